//
// Generated by NVIDIA NVVM Compiler
//
// Compiler Build ID: CL-36424714
// Cuda compilation tools, release 13.0, V13.0.88
// Based on NVVM 20.0.0
//

.version 9.0
.target sm_100
.address_size 64

	// .globl	_Z12_spmm_conv_0PKfPfiiPKiS3_S3_S0_

.visible .entry _Z12_spmm_conv_0PKfPfiiPKiS3_S3_S0_(
	.param .u64 .ptr .align 1 _Z12_spmm_conv_0PKfPfiiPKiS3_S3_S0__param_0,
	.param .u64 .ptr .align 1 _Z12_spmm_conv_0PKfPfiiPKiS3_S3_S0__param_1,
	.param .u32 _Z12_spmm_conv_0PKfPfiiPKiS3_S3_S0__param_2,
	.param .u32 _Z12_spmm_conv_0PKfPfiiPKiS3_S3_S0__param_3,
	.param .u64 .ptr .align 1 _Z12_spmm_conv_0PKfPfiiPKiS3_S3_S0__param_4,
	.param .u64 .ptr .align 1 _Z12_spmm_conv_0PKfPfiiPKiS3_S3_S0__param_5,
	.param .u64 .ptr .align 1 _Z12_spmm_conv_0PKfPfiiPKiS3_S3_S0__param_6,
	.param .u64 .ptr .align 1 _Z12_spmm_conv_0PKfPfiiPKiS3_S3_S0__param_7
)
{
	.reg .pred 	%p<570>;
	.reg .b32 	%r<1105>;
	.reg .b32 	%f<2430>;
	.reg .b64 	%rd<259>;

	ld.param.s32 	%rd9, [_Z12_spmm_conv_0PKfPfiiPKiS3_S3_S0__param_2];
	ld.param.u64 	%rd10, [_Z12_spmm_conv_0PKfPfiiPKiS3_S3_S0__param_4];
	cvta.to.global.u64 	%rd11, %rd10;
	mov.u32 	%r222, %tid.y;
	shl.b32 	%r223, %r222, 5;
	mov.u32 	%r224, %ctaid.x;
	shl.b32 	%r225, %r224, 7;
	add.s32 	%r226, %r223, %r225;
	mov.u32 	%r1, %tid.x;
	mov.u32 	%r227, %ctaid.y;
	shl.b32 	%r228, %r227, 6;
	shr.s32 	%r229, %r226, 31;
	shr.u32 	%r230, %r229, 26;
	add.s32 	%r231, %r226, %r230;
	and.b32  	%r232, %r231, -64;
	sub.s32 	%r233, %r226, %r232;
	cvt.s64.s32 	%rd12, %r233;
	add.s64 	%rd1, %rd9, %rd12;
	shl.b64 	%rd13, %rd1, 2;
	add.s64 	%rd14, %rd11, %rd13;
	ld.global.nc.u32 	%r2, [%rd14];
	ld.global.nc.u32 	%r3, [%rd14+4];
	sub.s32 	%r4, %r3, %r2;
	shr.u32 	%r234, %r229, 24;
	add.s32 	%r235, %r226, %r234;
	shr.s32 	%r236, %r231, 6;
	shr.u32 	%r237, %r236, 30;
	add.s32 	%r238, %r236, %r237;
	and.b32  	%r239, %r238, 131068;
	sub.s32 	%r240, %r236, %r239;
	shl.b32 	%r241, %r235, 9;
	and.b32  	%r242, %r241, -131072;
	shl.b32 	%r243, %r240, 15;
	add.s32 	%r244, %r228, %r1;
	add.s32 	%r245, %r244, %r242;
	add.s32 	%r5, %r245, %r243;
	and.b32  	%r246, %r4, -2;
	add.s32 	%r6, %r246, %r2;
	setp.lt.s32 	%p1, %r4, 8;
	mov.b32 	%r1002, 0;
	mov.f32 	%f2110, 0f00000000;
	mov.f32 	%f2111, %f2110;
	mov.f32 	%f2112, %f2110;
	mov.f32 	%f2113, %f2110;
	mov.f32 	%f2114, %f2110;
	mov.f32 	%f2115, %f2110;
	mov.f32 	%f2116, %f2110;
	mov.f32 	%f2117, %f2110;
	mov.f32 	%f2118, %f2110;
	mov.f32 	%f2119, %f2110;
	mov.f32 	%f2120, %f2110;
	mov.f32 	%f2121, %f2110;
	mov.f32 	%f2122, %f2110;
	mov.f32 	%f2123, %f2110;
	mov.f32 	%f2124, %f2110;
	mov.f32 	%f2125, %f2110;
	mov.f32 	%f2126, %f2110;
	mov.f32 	%f2127, %f2110;
	mov.f32 	%f2128, %f2110;
	mov.f32 	%f2129, %f2110;
	mov.f32 	%f2130, %f2110;
	mov.f32 	%f2131, %f2110;
	mov.f32 	%f2132, %f2110;
	mov.f32 	%f2133, %f2110;
	mov.f32 	%f2134, %f2110;
	mov.f32 	%f2135, %f2110;
	mov.f32 	%f2136, %f2110;
	mov.f32 	%f2137, %f2110;
	mov.f32 	%f2138, %f2110;
	mov.f32 	%f2139, %f2110;
	mov.f32 	%f2140, %f2110;
	mov.f32 	%f2141, %f2110;
	mov.f32 	%f2142, %f2110;
	mov.f32 	%f2143, %f2110;
	mov.f32 	%f2144, %f2110;
	mov.f32 	%f2145, %f2110;
	mov.f32 	%f2146, %f2110;
	mov.f32 	%f2147, %f2110;
	mov.f32 	%f2148, %f2110;
	mov.f32 	%f2149, %f2110;
	mov.f32 	%f2150, %f2110;
	mov.f32 	%f2151, %f2110;
	mov.f32 	%f2152, %f2110;
	mov.f32 	%f2153, %f2110;
	mov.f32 	%f2154, %f2110;
	mov.f32 	%f2155, %f2110;
	mov.f32 	%f2156, %f2110;
	mov.f32 	%f2157, %f2110;
	mov.f32 	%f2158, %f2110;
	mov.f32 	%f2159, %f2110;
	mov.f32 	%f2160, %f2110;
	mov.f32 	%f2161, %f2110;
	mov.f32 	%f2162, %f2110;
	mov.f32 	%f2163, %f2110;
	mov.f32 	%f2164, %f2110;
	mov.f32 	%f2165, %f2110;
	mov.f32 	%f2166, %f2110;
	mov.f32 	%f2167, %f2110;
	mov.f32 	%f2168, %f2110;
	mov.f32 	%f2169, %f2110;
	mov.f32 	%f2170, %f2110;
	mov.f32 	%f2171, %f2110;
	mov.f32 	%f2172, %f2110;
	mov.f32 	%f2173, %f2110;
	@%p1 bra 	$L__BB0_6;
	mov.b32 	%r1002, 0;
	mov.f32 	%f2110, 0f00000000;
	mov.u32 	%r1000, %r2;
$L__BB0_2:
	sub.s32 	%r249, %r1000, %r2;
	and.b32  	%r250, %r249, 31;
	setp.ne.s32 	%p2, %r250, 0;
	@%p2 bra 	$L__BB0_5;
	sub.s32 	%r251, %r3, %r1000;
	setp.ge.u32 	%p3, %r1, %r251;
	mov.u32 	%r1002, %r1000;
	@%p3 bra 	$L__BB0_5;
	ld.param.u64 	%rd257, [_Z12_spmm_conv_0PKfPfiiPKiS3_S3_S0__param_7];
	ld.param.u64 	%rd255, [_Z12_spmm_conv_0PKfPfiiPKiS3_S3_S0__param_6];
	add.s32 	%r252, %r1000, %r1;
	cvta.to.global.u64 	%rd15, %rd255;
	mul.wide.u32 	%rd16, %r252, 4;
	add.s64 	%rd17, %rd15, %rd16;
	ld.global.nc.u32 	%r253, [%rd17];
	mul.hi.s32 	%r254, %r253, 715827883;
	shr.u32 	%r255, %r254, 31;
	shr.u32 	%r256, %r254, 8;
	add.s32 	%r257, %r256, %r255;
	shl.b32 	%r258, %r257, 17;
	add.s32 	%r259, %r258, %r5;
	shr.s32 	%r260, %r253, 31;
	shr.u32 	%r261, %r260, 23;
	add.s32 	%r262, %r253, %r261;
	shr.s32 	%r263, %r262, 9;
	mul.hi.s32 	%r264, %r263, 1431655766;
	shr.u32 	%r265, %r264, 31;
	add.s32 	%r266, %r264, %r265;
	mul.lo.s32 	%r267, %r266, 3;
	sub.s32 	%r268, %r263, %r267;
	shl.b32 	%r269, %r268, 15;
	add.s32 	%r270, %r259, %r269;
	and.b32  	%r271, %r262, 67108352;
	sub.s32 	%r272, %r253, %r271;
	shl.b32 	%r273, %r272, 6;
	add.s32 	%r1001, %r270, %r273;
	cvta.to.global.u64 	%rd18, %rd257;
	add.s64 	%rd19, %rd18, %rd16;
	ld.global.nc.u32 	%r999, [%rd19];
	add.s32 	%r274, %r4, %r252;
	mul.wide.u32 	%rd20, %r274, 4;
	add.s64 	%rd21, %rd18, %rd20;
	ld.global.nc.u32 	%r998, [%rd21];
	add.s32 	%r275, %r274, %r4;
	mul.wide.u32 	%rd22, %r275, 4;
	add.s64 	%rd23, %rd18, %rd22;
	ld.global.nc.u32 	%r997, [%rd23];
	add.s32 	%r276, %r275, %r4;
	mul.wide.u32 	%rd24, %r276, 4;
	add.s64 	%rd25, %rd18, %rd24;
	ld.global.nc.u32 	%r996, [%rd25];
	add.s32 	%r277, %r276, %r4;
	mul.wide.u32 	%rd26, %r277, 4;
	add.s64 	%rd27, %rd18, %rd26;
	ld.global.nc.u32 	%r995, [%rd27];
	add.s32 	%r278, %r277, %r4;
	mul.wide.u32 	%rd28, %r278, 4;
	add.s64 	%rd29, %rd18, %rd28;
	ld.global.nc.u32 	%r994, [%rd29];
	add.s32 	%r279, %r278, %r4;
	mul.wide.u32 	%rd30, %r279, 4;
	add.s64 	%rd31, %rd18, %rd30;
	ld.global.nc.u32 	%r993, [%rd31];
	add.s32 	%r280, %r279, %r4;
	mul.wide.u32 	%rd32, %r280, 4;
	add.s64 	%rd33, %rd18, %rd32;
	ld.global.nc.u32 	%r992, [%rd33];
	add.s32 	%r281, %r280, %r4;
	mul.wide.u32 	%rd34, %r281, 4;
	add.s64 	%rd35, %rd18, %rd34;
	ld.global.nc.u32 	%r991, [%rd35];
	add.s32 	%r282, %r281, %r4;
	mul.wide.u32 	%rd36, %r282, 4;
	add.s64 	%rd37, %rd18, %rd36;
	ld.global.nc.u32 	%r990, [%rd37];
	add.s32 	%r283, %r282, %r4;
	mul.wide.u32 	%rd38, %r283, 4;
	add.s64 	%rd39, %rd18, %rd38;
	ld.global.nc.u32 	%r989, [%rd39];
	add.s32 	%r284, %r283, %r4;
	mul.wide.u32 	%rd40, %r284, 4;
	add.s64 	%rd41, %rd18, %rd40;
	ld.global.nc.u32 	%r988, [%rd41];
	add.s32 	%r285, %r284, %r4;
	mul.wide.u32 	%rd42, %r285, 4;
	add.s64 	%rd43, %rd18, %rd42;
	ld.global.nc.u32 	%r987, [%rd43];
	add.s32 	%r286, %r285, %r4;
	mul.wide.u32 	%rd44, %r286, 4;
	add.s64 	%rd45, %rd18, %rd44;
	ld.global.nc.u32 	%r986, [%rd45];
	add.s32 	%r287, %r286, %r4;
	mul.wide.u32 	%rd46, %r287, 4;
	add.s64 	%rd47, %rd18, %rd46;
	ld.global.nc.u32 	%r985, [%rd47];
	add.s32 	%r288, %r287, %r4;
	mul.wide.u32 	%rd48, %r288, 4;
	add.s64 	%rd49, %rd18, %rd48;
	ld.global.nc.u32 	%r984, [%rd49];
	add.s32 	%r289, %r288, %r4;
	mul.wide.u32 	%rd50, %r289, 4;
	add.s64 	%rd51, %rd18, %rd50;
	ld.global.nc.u32 	%r983, [%rd51];
	add.s32 	%r290, %r289, %r4;
	mul.wide.u32 	%rd52, %r290, 4;
	add.s64 	%rd53, %rd18, %rd52;
	ld.global.nc.u32 	%r982, [%rd53];
	add.s32 	%r291, %r290, %r4;
	mul.wide.u32 	%rd54, %r291, 4;
	add.s64 	%rd55, %rd18, %rd54;
	ld.global.nc.u32 	%r981, [%rd55];
	add.s32 	%r292, %r291, %r4;
	mul.wide.u32 	%rd56, %r292, 4;
	add.s64 	%rd57, %rd18, %rd56;
	ld.global.nc.u32 	%r980, [%rd57];
	add.s32 	%r293, %r292, %r4;
	mul.wide.u32 	%rd58, %r293, 4;
	add.s64 	%rd59, %rd18, %rd58;
	ld.global.nc.u32 	%r979, [%rd59];
	add.s32 	%r294, %r293, %r4;
	mul.wide.u32 	%rd60, %r294, 4;
	add.s64 	%rd61, %rd18, %rd60;
	ld.global.nc.u32 	%r978, [%rd61];
	add.s32 	%r295, %r294, %r4;
	mul.wide.u32 	%rd62, %r295, 4;
	add.s64 	%rd63, %rd18, %rd62;
	ld.global.nc.u32 	%r977, [%rd63];
	add.s32 	%r296, %r295, %r4;
	mul.wide.u32 	%rd64, %r296, 4;
	add.s64 	%rd65, %rd18, %rd64;
	ld.global.nc.u32 	%r976, [%rd65];
	add.s32 	%r297, %r296, %r4;
	mul.wide.u32 	%rd66, %r297, 4;
	add.s64 	%rd67, %rd18, %rd66;
	ld.global.nc.u32 	%r975, [%rd67];
	add.s32 	%r298, %r297, %r4;
	mul.wide.u32 	%rd68, %r298, 4;
	add.s64 	%rd69, %rd18, %rd68;
	ld.global.nc.u32 	%r974, [%rd69];
	add.s32 	%r299, %r298, %r4;
	mul.wide.u32 	%rd70, %r299, 4;
	add.s64 	%rd71, %rd18, %rd70;
	ld.global.nc.u32 	%r973, [%rd71];
	add.s32 	%r300, %r299, %r4;
	mul.wide.u32 	%rd72, %r300, 4;
	add.s64 	%rd73, %rd18, %rd72;
	ld.global.nc.u32 	%r972, [%rd73];
	add.s32 	%r301, %r300, %r4;
	mul.wide.u32 	%rd74, %r301, 4;
	add.s64 	%rd75, %rd18, %rd74;
	ld.global.nc.u32 	%r971, [%rd75];
	add.s32 	%r302, %r301, %r4;
	mul.wide.u32 	%rd76, %r302, 4;
	add.s64 	%rd77, %rd18, %rd76;
	ld.global.nc.u32 	%r970, [%rd77];
	add.s32 	%r303, %r302, %r4;
	mul.wide.u32 	%rd78, %r303, 4;
	add.s64 	%rd79, %rd18, %rd78;
	ld.global.nc.u32 	%r969, [%rd79];
	add.s32 	%r304, %r303, %r4;
	mul.wide.u32 	%rd80, %r304, 4;
	add.s64 	%rd81, %rd18, %rd80;
	ld.global.nc.u32 	%r968, [%rd81];
$L__BB0_5:
	ld.param.u64 	%rd249, [_Z12_spmm_conv_0PKfPfiiPKiS3_S3_S0__param_0];
	sub.s32 	%r305, %r1000, %r1002;
	shfl.sync.idx.b32	%r306|%p4, %r1001, %r305, 31, -1;
	add.s32 	%r307, %r305, 1;
	shfl.sync.idx.b32	%r308|%p5, %r1001, %r307, 31, -1;
	add.s32 	%r309, %r305, 2;
	shfl.sync.idx.b32	%r310|%p6, %r1001, %r309, 31, -1;
	add.s32 	%r311, %r305, 3;
	shfl.sync.idx.b32	%r312|%p7, %r1001, %r311, 31, -1;
	add.s32 	%r313, %r305, 4;
	shfl.sync.idx.b32	%r314|%p8, %r1001, %r313, 31, -1;
	add.s32 	%r315, %r305, 5;
	shfl.sync.idx.b32	%r316|%p9, %r1001, %r315, 31, -1;
	add.s32 	%r317, %r305, 6;
	shfl.sync.idx.b32	%r318|%p10, %r1001, %r317, 31, -1;
	add.s32 	%r319, %r305, 7;
	shfl.sync.idx.b32	%r320|%p11, %r1001, %r319, 31, -1;
	cvta.to.global.u64 	%rd82, %rd249;
	mul.wide.s32 	%rd83, %r306, 4;
	add.s64 	%rd84, %rd82, %rd83;
	shfl.sync.idx.b32	%r321|%p12, %r999, %r305, 31, -1;
	mov.b32 	%f802, %r321;
	ld.global.nc.f32 	%f803, [%rd84];
	fma.rn.f32 	%f804, %f803, %f802, %f2173;
	ld.global.nc.f32 	%f805, [%rd84+128];
	fma.rn.f32 	%f806, %f805, %f802, %f2172;
	shfl.sync.idx.b32	%r322|%p13, %r998, %r305, 31, -1;
	mov.b32 	%f807, %r322;
	fma.rn.f32 	%f808, %f803, %f807, %f2171;
	fma.rn.f32 	%f809, %f805, %f807, %f2170;
	shfl.sync.idx.b32	%r323|%p14, %r997, %r305, 31, -1;
	mov.b32 	%f810, %r323;
	fma.rn.f32 	%f811, %f803, %f810, %f2169;
	fma.rn.f32 	%f812, %f805, %f810, %f2168;
	shfl.sync.idx.b32	%r324|%p15, %r996, %r305, 31, -1;
	mov.b32 	%f813, %r324;
	fma.rn.f32 	%f814, %f803, %f813, %f2167;
	fma.rn.f32 	%f815, %f805, %f813, %f2166;
	shfl.sync.idx.b32	%r325|%p16, %r995, %r305, 31, -1;
	mov.b32 	%f816, %r325;
	fma.rn.f32 	%f817, %f803, %f816, %f2165;
	fma.rn.f32 	%f818, %f805, %f816, %f2164;
	shfl.sync.idx.b32	%r326|%p17, %r994, %r305, 31, -1;
	mov.b32 	%f819, %r326;
	fma.rn.f32 	%f820, %f803, %f819, %f2163;
	fma.rn.f32 	%f821, %f805, %f819, %f2162;
	shfl.sync.idx.b32	%r327|%p18, %r993, %r305, 31, -1;
	mov.b32 	%f822, %r327;
	fma.rn.f32 	%f823, %f803, %f822, %f2161;
	fma.rn.f32 	%f824, %f805, %f822, %f2160;
	shfl.sync.idx.b32	%r328|%p19, %r992, %r305, 31, -1;
	mov.b32 	%f825, %r328;
	fma.rn.f32 	%f826, %f803, %f825, %f2159;
	fma.rn.f32 	%f827, %f805, %f825, %f2158;
	shfl.sync.idx.b32	%r329|%p20, %r991, %r305, 31, -1;
	mov.b32 	%f828, %r329;
	fma.rn.f32 	%f829, %f803, %f828, %f2157;
	fma.rn.f32 	%f830, %f805, %f828, %f2156;
	shfl.sync.idx.b32	%r330|%p21, %r990, %r305, 31, -1;
	mov.b32 	%f831, %r330;
	fma.rn.f32 	%f832, %f803, %f831, %f2155;
	fma.rn.f32 	%f833, %f805, %f831, %f2154;
	shfl.sync.idx.b32	%r331|%p22, %r989, %r305, 31, -1;
	mov.b32 	%f834, %r331;
	fma.rn.f32 	%f835, %f803, %f834, %f2153;
	fma.rn.f32 	%f836, %f805, %f834, %f2152;
	shfl.sync.idx.b32	%r332|%p23, %r988, %r305, 31, -1;
	mov.b32 	%f837, %r332;
	fma.rn.f32 	%f838, %f803, %f837, %f2151;
	fma.rn.f32 	%f839, %f805, %f837, %f2150;
	shfl.sync.idx.b32	%r333|%p24, %r987, %r305, 31, -1;
	mov.b32 	%f840, %r333;
	fma.rn.f32 	%f841, %f803, %f840, %f2149;
	fma.rn.f32 	%f842, %f805, %f840, %f2148;
	shfl.sync.idx.b32	%r334|%p25, %r986, %r305, 31, -1;
	mov.b32 	%f843, %r334;
	fma.rn.f32 	%f844, %f803, %f843, %f2147;
	fma.rn.f32 	%f845, %f805, %f843, %f2146;
	shfl.sync.idx.b32	%r335|%p26, %r985, %r305, 31, -1;
	mov.b32 	%f846, %r335;
	fma.rn.f32 	%f847, %f803, %f846, %f2145;
	fma.rn.f32 	%f848, %f805, %f846, %f2144;
	shfl.sync.idx.b32	%r336|%p27, %r984, %r305, 31, -1;
	mov.b32 	%f849, %r336;
	fma.rn.f32 	%f850, %f803, %f849, %f2143;
	fma.rn.f32 	%f851, %f805, %f849, %f2142;
	shfl.sync.idx.b32	%r337|%p28, %r983, %r305, 31, -1;
	mov.b32 	%f852, %r337;
	fma.rn.f32 	%f853, %f803, %f852, %f2141;
	fma.rn.f32 	%f854, %f805, %f852, %f2140;
	shfl.sync.idx.b32	%r338|%p29, %r982, %r305, 31, -1;
	mov.b32 	%f855, %r338;
	fma.rn.f32 	%f856, %f803, %f855, %f2139;
	fma.rn.f32 	%f857, %f805, %f855, %f2138;
	shfl.sync.idx.b32	%r339|%p30, %r981, %r305, 31, -1;
	mov.b32 	%f858, %r339;
	fma.rn.f32 	%f859, %f803, %f858, %f2137;
	fma.rn.f32 	%f860, %f805, %f858, %f2136;
	shfl.sync.idx.b32	%r340|%p31, %r980, %r305, 31, -1;
	mov.b32 	%f861, %r340;
	fma.rn.f32 	%f862, %f803, %f861, %f2135;
	fma.rn.f32 	%f863, %f805, %f861, %f2134;
	shfl.sync.idx.b32	%r341|%p32, %r979, %r305, 31, -1;
	mov.b32 	%f864, %r341;
	fma.rn.f32 	%f865, %f803, %f864, %f2133;
	fma.rn.f32 	%f866, %f805, %f864, %f2132;
	shfl.sync.idx.b32	%r342|%p33, %r978, %r305, 31, -1;
	mov.b32 	%f867, %r342;
	fma.rn.f32 	%f868, %f803, %f867, %f2131;
	fma.rn.f32 	%f869, %f805, %f867, %f2130;
	shfl.sync.idx.b32	%r343|%p34, %r977, %r305, 31, -1;
	mov.b32 	%f870, %r343;
	fma.rn.f32 	%f871, %f803, %f870, %f2129;
	fma.rn.f32 	%f872, %f805, %f870, %f2128;
	shfl.sync.idx.b32	%r344|%p35, %r976, %r305, 31, -1;
	mov.b32 	%f873, %r344;
	fma.rn.f32 	%f874, %f803, %f873, %f2127;
	fma.rn.f32 	%f875, %f805, %f873, %f2126;
	shfl.sync.idx.b32	%r345|%p36, %r975, %r305, 31, -1;
	mov.b32 	%f876, %r345;
	fma.rn.f32 	%f877, %f803, %f876, %f2125;
	fma.rn.f32 	%f878, %f805, %f876, %f2124;
	shfl.sync.idx.b32	%r346|%p37, %r974, %r305, 31, -1;
	mov.b32 	%f879, %r346;
	fma.rn.f32 	%f880, %f803, %f879, %f2123;
	fma.rn.f32 	%f881, %f805, %f879, %f2122;
	shfl.sync.idx.b32	%r347|%p38, %r973, %r305, 31, -1;
	mov.b32 	%f882, %r347;
	fma.rn.f32 	%f883, %f803, %f882, %f2121;
	fma.rn.f32 	%f884, %f805, %f882, %f2120;
	shfl.sync.idx.b32	%r348|%p39, %r972, %r305, 31, -1;
	mov.b32 	%f885, %r348;
	fma.rn.f32 	%f886, %f803, %f885, %f2119;
	fma.rn.f32 	%f887, %f805, %f885, %f2118;
	shfl.sync.idx.b32	%r349|%p40, %r971, %r305, 31, -1;
	mov.b32 	%f888, %r349;
	fma.rn.f32 	%f889, %f803, %f888, %f2117;
	fma.rn.f32 	%f890, %f805, %f888, %f2116;
	shfl.sync.idx.b32	%r350|%p41, %r970, %r305, 31, -1;
	mov.b32 	%f891, %r350;
	fma.rn.f32 	%f892, %f803, %f891, %f2115;
	fma.rn.f32 	%f893, %f805, %f891, %f2114;
	shfl.sync.idx.b32	%r351|%p42, %r969, %r305, 31, -1;
	mov.b32 	%f894, %r351;
	fma.rn.f32 	%f895, %f803, %f894, %f2113;
	fma.rn.f32 	%f896, %f805, %f894, %f2112;
	shfl.sync.idx.b32	%r352|%p43, %r968, %r305, 31, -1;
	mov.b32 	%f897, %r352;
	fma.rn.f32 	%f898, %f803, %f897, %f2111;
	fma.rn.f32 	%f899, %f805, %f897, %f2110;
	mul.wide.s32 	%rd85, %r308, 4;
	add.s64 	%rd86, %rd82, %rd85;
	shfl.sync.idx.b32	%r353|%p44, %r999, %r307, 31, -1;
	mov.b32 	%f900, %r353;
	ld.global.nc.f32 	%f901, [%rd86];
	fma.rn.f32 	%f902, %f901, %f900, %f804;
	ld.global.nc.f32 	%f903, [%rd86+128];
	fma.rn.f32 	%f904, %f903, %f900, %f806;
	shfl.sync.idx.b32	%r354|%p45, %r998, %r307, 31, -1;
	mov.b32 	%f905, %r354;
	fma.rn.f32 	%f906, %f901, %f905, %f808;
	fma.rn.f32 	%f907, %f903, %f905, %f809;
	shfl.sync.idx.b32	%r355|%p46, %r997, %r307, 31, -1;
	mov.b32 	%f908, %r355;
	fma.rn.f32 	%f909, %f901, %f908, %f811;
	fma.rn.f32 	%f910, %f903, %f908, %f812;
	shfl.sync.idx.b32	%r356|%p47, %r996, %r307, 31, -1;
	mov.b32 	%f911, %r356;
	fma.rn.f32 	%f912, %f901, %f911, %f814;
	fma.rn.f32 	%f913, %f903, %f911, %f815;
	shfl.sync.idx.b32	%r357|%p48, %r995, %r307, 31, -1;
	mov.b32 	%f914, %r357;
	fma.rn.f32 	%f915, %f901, %f914, %f817;
	fma.rn.f32 	%f916, %f903, %f914, %f818;
	shfl.sync.idx.b32	%r358|%p49, %r994, %r307, 31, -1;
	mov.b32 	%f917, %r358;
	fma.rn.f32 	%f918, %f901, %f917, %f820;
	fma.rn.f32 	%f919, %f903, %f917, %f821;
	shfl.sync.idx.b32	%r359|%p50, %r993, %r307, 31, -1;
	mov.b32 	%f920, %r359;
	fma.rn.f32 	%f921, %f901, %f920, %f823;
	fma.rn.f32 	%f922, %f903, %f920, %f824;
	shfl.sync.idx.b32	%r360|%p51, %r992, %r307, 31, -1;
	mov.b32 	%f923, %r360;
	fma.rn.f32 	%f924, %f901, %f923, %f826;
	fma.rn.f32 	%f925, %f903, %f923, %f827;
	shfl.sync.idx.b32	%r361|%p52, %r991, %r307, 31, -1;
	mov.b32 	%f926, %r361;
	fma.rn.f32 	%f927, %f901, %f926, %f829;
	fma.rn.f32 	%f928, %f903, %f926, %f830;
	shfl.sync.idx.b32	%r362|%p53, %r990, %r307, 31, -1;
	mov.b32 	%f929, %r362;
	fma.rn.f32 	%f930, %f901, %f929, %f832;
	fma.rn.f32 	%f931, %f903, %f929, %f833;
	shfl.sync.idx.b32	%r363|%p54, %r989, %r307, 31, -1;
	mov.b32 	%f932, %r363;
	fma.rn.f32 	%f933, %f901, %f932, %f835;
	fma.rn.f32 	%f934, %f903, %f932, %f836;
	shfl.sync.idx.b32	%r364|%p55, %r988, %r307, 31, -1;
	mov.b32 	%f935, %r364;
	fma.rn.f32 	%f936, %f901, %f935, %f838;
	fma.rn.f32 	%f937, %f903, %f935, %f839;
	shfl.sync.idx.b32	%r365|%p56, %r987, %r307, 31, -1;
	mov.b32 	%f938, %r365;
	fma.rn.f32 	%f939, %f901, %f938, %f841;
	fma.rn.f32 	%f940, %f903, %f938, %f842;
	shfl.sync.idx.b32	%r366|%p57, %r986, %r307, 31, -1;
	mov.b32 	%f941, %r366;
	fma.rn.f32 	%f942, %f901, %f941, %f844;
	fma.rn.f32 	%f943, %f903, %f941, %f845;
	shfl.sync.idx.b32	%r367|%p58, %r985, %r307, 31, -1;
	mov.b32 	%f944, %r367;
	fma.rn.f32 	%f945, %f901, %f944, %f847;
	fma.rn.f32 	%f946, %f903, %f944, %f848;
	shfl.sync.idx.b32	%r368|%p59, %r984, %r307, 31, -1;
	mov.b32 	%f947, %r368;
	fma.rn.f32 	%f948, %f901, %f947, %f850;
	fma.rn.f32 	%f949, %f903, %f947, %f851;
	shfl.sync.idx.b32	%r369|%p60, %r983, %r307, 31, -1;
	mov.b32 	%f950, %r369;
	fma.rn.f32 	%f951, %f901, %f950, %f853;
	fma.rn.f32 	%f952, %f903, %f950, %f854;
	shfl.sync.idx.b32	%r370|%p61, %r982, %r307, 31, -1;
	mov.b32 	%f953, %r370;
	fma.rn.f32 	%f954, %f901, %f953, %f856;
	fma.rn.f32 	%f955, %f903, %f953, %f857;
	shfl.sync.idx.b32	%r371|%p62, %r981, %r307, 31, -1;
	mov.b32 	%f956, %r371;
	fma.rn.f32 	%f957, %f901, %f956, %f859;
	fma.rn.f32 	%f958, %f903, %f956, %f860;
	shfl.sync.idx.b32	%r372|%p63, %r980, %r307, 31, -1;
	mov.b32 	%f959, %r372;
	fma.rn.f32 	%f960, %f901, %f959, %f862;
	fma.rn.f32 	%f961, %f903, %f959, %f863;
	shfl.sync.idx.b32	%r373|%p64, %r979, %r307, 31, -1;
	mov.b32 	%f962, %r373;
	fma.rn.f32 	%f963, %f901, %f962, %f865;
	fma.rn.f32 	%f964, %f903, %f962, %f866;
	shfl.sync.idx.b32	%r374|%p65, %r978, %r307, 31, -1;
	mov.b32 	%f965, %r374;
	fma.rn.f32 	%f966, %f901, %f965, %f868;
	fma.rn.f32 	%f967, %f903, %f965, %f869;
	shfl.sync.idx.b32	%r375|%p66, %r977, %r307, 31, -1;
	mov.b32 	%f968, %r375;
	fma.rn.f32 	%f969, %f901, %f968, %f871;
	fma.rn.f32 	%f970, %f903, %f968, %f872;
	shfl.sync.idx.b32	%r376|%p67, %r976, %r307, 31, -1;
	mov.b32 	%f971, %r376;
	fma.rn.f32 	%f972, %f901, %f971, %f874;
	fma.rn.f32 	%f973, %f903, %f971, %f875;
	shfl.sync.idx.b32	%r377|%p68, %r975, %r307, 31, -1;
	mov.b32 	%f974, %r377;
	fma.rn.f32 	%f975, %f901, %f974, %f877;
	fma.rn.f32 	%f976, %f903, %f974, %f878;
	shfl.sync.idx.b32	%r378|%p69, %r974, %r307, 31, -1;
	mov.b32 	%f977, %r378;
	fma.rn.f32 	%f978, %f901, %f977, %f880;
	fma.rn.f32 	%f979, %f903, %f977, %f881;
	shfl.sync.idx.b32	%r379|%p70, %r973, %r307, 31, -1;
	mov.b32 	%f980, %r379;
	fma.rn.f32 	%f981, %f901, %f980, %f883;
	fma.rn.f32 	%f982, %f903, %f980, %f884;
	shfl.sync.idx.b32	%r380|%p71, %r972, %r307, 31, -1;
	mov.b32 	%f983, %r380;
	fma.rn.f32 	%f984, %f901, %f983, %f886;
	fma.rn.f32 	%f985, %f903, %f983, %f887;
	shfl.sync.idx.b32	%r381|%p72, %r971, %r307, 31, -1;
	mov.b32 	%f986, %r381;
	fma.rn.f32 	%f987, %f901, %f986, %f889;
	fma.rn.f32 	%f988, %f903, %f986, %f890;
	shfl.sync.idx.b32	%r382|%p73, %r970, %r307, 31, -1;
	mov.b32 	%f989, %r382;
	fma.rn.f32 	%f990, %f901, %f989, %f892;
	fma.rn.f32 	%f991, %f903, %f989, %f893;
	shfl.sync.idx.b32	%r383|%p74, %r969, %r307, 31, -1;
	mov.b32 	%f992, %r383;
	fma.rn.f32 	%f993, %f901, %f992, %f895;
	fma.rn.f32 	%f994, %f903, %f992, %f896;
	shfl.sync.idx.b32	%r384|%p75, %r968, %r307, 31, -1;
	mov.b32 	%f995, %r384;
	fma.rn.f32 	%f996, %f901, %f995, %f898;
	fma.rn.f32 	%f997, %f903, %f995, %f899;
	mul.wide.s32 	%rd87, %r310, 4;
	add.s64 	%rd88, %rd82, %rd87;
	shfl.sync.idx.b32	%r385|%p76, %r999, %r309, 31, -1;
	mov.b32 	%f998, %r385;
	ld.global.nc.f32 	%f999, [%rd88];
	fma.rn.f32 	%f1000, %f999, %f998, %f902;
	ld.global.nc.f32 	%f1001, [%rd88+128];
	fma.rn.f32 	%f1002, %f1001, %f998, %f904;
	shfl.sync.idx.b32	%r386|%p77, %r998, %r309, 31, -1;
	mov.b32 	%f1003, %r386;
	fma.rn.f32 	%f1004, %f999, %f1003, %f906;
	fma.rn.f32 	%f1005, %f1001, %f1003, %f907;
	shfl.sync.idx.b32	%r387|%p78, %r997, %r309, 31, -1;
	mov.b32 	%f1006, %r387;
	fma.rn.f32 	%f1007, %f999, %f1006, %f909;
	fma.rn.f32 	%f1008, %f1001, %f1006, %f910;
	shfl.sync.idx.b32	%r388|%p79, %r996, %r309, 31, -1;
	mov.b32 	%f1009, %r388;
	fma.rn.f32 	%f1010, %f999, %f1009, %f912;
	fma.rn.f32 	%f1011, %f1001, %f1009, %f913;
	shfl.sync.idx.b32	%r389|%p80, %r995, %r309, 31, -1;
	mov.b32 	%f1012, %r389;
	fma.rn.f32 	%f1013, %f999, %f1012, %f915;
	fma.rn.f32 	%f1014, %f1001, %f1012, %f916;
	shfl.sync.idx.b32	%r390|%p81, %r994, %r309, 31, -1;
	mov.b32 	%f1015, %r390;
	fma.rn.f32 	%f1016, %f999, %f1015, %f918;
	fma.rn.f32 	%f1017, %f1001, %f1015, %f919;
	shfl.sync.idx.b32	%r391|%p82, %r993, %r309, 31, -1;
	mov.b32 	%f1018, %r391;
	fma.rn.f32 	%f1019, %f999, %f1018, %f921;
	fma.rn.f32 	%f1020, %f1001, %f1018, %f922;
	shfl.sync.idx.b32	%r392|%p83, %r992, %r309, 31, -1;
	mov.b32 	%f1021, %r392;
	fma.rn.f32 	%f1022, %f999, %f1021, %f924;
	fma.rn.f32 	%f1023, %f1001, %f1021, %f925;
	shfl.sync.idx.b32	%r393|%p84, %r991, %r309, 31, -1;
	mov.b32 	%f1024, %r393;
	fma.rn.f32 	%f1025, %f999, %f1024, %f927;
	fma.rn.f32 	%f1026, %f1001, %f1024, %f928;
	shfl.sync.idx.b32	%r394|%p85, %r990, %r309, 31, -1;
	mov.b32 	%f1027, %r394;
	fma.rn.f32 	%f1028, %f999, %f1027, %f930;
	fma.rn.f32 	%f1029, %f1001, %f1027, %f931;
	shfl.sync.idx.b32	%r395|%p86, %r989, %r309, 31, -1;
	mov.b32 	%f1030, %r395;
	fma.rn.f32 	%f1031, %f999, %f1030, %f933;
	fma.rn.f32 	%f1032, %f1001, %f1030, %f934;
	shfl.sync.idx.b32	%r396|%p87, %r988, %r309, 31, -1;
	mov.b32 	%f1033, %r396;
	fma.rn.f32 	%f1034, %f999, %f1033, %f936;
	fma.rn.f32 	%f1035, %f1001, %f1033, %f937;
	shfl.sync.idx.b32	%r397|%p88, %r987, %r309, 31, -1;
	mov.b32 	%f1036, %r397;
	fma.rn.f32 	%f1037, %f999, %f1036, %f939;
	fma.rn.f32 	%f1038, %f1001, %f1036, %f940;
	shfl.sync.idx.b32	%r398|%p89, %r986, %r309, 31, -1;
	mov.b32 	%f1039, %r398;
	fma.rn.f32 	%f1040, %f999, %f1039, %f942;
	fma.rn.f32 	%f1041, %f1001, %f1039, %f943;
	shfl.sync.idx.b32	%r399|%p90, %r985, %r309, 31, -1;
	mov.b32 	%f1042, %r399;
	fma.rn.f32 	%f1043, %f999, %f1042, %f945;
	fma.rn.f32 	%f1044, %f1001, %f1042, %f946;
	shfl.sync.idx.b32	%r400|%p91, %r984, %r309, 31, -1;
	mov.b32 	%f1045, %r400;
	fma.rn.f32 	%f1046, %f999, %f1045, %f948;
	fma.rn.f32 	%f1047, %f1001, %f1045, %f949;
	shfl.sync.idx.b32	%r401|%p92, %r983, %r309, 31, -1;
	mov.b32 	%f1048, %r401;
	fma.rn.f32 	%f1049, %f999, %f1048, %f951;
	fma.rn.f32 	%f1050, %f1001, %f1048, %f952;
	shfl.sync.idx.b32	%r402|%p93, %r982, %r309, 31, -1;
	mov.b32 	%f1051, %r402;
	fma.rn.f32 	%f1052, %f999, %f1051, %f954;
	fma.rn.f32 	%f1053, %f1001, %f1051, %f955;
	shfl.sync.idx.b32	%r403|%p94, %r981, %r309, 31, -1;
	mov.b32 	%f1054, %r403;
	fma.rn.f32 	%f1055, %f999, %f1054, %f957;
	fma.rn.f32 	%f1056, %f1001, %f1054, %f958;
	shfl.sync.idx.b32	%r404|%p95, %r980, %r309, 31, -1;
	mov.b32 	%f1057, %r404;
	fma.rn.f32 	%f1058, %f999, %f1057, %f960;
	fma.rn.f32 	%f1059, %f1001, %f1057, %f961;
	shfl.sync.idx.b32	%r405|%p96, %r979, %r309, 31, -1;
	mov.b32 	%f1060, %r405;
	fma.rn.f32 	%f1061, %f999, %f1060, %f963;
	fma.rn.f32 	%f1062, %f1001, %f1060, %f964;
	shfl.sync.idx.b32	%r406|%p97, %r978, %r309, 31, -1;
	mov.b32 	%f1063, %r406;
	fma.rn.f32 	%f1064, %f999, %f1063, %f966;
	fma.rn.f32 	%f1065, %f1001, %f1063, %f967;
	shfl.sync.idx.b32	%r407|%p98, %r977, %r309, 31, -1;
	mov.b32 	%f1066, %r407;
	fma.rn.f32 	%f1067, %f999, %f1066, %f969;
	fma.rn.f32 	%f1068, %f1001, %f1066, %f970;
	shfl.sync.idx.b32	%r408|%p99, %r976, %r309, 31, -1;
	mov.b32 	%f1069, %r408;
	fma.rn.f32 	%f1070, %f999, %f1069, %f972;
	fma.rn.f32 	%f1071, %f1001, %f1069, %f973;
	shfl.sync.idx.b32	%r409|%p100, %r975, %r309, 31, -1;
	mov.b32 	%f1072, %r409;
	fma.rn.f32 	%f1073, %f999, %f1072, %f975;
	fma.rn.f32 	%f1074, %f1001, %f1072, %f976;
	shfl.sync.idx.b32	%r410|%p101, %r974, %r309, 31, -1;
	mov.b32 	%f1075, %r410;
	fma.rn.f32 	%f1076, %f999, %f1075, %f978;
	fma.rn.f32 	%f1077, %f1001, %f1075, %f979;
	shfl.sync.idx.b32	%r411|%p102, %r973, %r309, 31, -1;
	mov.b32 	%f1078, %r411;
	fma.rn.f32 	%f1079, %f999, %f1078, %f981;
	fma.rn.f32 	%f1080, %f1001, %f1078, %f982;
	shfl.sync.idx.b32	%r412|%p103, %r972, %r309, 31, -1;
	mov.b32 	%f1081, %r412;
	fma.rn.f32 	%f1082, %f999, %f1081, %f984;
	fma.rn.f32 	%f1083, %f1001, %f1081, %f985;
	shfl.sync.idx.b32	%r413|%p104, %r971, %r309, 31, -1;
	mov.b32 	%f1084, %r413;
	fma.rn.f32 	%f1085, %f999, %f1084, %f987;
	fma.rn.f32 	%f1086, %f1001, %f1084, %f988;
	shfl.sync.idx.b32	%r414|%p105, %r970, %r309, 31, -1;
	mov.b32 	%f1087, %r414;
	fma.rn.f32 	%f1088, %f999, %f1087, %f990;
	fma.rn.f32 	%f1089, %f1001, %f1087, %f991;
	shfl.sync.idx.b32	%r415|%p106, %r969, %r309, 31, -1;
	mov.b32 	%f1090, %r415;
	fma.rn.f32 	%f1091, %f999, %f1090, %f993;
	fma.rn.f32 	%f1092, %f1001, %f1090, %f994;
	shfl.sync.idx.b32	%r416|%p107, %r968, %r309, 31, -1;
	mov.b32 	%f1093, %r416;
	fma.rn.f32 	%f1094, %f999, %f1093, %f996;
	fma.rn.f32 	%f1095, %f1001, %f1093, %f997;
	mul.wide.s32 	%rd89, %r312, 4;
	add.s64 	%rd90, %rd82, %rd89;
	shfl.sync.idx.b32	%r417|%p108, %r999, %r311, 31, -1;
	mov.b32 	%f1096, %r417;
	ld.global.nc.f32 	%f1097, [%rd90];
	fma.rn.f32 	%f1098, %f1097, %f1096, %f1000;
	ld.global.nc.f32 	%f1099, [%rd90+128];
	fma.rn.f32 	%f1100, %f1099, %f1096, %f1002;
	shfl.sync.idx.b32	%r418|%p109, %r998, %r311, 31, -1;
	mov.b32 	%f1101, %r418;
	fma.rn.f32 	%f1102, %f1097, %f1101, %f1004;
	fma.rn.f32 	%f1103, %f1099, %f1101, %f1005;
	shfl.sync.idx.b32	%r419|%p110, %r997, %r311, 31, -1;
	mov.b32 	%f1104, %r419;
	fma.rn.f32 	%f1105, %f1097, %f1104, %f1007;
	fma.rn.f32 	%f1106, %f1099, %f1104, %f1008;
	shfl.sync.idx.b32	%r420|%p111, %r996, %r311, 31, -1;
	mov.b32 	%f1107, %r420;
	fma.rn.f32 	%f1108, %f1097, %f1107, %f1010;
	fma.rn.f32 	%f1109, %f1099, %f1107, %f1011;
	shfl.sync.idx.b32	%r421|%p112, %r995, %r311, 31, -1;
	mov.b32 	%f1110, %r421;
	fma.rn.f32 	%f1111, %f1097, %f1110, %f1013;
	fma.rn.f32 	%f1112, %f1099, %f1110, %f1014;
	shfl.sync.idx.b32	%r422|%p113, %r994, %r311, 31, -1;
	mov.b32 	%f1113, %r422;
	fma.rn.f32 	%f1114, %f1097, %f1113, %f1016;
	fma.rn.f32 	%f1115, %f1099, %f1113, %f1017;
	shfl.sync.idx.b32	%r423|%p114, %r993, %r311, 31, -1;
	mov.b32 	%f1116, %r423;
	fma.rn.f32 	%f1117, %f1097, %f1116, %f1019;
	fma.rn.f32 	%f1118, %f1099, %f1116, %f1020;
	shfl.sync.idx.b32	%r424|%p115, %r992, %r311, 31, -1;
	mov.b32 	%f1119, %r424;
	fma.rn.f32 	%f1120, %f1097, %f1119, %f1022;
	fma.rn.f32 	%f1121, %f1099, %f1119, %f1023;
	shfl.sync.idx.b32	%r425|%p116, %r991, %r311, 31, -1;
	mov.b32 	%f1122, %r425;
	fma.rn.f32 	%f1123, %f1097, %f1122, %f1025;
	fma.rn.f32 	%f1124, %f1099, %f1122, %f1026;
	shfl.sync.idx.b32	%r426|%p117, %r990, %r311, 31, -1;
	mov.b32 	%f1125, %r426;
	fma.rn.f32 	%f1126, %f1097, %f1125, %f1028;
	fma.rn.f32 	%f1127, %f1099, %f1125, %f1029;
	shfl.sync.idx.b32	%r427|%p118, %r989, %r311, 31, -1;
	mov.b32 	%f1128, %r427;
	fma.rn.f32 	%f1129, %f1097, %f1128, %f1031;
	fma.rn.f32 	%f1130, %f1099, %f1128, %f1032;
	shfl.sync.idx.b32	%r428|%p119, %r988, %r311, 31, -1;
	mov.b32 	%f1131, %r428;
	fma.rn.f32 	%f1132, %f1097, %f1131, %f1034;
	fma.rn.f32 	%f1133, %f1099, %f1131, %f1035;
	shfl.sync.idx.b32	%r429|%p120, %r987, %r311, 31, -1;
	mov.b32 	%f1134, %r429;
	fma.rn.f32 	%f1135, %f1097, %f1134, %f1037;
	fma.rn.f32 	%f1136, %f1099, %f1134, %f1038;
	shfl.sync.idx.b32	%r430|%p121, %r986, %r311, 31, -1;
	mov.b32 	%f1137, %r430;
	fma.rn.f32 	%f1138, %f1097, %f1137, %f1040;
	fma.rn.f32 	%f1139, %f1099, %f1137, %f1041;
	shfl.sync.idx.b32	%r431|%p122, %r985, %r311, 31, -1;
	mov.b32 	%f1140, %r431;
	fma.rn.f32 	%f1141, %f1097, %f1140, %f1043;
	fma.rn.f32 	%f1142, %f1099, %f1140, %f1044;
	shfl.sync.idx.b32	%r432|%p123, %r984, %r311, 31, -1;
	mov.b32 	%f1143, %r432;
	fma.rn.f32 	%f1144, %f1097, %f1143, %f1046;
	fma.rn.f32 	%f1145, %f1099, %f1143, %f1047;
	shfl.sync.idx.b32	%r433|%p124, %r983, %r311, 31, -1;
	mov.b32 	%f1146, %r433;
	fma.rn.f32 	%f1147, %f1097, %f1146, %f1049;
	fma.rn.f32 	%f1148, %f1099, %f1146, %f1050;
	shfl.sync.idx.b32	%r434|%p125, %r982, %r311, 31, -1;
	mov.b32 	%f1149, %r434;
	fma.rn.f32 	%f1150, %f1097, %f1149, %f1052;
	fma.rn.f32 	%f1151, %f1099, %f1149, %f1053;
	shfl.sync.idx.b32	%r435|%p126, %r981, %r311, 31, -1;
	mov.b32 	%f1152, %r435;
	fma.rn.f32 	%f1153, %f1097, %f1152, %f1055;
	fma.rn.f32 	%f1154, %f1099, %f1152, %f1056;
	shfl.sync.idx.b32	%r436|%p127, %r980, %r311, 31, -1;
	mov.b32 	%f1155, %r436;
	fma.rn.f32 	%f1156, %f1097, %f1155, %f1058;
	fma.rn.f32 	%f1157, %f1099, %f1155, %f1059;
	shfl.sync.idx.b32	%r437|%p128, %r979, %r311, 31, -1;
	mov.b32 	%f1158, %r437;
	fma.rn.f32 	%f1159, %f1097, %f1158, %f1061;
	fma.rn.f32 	%f1160, %f1099, %f1158, %f1062;
	shfl.sync.idx.b32	%r438|%p129, %r978, %r311, 31, -1;
	mov.b32 	%f1161, %r438;
	fma.rn.f32 	%f1162, %f1097, %f1161, %f1064;
	fma.rn.f32 	%f1163, %f1099, %f1161, %f1065;
	shfl.sync.idx.b32	%r439|%p130, %r977, %r311, 31, -1;
	mov.b32 	%f1164, %r439;
	fma.rn.f32 	%f1165, %f1097, %f1164, %f1067;
	fma.rn.f32 	%f1166, %f1099, %f1164, %f1068;
	shfl.sync.idx.b32	%r440|%p131, %r976, %r311, 31, -1;
	mov.b32 	%f1167, %r440;
	fma.rn.f32 	%f1168, %f1097, %f1167, %f1070;
	fma.rn.f32 	%f1169, %f1099, %f1167, %f1071;
	shfl.sync.idx.b32	%r441|%p132, %r975, %r311, 31, -1;
	mov.b32 	%f1170, %r441;
	fma.rn.f32 	%f1171, %f1097, %f1170, %f1073;
	fma.rn.f32 	%f1172, %f1099, %f1170, %f1074;
	shfl.sync.idx.b32	%r442|%p133, %r974, %r311, 31, -1;
	mov.b32 	%f1173, %r442;
	fma.rn.f32 	%f1174, %f1097, %f1173, %f1076;
	fma.rn.f32 	%f1175, %f1099, %f1173, %f1077;
	shfl.sync.idx.b32	%r443|%p134, %r973, %r311, 31, -1;
	mov.b32 	%f1176, %r443;
	fma.rn.f32 	%f1177, %f1097, %f1176, %f1079;
	fma.rn.f32 	%f1178, %f1099, %f1176, %f1080;
	shfl.sync.idx.b32	%r444|%p135, %r972, %r311, 31, -1;
	mov.b32 	%f1179, %r444;
	fma.rn.f32 	%f1180, %f1097, %f1179, %f1082;
	fma.rn.f32 	%f1181, %f1099, %f1179, %f1083;
	shfl.sync.idx.b32	%r445|%p136, %r971, %r311, 31, -1;
	mov.b32 	%f1182, %r445;
	fma.rn.f32 	%f1183, %f1097, %f1182, %f1085;
	fma.rn.f32 	%f1184, %f1099, %f1182, %f1086;
	shfl.sync.idx.b32	%r446|%p137, %r970, %r311, 31, -1;
	mov.b32 	%f1185, %r446;
	fma.rn.f32 	%f1186, %f1097, %f1185, %f1088;
	fma.rn.f32 	%f1187, %f1099, %f1185, %f1089;
	shfl.sync.idx.b32	%r447|%p138, %r969, %r311, 31, -1;
	mov.b32 	%f1188, %r447;
	fma.rn.f32 	%f1189, %f1097, %f1188, %f1091;
	fma.rn.f32 	%f1190, %f1099, %f1188, %f1092;
	shfl.sync.idx.b32	%r448|%p139, %r968, %r311, 31, -1;
	mov.b32 	%f1191, %r448;
	fma.rn.f32 	%f1192, %f1097, %f1191, %f1094;
	fma.rn.f32 	%f1193, %f1099, %f1191, %f1095;
	mul.wide.s32 	%rd91, %r314, 4;
	add.s64 	%rd92, %rd82, %rd91;
	shfl.sync.idx.b32	%r449|%p140, %r999, %r313, 31, -1;
	mov.b32 	%f1194, %r449;
	ld.global.nc.f32 	%f1195, [%rd92];
	fma.rn.f32 	%f1196, %f1195, %f1194, %f1098;
	ld.global.nc.f32 	%f1197, [%rd92+128];
	fma.rn.f32 	%f1198, %f1197, %f1194, %f1100;
	shfl.sync.idx.b32	%r450|%p141, %r998, %r313, 31, -1;
	mov.b32 	%f1199, %r450;
	fma.rn.f32 	%f1200, %f1195, %f1199, %f1102;
	fma.rn.f32 	%f1201, %f1197, %f1199, %f1103;
	shfl.sync.idx.b32	%r451|%p142, %r997, %r313, 31, -1;
	mov.b32 	%f1202, %r451;
	fma.rn.f32 	%f1203, %f1195, %f1202, %f1105;
	fma.rn.f32 	%f1204, %f1197, %f1202, %f1106;
	shfl.sync.idx.b32	%r452|%p143, %r996, %r313, 31, -1;
	mov.b32 	%f1205, %r452;
	fma.rn.f32 	%f1206, %f1195, %f1205, %f1108;
	fma.rn.f32 	%f1207, %f1197, %f1205, %f1109;
	shfl.sync.idx.b32	%r453|%p144, %r995, %r313, 31, -1;
	mov.b32 	%f1208, %r453;
	fma.rn.f32 	%f1209, %f1195, %f1208, %f1111;
	fma.rn.f32 	%f1210, %f1197, %f1208, %f1112;
	shfl.sync.idx.b32	%r454|%p145, %r994, %r313, 31, -1;
	mov.b32 	%f1211, %r454;
	fma.rn.f32 	%f1212, %f1195, %f1211, %f1114;
	fma.rn.f32 	%f1213, %f1197, %f1211, %f1115;
	shfl.sync.idx.b32	%r455|%p146, %r993, %r313, 31, -1;
	mov.b32 	%f1214, %r455;
	fma.rn.f32 	%f1215, %f1195, %f1214, %f1117;
	fma.rn.f32 	%f1216, %f1197, %f1214, %f1118;
	shfl.sync.idx.b32	%r456|%p147, %r992, %r313, 31, -1;
	mov.b32 	%f1217, %r456;
	fma.rn.f32 	%f1218, %f1195, %f1217, %f1120;
	fma.rn.f32 	%f1219, %f1197, %f1217, %f1121;
	shfl.sync.idx.b32	%r457|%p148, %r991, %r313, 31, -1;
	mov.b32 	%f1220, %r457;
	fma.rn.f32 	%f1221, %f1195, %f1220, %f1123;
	fma.rn.f32 	%f1222, %f1197, %f1220, %f1124;
	shfl.sync.idx.b32	%r458|%p149, %r990, %r313, 31, -1;
	mov.b32 	%f1223, %r458;
	fma.rn.f32 	%f1224, %f1195, %f1223, %f1126;
	fma.rn.f32 	%f1225, %f1197, %f1223, %f1127;
	shfl.sync.idx.b32	%r459|%p150, %r989, %r313, 31, -1;
	mov.b32 	%f1226, %r459;
	fma.rn.f32 	%f1227, %f1195, %f1226, %f1129;
	fma.rn.f32 	%f1228, %f1197, %f1226, %f1130;
	shfl.sync.idx.b32	%r460|%p151, %r988, %r313, 31, -1;
	mov.b32 	%f1229, %r460;
	fma.rn.f32 	%f1230, %f1195, %f1229, %f1132;
	fma.rn.f32 	%f1231, %f1197, %f1229, %f1133;
	shfl.sync.idx.b32	%r461|%p152, %r987, %r313, 31, -1;
	mov.b32 	%f1232, %r461;
	fma.rn.f32 	%f1233, %f1195, %f1232, %f1135;
	fma.rn.f32 	%f1234, %f1197, %f1232, %f1136;
	shfl.sync.idx.b32	%r462|%p153, %r986, %r313, 31, -1;
	mov.b32 	%f1235, %r462;
	fma.rn.f32 	%f1236, %f1195, %f1235, %f1138;
	fma.rn.f32 	%f1237, %f1197, %f1235, %f1139;
	shfl.sync.idx.b32	%r463|%p154, %r985, %r313, 31, -1;
	mov.b32 	%f1238, %r463;
	fma.rn.f32 	%f1239, %f1195, %f1238, %f1141;
	fma.rn.f32 	%f1240, %f1197, %f1238, %f1142;
	shfl.sync.idx.b32	%r464|%p155, %r984, %r313, 31, -1;
	mov.b32 	%f1241, %r464;
	fma.rn.f32 	%f1242, %f1195, %f1241, %f1144;
	fma.rn.f32 	%f1243, %f1197, %f1241, %f1145;
	shfl.sync.idx.b32	%r465|%p156, %r983, %r313, 31, -1;
	mov.b32 	%f1244, %r465;
	fma.rn.f32 	%f1245, %f1195, %f1244, %f1147;
	fma.rn.f32 	%f1246, %f1197, %f1244, %f1148;
	shfl.sync.idx.b32	%r466|%p157, %r982, %r313, 31, -1;
	mov.b32 	%f1247, %r466;
	fma.rn.f32 	%f1248, %f1195, %f1247, %f1150;
	fma.rn.f32 	%f1249, %f1197, %f1247, %f1151;
	shfl.sync.idx.b32	%r467|%p158, %r981, %r313, 31, -1;
	mov.b32 	%f1250, %r467;
	fma.rn.f32 	%f1251, %f1195, %f1250, %f1153;
	fma.rn.f32 	%f1252, %f1197, %f1250, %f1154;
	shfl.sync.idx.b32	%r468|%p159, %r980, %r313, 31, -1;
	mov.b32 	%f1253, %r468;
	fma.rn.f32 	%f1254, %f1195, %f1253, %f1156;
	fma.rn.f32 	%f1255, %f1197, %f1253, %f1157;
	shfl.sync.idx.b32	%r469|%p160, %r979, %r313, 31, -1;
	mov.b32 	%f1256, %r469;
	fma.rn.f32 	%f1257, %f1195, %f1256, %f1159;
	fma.rn.f32 	%f1258, %f1197, %f1256, %f1160;
	shfl.sync.idx.b32	%r470|%p161, %r978, %r313, 31, -1;
	mov.b32 	%f1259, %r470;
	fma.rn.f32 	%f1260, %f1195, %f1259, %f1162;
	fma.rn.f32 	%f1261, %f1197, %f1259, %f1163;
	shfl.sync.idx.b32	%r471|%p162, %r977, %r313, 31, -1;
	mov.b32 	%f1262, %r471;
	fma.rn.f32 	%f1263, %f1195, %f1262, %f1165;
	fma.rn.f32 	%f1264, %f1197, %f1262, %f1166;
	shfl.sync.idx.b32	%r472|%p163, %r976, %r313, 31, -1;
	mov.b32 	%f1265, %r472;
	fma.rn.f32 	%f1266, %f1195, %f1265, %f1168;
	fma.rn.f32 	%f1267, %f1197, %f1265, %f1169;
	shfl.sync.idx.b32	%r473|%p164, %r975, %r313, 31, -1;
	mov.b32 	%f1268, %r473;
	fma.rn.f32 	%f1269, %f1195, %f1268, %f1171;
	fma.rn.f32 	%f1270, %f1197, %f1268, %f1172;
	shfl.sync.idx.b32	%r474|%p165, %r974, %r313, 31, -1;
	mov.b32 	%f1271, %r474;
	fma.rn.f32 	%f1272, %f1195, %f1271, %f1174;
	fma.rn.f32 	%f1273, %f1197, %f1271, %f1175;
	shfl.sync.idx.b32	%r475|%p166, %r973, %r313, 31, -1;
	mov.b32 	%f1274, %r475;
	fma.rn.f32 	%f1275, %f1195, %f1274, %f1177;
	fma.rn.f32 	%f1276, %f1197, %f1274, %f1178;
	shfl.sync.idx.b32	%r476|%p167, %r972, %r313, 31, -1;
	mov.b32 	%f1277, %r476;
	fma.rn.f32 	%f1278, %f1195, %f1277, %f1180;
	fma.rn.f32 	%f1279, %f1197, %f1277, %f1181;
	shfl.sync.idx.b32	%r477|%p168, %r971, %r313, 31, -1;
	mov.b32 	%f1280, %r477;
	fma.rn.f32 	%f1281, %f1195, %f1280, %f1183;
	fma.rn.f32 	%f1282, %f1197, %f1280, %f1184;
	shfl.sync.idx.b32	%r478|%p169, %r970, %r313, 31, -1;
	mov.b32 	%f1283, %r478;
	fma.rn.f32 	%f1284, %f1195, %f1283, %f1186;
	fma.rn.f32 	%f1285, %f1197, %f1283, %f1187;
	shfl.sync.idx.b32	%r479|%p170, %r969, %r313, 31, -1;
	mov.b32 	%f1286, %r479;
	fma.rn.f32 	%f1287, %f1195, %f1286, %f1189;
	fma.rn.f32 	%f1288, %f1197, %f1286, %f1190;
	shfl.sync.idx.b32	%r480|%p171, %r968, %r313, 31, -1;
	mov.b32 	%f1289, %r480;
	fma.rn.f32 	%f1290, %f1195, %f1289, %f1192;
	fma.rn.f32 	%f1291, %f1197, %f1289, %f1193;
	mul.wide.s32 	%rd93, %r316, 4;
	add.s64 	%rd94, %rd82, %rd93;
	shfl.sync.idx.b32	%r481|%p172, %r999, %r315, 31, -1;
	mov.b32 	%f1292, %r481;
	ld.global.nc.f32 	%f1293, [%rd94];
	fma.rn.f32 	%f1294, %f1293, %f1292, %f1196;
	ld.global.nc.f32 	%f1295, [%rd94+128];
	fma.rn.f32 	%f1296, %f1295, %f1292, %f1198;
	shfl.sync.idx.b32	%r482|%p173, %r998, %r315, 31, -1;
	mov.b32 	%f1297, %r482;
	fma.rn.f32 	%f1298, %f1293, %f1297, %f1200;
	fma.rn.f32 	%f1299, %f1295, %f1297, %f1201;
	shfl.sync.idx.b32	%r483|%p174, %r997, %r315, 31, -1;
	mov.b32 	%f1300, %r483;
	fma.rn.f32 	%f1301, %f1293, %f1300, %f1203;
	fma.rn.f32 	%f1302, %f1295, %f1300, %f1204;
	shfl.sync.idx.b32	%r484|%p175, %r996, %r315, 31, -1;
	mov.b32 	%f1303, %r484;
	fma.rn.f32 	%f1304, %f1293, %f1303, %f1206;
	fma.rn.f32 	%f1305, %f1295, %f1303, %f1207;
	shfl.sync.idx.b32	%r485|%p176, %r995, %r315, 31, -1;
	mov.b32 	%f1306, %r485;
	fma.rn.f32 	%f1307, %f1293, %f1306, %f1209;
	fma.rn.f32 	%f1308, %f1295, %f1306, %f1210;
	shfl.sync.idx.b32	%r486|%p177, %r994, %r315, 31, -1;
	mov.b32 	%f1309, %r486;
	fma.rn.f32 	%f1310, %f1293, %f1309, %f1212;
	fma.rn.f32 	%f1311, %f1295, %f1309, %f1213;
	shfl.sync.idx.b32	%r487|%p178, %r993, %r315, 31, -1;
	mov.b32 	%f1312, %r487;
	fma.rn.f32 	%f1313, %f1293, %f1312, %f1215;
	fma.rn.f32 	%f1314, %f1295, %f1312, %f1216;
	shfl.sync.idx.b32	%r488|%p179, %r992, %r315, 31, -1;
	mov.b32 	%f1315, %r488;
	fma.rn.f32 	%f1316, %f1293, %f1315, %f1218;
	fma.rn.f32 	%f1317, %f1295, %f1315, %f1219;
	shfl.sync.idx.b32	%r489|%p180, %r991, %r315, 31, -1;
	mov.b32 	%f1318, %r489;
	fma.rn.f32 	%f1319, %f1293, %f1318, %f1221;
	fma.rn.f32 	%f1320, %f1295, %f1318, %f1222;
	shfl.sync.idx.b32	%r490|%p181, %r990, %r315, 31, -1;
	mov.b32 	%f1321, %r490;
	fma.rn.f32 	%f1322, %f1293, %f1321, %f1224;
	fma.rn.f32 	%f1323, %f1295, %f1321, %f1225;
	shfl.sync.idx.b32	%r491|%p182, %r989, %r315, 31, -1;
	mov.b32 	%f1324, %r491;
	fma.rn.f32 	%f1325, %f1293, %f1324, %f1227;
	fma.rn.f32 	%f1326, %f1295, %f1324, %f1228;
	shfl.sync.idx.b32	%r492|%p183, %r988, %r315, 31, -1;
	mov.b32 	%f1327, %r492;
	fma.rn.f32 	%f1328, %f1293, %f1327, %f1230;
	fma.rn.f32 	%f1329, %f1295, %f1327, %f1231;
	shfl.sync.idx.b32	%r493|%p184, %r987, %r315, 31, -1;
	mov.b32 	%f1330, %r493;
	fma.rn.f32 	%f1331, %f1293, %f1330, %f1233;
	fma.rn.f32 	%f1332, %f1295, %f1330, %f1234;
	shfl.sync.idx.b32	%r494|%p185, %r986, %r315, 31, -1;
	mov.b32 	%f1333, %r494;
	fma.rn.f32 	%f1334, %f1293, %f1333, %f1236;
	fma.rn.f32 	%f1335, %f1295, %f1333, %f1237;
	shfl.sync.idx.b32	%r495|%p186, %r985, %r315, 31, -1;
	mov.b32 	%f1336, %r495;
	fma.rn.f32 	%f1337, %f1293, %f1336, %f1239;
	fma.rn.f32 	%f1338, %f1295, %f1336, %f1240;
	shfl.sync.idx.b32	%r496|%p187, %r984, %r315, 31, -1;
	mov.b32 	%f1339, %r496;
	fma.rn.f32 	%f1340, %f1293, %f1339, %f1242;
	fma.rn.f32 	%f1341, %f1295, %f1339, %f1243;
	shfl.sync.idx.b32	%r497|%p188, %r983, %r315, 31, -1;
	mov.b32 	%f1342, %r497;
	fma.rn.f32 	%f1343, %f1293, %f1342, %f1245;
	fma.rn.f32 	%f1344, %f1295, %f1342, %f1246;
	shfl.sync.idx.b32	%r498|%p189, %r982, %r315, 31, -1;
	mov.b32 	%f1345, %r498;
	fma.rn.f32 	%f1346, %f1293, %f1345, %f1248;
	fma.rn.f32 	%f1347, %f1295, %f1345, %f1249;
	shfl.sync.idx.b32	%r499|%p190, %r981, %r315, 31, -1;
	mov.b32 	%f1348, %r499;
	fma.rn.f32 	%f1349, %f1293, %f1348, %f1251;
	fma.rn.f32 	%f1350, %f1295, %f1348, %f1252;
	shfl.sync.idx.b32	%r500|%p191, %r980, %r315, 31, -1;
	mov.b32 	%f1351, %r500;
	fma.rn.f32 	%f1352, %f1293, %f1351, %f1254;
	fma.rn.f32 	%f1353, %f1295, %f1351, %f1255;
	shfl.sync.idx.b32	%r501|%p192, %r979, %r315, 31, -1;
	mov.b32 	%f1354, %r501;
	fma.rn.f32 	%f1355, %f1293, %f1354, %f1257;
	fma.rn.f32 	%f1356, %f1295, %f1354, %f1258;
	shfl.sync.idx.b32	%r502|%p193, %r978, %r315, 31, -1;
	mov.b32 	%f1357, %r502;
	fma.rn.f32 	%f1358, %f1293, %f1357, %f1260;
	fma.rn.f32 	%f1359, %f1295, %f1357, %f1261;
	shfl.sync.idx.b32	%r503|%p194, %r977, %r315, 31, -1;
	mov.b32 	%f1360, %r503;
	fma.rn.f32 	%f1361, %f1293, %f1360, %f1263;
	fma.rn.f32 	%f1362, %f1295, %f1360, %f1264;
	shfl.sync.idx.b32	%r504|%p195, %r976, %r315, 31, -1;
	mov.b32 	%f1363, %r504;
	fma.rn.f32 	%f1364, %f1293, %f1363, %f1266;
	fma.rn.f32 	%f1365, %f1295, %f1363, %f1267;
	shfl.sync.idx.b32	%r505|%p196, %r975, %r315, 31, -1;
	mov.b32 	%f1366, %r505;
	fma.rn.f32 	%f1367, %f1293, %f1366, %f1269;
	fma.rn.f32 	%f1368, %f1295, %f1366, %f1270;
	shfl.sync.idx.b32	%r506|%p197, %r974, %r315, 31, -1;
	mov.b32 	%f1369, %r506;
	fma.rn.f32 	%f1370, %f1293, %f1369, %f1272;
	fma.rn.f32 	%f1371, %f1295, %f1369, %f1273;
	shfl.sync.idx.b32	%r507|%p198, %r973, %r315, 31, -1;
	mov.b32 	%f1372, %r507;
	fma.rn.f32 	%f1373, %f1293, %f1372, %f1275;
	fma.rn.f32 	%f1374, %f1295, %f1372, %f1276;
	shfl.sync.idx.b32	%r508|%p199, %r972, %r315, 31, -1;
	mov.b32 	%f1375, %r508;
	fma.rn.f32 	%f1376, %f1293, %f1375, %f1278;
	fma.rn.f32 	%f1377, %f1295, %f1375, %f1279;
	shfl.sync.idx.b32	%r509|%p200, %r971, %r315, 31, -1;
	mov.b32 	%f1378, %r509;
	fma.rn.f32 	%f1379, %f1293, %f1378, %f1281;
	fma.rn.f32 	%f1380, %f1295, %f1378, %f1282;
	shfl.sync.idx.b32	%r510|%p201, %r970, %r315, 31, -1;
	mov.b32 	%f1381, %r510;
	fma.rn.f32 	%f1382, %f1293, %f1381, %f1284;
	fma.rn.f32 	%f1383, %f1295, %f1381, %f1285;
	shfl.sync.idx.b32	%r511|%p202, %r969, %r315, 31, -1;
	mov.b32 	%f1384, %r511;
	fma.rn.f32 	%f1385, %f1293, %f1384, %f1287;
	fma.rn.f32 	%f1386, %f1295, %f1384, %f1288;
	shfl.sync.idx.b32	%r512|%p203, %r968, %r315, 31, -1;
	mov.b32 	%f1387, %r512;
	fma.rn.f32 	%f1388, %f1293, %f1387, %f1290;
	fma.rn.f32 	%f1389, %f1295, %f1387, %f1291;
	mul.wide.s32 	%rd95, %r318, 4;
	add.s64 	%rd96, %rd82, %rd95;
	shfl.sync.idx.b32	%r513|%p204, %r999, %r317, 31, -1;
	mov.b32 	%f1390, %r513;
	ld.global.nc.f32 	%f1391, [%rd96];
	fma.rn.f32 	%f1392, %f1391, %f1390, %f1294;
	ld.global.nc.f32 	%f1393, [%rd96+128];
	fma.rn.f32 	%f1394, %f1393, %f1390, %f1296;
	shfl.sync.idx.b32	%r514|%p205, %r998, %r317, 31, -1;
	mov.b32 	%f1395, %r514;
	fma.rn.f32 	%f1396, %f1391, %f1395, %f1298;
	fma.rn.f32 	%f1397, %f1393, %f1395, %f1299;
	shfl.sync.idx.b32	%r515|%p206, %r997, %r317, 31, -1;
	mov.b32 	%f1398, %r515;
	fma.rn.f32 	%f1399, %f1391, %f1398, %f1301;
	fma.rn.f32 	%f1400, %f1393, %f1398, %f1302;
	shfl.sync.idx.b32	%r516|%p207, %r996, %r317, 31, -1;
	mov.b32 	%f1401, %r516;
	fma.rn.f32 	%f1402, %f1391, %f1401, %f1304;
	fma.rn.f32 	%f1403, %f1393, %f1401, %f1305;
	shfl.sync.idx.b32	%r517|%p208, %r995, %r317, 31, -1;
	mov.b32 	%f1404, %r517;
	fma.rn.f32 	%f1405, %f1391, %f1404, %f1307;
	fma.rn.f32 	%f1406, %f1393, %f1404, %f1308;
	shfl.sync.idx.b32	%r518|%p209, %r994, %r317, 31, -1;
	mov.b32 	%f1407, %r518;
	fma.rn.f32 	%f1408, %f1391, %f1407, %f1310;
	fma.rn.f32 	%f1409, %f1393, %f1407, %f1311;
	shfl.sync.idx.b32	%r519|%p210, %r993, %r317, 31, -1;
	mov.b32 	%f1410, %r519;
	fma.rn.f32 	%f1411, %f1391, %f1410, %f1313;
	fma.rn.f32 	%f1412, %f1393, %f1410, %f1314;
	shfl.sync.idx.b32	%r520|%p211, %r992, %r317, 31, -1;
	mov.b32 	%f1413, %r520;
	fma.rn.f32 	%f1414, %f1391, %f1413, %f1316;
	fma.rn.f32 	%f1415, %f1393, %f1413, %f1317;
	shfl.sync.idx.b32	%r521|%p212, %r991, %r317, 31, -1;
	mov.b32 	%f1416, %r521;
	fma.rn.f32 	%f1417, %f1391, %f1416, %f1319;
	fma.rn.f32 	%f1418, %f1393, %f1416, %f1320;
	shfl.sync.idx.b32	%r522|%p213, %r990, %r317, 31, -1;
	mov.b32 	%f1419, %r522;
	fma.rn.f32 	%f1420, %f1391, %f1419, %f1322;
	fma.rn.f32 	%f1421, %f1393, %f1419, %f1323;
	shfl.sync.idx.b32	%r523|%p214, %r989, %r317, 31, -1;
	mov.b32 	%f1422, %r523;
	fma.rn.f32 	%f1423, %f1391, %f1422, %f1325;
	fma.rn.f32 	%f1424, %f1393, %f1422, %f1326;
	shfl.sync.idx.b32	%r524|%p215, %r988, %r317, 31, -1;
	mov.b32 	%f1425, %r524;
	fma.rn.f32 	%f1426, %f1391, %f1425, %f1328;
	fma.rn.f32 	%f1427, %f1393, %f1425, %f1329;
	shfl.sync.idx.b32	%r525|%p216, %r987, %r317, 31, -1;
	mov.b32 	%f1428, %r525;
	fma.rn.f32 	%f1429, %f1391, %f1428, %f1331;
	fma.rn.f32 	%f1430, %f1393, %f1428, %f1332;
	shfl.sync.idx.b32	%r526|%p217, %r986, %r317, 31, -1;
	mov.b32 	%f1431, %r526;
	fma.rn.f32 	%f1432, %f1391, %f1431, %f1334;
	fma.rn.f32 	%f1433, %f1393, %f1431, %f1335;
	shfl.sync.idx.b32	%r527|%p218, %r985, %r317, 31, -1;
	mov.b32 	%f1434, %r527;
	fma.rn.f32 	%f1435, %f1391, %f1434, %f1337;
	fma.rn.f32 	%f1436, %f1393, %f1434, %f1338;
	shfl.sync.idx.b32	%r528|%p219, %r984, %r317, 31, -1;
	mov.b32 	%f1437, %r528;
	fma.rn.f32 	%f1438, %f1391, %f1437, %f1340;
	fma.rn.f32 	%f1439, %f1393, %f1437, %f1341;
	shfl.sync.idx.b32	%r529|%p220, %r983, %r317, 31, -1;
	mov.b32 	%f1440, %r529;
	fma.rn.f32 	%f1441, %f1391, %f1440, %f1343;
	fma.rn.f32 	%f1442, %f1393, %f1440, %f1344;
	shfl.sync.idx.b32	%r530|%p221, %r982, %r317, 31, -1;
	mov.b32 	%f1443, %r530;
	fma.rn.f32 	%f1444, %f1391, %f1443, %f1346;
	fma.rn.f32 	%f1445, %f1393, %f1443, %f1347;
	shfl.sync.idx.b32	%r531|%p222, %r981, %r317, 31, -1;
	mov.b32 	%f1446, %r531;
	fma.rn.f32 	%f1447, %f1391, %f1446, %f1349;
	fma.rn.f32 	%f1448, %f1393, %f1446, %f1350;
	shfl.sync.idx.b32	%r532|%p223, %r980, %r317, 31, -1;
	mov.b32 	%f1449, %r532;
	fma.rn.f32 	%f1450, %f1391, %f1449, %f1352;
	fma.rn.f32 	%f1451, %f1393, %f1449, %f1353;
	shfl.sync.idx.b32	%r533|%p224, %r979, %r317, 31, -1;
	mov.b32 	%f1452, %r533;
	fma.rn.f32 	%f1453, %f1391, %f1452, %f1355;
	fma.rn.f32 	%f1454, %f1393, %f1452, %f1356;
	shfl.sync.idx.b32	%r534|%p225, %r978, %r317, 31, -1;
	mov.b32 	%f1455, %r534;
	fma.rn.f32 	%f1456, %f1391, %f1455, %f1358;
	fma.rn.f32 	%f1457, %f1393, %f1455, %f1359;
	shfl.sync.idx.b32	%r535|%p226, %r977, %r317, 31, -1;
	mov.b32 	%f1458, %r535;
	fma.rn.f32 	%f1459, %f1391, %f1458, %f1361;
	fma.rn.f32 	%f1460, %f1393, %f1458, %f1362;
	shfl.sync.idx.b32	%r536|%p227, %r976, %r317, 31, -1;
	mov.b32 	%f1461, %r536;
	fma.rn.f32 	%f1462, %f1391, %f1461, %f1364;
	fma.rn.f32 	%f1463, %f1393, %f1461, %f1365;
	shfl.sync.idx.b32	%r537|%p228, %r975, %r317, 31, -1;
	mov.b32 	%f1464, %r537;
	fma.rn.f32 	%f1465, %f1391, %f1464, %f1367;
	fma.rn.f32 	%f1466, %f1393, %f1464, %f1368;
	shfl.sync.idx.b32	%r538|%p229, %r974, %r317, 31, -1;
	mov.b32 	%f1467, %r538;
	fma.rn.f32 	%f1468, %f1391, %f1467, %f1370;
	fma.rn.f32 	%f1469, %f1393, %f1467, %f1371;
	shfl.sync.idx.b32	%r539|%p230, %r973, %r317, 31, -1;
	mov.b32 	%f1470, %r539;
	fma.rn.f32 	%f1471, %f1391, %f1470, %f1373;
	fma.rn.f32 	%f1472, %f1393, %f1470, %f1374;
	shfl.sync.idx.b32	%r540|%p231, %r972, %r317, 31, -1;
	mov.b32 	%f1473, %r540;
	fma.rn.f32 	%f1474, %f1391, %f1473, %f1376;
	fma.rn.f32 	%f1475, %f1393, %f1473, %f1377;
	shfl.sync.idx.b32	%r541|%p232, %r971, %r317, 31, -1;
	mov.b32 	%f1476, %r541;
	fma.rn.f32 	%f1477, %f1391, %f1476, %f1379;
	fma.rn.f32 	%f1478, %f1393, %f1476, %f1380;
	shfl.sync.idx.b32	%r542|%p233, %r970, %r317, 31, -1;
	mov.b32 	%f1479, %r542;
	fma.rn.f32 	%f1480, %f1391, %f1479, %f1382;
	fma.rn.f32 	%f1481, %f1393, %f1479, %f1383;
	shfl.sync.idx.b32	%r543|%p234, %r969, %r317, 31, -1;
	mov.b32 	%f1482, %r543;
	fma.rn.f32 	%f1483, %f1391, %f1482, %f1385;
	fma.rn.f32 	%f1484, %f1393, %f1482, %f1386;
	shfl.sync.idx.b32	%r544|%p235, %r968, %r317, 31, -1;
	mov.b32 	%f1485, %r544;
	fma.rn.f32 	%f1486, %f1391, %f1485, %f1388;
	fma.rn.f32 	%f1487, %f1393, %f1485, %f1389;
	mul.wide.s32 	%rd97, %r320, 4;
	add.s64 	%rd98, %rd82, %rd97;
	shfl.sync.idx.b32	%r545|%p236, %r999, %r319, 31, -1;
	mov.b32 	%f1488, %r545;
	ld.global.nc.f32 	%f1489, [%rd98];
	fma.rn.f32 	%f2173, %f1489, %f1488, %f1392;
	ld.global.nc.f32 	%f1490, [%rd98+128];
	fma.rn.f32 	%f2172, %f1490, %f1488, %f1394;
	shfl.sync.idx.b32	%r546|%p237, %r998, %r319, 31, -1;
	mov.b32 	%f1491, %r546;
	fma.rn.f32 	%f2171, %f1489, %f1491, %f1396;
	fma.rn.f32 	%f2170, %f1490, %f1491, %f1397;
	shfl.sync.idx.b32	%r547|%p238, %r997, %r319, 31, -1;
	mov.b32 	%f1492, %r547;
	fma.rn.f32 	%f2169, %f1489, %f1492, %f1399;
	fma.rn.f32 	%f2168, %f1490, %f1492, %f1400;
	shfl.sync.idx.b32	%r548|%p239, %r996, %r319, 31, -1;
	mov.b32 	%f1493, %r548;
	fma.rn.f32 	%f2167, %f1489, %f1493, %f1402;
	fma.rn.f32 	%f2166, %f1490, %f1493, %f1403;
	shfl.sync.idx.b32	%r549|%p240, %r995, %r319, 31, -1;
	mov.b32 	%f1494, %r549;
	fma.rn.f32 	%f2165, %f1489, %f1494, %f1405;
	fma.rn.f32 	%f2164, %f1490, %f1494, %f1406;
	shfl.sync.idx.b32	%r550|%p241, %r994, %r319, 31, -1;
	mov.b32 	%f1495, %r550;
	fma.rn.f32 	%f2163, %f1489, %f1495, %f1408;
	fma.rn.f32 	%f2162, %f1490, %f1495, %f1409;
	shfl.sync.idx.b32	%r551|%p242, %r993, %r319, 31, -1;
	mov.b32 	%f1496, %r551;
	fma.rn.f32 	%f2161, %f1489, %f1496, %f1411;
	fma.rn.f32 	%f2160, %f1490, %f1496, %f1412;
	shfl.sync.idx.b32	%r552|%p243, %r992, %r319, 31, -1;
	mov.b32 	%f1497, %r552;
	fma.rn.f32 	%f2159, %f1489, %f1497, %f1414;
	fma.rn.f32 	%f2158, %f1490, %f1497, %f1415;
	shfl.sync.idx.b32	%r553|%p244, %r991, %r319, 31, -1;
	mov.b32 	%f1498, %r553;
	fma.rn.f32 	%f2157, %f1489, %f1498, %f1417;
	fma.rn.f32 	%f2156, %f1490, %f1498, %f1418;
	shfl.sync.idx.b32	%r554|%p245, %r990, %r319, 31, -1;
	mov.b32 	%f1499, %r554;
	fma.rn.f32 	%f2155, %f1489, %f1499, %f1420;
	fma.rn.f32 	%f2154, %f1490, %f1499, %f1421;
	shfl.sync.idx.b32	%r555|%p246, %r989, %r319, 31, -1;
	mov.b32 	%f1500, %r555;
	fma.rn.f32 	%f2153, %f1489, %f1500, %f1423;
	fma.rn.f32 	%f2152, %f1490, %f1500, %f1424;
	shfl.sync.idx.b32	%r556|%p247, %r988, %r319, 31, -1;
	mov.b32 	%f1501, %r556;
	fma.rn.f32 	%f2151, %f1489, %f1501, %f1426;
	fma.rn.f32 	%f2150, %f1490, %f1501, %f1427;
	shfl.sync.idx.b32	%r557|%p248, %r987, %r319, 31, -1;
	mov.b32 	%f1502, %r557;
	fma.rn.f32 	%f2149, %f1489, %f1502, %f1429;
	fma.rn.f32 	%f2148, %f1490, %f1502, %f1430;
	shfl.sync.idx.b32	%r558|%p249, %r986, %r319, 31, -1;
	mov.b32 	%f1503, %r558;
	fma.rn.f32 	%f2147, %f1489, %f1503, %f1432;
	fma.rn.f32 	%f2146, %f1490, %f1503, %f1433;
	shfl.sync.idx.b32	%r559|%p250, %r985, %r319, 31, -1;
	mov.b32 	%f1504, %r559;
	fma.rn.f32 	%f2145, %f1489, %f1504, %f1435;
	fma.rn.f32 	%f2144, %f1490, %f1504, %f1436;
	shfl.sync.idx.b32	%r560|%p251, %r984, %r319, 31, -1;
	mov.b32 	%f1505, %r560;
	fma.rn.f32 	%f2143, %f1489, %f1505, %f1438;
	fma.rn.f32 	%f2142, %f1490, %f1505, %f1439;
	shfl.sync.idx.b32	%r561|%p252, %r983, %r319, 31, -1;
	mov.b32 	%f1506, %r561;
	fma.rn.f32 	%f2141, %f1489, %f1506, %f1441;
	fma.rn.f32 	%f2140, %f1490, %f1506, %f1442;
	shfl.sync.idx.b32	%r562|%p253, %r982, %r319, 31, -1;
	mov.b32 	%f1507, %r562;
	fma.rn.f32 	%f2139, %f1489, %f1507, %f1444;
	fma.rn.f32 	%f2138, %f1490, %f1507, %f1445;
	shfl.sync.idx.b32	%r563|%p254, %r981, %r319, 31, -1;
	mov.b32 	%f1508, %r563;
	fma.rn.f32 	%f2137, %f1489, %f1508, %f1447;
	fma.rn.f32 	%f2136, %f1490, %f1508, %f1448;
	shfl.sync.idx.b32	%r564|%p255, %r980, %r319, 31, -1;
	mov.b32 	%f1509, %r564;
	fma.rn.f32 	%f2135, %f1489, %f1509, %f1450;
	fma.rn.f32 	%f2134, %f1490, %f1509, %f1451;
	shfl.sync.idx.b32	%r565|%p256, %r979, %r319, 31, -1;
	mov.b32 	%f1510, %r565;
	fma.rn.f32 	%f2133, %f1489, %f1510, %f1453;
	fma.rn.f32 	%f2132, %f1490, %f1510, %f1454;
	shfl.sync.idx.b32	%r566|%p257, %r978, %r319, 31, -1;
	mov.b32 	%f1511, %r566;
	fma.rn.f32 	%f2131, %f1489, %f1511, %f1456;
	fma.rn.f32 	%f2130, %f1490, %f1511, %f1457;
	shfl.sync.idx.b32	%r567|%p258, %r977, %r319, 31, -1;
	mov.b32 	%f1512, %r567;
	fma.rn.f32 	%f2129, %f1489, %f1512, %f1459;
	fma.rn.f32 	%f2128, %f1490, %f1512, %f1460;
	shfl.sync.idx.b32	%r568|%p259, %r976, %r319, 31, -1;
	mov.b32 	%f1513, %r568;
	fma.rn.f32 	%f2127, %f1489, %f1513, %f1462;
	fma.rn.f32 	%f2126, %f1490, %f1513, %f1463;
	shfl.sync.idx.b32	%r569|%p260, %r975, %r319, 31, -1;
	mov.b32 	%f1514, %r569;
	fma.rn.f32 	%f2125, %f1489, %f1514, %f1465;
	fma.rn.f32 	%f2124, %f1490, %f1514, %f1466;
	shfl.sync.idx.b32	%r570|%p261, %r974, %r319, 31, -1;
	mov.b32 	%f1515, %r570;
	fma.rn.f32 	%f2123, %f1489, %f1515, %f1468;
	fma.rn.f32 	%f2122, %f1490, %f1515, %f1469;
	shfl.sync.idx.b32	%r571|%p262, %r973, %r319, 31, -1;
	mov.b32 	%f1516, %r571;
	fma.rn.f32 	%f2121, %f1489, %f1516, %f1471;
	fma.rn.f32 	%f2120, %f1490, %f1516, %f1472;
	shfl.sync.idx.b32	%r572|%p263, %r972, %r319, 31, -1;
	mov.b32 	%f1517, %r572;
	fma.rn.f32 	%f2119, %f1489, %f1517, %f1474;
	fma.rn.f32 	%f2118, %f1490, %f1517, %f1475;
	shfl.sync.idx.b32	%r573|%p264, %r971, %r319, 31, -1;
	mov.b32 	%f1518, %r573;
	fma.rn.f32 	%f2117, %f1489, %f1518, %f1477;
	fma.rn.f32 	%f2116, %f1490, %f1518, %f1478;
	shfl.sync.idx.b32	%r574|%p265, %r970, %r319, 31, -1;
	mov.b32 	%f1519, %r574;
	fma.rn.f32 	%f2115, %f1489, %f1519, %f1480;
	fma.rn.f32 	%f2114, %f1490, %f1519, %f1481;
	shfl.sync.idx.b32	%r575|%p266, %r969, %r319, 31, -1;
	mov.b32 	%f1520, %r575;
	fma.rn.f32 	%f2113, %f1489, %f1520, %f1483;
	fma.rn.f32 	%f2112, %f1490, %f1520, %f1484;
	shfl.sync.idx.b32	%r576|%p267, %r968, %r319, 31, -1;
	mov.b32 	%f1521, %r576;
	fma.rn.f32 	%f2111, %f1489, %f1521, %f1486;
	fma.rn.f32 	%f2110, %f1490, %f1521, %f1487;
	add.s32 	%r1000, %r1000, 8;
	and.b32  	%r577, %r4, -8;
	add.s32 	%r578, %r577, %r2;
	setp.lt.s32 	%p268, %r1000, %r578;
	@%p268 bra 	$L__BB0_2;
$L__BB0_6:
	and.b32  	%r144, %r4, -8;
	add.s32 	%r145, %r144, %r2;
	setp.le.s32 	%p269, %r3, %r145;
	and.b32  	%r579, %r4, 24;
	setp.ne.s32 	%p270, %r579, 0;
	or.pred  	%p271, %p270, %p269;
	@%p271 bra 	$L__BB0_9;
	sub.s32 	%r580, %r3, %r145;
	setp.ge.u32 	%p272, %r1, %r580;
	mov.u32 	%r1002, %r145;
	@%p272 bra 	$L__BB0_9;
	ld.param.u64 	%rd258, [_Z12_spmm_conv_0PKfPfiiPKiS3_S3_S0__param_7];
	ld.param.u64 	%rd256, [_Z12_spmm_conv_0PKfPfiiPKiS3_S3_S0__param_6];
	add.s32 	%r581, %r145, %r1;
	cvta.to.global.u64 	%rd99, %rd256;
	mul.wide.u32 	%rd100, %r581, 4;
	add.s64 	%rd101, %rd99, %rd100;
	ld.global.nc.u32 	%r582, [%rd101];
	mul.hi.s32 	%r583, %r582, 715827883;
	shr.u32 	%r584, %r583, 31;
	shr.u32 	%r585, %r583, 8;
	add.s32 	%r586, %r585, %r584;
	shl.b32 	%r587, %r586, 17;
	add.s32 	%r588, %r587, %r5;
	shr.s32 	%r589, %r582, 31;
	shr.u32 	%r590, %r589, 23;
	add.s32 	%r591, %r582, %r590;
	shr.s32 	%r592, %r591, 9;
	mul.hi.s32 	%r593, %r592, 1431655766;
	shr.u32 	%r594, %r593, 31;
	add.s32 	%r595, %r593, %r594;
	mul.lo.s32 	%r596, %r595, 3;
	sub.s32 	%r597, %r592, %r596;
	shl.b32 	%r598, %r597, 15;
	add.s32 	%r599, %r588, %r598;
	and.b32  	%r600, %r591, 67108352;
	sub.s32 	%r601, %r582, %r600;
	shl.b32 	%r602, %r601, 6;
	add.s32 	%r1001, %r599, %r602;
	cvta.to.global.u64 	%rd102, %rd258;
	add.s64 	%rd103, %rd102, %rd100;
	ld.global.nc.u32 	%r999, [%rd103];
	add.s32 	%r603, %r4, %r581;
	mul.wide.u32 	%rd104, %r603, 4;
	add.s64 	%rd105, %rd102, %rd104;
	ld.global.nc.u32 	%r998, [%rd105];
	add.s32 	%r604, %r603, %r4;
	mul.wide.u32 	%rd106, %r604, 4;
	add.s64 	%rd107, %rd102, %rd106;
	ld.global.nc.u32 	%r997, [%rd107];
	add.s32 	%r605, %r604, %r4;
	mul.wide.u32 	%rd108, %r605, 4;
	add.s64 	%rd109, %rd102, %rd108;
	ld.global.nc.u32 	%r996, [%rd109];
	add.s32 	%r606, %r605, %r4;
	mul.wide.u32 	%rd110, %r606, 4;
	add.s64 	%rd111, %rd102, %rd110;
	ld.global.nc.u32 	%r995, [%rd111];
	add.s32 	%r607, %r606, %r4;
	mul.wide.u32 	%rd112, %r607, 4;
	add.s64 	%rd113, %rd102, %rd112;
	ld.global.nc.u32 	%r994, [%rd113];
	add.s32 	%r608, %r607, %r4;
	mul.wide.u32 	%rd114, %r608, 4;
	add.s64 	%rd115, %rd102, %rd114;
	ld.global.nc.u32 	%r993, [%rd115];
	add.s32 	%r609, %r608, %r4;
	mul.wide.u32 	%rd116, %r609, 4;
	add.s64 	%rd117, %rd102, %rd116;
	ld.global.nc.u32 	%r992, [%rd117];
	add.s32 	%r610, %r609, %r4;
	mul.wide.u32 	%rd118, %r610, 4;
	add.s64 	%rd119, %rd102, %rd118;
	ld.global.nc.u32 	%r991, [%rd119];
	add.s32 	%r611, %r610, %r4;
	mul.wide.u32 	%rd120, %r611, 4;
	add.s64 	%rd121, %rd102, %rd120;
	ld.global.nc.u32 	%r990, [%rd121];
	add.s32 	%r612, %r611, %r4;
	mul.wide.u32 	%rd122, %r612, 4;
	add.s64 	%rd123, %rd102, %rd122;
	ld.global.nc.u32 	%r989, [%rd123];
	add.s32 	%r613, %r612, %r4;
	mul.wide.u32 	%rd124, %r613, 4;
	add.s64 	%rd125, %rd102, %rd124;
	ld.global.nc.u32 	%r988, [%rd125];
	add.s32 	%r614, %r613, %r4;
	mul.wide.u32 	%rd126, %r614, 4;
	add.s64 	%rd127, %rd102, %rd126;
	ld.global.nc.u32 	%r987, [%rd127];
	add.s32 	%r615, %r614, %r4;
	mul.wide.u32 	%rd128, %r615, 4;
	add.s64 	%rd129, %rd102, %rd128;
	ld.global.nc.u32 	%r986, [%rd129];
	add.s32 	%r616, %r615, %r4;
	mul.wide.u32 	%rd130, %r616, 4;
	add.s64 	%rd131, %rd102, %rd130;
	ld.global.nc.u32 	%r985, [%rd131];
	add.s32 	%r617, %r616, %r4;
	mul.wide.u32 	%rd132, %r617, 4;
	add.s64 	%rd133, %rd102, %rd132;
	ld.global.nc.u32 	%r984, [%rd133];
	add.s32 	%r618, %r617, %r4;
	mul.wide.u32 	%rd134, %r618, 4;
	add.s64 	%rd135, %rd102, %rd134;
	ld.global.nc.u32 	%r983, [%rd135];
	add.s32 	%r619, %r618, %r4;
	mul.wide.u32 	%rd136, %r619, 4;
	add.s64 	%rd137, %rd102, %rd136;
	ld.global.nc.u32 	%r982, [%rd137];
	add.s32 	%r620, %r619, %r4;
	mul.wide.u32 	%rd138, %r620, 4;
	add.s64 	%rd139, %rd102, %rd138;
	ld.global.nc.u32 	%r981, [%rd139];
	add.s32 	%r621, %r620, %r4;
	mul.wide.u32 	%rd140, %r621, 4;
	add.s64 	%rd141, %rd102, %rd140;
	ld.global.nc.u32 	%r980, [%rd141];
	add.s32 	%r622, %r621, %r4;
	mul.wide.u32 	%rd142, %r622, 4;
	add.s64 	%rd143, %rd102, %rd142;
	ld.global.nc.u32 	%r979, [%rd143];
	add.s32 	%r623, %r622, %r4;
	mul.wide.u32 	%rd144, %r623, 4;
	add.s64 	%rd145, %rd102, %rd144;
	ld.global.nc.u32 	%r978, [%rd145];
	add.s32 	%r624, %r623, %r4;
	mul.wide.u32 	%rd146, %r624, 4;
	add.s64 	%rd147, %rd102, %rd146;
	ld.global.nc.u32 	%r977, [%rd147];
	add.s32 	%r625, %r624, %r4;
	mul.wide.u32 	%rd148, %r625, 4;
	add.s64 	%rd149, %rd102, %rd148;
	ld.global.nc.u32 	%r976, [%rd149];
	add.s32 	%r626, %r625, %r4;
	mul.wide.u32 	%rd150, %r626, 4;
	add.s64 	%rd151, %rd102, %rd150;
	ld.global.nc.u32 	%r975, [%rd151];
	add.s32 	%r627, %r626, %r4;
	mul.wide.u32 	%rd152, %r627, 4;
	add.s64 	%rd153, %rd102, %rd152;
	ld.global.nc.u32 	%r974, [%rd153];
	add.s32 	%r628, %r627, %r4;
	mul.wide.u32 	%rd154, %r628, 4;
	add.s64 	%rd155, %rd102, %rd154;
	ld.global.nc.u32 	%r973, [%rd155];
	add.s32 	%r629, %r628, %r4;
	mul.wide.u32 	%rd156, %r629, 4;
	add.s64 	%rd157, %rd102, %rd156;
	ld.global.nc.u32 	%r972, [%rd157];
	add.s32 	%r630, %r629, %r4;
	mul.wide.u32 	%rd158, %r630, 4;
	add.s64 	%rd159, %rd102, %rd158;
	ld.global.nc.u32 	%r971, [%rd159];
	add.s32 	%r631, %r630, %r4;
	mul.wide.u32 	%rd160, %r631, 4;
	add.s64 	%rd161, %rd102, %rd160;
	ld.global.nc.u32 	%r970, [%rd161];
	add.s32 	%r632, %r631, %r4;
	mul.wide.u32 	%rd162, %r632, 4;
	add.s64 	%rd163, %rd102, %rd162;
	ld.global.nc.u32 	%r969, [%rd163];
	add.s32 	%r633, %r632, %r4;
	mul.wide.u32 	%rd164, %r633, 4;
	add.s64 	%rd165, %rd102, %rd164;
	ld.global.nc.u32 	%r968, [%rd165];
$L__BB0_9:
	and.b32  	%r634, %r4, -4;
	setp.ge.s32 	%p273, %r144, %r634;
	@%p273 bra 	$L__BB0_138;
	ld.param.u64 	%rd250, [_Z12_spmm_conv_0PKfPfiiPKiS3_S3_S0__param_0];
	and.b32  	%r635, %r4, -8;
	add.s32 	%r636, %r635, %r2;
	sub.s32 	%r213, %r636, %r1002;
	shfl.sync.idx.b32	%r637|%p274, %r1001, %r213, 31, -1;
	add.s32 	%r214, %r213, 1;
	shfl.sync.idx.b32	%r215|%p275, %r1001, %r214, 31, -1;
	add.s32 	%r216, %r213, 2;
	shfl.sync.idx.b32	%r217|%p276, %r1001, %r216, 31, -1;
	add.s32 	%r218, %r213, 3;
	shfl.sync.idx.b32	%r219|%p277, %r1001, %r218, 31, -1;
	cvta.to.global.u64 	%rd166, %rd250;
	mul.wide.s32 	%rd167, %r637, 4;
	add.s64 	%rd2, %rd166, %rd167;
	shfl.sync.idx.b32	%r638|%p278, %r999, %r213, 31, -1;
	mov.b32 	%f193, %r638;
	setp.leu.f32 	%p279, %f193, 0f00000000;
	@%p279 bra 	$L__BB0_12;
	ld.global.nc.f32 	%f1523, [%rd2];
	fma.rn.f32 	%f2174, %f1523, %f193, %f2173;
	ld.global.nc.f32 	%f1524, [%rd2+128];
	mul.f32 	%f2175, %f1524, %f193;
	bra.uni 	$L__BB0_13;
$L__BB0_12:
	add.f32 	%f2174, %f2173, 0f00000000;
	mov.f32 	%f2175, 0f00000000;
$L__BB0_13:
	add.f32 	%f199, %f2175, %f2172;
	shfl.sync.idx.b32	%r639|%p280, %r998, %r213, 31, -1;
	mov.b32 	%f200, %r639;
	setp.leu.f32 	%p281, %f200, 0f00000000;
	mov.f32 	%f2176, 0f00000000;
	@%p281 bra 	$L__BB0_15;
	ld.global.nc.f32 	%f1526, [%rd2];
	mul.f32 	%f2176, %f1526, %f200;
$L__BB0_15:
	add.f32 	%f203, %f2176, %f2171;
	mov.f32 	%f2177, 0f00000000;
	@%p281 bra 	$L__BB0_17;
	ld.global.nc.f32 	%f1528, [%rd2+128];
	mul.f32 	%f2177, %f1528, %f200;
$L__BB0_17:
	add.f32 	%f206, %f2177, %f2170;
	shfl.sync.idx.b32	%r640|%p283, %r997, %r213, 31, -1;
	mov.b32 	%f207, %r640;
	setp.leu.f32 	%p284, %f207, 0f00000000;
	mov.f32 	%f2178, 0f00000000;
	@%p284 bra 	$L__BB0_19;
	ld.global.nc.f32 	%f1530, [%rd2];
	mul.f32 	%f2178, %f1530, %f207;
$L__BB0_19:
	add.f32 	%f210, %f2178, %f2169;
	mov.f32 	%f2179, 0f00000000;
	@%p284 bra 	$L__BB0_21;
	ld.global.nc.f32 	%f1532, [%rd2+128];
	mul.f32 	%f2179, %f1532, %f207;
$L__BB0_21:
	add.f32 	%f213, %f2179, %f2168;
	shfl.sync.idx.b32	%r641|%p286, %r996, %r213, 31, -1;
	mov.b32 	%f214, %r641;
	setp.leu.f32 	%p287, %f214, 0f00000000;
	mov.f32 	%f2180, 0f00000000;
	@%p287 bra 	$L__BB0_23;
	ld.global.nc.f32 	%f1534, [%rd2];
	mul.f32 	%f2180, %f1534, %f214;
$L__BB0_23:
	add.f32 	%f217, %f2180, %f2167;
	mov.f32 	%f2181, 0f00000000;
	@%p287 bra 	$L__BB0_25;
	ld.global.nc.f32 	%f1536, [%rd2+128];
	mul.f32 	%f2181, %f1536, %f214;
$L__BB0_25:
	add.f32 	%f220, %f2181, %f2166;
	shfl.sync.idx.b32	%r642|%p289, %r995, %r213, 31, -1;
	mov.b32 	%f221, %r642;
	setp.leu.f32 	%p290, %f221, 0f00000000;
	mov.f32 	%f2182, 0f00000000;
	@%p290 bra 	$L__BB0_27;
	ld.global.nc.f32 	%f1538, [%rd2];
	mul.f32 	%f2182, %f1538, %f221;
$L__BB0_27:
	add.f32 	%f224, %f2182, %f2165;
	mov.f32 	%f2183, 0f00000000;
	@%p290 bra 	$L__BB0_29;
	ld.global.nc.f32 	%f1540, [%rd2+128];
	mul.f32 	%f2183, %f1540, %f221;
$L__BB0_29:
	add.f32 	%f227, %f2183, %f2164;
	shfl.sync.idx.b32	%r643|%p292, %r994, %r213, 31, -1;
	mov.b32 	%f228, %r643;
	setp.leu.f32 	%p293, %f228, 0f00000000;
	mov.f32 	%f2184, 0f00000000;
	@%p293 bra 	$L__BB0_31;
	ld.global.nc.f32 	%f1542, [%rd2];
	mul.f32 	%f2184, %f1542, %f228;
$L__BB0_31:
	add.f32 	%f231, %f2184, %f2163;
	mov.f32 	%f2185, 0f00000000;
	@%p293 bra 	$L__BB0_33;
	ld.global.nc.f32 	%f1544, [%rd2+128];
	mul.f32 	%f2185, %f1544, %f228;
$L__BB0_33:
	add.f32 	%f234, %f2185, %f2162;
	shfl.sync.idx.b32	%r644|%p295, %r993, %r213, 31, -1;
	mov.b32 	%f235, %r644;
	setp.leu.f32 	%p296, %f235, 0f00000000;
	mov.f32 	%f2186, 0f00000000;
	@%p296 bra 	$L__BB0_35;
	ld.global.nc.f32 	%f1546, [%rd2];
	mul.f32 	%f2186, %f1546, %f235;
$L__BB0_35:
	add.f32 	%f238, %f2186, %f2161;
	mov.f32 	%f2187, 0f00000000;
	@%p296 bra 	$L__BB0_37;
	ld.global.nc.f32 	%f1548, [%rd2+128];
	mul.f32 	%f2187, %f1548, %f235;
$L__BB0_37:
	add.f32 	%f241, %f2187, %f2160;
	shfl.sync.idx.b32	%r645|%p298, %r992, %r213, 31, -1;
	mov.b32 	%f242, %r645;
	setp.leu.f32 	%p299, %f242, 0f00000000;
	mov.f32 	%f2188, 0f00000000;
	@%p299 bra 	$L__BB0_39;
	ld.global.nc.f32 	%f1550, [%rd2];
	mul.f32 	%f2188, %f1550, %f242;
$L__BB0_39:
	add.f32 	%f245, %f2188, %f2159;
	mov.f32 	%f2189, 0f00000000;
	@%p299 bra 	$L__BB0_41;
	ld.global.nc.f32 	%f1552, [%rd2+128];
	mul.f32 	%f2189, %f1552, %f242;
$L__BB0_41:
	add.f32 	%f248, %f2189, %f2158;
	shfl.sync.idx.b32	%r646|%p301, %r991, %r213, 31, -1;
	mov.b32 	%f249, %r646;
	setp.leu.f32 	%p302, %f249, 0f00000000;
	mov.f32 	%f2190, 0f00000000;
	@%p302 bra 	$L__BB0_43;
	ld.global.nc.f32 	%f1554, [%rd2];
	mul.f32 	%f2190, %f1554, %f249;
$L__BB0_43:
	add.f32 	%f252, %f2190, %f2157;
	mov.f32 	%f2191, 0f00000000;
	@%p302 bra 	$L__BB0_45;
	ld.global.nc.f32 	%f1556, [%rd2+128];
	mul.f32 	%f2191, %f1556, %f249;
$L__BB0_45:
	add.f32 	%f255, %f2191, %f2156;
	shfl.sync.idx.b32	%r647|%p304, %r990, %r213, 31, -1;
	mov.b32 	%f256, %r647;
	setp.leu.f32 	%p305, %f256, 0f00000000;
	mov.f32 	%f2192, 0f00000000;
	@%p305 bra 	$L__BB0_47;
	ld.global.nc.f32 	%f1558, [%rd2];
	mul.f32 	%f2192, %f1558, %f256;
$L__BB0_47:
	add.f32 	%f259, %f2192, %f2155;
	mov.f32 	%f2193, 0f00000000;
	@%p305 bra 	$L__BB0_49;
	ld.global.nc.f32 	%f1560, [%rd2+128];
	mul.f32 	%f2193, %f1560, %f256;
$L__BB0_49:
	add.f32 	%f262, %f2193, %f2154;
	shfl.sync.idx.b32	%r648|%p307, %r989, %r213, 31, -1;
	mov.b32 	%f263, %r648;
	setp.leu.f32 	%p308, %f263, 0f00000000;
	mov.f32 	%f2194, 0f00000000;
	@%p308 bra 	$L__BB0_51;
	ld.global.nc.f32 	%f1562, [%rd2];
	mul.f32 	%f2194, %f1562, %f263;
$L__BB0_51:
	add.f32 	%f266, %f2194, %f2153;
	mov.f32 	%f2195, 0f00000000;
	@%p308 bra 	$L__BB0_53;
	ld.global.nc.f32 	%f1564, [%rd2+128];
	mul.f32 	%f2195, %f1564, %f263;
$L__BB0_53:
	add.f32 	%f269, %f2195, %f2152;
	shfl.sync.idx.b32	%r649|%p310, %r988, %r213, 31, -1;
	mov.b32 	%f270, %r649;
	setp.leu.f32 	%p311, %f270, 0f00000000;
	mov.f32 	%f2196, 0f00000000;
	@%p311 bra 	$L__BB0_55;
	ld.global.nc.f32 	%f1566, [%rd2];
	mul.f32 	%f2196, %f1566, %f270;
$L__BB0_55:
	add.f32 	%f273, %f2196, %f2151;
	mov.f32 	%f2197, 0f00000000;
	@%p311 bra 	$L__BB0_57;
	ld.global.nc.f32 	%f1568, [%rd2+128];
	mul.f32 	%f2197, %f1568, %f270;
$L__BB0_57:
	add.f32 	%f276, %f2197, %f2150;
	shfl.sync.idx.b32	%r650|%p313, %r987, %r213, 31, -1;
	mov.b32 	%f277, %r650;
	setp.leu.f32 	%p314, %f277, 0f00000000;
	mov.f32 	%f2198, 0f00000000;
	@%p314 bra 	$L__BB0_59;
	ld.global.nc.f32 	%f1570, [%rd2];
	mul.f32 	%f2198, %f1570, %f277;
$L__BB0_59:
	add.f32 	%f280, %f2198, %f2149;
	mov.f32 	%f2199, 0f00000000;
	@%p314 bra 	$L__BB0_61;
	ld.global.nc.f32 	%f1572, [%rd2+128];
	mul.f32 	%f2199, %f1572, %f277;
$L__BB0_61:
	add.f32 	%f283, %f2199, %f2148;
	shfl.sync.idx.b32	%r651|%p316, %r986, %r213, 31, -1;
	mov.b32 	%f284, %r651;
	setp.leu.f32 	%p317, %f284, 0f00000000;
	mov.f32 	%f2200, 0f00000000;
	@%p317 bra 	$L__BB0_63;
	ld.global.nc.f32 	%f1574, [%rd2];
	mul.f32 	%f2200, %f1574, %f284;
$L__BB0_63:
	add.f32 	%f287, %f2200, %f2147;
	mov.f32 	%f2201, 0f00000000;
	@%p317 bra 	$L__BB0_65;
	ld.global.nc.f32 	%f1576, [%rd2+128];
	mul.f32 	%f2201, %f1576, %f284;
$L__BB0_65:
	add.f32 	%f290, %f2201, %f2146;
	shfl.sync.idx.b32	%r652|%p319, %r985, %r213, 31, -1;
	mov.b32 	%f291, %r652;
	setp.leu.f32 	%p320, %f291, 0f00000000;
	mov.f32 	%f2202, 0f00000000;
	@%p320 bra 	$L__BB0_67;
	ld.global.nc.f32 	%f1578, [%rd2];
	mul.f32 	%f2202, %f1578, %f291;
$L__BB0_67:
	add.f32 	%f294, %f2202, %f2145;
	mov.f32 	%f2203, 0f00000000;
	@%p320 bra 	$L__BB0_69;
	ld.global.nc.f32 	%f1580, [%rd2+128];
	mul.f32 	%f2203, %f1580, %f291;
$L__BB0_69:
	add.f32 	%f297, %f2203, %f2144;
	shfl.sync.idx.b32	%r653|%p322, %r984, %r213, 31, -1;
	mov.b32 	%f298, %r653;
	setp.leu.f32 	%p323, %f298, 0f00000000;
	mov.f32 	%f2204, 0f00000000;
	@%p323 bra 	$L__BB0_71;
	ld.global.nc.f32 	%f1582, [%rd2];
	mul.f32 	%f2204, %f1582, %f298;
$L__BB0_71:
	add.f32 	%f301, %f2204, %f2143;
	mov.f32 	%f2205, 0f00000000;
	@%p323 bra 	$L__BB0_73;
	ld.global.nc.f32 	%f1584, [%rd2+128];
	mul.f32 	%f2205, %f1584, %f298;
$L__BB0_73:
	add.f32 	%f304, %f2205, %f2142;
	shfl.sync.idx.b32	%r654|%p325, %r983, %r213, 31, -1;
	mov.b32 	%f305, %r654;
	setp.leu.f32 	%p326, %f305, 0f00000000;
	mov.f32 	%f2206, 0f00000000;
	@%p326 bra 	$L__BB0_75;
	ld.global.nc.f32 	%f1586, [%rd2];
	mul.f32 	%f2206, %f1586, %f305;
$L__BB0_75:
	add.f32 	%f308, %f2206, %f2141;
	mov.f32 	%f2207, 0f00000000;
	@%p326 bra 	$L__BB0_77;
	ld.global.nc.f32 	%f1588, [%rd2+128];
	mul.f32 	%f2207, %f1588, %f305;
$L__BB0_77:
	add.f32 	%f311, %f2207, %f2140;
	shfl.sync.idx.b32	%r655|%p328, %r982, %r213, 31, -1;
	mov.b32 	%f312, %r655;
	setp.leu.f32 	%p329, %f312, 0f00000000;
	mov.f32 	%f2208, 0f00000000;
	@%p329 bra 	$L__BB0_79;
	ld.global.nc.f32 	%f1590, [%rd2];
	mul.f32 	%f2208, %f1590, %f312;
$L__BB0_79:
	add.f32 	%f315, %f2208, %f2139;
	mov.f32 	%f2209, 0f00000000;
	@%p329 bra 	$L__BB0_81;
	ld.global.nc.f32 	%f1592, [%rd2+128];
	mul.f32 	%f2209, %f1592, %f312;
$L__BB0_81:
	add.f32 	%f318, %f2209, %f2138;
	shfl.sync.idx.b32	%r656|%p331, %r981, %r213, 31, -1;
	mov.b32 	%f319, %r656;
	setp.leu.f32 	%p332, %f319, 0f00000000;
	mov.f32 	%f2210, 0f00000000;
	@%p332 bra 	$L__BB0_83;
	ld.global.nc.f32 	%f1594, [%rd2];
	mul.f32 	%f2210, %f1594, %f319;
$L__BB0_83:
	add.f32 	%f322, %f2210, %f2137;
	mov.f32 	%f2211, 0f00000000;
	@%p332 bra 	$L__BB0_85;
	ld.global.nc.f32 	%f1596, [%rd2+128];
	mul.f32 	%f2211, %f1596, %f319;
$L__BB0_85:
	add.f32 	%f325, %f2211, %f2136;
	shfl.sync.idx.b32	%r657|%p334, %r980, %r213, 31, -1;
	mov.b32 	%f326, %r657;
	setp.leu.f32 	%p335, %f326, 0f00000000;
	mov.f32 	%f2212, 0f00000000;
	@%p335 bra 	$L__BB0_87;
	ld.global.nc.f32 	%f1598, [%rd2];
	mul.f32 	%f2212, %f1598, %f326;
$L__BB0_87:
	add.f32 	%f329, %f2212, %f2135;
	mov.f32 	%f2213, 0f00000000;
	@%p335 bra 	$L__BB0_89;
	ld.global.nc.f32 	%f1600, [%rd2+128];
	mul.f32 	%f2213, %f1600, %f326;
$L__BB0_89:
	add.f32 	%f332, %f2213, %f2134;
	shfl.sync.idx.b32	%r658|%p337, %r979, %r213, 31, -1;
	mov.b32 	%f333, %r658;
	setp.leu.f32 	%p338, %f333, 0f00000000;
	mov.f32 	%f2214, 0f00000000;
	@%p338 bra 	$L__BB0_91;
	ld.global.nc.f32 	%f1602, [%rd2];
	mul.f32 	%f2214, %f1602, %f333;
$L__BB0_91:
	add.f32 	%f336, %f2214, %f2133;
	mov.f32 	%f2215, 0f00000000;
	@%p338 bra 	$L__BB0_93;
	ld.global.nc.f32 	%f1604, [%rd2+128];
	mul.f32 	%f2215, %f1604, %f333;
$L__BB0_93:
	add.f32 	%f339, %f2215, %f2132;
	shfl.sync.idx.b32	%r659|%p340, %r978, %r213, 31, -1;
	mov.b32 	%f340, %r659;
	setp.leu.f32 	%p341, %f340, 0f00000000;
	mov.f32 	%f2216, 0f00000000;
	@%p341 bra 	$L__BB0_95;
	ld.global.nc.f32 	%f1606, [%rd2];
	mul.f32 	%f2216, %f1606, %f340;
$L__BB0_95:
	add.f32 	%f343, %f2216, %f2131;
	mov.f32 	%f2217, 0f00000000;
	@%p341 bra 	$L__BB0_97;
	ld.global.nc.f32 	%f1608, [%rd2+128];
	mul.f32 	%f2217, %f1608, %f340;
$L__BB0_97:
	add.f32 	%f346, %f2217, %f2130;
	shfl.sync.idx.b32	%r660|%p343, %r977, %r213, 31, -1;
	mov.b32 	%f347, %r660;
	setp.leu.f32 	%p344, %f347, 0f00000000;
	mov.f32 	%f2218, 0f00000000;
	@%p344 bra 	$L__BB0_99;
	ld.global.nc.f32 	%f1610, [%rd2];
	mul.f32 	%f2218, %f1610, %f347;
$L__BB0_99:
	add.f32 	%f350, %f2218, %f2129;
	mov.f32 	%f2219, 0f00000000;
	@%p344 bra 	$L__BB0_101;
	ld.global.nc.f32 	%f1612, [%rd2+128];
	mul.f32 	%f2219, %f1612, %f347;
$L__BB0_101:
	add.f32 	%f353, %f2219, %f2128;
	shfl.sync.idx.b32	%r661|%p346, %r976, %r213, 31, -1;
	mov.b32 	%f354, %r661;
	setp.leu.f32 	%p347, %f354, 0f00000000;
	mov.f32 	%f2220, 0f00000000;
	@%p347 bra 	$L__BB0_103;
	ld.global.nc.f32 	%f1614, [%rd2];
	mul.f32 	%f2220, %f1614, %f354;
$L__BB0_103:
	add.f32 	%f357, %f2220, %f2127;
	mov.f32 	%f2221, 0f00000000;
	@%p347 bra 	$L__BB0_105;
	ld.global.nc.f32 	%f1616, [%rd2+128];
	mul.f32 	%f2221, %f1616, %f354;
$L__BB0_105:
	add.f32 	%f360, %f2221, %f2126;
	shfl.sync.idx.b32	%r662|%p349, %r975, %r213, 31, -1;
	mov.b32 	%f361, %r662;
	setp.leu.f32 	%p350, %f361, 0f00000000;
	mov.f32 	%f2222, 0f00000000;
	@%p350 bra 	$L__BB0_107;
	ld.global.nc.f32 	%f1618, [%rd2];
	mul.f32 	%f2222, %f1618, %f361;
$L__BB0_107:
	add.f32 	%f364, %f2222, %f2125;
	mov.f32 	%f2223, 0f00000000;
	@%p350 bra 	$L__BB0_109;
	ld.global.nc.f32 	%f1620, [%rd2+128];
	mul.f32 	%f2223, %f1620, %f361;
$L__BB0_109:
	add.f32 	%f367, %f2223, %f2124;
	shfl.sync.idx.b32	%r663|%p352, %r974, %r213, 31, -1;
	mov.b32 	%f368, %r663;
	setp.leu.f32 	%p353, %f368, 0f00000000;
	mov.f32 	%f2224, 0f00000000;
	@%p353 bra 	$L__BB0_111;
	ld.global.nc.f32 	%f1622, [%rd2];
	mul.f32 	%f2224, %f1622, %f368;
$L__BB0_111:
	add.f32 	%f371, %f2224, %f2123;
	mov.f32 	%f2225, 0f00000000;
	@%p353 bra 	$L__BB0_113;
	ld.global.nc.f32 	%f1624, [%rd2+128];
	mul.f32 	%f2225, %f1624, %f368;
$L__BB0_113:
	add.f32 	%f374, %f2225, %f2122;
	shfl.sync.idx.b32	%r664|%p355, %r973, %r213, 31, -1;
	mov.b32 	%f375, %r664;
	setp.leu.f32 	%p356, %f375, 0f00000000;
	mov.f32 	%f2226, 0f00000000;
	@%p356 bra 	$L__BB0_115;
	ld.global.nc.f32 	%f1626, [%rd2];
	mul.f32 	%f2226, %f1626, %f375;
$L__BB0_115:
	add.f32 	%f378, %f2226, %f2121;
	mov.f32 	%f2227, 0f00000000;
	@%p356 bra 	$L__BB0_117;
	ld.global.nc.f32 	%f1628, [%rd2+128];
	mul.f32 	%f2227, %f1628, %f375;
$L__BB0_117:
	add.f32 	%f381, %f2227, %f2120;
	shfl.sync.idx.b32	%r665|%p358, %r972, %r213, 31, -1;
	mov.b32 	%f382, %r665;
	setp.leu.f32 	%p359, %f382, 0f00000000;
	mov.f32 	%f2228, 0f00000000;
	@%p359 bra 	$L__BB0_119;
	ld.global.nc.f32 	%f1630, [%rd2];
	mul.f32 	%f2228, %f1630, %f382;
$L__BB0_119:
	add.f32 	%f385, %f2228, %f2119;
	mov.f32 	%f2229, 0f00000000;
	@%p359 bra 	$L__BB0_121;
	ld.global.nc.f32 	%f1632, [%rd2+128];
	mul.f32 	%f2229, %f1632, %f382;
$L__BB0_121:
	add.f32 	%f388, %f2229, %f2118;
	shfl.sync.idx.b32	%r666|%p361, %r971, %r213, 31, -1;
	mov.b32 	%f389, %r666;
	setp.leu.f32 	%p362, %f389, 0f00000000;
	mov.f32 	%f2230, 0f00000000;
	@%p362 bra 	$L__BB0_123;
	ld.global.nc.f32 	%f1634, [%rd2];
	mul.f32 	%f2230, %f1634, %f389;
$L__BB0_123:
	add.f32 	%f392, %f2230, %f2117;
	mov.f32 	%f2231, 0f00000000;
	@%p362 bra 	$L__BB0_125;
	ld.global.nc.f32 	%f1636, [%rd2+128];
	mul.f32 	%f2231, %f1636, %f389;
$L__BB0_125:
	add.f32 	%f395, %f2231, %f2116;
	shfl.sync.idx.b32	%r667|%p364, %r970, %r213, 31, -1;
	mov.b32 	%f396, %r667;
	setp.leu.f32 	%p365, %f396, 0f00000000;
	mov.f32 	%f2232, 0f00000000;
	@%p365 bra 	$L__BB0_127;
	ld.global.nc.f32 	%f1638, [%rd2];
	mul.f32 	%f2232, %f1638, %f396;
$L__BB0_127:
	add.f32 	%f399, %f2232, %f2115;
	mov.f32 	%f2233, 0f00000000;
	@%p365 bra 	$L__BB0_129;
	ld.global.nc.f32 	%f1640, [%rd2+128];
	mul.f32 	%f2233, %f1640, %f396;
$L__BB0_129:
	add.f32 	%f402, %f2233, %f2114;
	shfl.sync.idx.b32	%r668|%p367, %r969, %r213, 31, -1;
	mov.b32 	%f403, %r668;
	setp.leu.f32 	%p368, %f403, 0f00000000;
	mov.f32 	%f2234, 0f00000000;
	@%p368 bra 	$L__BB0_131;
	ld.global.nc.f32 	%f1642, [%rd2];
	mul.f32 	%f2234, %f1642, %f403;
$L__BB0_131:
	add.f32 	%f406, %f2234, %f2113;
	mov.f32 	%f2235, 0f00000000;
	@%p368 bra 	$L__BB0_133;
	ld.global.nc.f32 	%f1644, [%rd2+128];
	mul.f32 	%f2235, %f1644, %f403;
$L__BB0_133:
	add.f32 	%f409, %f2235, %f2112;
	shfl.sync.idx.b32	%r669|%p370, %r968, %r213, 31, -1;
	mov.b32 	%f410, %r669;
	setp.leu.f32 	%p371, %f410, 0f00000000;
	mov.f32 	%f2236, 0f00000000;
	@%p371 bra 	$L__BB0_135;
	ld.global.nc.f32 	%f1646, [%rd2];
	mul.f32 	%f2236, %f1646, %f410;
$L__BB0_135:
	add.f32 	%f413, %f2236, %f2111;
	mov.f32 	%f2237, 0f00000000;
	@%p371 bra 	$L__BB0_137;
	ld.global.nc.f32 	%f1648, [%rd2+128];
	mul.f32 	%f2237, %f1648, %f410;
$L__BB0_137:
	ld.param.u64 	%rd251, [_Z12_spmm_conv_0PKfPfiiPKiS3_S3_S0__param_0];
	add.f32 	%f1649, %f2237, %f2110;
	cvta.to.global.u64 	%rd168, %rd251;
	mul.wide.s32 	%rd169, %r215, 4;
	add.s64 	%rd170, %rd168, %rd169;
	shfl.sync.idx.b32	%r670|%p373, %r999, %r214, 31, -1;
	mov.b32 	%f1650, %r670;
	ld.global.nc.f32 	%f1651, [%rd170];
	fma.rn.f32 	%f1652, %f1651, %f1650, %f2174;
	ld.global.nc.f32 	%f1653, [%rd170+128];
	fma.rn.f32 	%f1654, %f1653, %f1650, %f199;
	shfl.sync.idx.b32	%r671|%p374, %r998, %r214, 31, -1;
	mov.b32 	%f1655, %r671;
	fma.rn.f32 	%f1656, %f1651, %f1655, %f203;
	fma.rn.f32 	%f1657, %f1653, %f1655, %f206;
	shfl.sync.idx.b32	%r672|%p375, %r997, %r214, 31, -1;
	mov.b32 	%f1658, %r672;
	fma.rn.f32 	%f1659, %f1651, %f1658, %f210;
	fma.rn.f32 	%f1660, %f1653, %f1658, %f213;
	shfl.sync.idx.b32	%r673|%p376, %r996, %r214, 31, -1;
	mov.b32 	%f1661, %r673;
	fma.rn.f32 	%f1662, %f1651, %f1661, %f217;
	fma.rn.f32 	%f1663, %f1653, %f1661, %f220;
	shfl.sync.idx.b32	%r674|%p377, %r995, %r214, 31, -1;
	mov.b32 	%f1664, %r674;
	fma.rn.f32 	%f1665, %f1651, %f1664, %f224;
	fma.rn.f32 	%f1666, %f1653, %f1664, %f227;
	shfl.sync.idx.b32	%r675|%p378, %r994, %r214, 31, -1;
	mov.b32 	%f1667, %r675;
	fma.rn.f32 	%f1668, %f1651, %f1667, %f231;
	fma.rn.f32 	%f1669, %f1653, %f1667, %f234;
	shfl.sync.idx.b32	%r676|%p379, %r993, %r214, 31, -1;
	mov.b32 	%f1670, %r676;
	fma.rn.f32 	%f1671, %f1651, %f1670, %f238;
	fma.rn.f32 	%f1672, %f1653, %f1670, %f241;
	shfl.sync.idx.b32	%r677|%p380, %r992, %r214, 31, -1;
	mov.b32 	%f1673, %r677;
	fma.rn.f32 	%f1674, %f1651, %f1673, %f245;
	fma.rn.f32 	%f1675, %f1653, %f1673, %f248;
	shfl.sync.idx.b32	%r678|%p381, %r991, %r214, 31, -1;
	mov.b32 	%f1676, %r678;
	fma.rn.f32 	%f1677, %f1651, %f1676, %f252;
	fma.rn.f32 	%f1678, %f1653, %f1676, %f255;
	shfl.sync.idx.b32	%r679|%p382, %r990, %r214, 31, -1;
	mov.b32 	%f1679, %r679;
	fma.rn.f32 	%f1680, %f1651, %f1679, %f259;
	fma.rn.f32 	%f1681, %f1653, %f1679, %f262;
	shfl.sync.idx.b32	%r680|%p383, %r989, %r214, 31, -1;
	mov.b32 	%f1682, %r680;
	fma.rn.f32 	%f1683, %f1651, %f1682, %f266;
	fma.rn.f32 	%f1684, %f1653, %f1682, %f269;
	shfl.sync.idx.b32	%r681|%p384, %r988, %r214, 31, -1;
	mov.b32 	%f1685, %r681;
	fma.rn.f32 	%f1686, %f1651, %f1685, %f273;
	fma.rn.f32 	%f1687, %f1653, %f1685, %f276;
	shfl.sync.idx.b32	%r682|%p385, %r987, %r214, 31, -1;
	mov.b32 	%f1688, %r682;
	fma.rn.f32 	%f1689, %f1651, %f1688, %f280;
	fma.rn.f32 	%f1690, %f1653, %f1688, %f283;
	shfl.sync.idx.b32	%r683|%p386, %r986, %r214, 31, -1;
	mov.b32 	%f1691, %r683;
	fma.rn.f32 	%f1692, %f1651, %f1691, %f287;
	fma.rn.f32 	%f1693, %f1653, %f1691, %f290;
	shfl.sync.idx.b32	%r684|%p387, %r985, %r214, 31, -1;
	mov.b32 	%f1694, %r684;
	fma.rn.f32 	%f1695, %f1651, %f1694, %f294;
	fma.rn.f32 	%f1696, %f1653, %f1694, %f297;
	shfl.sync.idx.b32	%r685|%p388, %r984, %r214, 31, -1;
	mov.b32 	%f1697, %r685;
	fma.rn.f32 	%f1698, %f1651, %f1697, %f301;
	fma.rn.f32 	%f1699, %f1653, %f1697, %f304;
	shfl.sync.idx.b32	%r686|%p389, %r983, %r214, 31, -1;
	mov.b32 	%f1700, %r686;
	fma.rn.f32 	%f1701, %f1651, %f1700, %f308;
	fma.rn.f32 	%f1702, %f1653, %f1700, %f311;
	shfl.sync.idx.b32	%r687|%p390, %r982, %r214, 31, -1;
	mov.b32 	%f1703, %r687;
	fma.rn.f32 	%f1704, %f1651, %f1703, %f315;
	fma.rn.f32 	%f1705, %f1653, %f1703, %f318;
	shfl.sync.idx.b32	%r688|%p391, %r981, %r214, 31, -1;
	mov.b32 	%f1706, %r688;
	fma.rn.f32 	%f1707, %f1651, %f1706, %f322;
	fma.rn.f32 	%f1708, %f1653, %f1706, %f325;
	shfl.sync.idx.b32	%r689|%p392, %r980, %r214, 31, -1;
	mov.b32 	%f1709, %r689;
	fma.rn.f32 	%f1710, %f1651, %f1709, %f329;
	fma.rn.f32 	%f1711, %f1653, %f1709, %f332;
	shfl.sync.idx.b32	%r690|%p393, %r979, %r214, 31, -1;
	mov.b32 	%f1712, %r690;
	fma.rn.f32 	%f1713, %f1651, %f1712, %f336;
	fma.rn.f32 	%f1714, %f1653, %f1712, %f339;
	shfl.sync.idx.b32	%r691|%p394, %r978, %r214, 31, -1;
	mov.b32 	%f1715, %r691;
	fma.rn.f32 	%f1716, %f1651, %f1715, %f343;
	fma.rn.f32 	%f1717, %f1653, %f1715, %f346;
	shfl.sync.idx.b32	%r692|%p395, %r977, %r214, 31, -1;
	mov.b32 	%f1718, %r692;
	fma.rn.f32 	%f1719, %f1651, %f1718, %f350;
	fma.rn.f32 	%f1720, %f1653, %f1718, %f353;
	shfl.sync.idx.b32	%r693|%p396, %r976, %r214, 31, -1;
	mov.b32 	%f1721, %r693;
	fma.rn.f32 	%f1722, %f1651, %f1721, %f357;
	fma.rn.f32 	%f1723, %f1653, %f1721, %f360;
	shfl.sync.idx.b32	%r694|%p397, %r975, %r214, 31, -1;
	mov.b32 	%f1724, %r694;
	fma.rn.f32 	%f1725, %f1651, %f1724, %f364;
	fma.rn.f32 	%f1726, %f1653, %f1724, %f367;
	shfl.sync.idx.b32	%r695|%p398, %r974, %r214, 31, -1;
	mov.b32 	%f1727, %r695;
	fma.rn.f32 	%f1728, %f1651, %f1727, %f371;
	fma.rn.f32 	%f1729, %f1653, %f1727, %f374;
	shfl.sync.idx.b32	%r696|%p399, %r973, %r214, 31, -1;
	mov.b32 	%f1730, %r696;
	fma.rn.f32 	%f1731, %f1651, %f1730, %f378;
	fma.rn.f32 	%f1732, %f1653, %f1730, %f381;
	shfl.sync.idx.b32	%r697|%p400, %r972, %r214, 31, -1;
	mov.b32 	%f1733, %r697;
	fma.rn.f32 	%f1734, %f1651, %f1733, %f385;
	fma.rn.f32 	%f1735, %f1653, %f1733, %f388;
	shfl.sync.idx.b32	%r698|%p401, %r971, %r214, 31, -1;
	mov.b32 	%f1736, %r698;
	fma.rn.f32 	%f1737, %f1651, %f1736, %f392;
	fma.rn.f32 	%f1738, %f1653, %f1736, %f395;
	shfl.sync.idx.b32	%r699|%p402, %r970, %r214, 31, -1;
	mov.b32 	%f1739, %r699;
	fma.rn.f32 	%f1740, %f1651, %f1739, %f399;
	fma.rn.f32 	%f1741, %f1653, %f1739, %f402;
	shfl.sync.idx.b32	%r700|%p403, %r969, %r214, 31, -1;
	mov.b32 	%f1742, %r700;
	fma.rn.f32 	%f1743, %f1651, %f1742, %f406;
	fma.rn.f32 	%f1744, %f1653, %f1742, %f409;
	shfl.sync.idx.b32	%r701|%p404, %r968, %r214, 31, -1;
	mov.b32 	%f1745, %r701;
	fma.rn.f32 	%f1746, %f1651, %f1745, %f413;
	fma.rn.f32 	%f1747, %f1653, %f1745, %f1649;
	mul.wide.s32 	%rd171, %r217, 4;
	add.s64 	%rd172, %rd168, %rd171;
	shfl.sync.idx.b32	%r702|%p405, %r999, %r216, 31, -1;
	mov.b32 	%f1748, %r702;
	ld.global.nc.f32 	%f1749, [%rd172];
	fma.rn.f32 	%f1750, %f1749, %f1748, %f1652;
	ld.global.nc.f32 	%f1751, [%rd172+128];
	fma.rn.f32 	%f1752, %f1751, %f1748, %f1654;
	shfl.sync.idx.b32	%r703|%p406, %r998, %r216, 31, -1;
	mov.b32 	%f1753, %r703;
	fma.rn.f32 	%f1754, %f1749, %f1753, %f1656;
	fma.rn.f32 	%f1755, %f1751, %f1753, %f1657;
	shfl.sync.idx.b32	%r704|%p407, %r997, %r216, 31, -1;
	mov.b32 	%f1756, %r704;
	fma.rn.f32 	%f1757, %f1749, %f1756, %f1659;
	fma.rn.f32 	%f1758, %f1751, %f1756, %f1660;
	shfl.sync.idx.b32	%r705|%p408, %r996, %r216, 31, -1;
	mov.b32 	%f1759, %r705;
	fma.rn.f32 	%f1760, %f1749, %f1759, %f1662;
	fma.rn.f32 	%f1761, %f1751, %f1759, %f1663;
	shfl.sync.idx.b32	%r706|%p409, %r995, %r216, 31, -1;
	mov.b32 	%f1762, %r706;
	fma.rn.f32 	%f1763, %f1749, %f1762, %f1665;
	fma.rn.f32 	%f1764, %f1751, %f1762, %f1666;
	shfl.sync.idx.b32	%r707|%p410, %r994, %r216, 31, -1;
	mov.b32 	%f1765, %r707;
	fma.rn.f32 	%f1766, %f1749, %f1765, %f1668;
	fma.rn.f32 	%f1767, %f1751, %f1765, %f1669;
	shfl.sync.idx.b32	%r708|%p411, %r993, %r216, 31, -1;
	mov.b32 	%f1768, %r708;
	fma.rn.f32 	%f1769, %f1749, %f1768, %f1671;
	fma.rn.f32 	%f1770, %f1751, %f1768, %f1672;
	shfl.sync.idx.b32	%r709|%p412, %r992, %r216, 31, -1;
	mov.b32 	%f1771, %r709;
	fma.rn.f32 	%f1772, %f1749, %f1771, %f1674;
	fma.rn.f32 	%f1773, %f1751, %f1771, %f1675;
	shfl.sync.idx.b32	%r710|%p413, %r991, %r216, 31, -1;
	mov.b32 	%f1774, %r710;
	fma.rn.f32 	%f1775, %f1749, %f1774, %f1677;
	fma.rn.f32 	%f1776, %f1751, %f1774, %f1678;
	shfl.sync.idx.b32	%r711|%p414, %r990, %r216, 31, -1;
	mov.b32 	%f1777, %r711;
	fma.rn.f32 	%f1778, %f1749, %f1777, %f1680;
	fma.rn.f32 	%f1779, %f1751, %f1777, %f1681;
	shfl.sync.idx.b32	%r712|%p415, %r989, %r216, 31, -1;
	mov.b32 	%f1780, %r712;
	fma.rn.f32 	%f1781, %f1749, %f1780, %f1683;
	fma.rn.f32 	%f1782, %f1751, %f1780, %f1684;
	shfl.sync.idx.b32	%r713|%p416, %r988, %r216, 31, -1;
	mov.b32 	%f1783, %r713;
	fma.rn.f32 	%f1784, %f1749, %f1783, %f1686;
	fma.rn.f32 	%f1785, %f1751, %f1783, %f1687;
	shfl.sync.idx.b32	%r714|%p417, %r987, %r216, 31, -1;
	mov.b32 	%f1786, %r714;
	fma.rn.f32 	%f1787, %f1749, %f1786, %f1689;
	fma.rn.f32 	%f1788, %f1751, %f1786, %f1690;
	shfl.sync.idx.b32	%r715|%p418, %r986, %r216, 31, -1;
	mov.b32 	%f1789, %r715;
	fma.rn.f32 	%f1790, %f1749, %f1789, %f1692;
	fma.rn.f32 	%f1791, %f1751, %f1789, %f1693;
	shfl.sync.idx.b32	%r716|%p419, %r985, %r216, 31, -1;
	mov.b32 	%f1792, %r716;
	fma.rn.f32 	%f1793, %f1749, %f1792, %f1695;
	fma.rn.f32 	%f1794, %f1751, %f1792, %f1696;
	shfl.sync.idx.b32	%r717|%p420, %r984, %r216, 31, -1;
	mov.b32 	%f1795, %r717;
	fma.rn.f32 	%f1796, %f1749, %f1795, %f1698;
	fma.rn.f32 	%f1797, %f1751, %f1795, %f1699;
	shfl.sync.idx.b32	%r718|%p421, %r983, %r216, 31, -1;
	mov.b32 	%f1798, %r718;
	fma.rn.f32 	%f1799, %f1749, %f1798, %f1701;
	fma.rn.f32 	%f1800, %f1751, %f1798, %f1702;
	shfl.sync.idx.b32	%r719|%p422, %r982, %r216, 31, -1;
	mov.b32 	%f1801, %r719;
	fma.rn.f32 	%f1802, %f1749, %f1801, %f1704;
	fma.rn.f32 	%f1803, %f1751, %f1801, %f1705;
	shfl.sync.idx.b32	%r720|%p423, %r981, %r216, 31, -1;
	mov.b32 	%f1804, %r720;
	fma.rn.f32 	%f1805, %f1749, %f1804, %f1707;
	fma.rn.f32 	%f1806, %f1751, %f1804, %f1708;
	shfl.sync.idx.b32	%r721|%p424, %r980, %r216, 31, -1;
	mov.b32 	%f1807, %r721;
	fma.rn.f32 	%f1808, %f1749, %f1807, %f1710;
	fma.rn.f32 	%f1809, %f1751, %f1807, %f1711;
	shfl.sync.idx.b32	%r722|%p425, %r979, %r216, 31, -1;
	mov.b32 	%f1810, %r722;
	fma.rn.f32 	%f1811, %f1749, %f1810, %f1713;
	fma.rn.f32 	%f1812, %f1751, %f1810, %f1714;
	shfl.sync.idx.b32	%r723|%p426, %r978, %r216, 31, -1;
	mov.b32 	%f1813, %r723;
	fma.rn.f32 	%f1814, %f1749, %f1813, %f1716;
	fma.rn.f32 	%f1815, %f1751, %f1813, %f1717;
	shfl.sync.idx.b32	%r724|%p427, %r977, %r216, 31, -1;
	mov.b32 	%f1816, %r724;
	fma.rn.f32 	%f1817, %f1749, %f1816, %f1719;
	fma.rn.f32 	%f1818, %f1751, %f1816, %f1720;
	shfl.sync.idx.b32	%r725|%p428, %r976, %r216, 31, -1;
	mov.b32 	%f1819, %r725;
	fma.rn.f32 	%f1820, %f1749, %f1819, %f1722;
	fma.rn.f32 	%f1821, %f1751, %f1819, %f1723;
	shfl.sync.idx.b32	%r726|%p429, %r975, %r216, 31, -1;
	mov.b32 	%f1822, %r726;
	fma.rn.f32 	%f1823, %f1749, %f1822, %f1725;
	fma.rn.f32 	%f1824, %f1751, %f1822, %f1726;
	shfl.sync.idx.b32	%r727|%p430, %r974, %r216, 31, -1;
	mov.b32 	%f1825, %r727;
	fma.rn.f32 	%f1826, %f1749, %f1825, %f1728;
	fma.rn.f32 	%f1827, %f1751, %f1825, %f1729;
	shfl.sync.idx.b32	%r728|%p431, %r973, %r216, 31, -1;
	mov.b32 	%f1828, %r728;
	fma.rn.f32 	%f1829, %f1749, %f1828, %f1731;
	fma.rn.f32 	%f1830, %f1751, %f1828, %f1732;
	shfl.sync.idx.b32	%r729|%p432, %r972, %r216, 31, -1;
	mov.b32 	%f1831, %r729;
	fma.rn.f32 	%f1832, %f1749, %f1831, %f1734;
	fma.rn.f32 	%f1833, %f1751, %f1831, %f1735;
	shfl.sync.idx.b32	%r730|%p433, %r971, %r216, 31, -1;
	mov.b32 	%f1834, %r730;
	fma.rn.f32 	%f1835, %f1749, %f1834, %f1737;
	fma.rn.f32 	%f1836, %f1751, %f1834, %f1738;
	shfl.sync.idx.b32	%r731|%p434, %r970, %r216, 31, -1;
	mov.b32 	%f1837, %r731;
	fma.rn.f32 	%f1838, %f1749, %f1837, %f1740;
	fma.rn.f32 	%f1839, %f1751, %f1837, %f1741;
	shfl.sync.idx.b32	%r732|%p435, %r969, %r216, 31, -1;
	mov.b32 	%f1840, %r732;
	fma.rn.f32 	%f1841, %f1749, %f1840, %f1743;
	fma.rn.f32 	%f1842, %f1751, %f1840, %f1744;
	shfl.sync.idx.b32	%r733|%p436, %r968, %r216, 31, -1;
	mov.b32 	%f1843, %r733;
	fma.rn.f32 	%f1844, %f1749, %f1843, %f1746;
	fma.rn.f32 	%f1845, %f1751, %f1843, %f1747;
	mul.wide.s32 	%rd173, %r219, 4;
	add.s64 	%rd174, %rd168, %rd173;
	shfl.sync.idx.b32	%r734|%p437, %r999, %r218, 31, -1;
	mov.b32 	%f1846, %r734;
	ld.global.nc.f32 	%f1847, [%rd174];
	fma.rn.f32 	%f2173, %f1847, %f1846, %f1750;
	ld.global.nc.f32 	%f1848, [%rd174+128];
	fma.rn.f32 	%f2172, %f1848, %f1846, %f1752;
	shfl.sync.idx.b32	%r735|%p438, %r998, %r218, 31, -1;
	mov.b32 	%f1849, %r735;
	fma.rn.f32 	%f2171, %f1847, %f1849, %f1754;
	fma.rn.f32 	%f2170, %f1848, %f1849, %f1755;
	shfl.sync.idx.b32	%r736|%p439, %r997, %r218, 31, -1;
	mov.b32 	%f1850, %r736;
	fma.rn.f32 	%f2169, %f1847, %f1850, %f1757;
	fma.rn.f32 	%f2168, %f1848, %f1850, %f1758;
	shfl.sync.idx.b32	%r737|%p440, %r996, %r218, 31, -1;
	mov.b32 	%f1851, %r737;
	fma.rn.f32 	%f2167, %f1847, %f1851, %f1760;
	fma.rn.f32 	%f2166, %f1848, %f1851, %f1761;
	shfl.sync.idx.b32	%r738|%p441, %r995, %r218, 31, -1;
	mov.b32 	%f1852, %r738;
	fma.rn.f32 	%f2165, %f1847, %f1852, %f1763;
	fma.rn.f32 	%f2164, %f1848, %f1852, %f1764;
	shfl.sync.idx.b32	%r739|%p442, %r994, %r218, 31, -1;
	mov.b32 	%f1853, %r739;
	fma.rn.f32 	%f2163, %f1847, %f1853, %f1766;
	fma.rn.f32 	%f2162, %f1848, %f1853, %f1767;
	shfl.sync.idx.b32	%r740|%p443, %r993, %r218, 31, -1;
	mov.b32 	%f1854, %r740;
	fma.rn.f32 	%f2161, %f1847, %f1854, %f1769;
	fma.rn.f32 	%f2160, %f1848, %f1854, %f1770;
	shfl.sync.idx.b32	%r741|%p444, %r992, %r218, 31, -1;
	mov.b32 	%f1855, %r741;
	fma.rn.f32 	%f2159, %f1847, %f1855, %f1772;
	fma.rn.f32 	%f2158, %f1848, %f1855, %f1773;
	shfl.sync.idx.b32	%r742|%p445, %r991, %r218, 31, -1;
	mov.b32 	%f1856, %r742;
	fma.rn.f32 	%f2157, %f1847, %f1856, %f1775;
	fma.rn.f32 	%f2156, %f1848, %f1856, %f1776;
	shfl.sync.idx.b32	%r743|%p446, %r990, %r218, 31, -1;
	mov.b32 	%f1857, %r743;
	fma.rn.f32 	%f2155, %f1847, %f1857, %f1778;
	fma.rn.f32 	%f2154, %f1848, %f1857, %f1779;
	shfl.sync.idx.b32	%r744|%p447, %r989, %r218, 31, -1;
	mov.b32 	%f1858, %r744;
	fma.rn.f32 	%f2153, %f1847, %f1858, %f1781;
	fma.rn.f32 	%f2152, %f1848, %f1858, %f1782;
	shfl.sync.idx.b32	%r745|%p448, %r988, %r218, 31, -1;
	mov.b32 	%f1859, %r745;
	fma.rn.f32 	%f2151, %f1847, %f1859, %f1784;
	fma.rn.f32 	%f2150, %f1848, %f1859, %f1785;
	shfl.sync.idx.b32	%r746|%p449, %r987, %r218, 31, -1;
	mov.b32 	%f1860, %r746;
	fma.rn.f32 	%f2149, %f1847, %f1860, %f1787;
	fma.rn.f32 	%f2148, %f1848, %f1860, %f1788;
	shfl.sync.idx.b32	%r747|%p450, %r986, %r218, 31, -1;
	mov.b32 	%f1861, %r747;
	fma.rn.f32 	%f2147, %f1847, %f1861, %f1790;
	fma.rn.f32 	%f2146, %f1848, %f1861, %f1791;
	shfl.sync.idx.b32	%r748|%p451, %r985, %r218, 31, -1;
	mov.b32 	%f1862, %r748;
	fma.rn.f32 	%f2145, %f1847, %f1862, %f1793;
	fma.rn.f32 	%f2144, %f1848, %f1862, %f1794;
	shfl.sync.idx.b32	%r749|%p452, %r984, %r218, 31, -1;
	mov.b32 	%f1863, %r749;
	fma.rn.f32 	%f2143, %f1847, %f1863, %f1796;
	fma.rn.f32 	%f2142, %f1848, %f1863, %f1797;
	shfl.sync.idx.b32	%r750|%p453, %r983, %r218, 31, -1;
	mov.b32 	%f1864, %r750;
	fma.rn.f32 	%f2141, %f1847, %f1864, %f1799;
	fma.rn.f32 	%f2140, %f1848, %f1864, %f1800;
	shfl.sync.idx.b32	%r751|%p454, %r982, %r218, 31, -1;
	mov.b32 	%f1865, %r751;
	fma.rn.f32 	%f2139, %f1847, %f1865, %f1802;
	fma.rn.f32 	%f2138, %f1848, %f1865, %f1803;
	shfl.sync.idx.b32	%r752|%p455, %r981, %r218, 31, -1;
	mov.b32 	%f1866, %r752;
	fma.rn.f32 	%f2137, %f1847, %f1866, %f1805;
	fma.rn.f32 	%f2136, %f1848, %f1866, %f1806;
	shfl.sync.idx.b32	%r753|%p456, %r980, %r218, 31, -1;
	mov.b32 	%f1867, %r753;
	fma.rn.f32 	%f2135, %f1847, %f1867, %f1808;
	fma.rn.f32 	%f2134, %f1848, %f1867, %f1809;
	shfl.sync.idx.b32	%r754|%p457, %r979, %r218, 31, -1;
	mov.b32 	%f1868, %r754;
	fma.rn.f32 	%f2133, %f1847, %f1868, %f1811;
	fma.rn.f32 	%f2132, %f1848, %f1868, %f1812;
	shfl.sync.idx.b32	%r755|%p458, %r978, %r218, 31, -1;
	mov.b32 	%f1869, %r755;
	fma.rn.f32 	%f2131, %f1847, %f1869, %f1814;
	fma.rn.f32 	%f2130, %f1848, %f1869, %f1815;
	shfl.sync.idx.b32	%r756|%p459, %r977, %r218, 31, -1;
	mov.b32 	%f1870, %r756;
	fma.rn.f32 	%f2129, %f1847, %f1870, %f1817;
	fma.rn.f32 	%f2128, %f1848, %f1870, %f1818;
	shfl.sync.idx.b32	%r757|%p460, %r976, %r218, 31, -1;
	mov.b32 	%f1871, %r757;
	fma.rn.f32 	%f2127, %f1847, %f1871, %f1820;
	fma.rn.f32 	%f2126, %f1848, %f1871, %f1821;
	shfl.sync.idx.b32	%r758|%p461, %r975, %r218, 31, -1;
	mov.b32 	%f1872, %r758;
	fma.rn.f32 	%f2125, %f1847, %f1872, %f1823;
	fma.rn.f32 	%f2124, %f1848, %f1872, %f1824;
	shfl.sync.idx.b32	%r759|%p462, %r974, %r218, 31, -1;
	mov.b32 	%f1873, %r759;
	fma.rn.f32 	%f2123, %f1847, %f1873, %f1826;
	fma.rn.f32 	%f2122, %f1848, %f1873, %f1827;
	shfl.sync.idx.b32	%r760|%p463, %r973, %r218, 31, -1;
	mov.b32 	%f1874, %r760;
	fma.rn.f32 	%f2121, %f1847, %f1874, %f1829;
	fma.rn.f32 	%f2120, %f1848, %f1874, %f1830;
	shfl.sync.idx.b32	%r761|%p464, %r972, %r218, 31, -1;
	mov.b32 	%f1875, %r761;
	fma.rn.f32 	%f2119, %f1847, %f1875, %f1832;
	fma.rn.f32 	%f2118, %f1848, %f1875, %f1833;
	shfl.sync.idx.b32	%r762|%p465, %r971, %r218, 31, -1;
	mov.b32 	%f1876, %r762;
	fma.rn.f32 	%f2117, %f1847, %f1876, %f1835;
	fma.rn.f32 	%f2116, %f1848, %f1876, %f1836;
	shfl.sync.idx.b32	%r763|%p466, %r970, %r218, 31, -1;
	mov.b32 	%f1877, %r763;
	fma.rn.f32 	%f2115, %f1847, %f1877, %f1838;
	fma.rn.f32 	%f2114, %f1848, %f1877, %f1839;
	shfl.sync.idx.b32	%r764|%p467, %r969, %r218, 31, -1;
	mov.b32 	%f1878, %r764;
	fma.rn.f32 	%f2113, %f1847, %f1878, %f1841;
	fma.rn.f32 	%f2112, %f1848, %f1878, %f1842;
	shfl.sync.idx.b32	%r765|%p468, %r968, %r218, 31, -1;
	mov.b32 	%f1879, %r765;
	fma.rn.f32 	%f2111, %f1847, %f1879, %f1844;
	fma.rn.f32 	%f2110, %f1848, %f1879, %f1845;
$L__BB0_138:
	ld.param.u64 	%rd252, [_Z12_spmm_conv_0PKfPfiiPKiS3_S3_S0__param_0];
	cvta.to.global.u64 	%rd3, %rd252;
	and.b32  	%r766, %r4, -4;
	and.b32  	%r767, %r4, -2;
	setp.ge.s32 	%p469, %r766, %r767;
	@%p469 bra 	$L__BB0_140;
	and.b32  	%r768, %r4, -4;
	add.s32 	%r769, %r768, %r2;
	sub.s32 	%r770, %r769, %r1002;
	shfl.sync.idx.b32	%r771|%p470, %r1001, %r770, 31, -1;
	add.s32 	%r772, %r770, 1;
	shfl.sync.idx.b32	%r773|%p471, %r1001, %r772, 31, -1;
	mul.wide.s32 	%rd175, %r771, 4;
	add.s64 	%rd176, %rd3, %rd175;
	shfl.sync.idx.b32	%r774|%p472, %r999, %r770, 31, -1;
	mov.b32 	%f1880, %r774;
	ld.global.nc.f32 	%f1881, [%rd176];
	fma.rn.f32 	%f1882, %f1881, %f1880, %f2173;
	ld.global.nc.f32 	%f1883, [%rd176+128];
	fma.rn.f32 	%f1884, %f1883, %f1880, %f2172;
	shfl.sync.idx.b32	%r775|%p473, %r998, %r770, 31, -1;
	mov.b32 	%f1885, %r775;
	fma.rn.f32 	%f1886, %f1881, %f1885, %f2171;
	fma.rn.f32 	%f1887, %f1883, %f1885, %f2170;
	shfl.sync.idx.b32	%r776|%p474, %r997, %r770, 31, -1;
	mov.b32 	%f1888, %r776;
	fma.rn.f32 	%f1889, %f1881, %f1888, %f2169;
	fma.rn.f32 	%f1890, %f1883, %f1888, %f2168;
	shfl.sync.idx.b32	%r777|%p475, %r996, %r770, 31, -1;
	mov.b32 	%f1891, %r777;
	fma.rn.f32 	%f1892, %f1881, %f1891, %f2167;
	fma.rn.f32 	%f1893, %f1883, %f1891, %f2166;
	shfl.sync.idx.b32	%r778|%p476, %r995, %r770, 31, -1;
	mov.b32 	%f1894, %r778;
	fma.rn.f32 	%f1895, %f1881, %f1894, %f2165;
	fma.rn.f32 	%f1896, %f1883, %f1894, %f2164;
	shfl.sync.idx.b32	%r779|%p477, %r994, %r770, 31, -1;
	mov.b32 	%f1897, %r779;
	fma.rn.f32 	%f1898, %f1881, %f1897, %f2163;
	fma.rn.f32 	%f1899, %f1883, %f1897, %f2162;
	shfl.sync.idx.b32	%r780|%p478, %r993, %r770, 31, -1;
	mov.b32 	%f1900, %r780;
	fma.rn.f32 	%f1901, %f1881, %f1900, %f2161;
	fma.rn.f32 	%f1902, %f1883, %f1900, %f2160;
	shfl.sync.idx.b32	%r781|%p479, %r992, %r770, 31, -1;
	mov.b32 	%f1903, %r781;
	fma.rn.f32 	%f1904, %f1881, %f1903, %f2159;
	fma.rn.f32 	%f1905, %f1883, %f1903, %f2158;
	shfl.sync.idx.b32	%r782|%p480, %r991, %r770, 31, -1;
	mov.b32 	%f1906, %r782;
	fma.rn.f32 	%f1907, %f1881, %f1906, %f2157;
	fma.rn.f32 	%f1908, %f1883, %f1906, %f2156;
	shfl.sync.idx.b32	%r783|%p481, %r990, %r770, 31, -1;
	mov.b32 	%f1909, %r783;
	fma.rn.f32 	%f1910, %f1881, %f1909, %f2155;
	fma.rn.f32 	%f1911, %f1883, %f1909, %f2154;
	shfl.sync.idx.b32	%r784|%p482, %r989, %r770, 31, -1;
	mov.b32 	%f1912, %r784;
	fma.rn.f32 	%f1913, %f1881, %f1912, %f2153;
	fma.rn.f32 	%f1914, %f1883, %f1912, %f2152;
	shfl.sync.idx.b32	%r785|%p483, %r988, %r770, 31, -1;
	mov.b32 	%f1915, %r785;
	fma.rn.f32 	%f1916, %f1881, %f1915, %f2151;
	fma.rn.f32 	%f1917, %f1883, %f1915, %f2150;
	shfl.sync.idx.b32	%r786|%p484, %r987, %r770, 31, -1;
	mov.b32 	%f1918, %r786;
	fma.rn.f32 	%f1919, %f1881, %f1918, %f2149;
	fma.rn.f32 	%f1920, %f1883, %f1918, %f2148;
	shfl.sync.idx.b32	%r787|%p485, %r986, %r770, 31, -1;
	mov.b32 	%f1921, %r787;
	fma.rn.f32 	%f1922, %f1881, %f1921, %f2147;
	fma.rn.f32 	%f1923, %f1883, %f1921, %f2146;
	shfl.sync.idx.b32	%r788|%p486, %r985, %r770, 31, -1;
	mov.b32 	%f1924, %r788;
	fma.rn.f32 	%f1925, %f1881, %f1924, %f2145;
	fma.rn.f32 	%f1926, %f1883, %f1924, %f2144;
	shfl.sync.idx.b32	%r789|%p487, %r984, %r770, 31, -1;
	mov.b32 	%f1927, %r789;
	fma.rn.f32 	%f1928, %f1881, %f1927, %f2143;
	fma.rn.f32 	%f1929, %f1883, %f1927, %f2142;
	shfl.sync.idx.b32	%r790|%p488, %r983, %r770, 31, -1;
	mov.b32 	%f1930, %r790;
	fma.rn.f32 	%f1931, %f1881, %f1930, %f2141;
	fma.rn.f32 	%f1932, %f1883, %f1930, %f2140;
	shfl.sync.idx.b32	%r791|%p489, %r982, %r770, 31, -1;
	mov.b32 	%f1933, %r791;
	fma.rn.f32 	%f1934, %f1881, %f1933, %f2139;
	fma.rn.f32 	%f1935, %f1883, %f1933, %f2138;
	shfl.sync.idx.b32	%r792|%p490, %r981, %r770, 31, -1;
	mov.b32 	%f1936, %r792;
	fma.rn.f32 	%f1937, %f1881, %f1936, %f2137;
	fma.rn.f32 	%f1938, %f1883, %f1936, %f2136;
	shfl.sync.idx.b32	%r793|%p491, %r980, %r770, 31, -1;
	mov.b32 	%f1939, %r793;
	fma.rn.f32 	%f1940, %f1881, %f1939, %f2135;
	fma.rn.f32 	%f1941, %f1883, %f1939, %f2134;
	shfl.sync.idx.b32	%r794|%p492, %r979, %r770, 31, -1;
	mov.b32 	%f1942, %r794;
	fma.rn.f32 	%f1943, %f1881, %f1942, %f2133;
	fma.rn.f32 	%f1944, %f1883, %f1942, %f2132;
	shfl.sync.idx.b32	%r795|%p493, %r978, %r770, 31, -1;
	mov.b32 	%f1945, %r795;
	fma.rn.f32 	%f1946, %f1881, %f1945, %f2131;
	fma.rn.f32 	%f1947, %f1883, %f1945, %f2130;
	shfl.sync.idx.b32	%r796|%p494, %r977, %r770, 31, -1;
	mov.b32 	%f1948, %r796;
	fma.rn.f32 	%f1949, %f1881, %f1948, %f2129;
	fma.rn.f32 	%f1950, %f1883, %f1948, %f2128;
	shfl.sync.idx.b32	%r797|%p495, %r976, %r770, 31, -1;
	mov.b32 	%f1951, %r797;
	fma.rn.f32 	%f1952, %f1881, %f1951, %f2127;
	fma.rn.f32 	%f1953, %f1883, %f1951, %f2126;
	shfl.sync.idx.b32	%r798|%p496, %r975, %r770, 31, -1;
	mov.b32 	%f1954, %r798;
	fma.rn.f32 	%f1955, %f1881, %f1954, %f2125;
	fma.rn.f32 	%f1956, %f1883, %f1954, %f2124;
	shfl.sync.idx.b32	%r799|%p497, %r974, %r770, 31, -1;
	mov.b32 	%f1957, %r799;
	fma.rn.f32 	%f1958, %f1881, %f1957, %f2123;
	fma.rn.f32 	%f1959, %f1883, %f1957, %f2122;
	shfl.sync.idx.b32	%r800|%p498, %r973, %r770, 31, -1;
	mov.b32 	%f1960, %r800;
	fma.rn.f32 	%f1961, %f1881, %f1960, %f2121;
	fma.rn.f32 	%f1962, %f1883, %f1960, %f2120;
	shfl.sync.idx.b32	%r801|%p499, %r972, %r770, 31, -1;
	mov.b32 	%f1963, %r801;
	fma.rn.f32 	%f1964, %f1881, %f1963, %f2119;
	fma.rn.f32 	%f1965, %f1883, %f1963, %f2118;
	shfl.sync.idx.b32	%r802|%p500, %r971, %r770, 31, -1;
	mov.b32 	%f1966, %r802;
	fma.rn.f32 	%f1967, %f1881, %f1966, %f2117;
	fma.rn.f32 	%f1968, %f1883, %f1966, %f2116;
	shfl.sync.idx.b32	%r803|%p501, %r970, %r770, 31, -1;
	mov.b32 	%f1969, %r803;
	fma.rn.f32 	%f1970, %f1881, %f1969, %f2115;
	fma.rn.f32 	%f1971, %f1883, %f1969, %f2114;
	shfl.sync.idx.b32	%r804|%p502, %r969, %r770, 31, -1;
	mov.b32 	%f1972, %r804;
	fma.rn.f32 	%f1973, %f1881, %f1972, %f2113;
	fma.rn.f32 	%f1974, %f1883, %f1972, %f2112;
	shfl.sync.idx.b32	%r805|%p503, %r968, %r770, 31, -1;
	mov.b32 	%f1975, %r805;
	fma.rn.f32 	%f1976, %f1881, %f1975, %f2111;
	fma.rn.f32 	%f1977, %f1883, %f1975, %f2110;
	mul.wide.s32 	%rd177, %r773, 4;
	add.s64 	%rd178, %rd3, %rd177;
	shfl.sync.idx.b32	%r806|%p504, %r999, %r772, 31, -1;
	mov.b32 	%f1978, %r806;
	ld.global.nc.f32 	%f1979, [%rd178];
	fma.rn.f32 	%f2173, %f1979, %f1978, %f1882;
	ld.global.nc.f32 	%f1980, [%rd178+128];
	fma.rn.f32 	%f2172, %f1980, %f1978, %f1884;
	shfl.sync.idx.b32	%r807|%p505, %r998, %r772, 31, -1;
	mov.b32 	%f1981, %r807;
	fma.rn.f32 	%f2171, %f1979, %f1981, %f1886;
	fma.rn.f32 	%f2170, %f1980, %f1981, %f1887;
	shfl.sync.idx.b32	%r808|%p506, %r997, %r772, 31, -1;
	mov.b32 	%f1982, %r808;
	fma.rn.f32 	%f2169, %f1979, %f1982, %f1889;
	fma.rn.f32 	%f2168, %f1980, %f1982, %f1890;
	shfl.sync.idx.b32	%r809|%p507, %r996, %r772, 31, -1;
	mov.b32 	%f1983, %r809;
	fma.rn.f32 	%f2167, %f1979, %f1983, %f1892;
	fma.rn.f32 	%f2166, %f1980, %f1983, %f1893;
	shfl.sync.idx.b32	%r810|%p508, %r995, %r772, 31, -1;
	mov.b32 	%f1984, %r810;
	fma.rn.f32 	%f2165, %f1979, %f1984, %f1895;
	fma.rn.f32 	%f2164, %f1980, %f1984, %f1896;
	shfl.sync.idx.b32	%r811|%p509, %r994, %r772, 31, -1;
	mov.b32 	%f1985, %r811;
	fma.rn.f32 	%f2163, %f1979, %f1985, %f1898;
	fma.rn.f32 	%f2162, %f1980, %f1985, %f1899;
	shfl.sync.idx.b32	%r812|%p510, %r993, %r772, 31, -1;
	mov.b32 	%f1986, %r812;
	fma.rn.f32 	%f2161, %f1979, %f1986, %f1901;
	fma.rn.f32 	%f2160, %f1980, %f1986, %f1902;
	shfl.sync.idx.b32	%r813|%p511, %r992, %r772, 31, -1;
	mov.b32 	%f1987, %r813;
	fma.rn.f32 	%f2159, %f1979, %f1987, %f1904;
	fma.rn.f32 	%f2158, %f1980, %f1987, %f1905;
	shfl.sync.idx.b32	%r814|%p512, %r991, %r772, 31, -1;
	mov.b32 	%f1988, %r814;
	fma.rn.f32 	%f2157, %f1979, %f1988, %f1907;
	fma.rn.f32 	%f2156, %f1980, %f1988, %f1908;
	shfl.sync.idx.b32	%r815|%p513, %r990, %r772, 31, -1;
	mov.b32 	%f1989, %r815;
	fma.rn.f32 	%f2155, %f1979, %f1989, %f1910;
	fma.rn.f32 	%f2154, %f1980, %f1989, %f1911;
	shfl.sync.idx.b32	%r816|%p514, %r989, %r772, 31, -1;
	mov.b32 	%f1990, %r816;
	fma.rn.f32 	%f2153, %f1979, %f1990, %f1913;
	fma.rn.f32 	%f2152, %f1980, %f1990, %f1914;
	shfl.sync.idx.b32	%r817|%p515, %r988, %r772, 31, -1;
	mov.b32 	%f1991, %r817;
	fma.rn.f32 	%f2151, %f1979, %f1991, %f1916;
	fma.rn.f32 	%f2150, %f1980, %f1991, %f1917;
	shfl.sync.idx.b32	%r818|%p516, %r987, %r772, 31, -1;
	mov.b32 	%f1992, %r818;
	fma.rn.f32 	%f2149, %f1979, %f1992, %f1919;
	fma.rn.f32 	%f2148, %f1980, %f1992, %f1920;
	shfl.sync.idx.b32	%r819|%p517, %r986, %r772, 31, -1;
	mov.b32 	%f1993, %r819;
	fma.rn.f32 	%f2147, %f1979, %f1993, %f1922;
	fma.rn.f32 	%f2146, %f1980, %f1993, %f1923;
	shfl.sync.idx.b32	%r820|%p518, %r985, %r772, 31, -1;
	mov.b32 	%f1994, %r820;
	fma.rn.f32 	%f2145, %f1979, %f1994, %f1925;
	fma.rn.f32 	%f2144, %f1980, %f1994, %f1926;
	shfl.sync.idx.b32	%r821|%p519, %r984, %r772, 31, -1;
	mov.b32 	%f1995, %r821;
	fma.rn.f32 	%f2143, %f1979, %f1995, %f1928;
	fma.rn.f32 	%f2142, %f1980, %f1995, %f1929;
	shfl.sync.idx.b32	%r822|%p520, %r983, %r772, 31, -1;
	mov.b32 	%f1996, %r822;
	fma.rn.f32 	%f2141, %f1979, %f1996, %f1931;
	fma.rn.f32 	%f2140, %f1980, %f1996, %f1932;
	shfl.sync.idx.b32	%r823|%p521, %r982, %r772, 31, -1;
	mov.b32 	%f1997, %r823;
	fma.rn.f32 	%f2139, %f1979, %f1997, %f1934;
	fma.rn.f32 	%f2138, %f1980, %f1997, %f1935;
	shfl.sync.idx.b32	%r824|%p522, %r981, %r772, 31, -1;
	mov.b32 	%f1998, %r824;
	fma.rn.f32 	%f2137, %f1979, %f1998, %f1937;
	fma.rn.f32 	%f2136, %f1980, %f1998, %f1938;
	shfl.sync.idx.b32	%r825|%p523, %r980, %r772, 31, -1;
	mov.b32 	%f1999, %r825;
	fma.rn.f32 	%f2135, %f1979, %f1999, %f1940;
	fma.rn.f32 	%f2134, %f1980, %f1999, %f1941;
	shfl.sync.idx.b32	%r826|%p524, %r979, %r772, 31, -1;
	mov.b32 	%f2000, %r826;
	fma.rn.f32 	%f2133, %f1979, %f2000, %f1943;
	fma.rn.f32 	%f2132, %f1980, %f2000, %f1944;
	shfl.sync.idx.b32	%r827|%p525, %r978, %r772, 31, -1;
	mov.b32 	%f2001, %r827;
	fma.rn.f32 	%f2131, %f1979, %f2001, %f1946;
	fma.rn.f32 	%f2130, %f1980, %f2001, %f1947;
	shfl.sync.idx.b32	%r828|%p526, %r977, %r772, 31, -1;
	mov.b32 	%f2002, %r828;
	fma.rn.f32 	%f2129, %f1979, %f2002, %f1949;
	fma.rn.f32 	%f2128, %f1980, %f2002, %f1950;
	shfl.sync.idx.b32	%r829|%p527, %r976, %r772, 31, -1;
	mov.b32 	%f2003, %r829;
	fma.rn.f32 	%f2127, %f1979, %f2003, %f1952;
	fma.rn.f32 	%f2126, %f1980, %f2003, %f1953;
	shfl.sync.idx.b32	%r830|%p528, %r975, %r772, 31, -1;
	mov.b32 	%f2004, %r830;
	fma.rn.f32 	%f2125, %f1979, %f2004, %f1955;
	fma.rn.f32 	%f2124, %f1980, %f2004, %f1956;
	shfl.sync.idx.b32	%r831|%p529, %r974, %r772, 31, -1;
	mov.b32 	%f2005, %r831;
	fma.rn.f32 	%f2123, %f1979, %f2005, %f1958;
	fma.rn.f32 	%f2122, %f1980, %f2005, %f1959;
	shfl.sync.idx.b32	%r832|%p530, %r973, %r772, 31, -1;
	mov.b32 	%f2006, %r832;
	fma.rn.f32 	%f2121, %f1979, %f2006, %f1961;
	fma.rn.f32 	%f2120, %f1980, %f2006, %f1962;
	shfl.sync.idx.b32	%r833|%p531, %r972, %r772, 31, -1;
	mov.b32 	%f2007, %r833;
	fma.rn.f32 	%f2119, %f1979, %f2007, %f1964;
	fma.rn.f32 	%f2118, %f1980, %f2007, %f1965;
	shfl.sync.idx.b32	%r834|%p532, %r971, %r772, 31, -1;
	mov.b32 	%f2008, %r834;
	fma.rn.f32 	%f2117, %f1979, %f2008, %f1967;
	fma.rn.f32 	%f2116, %f1980, %f2008, %f1968;
	shfl.sync.idx.b32	%r835|%p533, %r970, %r772, 31, -1;
	mov.b32 	%f2009, %r835;
	fma.rn.f32 	%f2115, %f1979, %f2009, %f1970;
	fma.rn.f32 	%f2114, %f1980, %f2009, %f1971;
	shfl.sync.idx.b32	%r836|%p534, %r969, %r772, 31, -1;
	mov.b32 	%f2010, %r836;
	fma.rn.f32 	%f2113, %f1979, %f2010, %f1973;
	fma.rn.f32 	%f2112, %f1980, %f2010, %f1974;
	shfl.sync.idx.b32	%r837|%p535, %r968, %r772, 31, -1;
	mov.b32 	%f2011, %r837;
	fma.rn.f32 	%f2111, %f1979, %f2011, %f1976;
	fma.rn.f32 	%f2110, %f1980, %f2011, %f1977;
$L__BB0_140:
	setp.ge.s32 	%p536, %r6, %r4;
	@%p536 bra 	$L__BB0_142;
	sub.s32 	%r838, %r6, %r1002;
	shfl.sync.idx.b32	%r839|%p537, %r1001, %r838, 31, -1;
	mul.wide.s32 	%rd179, %r839, 4;
	add.s64 	%rd180, %rd3, %rd179;
	shfl.sync.idx.b32	%r840|%p538, %r999, %r838, 31, -1;
	mov.b32 	%f2012, %r840;
	ld.global.nc.f32 	%f2013, [%rd180];
	fma.rn.f32 	%f2173, %f2013, %f2012, %f2173;
	ld.global.nc.f32 	%f2014, [%rd180+128];
	fma.rn.f32 	%f2172, %f2014, %f2012, %f2172;
	shfl.sync.idx.b32	%r841|%p539, %r998, %r838, 31, -1;
	mov.b32 	%f2015, %r841;
	fma.rn.f32 	%f2171, %f2013, %f2015, %f2171;
	fma.rn.f32 	%f2170, %f2014, %f2015, %f2170;
	shfl.sync.idx.b32	%r842|%p540, %r997, %r838, 31, -1;
	mov.b32 	%f2016, %r842;
	fma.rn.f32 	%f2169, %f2013, %f2016, %f2169;
	fma.rn.f32 	%f2168, %f2014, %f2016, %f2168;
	shfl.sync.idx.b32	%r843|%p541, %r996, %r838, 31, -1;
	mov.b32 	%f2017, %r843;
	fma.rn.f32 	%f2167, %f2013, %f2017, %f2167;
	fma.rn.f32 	%f2166, %f2014, %f2017, %f2166;
	shfl.sync.idx.b32	%r844|%p542, %r995, %r838, 31, -1;
	mov.b32 	%f2018, %r844;
	fma.rn.f32 	%f2165, %f2013, %f2018, %f2165;
	fma.rn.f32 	%f2164, %f2014, %f2018, %f2164;
	shfl.sync.idx.b32	%r845|%p543, %r994, %r838, 31, -1;
	mov.b32 	%f2019, %r845;
	fma.rn.f32 	%f2163, %f2013, %f2019, %f2163;
	fma.rn.f32 	%f2162, %f2014, %f2019, %f2162;
	shfl.sync.idx.b32	%r846|%p544, %r993, %r838, 31, -1;
	mov.b32 	%f2020, %r846;
	fma.rn.f32 	%f2161, %f2013, %f2020, %f2161;
	fma.rn.f32 	%f2160, %f2014, %f2020, %f2160;
	shfl.sync.idx.b32	%r847|%p545, %r992, %r838, 31, -1;
	mov.b32 	%f2021, %r847;
	fma.rn.f32 	%f2159, %f2013, %f2021, %f2159;
	fma.rn.f32 	%f2158, %f2014, %f2021, %f2158;
	shfl.sync.idx.b32	%r848|%p546, %r991, %r838, 31, -1;
	mov.b32 	%f2022, %r848;
	fma.rn.f32 	%f2157, %f2013, %f2022, %f2157;
	fma.rn.f32 	%f2156, %f2014, %f2022, %f2156;
	shfl.sync.idx.b32	%r849|%p547, %r990, %r838, 31, -1;
	mov.b32 	%f2023, %r849;
	fma.rn.f32 	%f2155, %f2013, %f2023, %f2155;
	fma.rn.f32 	%f2154, %f2014, %f2023, %f2154;
	shfl.sync.idx.b32	%r850|%p548, %r989, %r838, 31, -1;
	mov.b32 	%f2024, %r850;
	fma.rn.f32 	%f2153, %f2013, %f2024, %f2153;
	fma.rn.f32 	%f2152, %f2014, %f2024, %f2152;
	shfl.sync.idx.b32	%r851|%p549, %r988, %r838, 31, -1;
	mov.b32 	%f2025, %r851;
	fma.rn.f32 	%f2151, %f2013, %f2025, %f2151;
	fma.rn.f32 	%f2150, %f2014, %f2025, %f2150;
	shfl.sync.idx.b32	%r852|%p550, %r987, %r838, 31, -1;
	mov.b32 	%f2026, %r852;
	fma.rn.f32 	%f2149, %f2013, %f2026, %f2149;
	fma.rn.f32 	%f2148, %f2014, %f2026, %f2148;
	shfl.sync.idx.b32	%r853|%p551, %r986, %r838, 31, -1;
	mov.b32 	%f2027, %r853;
	fma.rn.f32 	%f2147, %f2013, %f2027, %f2147;
	fma.rn.f32 	%f2146, %f2014, %f2027, %f2146;
	shfl.sync.idx.b32	%r854|%p552, %r985, %r838, 31, -1;
	mov.b32 	%f2028, %r854;
	fma.rn.f32 	%f2145, %f2013, %f2028, %f2145;
	fma.rn.f32 	%f2144, %f2014, %f2028, %f2144;
	shfl.sync.idx.b32	%r855|%p553, %r984, %r838, 31, -1;
	mov.b32 	%f2029, %r855;
	fma.rn.f32 	%f2143, %f2013, %f2029, %f2143;
	fma.rn.f32 	%f2142, %f2014, %f2029, %f2142;
	shfl.sync.idx.b32	%r856|%p554, %r983, %r838, 31, -1;
	mov.b32 	%f2030, %r856;
	fma.rn.f32 	%f2141, %f2013, %f2030, %f2141;
	fma.rn.f32 	%f2140, %f2014, %f2030, %f2140;
	shfl.sync.idx.b32	%r857|%p555, %r982, %r838, 31, -1;
	mov.b32 	%f2031, %r857;
	fma.rn.f32 	%f2139, %f2013, %f2031, %f2139;
	fma.rn.f32 	%f2138, %f2014, %f2031, %f2138;
	shfl.sync.idx.b32	%r858|%p556, %r981, %r838, 31, -1;
	mov.b32 	%f2032, %r858;
	fma.rn.f32 	%f2137, %f2013, %f2032, %f2137;
	fma.rn.f32 	%f2136, %f2014, %f2032, %f2136;
	shfl.sync.idx.b32	%r859|%p557, %r980, %r838, 31, -1;
	mov.b32 	%f2033, %r859;
	fma.rn.f32 	%f2135, %f2013, %f2033, %f2135;
	fma.rn.f32 	%f2134, %f2014, %f2033, %f2134;
	shfl.sync.idx.b32	%r860|%p558, %r979, %r838, 31, -1;
	mov.b32 	%f2034, %r860;
	fma.rn.f32 	%f2133, %f2013, %f2034, %f2133;
	fma.rn.f32 	%f2132, %f2014, %f2034, %f2132;
	shfl.sync.idx.b32	%r861|%p559, %r978, %r838, 31, -1;
	mov.b32 	%f2035, %r861;
	fma.rn.f32 	%f2131, %f2013, %f2035, %f2131;
	fma.rn.f32 	%f2130, %f2014, %f2035, %f2130;
	shfl.sync.idx.b32	%r862|%p560, %r977, %r838, 31, -1;
	mov.b32 	%f2036, %r862;
	fma.rn.f32 	%f2129, %f2013, %f2036, %f2129;
	fma.rn.f32 	%f2128, %f2014, %f2036, %f2128;
	shfl.sync.idx.b32	%r863|%p561, %r976, %r838, 31, -1;
	mov.b32 	%f2037, %r863;
	fma.rn.f32 	%f2127, %f2013, %f2037, %f2127;
	fma.rn.f32 	%f2126, %f2014, %f2037, %f2126;
	shfl.sync.idx.b32	%r864|%p562, %r975, %r838, 31, -1;
	mov.b32 	%f2038, %r864;
	fma.rn.f32 	%f2125, %f2013, %f2038, %f2125;
	fma.rn.f32 	%f2124, %f2014, %f2038, %f2124;
	shfl.sync.idx.b32	%r865|%p563, %r974, %r838, 31, -1;
	mov.b32 	%f2039, %r865;
	fma.rn.f32 	%f2123, %f2013, %f2039, %f2123;
	fma.rn.f32 	%f2122, %f2014, %f2039, %f2122;
	shfl.sync.idx.b32	%r866|%p564, %r973, %r838, 31, -1;
	mov.b32 	%f2040, %r866;
	fma.rn.f32 	%f2121, %f2013, %f2040, %f2121;
	fma.rn.f32 	%f2120, %f2014, %f2040, %f2120;
	shfl.sync.idx.b32	%r867|%p565, %r972, %r838, 31, -1;
	mov.b32 	%f2041, %r867;
	fma.rn.f32 	%f2119, %f2013, %f2041, %f2119;
	fma.rn.f32 	%f2118, %f2014, %f2041, %f2118;
	shfl.sync.idx.b32	%r868|%p566, %r971, %r838, 31, -1;
	mov.b32 	%f2042, %r868;
	fma.rn.f32 	%f2117, %f2013, %f2042, %f2117;
	fma.rn.f32 	%f2116, %f2014, %f2042, %f2116;
	shfl.sync.idx.b32	%r869|%p567, %r970, %r838, 31, -1;
	mov.b32 	%f2043, %r869;
	fma.rn.f32 	%f2115, %f2013, %f2043, %f2115;
	fma.rn.f32 	%f2114, %f2014, %f2043, %f2114;
	shfl.sync.idx.b32	%r870|%p568, %r969, %r838, 31, -1;
	mov.b32 	%f2044, %r870;
	fma.rn.f32 	%f2113, %f2013, %f2044, %f2113;
	fma.rn.f32 	%f2112, %f2014, %f2044, %f2112;
	shfl.sync.idx.b32	%r871|%p569, %r968, %r838, 31, -1;
	mov.b32 	%f2045, %r871;
	fma.rn.f32 	%f2111, %f2013, %f2045, %f2111;
	fma.rn.f32 	%f2110, %f2014, %f2045, %f2110;
$L__BB0_142:
	ld.param.u64 	%rd254, [_Z12_spmm_conv_0PKfPfiiPKiS3_S3_S0__param_5];
	ld.param.u64 	%rd253, [_Z12_spmm_conv_0PKfPfiiPKiS3_S3_S0__param_1];
	cvta.to.global.u64 	%rd181, %rd253;
	cvta.to.global.u64 	%rd182, %rd254;
	add.s64 	%rd184, %rd182, %rd13;
	ld.global.nc.u32 	%r872, [%rd184];
	shl.b32 	%r873, %r872, 6;
	add.s32 	%r874, %r873, %r5;
	mul.wide.s32 	%rd185, %r874, 4;
	add.s64 	%rd186, %rd181, %rd185;
	st.global.f32 	[%rd186], %f2173;
	st.global.f32 	[%rd186+128], %f2172;
	ld.global.nc.u32 	%r875, [%rd184+4];
	shl.b32 	%r876, %r875, 6;
	add.s32 	%r877, %r876, %r5;
	mul.wide.s32 	%rd187, %r877, 4;
	add.s64 	%rd188, %rd181, %rd187;
	st.global.f32 	[%rd188], %f2171;
	st.global.f32 	[%rd188+128], %f2170;
	ld.global.nc.u32 	%r878, [%rd184+8];
	shl.b32 	%r879, %r878, 6;
	add.s32 	%r880, %r879, %r5;
	mul.wide.s32 	%rd189, %r880, 4;
	add.s64 	%rd190, %rd181, %rd189;
	st.global.f32 	[%rd190], %f2169;
	st.global.f32 	[%rd190+128], %f2168;
	ld.global.nc.u32 	%r881, [%rd184+12];
	shl.b32 	%r882, %r881, 6;
	add.s32 	%r883, %r882, %r5;
	mul.wide.s32 	%rd191, %r883, 4;
	add.s64 	%rd192, %rd181, %rd191;
	st.global.f32 	[%rd192], %f2167;
	st.global.f32 	[%rd192+128], %f2166;
	ld.global.nc.u32 	%r884, [%rd184+16];
	shl.b32 	%r885, %r884, 6;
	add.s32 	%r886, %r885, %r5;
	mul.wide.s32 	%rd193, %r886, 4;
	add.s64 	%rd194, %rd181, %rd193;
	st.global.f32 	[%rd194], %f2165;
	st.global.f32 	[%rd194+128], %f2164;
	ld.global.nc.u32 	%r887, [%rd184+20];
	shl.b32 	%r888, %r887, 6;
	add.s32 	%r889, %r888, %r5;
	mul.wide.s32 	%rd195, %r889, 4;
	add.s64 	%rd196, %rd181, %rd195;
	st.global.f32 	[%rd196], %f2163;
	st.global.f32 	[%rd196+128], %f2162;
	ld.global.nc.u32 	%r890, [%rd184+24];
	shl.b32 	%r891, %r890, 6;
	add.s32 	%r892, %r891, %r5;
	mul.wide.s32 	%rd197, %r892, 4;
	add.s64 	%rd198, %rd181, %rd197;
	st.global.f32 	[%rd198], %f2161;
	st.global.f32 	[%rd198+128], %f2160;
	ld.global.nc.u32 	%r893, [%rd184+28];
	shl.b32 	%r894, %r893, 6;
	add.s32 	%r895, %r894, %r5;
	mul.wide.s32 	%rd199, %r895, 4;
	add.s64 	%rd200, %rd181, %rd199;
	st.global.f32 	[%rd200], %f2159;
	st.global.f32 	[%rd200+128], %f2158;
	ld.global.nc.u32 	%r896, [%rd184+32];
	shl.b32 	%r897, %r896, 6;
	add.s32 	%r898, %r897, %r5;
	mul.wide.s32 	%rd201, %r898, 4;
	add.s64 	%rd202, %rd181, %rd201;
	st.global.f32 	[%rd202], %f2157;
	st.global.f32 	[%rd202+128], %f2156;
	ld.global.nc.u32 	%r899, [%rd184+36];
	shl.b32 	%r900, %r899, 6;
	add.s32 	%r901, %r900, %r5;
	mul.wide.s32 	%rd203, %r901, 4;
	add.s64 	%rd204, %rd181, %rd203;
	st.global.f32 	[%rd204], %f2155;
	st.global.f32 	[%rd204+128], %f2154;
	ld.global.nc.u32 	%r902, [%rd184+40];
	shl.b32 	%r903, %r902, 6;
	add.s32 	%r904, %r903, %r5;
	mul.wide.s32 	%rd205, %r904, 4;
	add.s64 	%rd206, %rd181, %rd205;
	st.global.f32 	[%rd206], %f2153;
	st.global.f32 	[%rd206+128], %f2152;
	ld.global.nc.u32 	%r905, [%rd184+44];
	shl.b32 	%r906, %r905, 6;
	add.s32 	%r907, %r906, %r5;
	mul.wide.s32 	%rd207, %r907, 4;
	add.s64 	%rd208, %rd181, %rd207;
	st.global.f32 	[%rd208], %f2151;
	st.global.f32 	[%rd208+128], %f2150;
	ld.global.nc.u32 	%r908, [%rd184+48];
	shl.b32 	%r909, %r908, 6;
	add.s32 	%r910, %r909, %r5;
	mul.wide.s32 	%rd209, %r910, 4;
	add.s64 	%rd210, %rd181, %rd209;
	st.global.f32 	[%rd210], %f2149;
	st.global.f32 	[%rd210+128], %f2148;
	ld.global.nc.u32 	%r911, [%rd184+52];
	shl.b32 	%r912, %r911, 6;
	add.s32 	%r913, %r912, %r5;
	mul.wide.s32 	%rd211, %r913, 4;
	add.s64 	%rd212, %rd181, %rd211;
	st.global.f32 	[%rd212], %f2147;
	st.global.f32 	[%rd212+128], %f2146;
	ld.global.nc.u32 	%r914, [%rd184+56];
	shl.b32 	%r915, %r914, 6;
	add.s32 	%r916, %r915, %r5;
	mul.wide.s32 	%rd213, %r916, 4;
	add.s64 	%rd214, %rd181, %rd213;
	st.global.f32 	[%rd214], %f2145;
	st.global.f32 	[%rd214+128], %f2144;
	ld.global.nc.u32 	%r917, [%rd184+60];
	shl.b32 	%r918, %r917, 6;
	add.s32 	%r919, %r918, %r5;
	mul.wide.s32 	%rd215, %r919, 4;
	add.s64 	%rd216, %rd181, %rd215;
	st.global.f32 	[%rd216], %f2143;
	st.global.f32 	[%rd216+128], %f2142;
	ld.global.nc.u32 	%r920, [%rd184+64];
	shl.b32 	%r921, %r920, 6;
	add.s32 	%r922, %r921, %r5;
	mul.wide.s32 	%rd217, %r922, 4;
	add.s64 	%rd218, %rd181, %rd217;
	st.global.f32 	[%rd218], %f2141;
	st.global.f32 	[%rd218+128], %f2140;
	ld.global.nc.u32 	%r923, [%rd184+68];
	shl.b32 	%r924, %r923, 6;
	add.s32 	%r925, %r924, %r5;
	mul.wide.s32 	%rd219, %r925, 4;
	add.s64 	%rd220, %rd181, %rd219;
	st.global.f32 	[%rd220], %f2139;
	st.global.f32 	[%rd220+128], %f2138;
	ld.global.nc.u32 	%r926, [%rd184+72];
	shl.b32 	%r927, %r926, 6;
	add.s32 	%r928, %r927, %r5;
	mul.wide.s32 	%rd221, %r928, 4;
	add.s64 	%rd222, %rd181, %rd221;
	st.global.f32 	[%rd222], %f2137;
	st.global.f32 	[%rd222+128], %f2136;
	ld.global.nc.u32 	%r929, [%rd184+76];
	shl.b32 	%r930, %r929, 6;
	add.s32 	%r931, %r930, %r5;
	mul.wide.s32 	%rd223, %r931, 4;
	add.s64 	%rd224, %rd181, %rd223;
	st.global.f32 	[%rd224], %f2135;
	st.global.f32 	[%rd224+128], %f2134;
	ld.global.nc.u32 	%r932, [%rd184+80];
	shl.b32 	%r933, %r932, 6;
	add.s32 	%r934, %r933, %r5;
	mul.wide.s32 	%rd225, %r934, 4;
	add.s64 	%rd226, %rd181, %rd225;
	st.global.f32 	[%rd226], %f2133;
	st.global.f32 	[%rd226+128], %f2132;
	ld.global.nc.u32 	%r935, [%rd184+84];
	shl.b32 	%r936, %r935, 6;
	add.s32 	%r937, %r936, %r5;
	mul.wide.s32 	%rd227, %r937, 4;
	add.s64 	%rd228, %rd181, %rd227;
	st.global.f32 	[%rd228], %f2131;
	st.global.f32 	[%rd228+128], %f2130;
	ld.global.nc.u32 	%r938, [%rd184+88];
	shl.b32 	%r939, %r938, 6;
	add.s32 	%r940, %r939, %r5;
	mul.wide.s32 	%rd229, %r940, 4;
	add.s64 	%rd230, %rd181, %rd229;
	st.global.f32 	[%rd230], %f2129;
	st.global.f32 	[%rd230+128], %f2128;
	ld.global.nc.u32 	%r941, [%rd184+92];
	shl.b32 	%r942, %r941, 6;
	add.s32 	%r943, %r942, %r5;
	mul.wide.s32 	%rd231, %r943, 4;
	add.s64 	%rd232, %rd181, %rd231;
	st.global.f32 	[%rd232], %f2127;
	st.global.f32 	[%rd232+128], %f2126;
	ld.global.nc.u32 	%r944, [%rd184+96];
	shl.b32 	%r945, %r944, 6;
	add.s32 	%r946, %r945, %r5;
	mul.wide.s32 	%rd233, %r946, 4;
	add.s64 	%rd234, %rd181, %rd233;
	st.global.f32 	[%rd234], %f2125;
	st.global.f32 	[%rd234+128], %f2124;
	ld.global.nc.u32 	%r947, [%rd184+100];
	shl.b32 	%r948, %r947, 6;
	add.s32 	%r949, %r948, %r5;
	mul.wide.s32 	%rd235, %r949, 4;
	add.s64 	%rd236, %rd181, %rd235;
	st.global.f32 	[%rd236], %f2123;
	st.global.f32 	[%rd236+128], %f2122;
	ld.global.nc.u32 	%r950, [%rd184+104];
	shl.b32 	%r951, %r950, 6;
	add.s32 	%r952, %r951, %r5;
	mul.wide.s32 	%rd237, %r952, 4;
	add.s64 	%rd238, %rd181, %rd237;
	st.global.f32 	[%rd238], %f2121;
	st.global.f32 	[%rd238+128], %f2120;
	ld.global.nc.u32 	%r953, [%rd184+108];
	shl.b32 	%r954, %r953, 6;
	add.s32 	%r955, %r954, %r5;
	mul.wide.s32 	%rd239, %r955, 4;
	add.s64 	%rd240, %rd181, %rd239;
	st.global.f32 	[%rd240], %f2119;
	st.global.f32 	[%rd240+128], %f2118;
	ld.global.nc.u32 	%r956, [%rd184+112];
	shl.b32 	%r957, %r956, 6;
	add.s32 	%r958, %r957, %r5;
	mul.wide.s32 	%rd241, %r958, 4;
	add.s64 	%rd242, %rd181, %rd241;
	st.global.f32 	[%rd242], %f2117;
	st.global.f32 	[%rd242+128], %f2116;
	ld.global.nc.u32 	%r959, [%rd184+116];
	shl.b32 	%r960, %r959, 6;
	add.s32 	%r961, %r960, %r5;
	mul.wide.s32 	%rd243, %r961, 4;
	add.s64 	%rd244, %rd181, %rd243;
	st.global.f32 	[%rd244], %f2115;
	st.global.f32 	[%rd244+128], %f2114;
	ld.global.nc.u32 	%r962, [%rd184+120];
	shl.b32 	%r963, %r962, 6;
	add.s32 	%r964, %r963, %r5;
	mul.wide.s32 	%rd245, %r964, 4;
	add.s64 	%rd246, %rd181, %rd245;
	st.global.f32 	[%rd246], %f2113;
	st.global.f32 	[%rd246+128], %f2112;
	ld.global.nc.u32 	%r965, [%rd184+124];
	shl.b32 	%r966, %r965, 6;
	add.s32 	%r967, %r966, %r5;
	mul.wide.s32 	%rd247, %r967, 4;
	add.s64 	%rd248, %rd181, %rd247;
	st.global.f32 	[%rd248], %f2111;
	st.global.f32 	[%rd248+128], %f2110;
	ret;

}
	// .globl	_Z12_spmm_conv_1PKfPfiiPKiS3_S3_S0_
.visible .entry _Z12_spmm_conv_1PKfPfiiPKiS3_S3_S0_(
	.param .u64 .ptr .align 1 _Z12_spmm_conv_1PKfPfiiPKiS3_S3_S0__param_0,
	.param .u64 .ptr .align 1 _Z12_spmm_conv_1PKfPfiiPKiS3_S3_S0__param_1,
	.param .u32 _Z12_spmm_conv_1PKfPfiiPKiS3_S3_S0__param_2,
	.param .u32 _Z12_spmm_conv_1PKfPfiiPKiS3_S3_S0__param_3,
	.param .u64 .ptr .align 1 _Z12_spmm_conv_1PKfPfiiPKiS3_S3_S0__param_4,
	.param .u64 .ptr .align 1 _Z12_spmm_conv_1PKfPfiiPKiS3_S3_S0__param_5,
	.param .u64 .ptr .align 1 _Z12_spmm_conv_1PKfPfiiPKiS3_S3_S0__param_6,
	.param .u64 .ptr .align 1 _Z12_spmm_conv_1PKfPfiiPKiS3_S3_S0__param_7
)
{
	.reg .pred 	%p<213>;
	.reg .b32 	%r<532>;
	.reg .b32 	%f<855>;
	.reg .b64 	%rd<135>;

	ld.param.s32 	%rd1, [_Z12_spmm_conv_1PKfPfiiPKiS3_S3_S0__param_2];
	ld.param.u64 	%rd9, [_Z12_spmm_conv_1PKfPfiiPKiS3_S3_S0__param_4];
	cvta.to.global.u64 	%rd10, %rd9;
	mov.u32 	%r137, %tid.y;
	mov.u32 	%r138, %ctaid.x;
	mul.lo.s32 	%r139, %r138, 44;
	mad.lo.s32 	%r140, %r137, 11, %r139;
	mov.u32 	%r1, %tid.x;
	mov.u32 	%r141, %ctaid.y;
	shl.b32 	%r142, %r141, 6;
	mul.hi.s32 	%r143, %r140, 780903145;
	shr.u32 	%r144, %r143, 31;
	shr.s32 	%r145, %r143, 1;
	add.s32 	%r146, %r145, %r144;
	mul.lo.s32 	%r147, %r146, 11;
	sub.s32 	%r2, %r140, %r147;
	cvt.s64.s32 	%rd11, %r2;
	add.s64 	%rd12, %rd1, %rd11;
	shl.b64 	%rd13, %rd12, 2;
	add.s64 	%rd14, %rd10, %rd13;
	ld.global.nc.u32 	%r3, [%rd14];
	ld.global.nc.u32 	%r4, [%rd14+4];
	sub.s32 	%r5, %r4, %r3;
	shr.u32 	%r148, %r143, 3;
	add.s32 	%r149, %r148, %r144;
	shr.s32 	%r150, %r146, 31;
	shr.u32 	%r151, %r150, 30;
	add.s32 	%r152, %r146, %r151;
	and.b32  	%r153, %r152, 131068;
	sub.s32 	%r154, %r146, %r153;
	shl.b32 	%r155, %r149, 17;
	shl.b32 	%r156, %r154, 15;
	add.s32 	%r157, %r142, %r1;
	add.s32 	%r158, %r157, %r155;
	add.s32 	%r6, %r158, %r156;
	and.b32  	%r7, %r5, -8;
	and.b32  	%r159, %r5, -2;
	add.s32 	%r8, %r159, %r3;
	setp.lt.s32 	%p1, %r5, 8;
	mov.b32 	%r492, 0;
	mov.f32 	%f745, 0f00000000;
	mov.f32 	%f746, %f745;
	mov.f32 	%f747, %f745;
	mov.f32 	%f748, %f745;
	mov.f32 	%f749, %f745;
	mov.f32 	%f750, %f745;
	mov.f32 	%f751, %f745;
	mov.f32 	%f752, %f745;
	mov.f32 	%f753, %f745;
	mov.f32 	%f754, %f745;
	mov.f32 	%f755, %f745;
	mov.f32 	%f756, %f745;
	mov.f32 	%f757, %f745;
	mov.f32 	%f758, %f745;
	mov.f32 	%f759, %f745;
	mov.f32 	%f760, %f745;
	mov.f32 	%f761, %f745;
	mov.f32 	%f762, %f745;
	mov.f32 	%f763, %f745;
	mov.f32 	%f764, %f745;
	mov.f32 	%f765, %f745;
	mov.f32 	%f766, %f745;
	@%p1 bra 	$L__BB1_6;
	add.s32 	%r479, %r3, 3;
	shl.b32 	%r163, %r4, 1;
	add.s32 	%r164, %r1, %r163;
	sub.s32 	%r478, %r164, %r3;
	mad.lo.s32 	%r165, %r4, 3, %r1;
	shl.b32 	%r166, %r3, 1;
	sub.s32 	%r477, %r165, %r166;
	shl.b32 	%r167, %r4, 2;
	add.s32 	%r168, %r1, %r167;
	mul.lo.s32 	%r169, %r3, 3;
	sub.s32 	%r476, %r168, %r169;
	mad.lo.s32 	%r170, %r4, 5, %r1;
	shl.b32 	%r171, %r3, 2;
	sub.s32 	%r475, %r170, %r171;
	mad.lo.s32 	%r172, %r4, 6, %r1;
	mul.lo.s32 	%r173, %r3, 5;
	sub.s32 	%r474, %r172, %r173;
	mad.lo.s32 	%r174, %r4, 7, %r1;
	mul.lo.s32 	%r175, %r3, 6;
	sub.s32 	%r473, %r174, %r175;
	shl.b32 	%r176, %r4, 3;
	add.s32 	%r177, %r1, %r176;
	mul.lo.s32 	%r178, %r3, 7;
	sub.s32 	%r472, %r177, %r178;
	mad.lo.s32 	%r179, %r4, 9, %r1;
	shl.b32 	%r180, %r3, 3;
	sub.s32 	%r471, %r179, %r180;
	mad.lo.s32 	%r181, %r4, 10, %r1;
	mul.lo.s32 	%r182, %r3, 9;
	sub.s32 	%r470, %r181, %r182;
	add.s32 	%r469, %r1, %r4;
	add.s32 	%r468, %r1, %r3;
	mov.b32 	%r492, 0;
	mov.f32 	%f745, 0f00000000;
	mov.b32 	%r466, 3;
	mov.u32 	%r467, %r5;
$L__BB1_2:
	mov.u32 	%r34, %r479;
	add.s32 	%r183, %r466, -3;
	and.b32  	%r184, %r183, 31;
	setp.ne.s32 	%p2, %r184, 0;
	@%p2 bra 	$L__BB1_5;
	add.s32 	%r492, %r34, -3;
	setp.ge.u32 	%p3, %r1, %r467;
	@%p3 bra 	$L__BB1_5;
	ld.param.u64 	%rd133, [_Z12_spmm_conv_1PKfPfiiPKiS3_S3_S0__param_7];
	ld.param.u64 	%rd131, [_Z12_spmm_conv_1PKfPfiiPKiS3_S3_S0__param_6];
	cvta.to.global.u64 	%rd15, %rd131;
	mul.wide.u32 	%rd16, %r468, 4;
	add.s64 	%rd17, %rd15, %rd16;
	ld.global.nc.u32 	%r185, [%rd17];
	mul.hi.s32 	%r186, %r185, 715827883;
	shr.u32 	%r187, %r186, 31;
	shr.u32 	%r188, %r186, 8;
	add.s32 	%r189, %r188, %r187;
	shl.b32 	%r190, %r189, 17;
	add.s32 	%r191, %r190, %r6;
	shr.s32 	%r192, %r185, 31;
	shr.u32 	%r193, %r192, 23;
	add.s32 	%r194, %r185, %r193;
	shr.s32 	%r195, %r194, 9;
	mul.hi.s32 	%r196, %r195, 1431655766;
	shr.u32 	%r197, %r196, 31;
	add.s32 	%r198, %r196, %r197;
	mul.lo.s32 	%r199, %r198, 3;
	sub.s32 	%r200, %r195, %r199;
	shl.b32 	%r201, %r200, 15;
	add.s32 	%r202, %r191, %r201;
	and.b32  	%r203, %r194, 67108352;
	sub.s32 	%r204, %r185, %r203;
	shl.b32 	%r205, %r204, 6;
	add.s32 	%r491, %r202, %r205;
	cvta.to.global.u64 	%rd18, %rd133;
	add.s64 	%rd19, %rd18, %rd16;
	ld.global.nc.u32 	%r490, [%rd19];
	mul.wide.u32 	%rd20, %r469, 4;
	add.s64 	%rd21, %rd18, %rd20;
	ld.global.nc.u32 	%r489, [%rd21];
	mul.wide.u32 	%rd22, %r478, 4;
	add.s64 	%rd23, %rd18, %rd22;
	ld.global.nc.u32 	%r488, [%rd23];
	mul.wide.u32 	%rd24, %r477, 4;
	add.s64 	%rd25, %rd18, %rd24;
	ld.global.nc.u32 	%r487, [%rd25];
	mul.wide.u32 	%rd26, %r476, 4;
	add.s64 	%rd27, %rd18, %rd26;
	ld.global.nc.u32 	%r486, [%rd27];
	mul.wide.u32 	%rd28, %r475, 4;
	add.s64 	%rd29, %rd18, %rd28;
	ld.global.nc.u32 	%r485, [%rd29];
	mul.wide.u32 	%rd30, %r474, 4;
	add.s64 	%rd31, %rd18, %rd30;
	ld.global.nc.u32 	%r484, [%rd31];
	mul.wide.u32 	%rd32, %r473, 4;
	add.s64 	%rd33, %rd18, %rd32;
	ld.global.nc.u32 	%r483, [%rd33];
	mul.wide.u32 	%rd34, %r472, 4;
	add.s64 	%rd35, %rd18, %rd34;
	ld.global.nc.u32 	%r482, [%rd35];
	mul.wide.u32 	%rd36, %r471, 4;
	add.s64 	%rd37, %rd18, %rd36;
	ld.global.nc.u32 	%r481, [%rd37];
	mul.wide.u32 	%rd38, %r470, 4;
	add.s64 	%rd39, %rd18, %rd38;
	ld.global.nc.u32 	%r480, [%rd39];
$L__BB1_5:
	ld.param.u64 	%rd127, [_Z12_spmm_conv_1PKfPfiiPKiS3_S3_S0__param_0];
	sub.s32 	%r206, %r34, %r492;
	add.s32 	%r207, %r206, -3;
	shfl.sync.idx.b32	%r208|%p4, %r491, %r207, 31, -1;
	add.s32 	%r209, %r206, -2;
	shfl.sync.idx.b32	%r210|%p5, %r491, %r209, 31, -1;
	add.s32 	%r211, %r206, -1;
	shfl.sync.idx.b32	%r212|%p6, %r491, %r211, 31, -1;
	shfl.sync.idx.b32	%r213|%p7, %r491, %r206, 31, -1;
	add.s32 	%r214, %r206, 1;
	shfl.sync.idx.b32	%r215|%p8, %r491, %r214, 31, -1;
	add.s32 	%r216, %r206, 2;
	shfl.sync.idx.b32	%r217|%p9, %r491, %r216, 31, -1;
	add.s32 	%r218, %r206, 3;
	shfl.sync.idx.b32	%r219|%p10, %r491, %r218, 31, -1;
	add.s32 	%r220, %r206, 4;
	shfl.sync.idx.b32	%r221|%p11, %r491, %r220, 31, -1;
	cvta.to.global.u64 	%rd40, %rd127;
	mul.wide.s32 	%rd41, %r208, 4;
	add.s64 	%rd42, %rd40, %rd41;
	shfl.sync.idx.b32	%r222|%p12, %r490, %r207, 31, -1;
	mov.b32 	%f277, %r222;
	ld.global.nc.f32 	%f278, [%rd42];
	fma.rn.f32 	%f279, %f278, %f277, %f766;
	ld.global.nc.f32 	%f280, [%rd42+128];
	fma.rn.f32 	%f281, %f280, %f277, %f765;
	shfl.sync.idx.b32	%r223|%p13, %r489, %r207, 31, -1;
	mov.b32 	%f282, %r223;
	fma.rn.f32 	%f283, %f278, %f282, %f764;
	fma.rn.f32 	%f284, %f280, %f282, %f763;
	shfl.sync.idx.b32	%r224|%p14, %r488, %r207, 31, -1;
	mov.b32 	%f285, %r224;
	fma.rn.f32 	%f286, %f278, %f285, %f762;
	fma.rn.f32 	%f287, %f280, %f285, %f761;
	shfl.sync.idx.b32	%r225|%p15, %r487, %r207, 31, -1;
	mov.b32 	%f288, %r225;
	fma.rn.f32 	%f289, %f278, %f288, %f760;
	fma.rn.f32 	%f290, %f280, %f288, %f759;
	shfl.sync.idx.b32	%r226|%p16, %r486, %r207, 31, -1;
	mov.b32 	%f291, %r226;
	fma.rn.f32 	%f292, %f278, %f291, %f758;
	fma.rn.f32 	%f293, %f280, %f291, %f757;
	shfl.sync.idx.b32	%r227|%p17, %r485, %r207, 31, -1;
	mov.b32 	%f294, %r227;
	fma.rn.f32 	%f295, %f278, %f294, %f756;
	fma.rn.f32 	%f296, %f280, %f294, %f755;
	shfl.sync.idx.b32	%r228|%p18, %r484, %r207, 31, -1;
	mov.b32 	%f297, %r228;
	fma.rn.f32 	%f298, %f278, %f297, %f754;
	fma.rn.f32 	%f299, %f280, %f297, %f753;
	shfl.sync.idx.b32	%r229|%p19, %r483, %r207, 31, -1;
	mov.b32 	%f300, %r229;
	fma.rn.f32 	%f301, %f278, %f300, %f752;
	fma.rn.f32 	%f302, %f280, %f300, %f751;
	shfl.sync.idx.b32	%r230|%p20, %r482, %r207, 31, -1;
	mov.b32 	%f303, %r230;
	fma.rn.f32 	%f304, %f278, %f303, %f750;
	fma.rn.f32 	%f305, %f280, %f303, %f749;
	shfl.sync.idx.b32	%r231|%p21, %r481, %r207, 31, -1;
	mov.b32 	%f306, %r231;
	fma.rn.f32 	%f307, %f278, %f306, %f748;
	fma.rn.f32 	%f308, %f280, %f306, %f747;
	shfl.sync.idx.b32	%r232|%p22, %r480, %r207, 31, -1;
	mov.b32 	%f309, %r232;
	fma.rn.f32 	%f310, %f278, %f309, %f746;
	fma.rn.f32 	%f311, %f280, %f309, %f745;
	mul.wide.s32 	%rd43, %r210, 4;
	add.s64 	%rd44, %rd40, %rd43;
	shfl.sync.idx.b32	%r233|%p23, %r490, %r209, 31, -1;
	mov.b32 	%f312, %r233;
	ld.global.nc.f32 	%f313, [%rd44];
	fma.rn.f32 	%f314, %f313, %f312, %f279;
	ld.global.nc.f32 	%f315, [%rd44+128];
	fma.rn.f32 	%f316, %f315, %f312, %f281;
	shfl.sync.idx.b32	%r234|%p24, %r489, %r209, 31, -1;
	mov.b32 	%f317, %r234;
	fma.rn.f32 	%f318, %f313, %f317, %f283;
	fma.rn.f32 	%f319, %f315, %f317, %f284;
	shfl.sync.idx.b32	%r235|%p25, %r488, %r209, 31, -1;
	mov.b32 	%f320, %r235;
	fma.rn.f32 	%f321, %f313, %f320, %f286;
	fma.rn.f32 	%f322, %f315, %f320, %f287;
	shfl.sync.idx.b32	%r236|%p26, %r487, %r209, 31, -1;
	mov.b32 	%f323, %r236;
	fma.rn.f32 	%f324, %f313, %f323, %f289;
	fma.rn.f32 	%f325, %f315, %f323, %f290;
	shfl.sync.idx.b32	%r237|%p27, %r486, %r209, 31, -1;
	mov.b32 	%f326, %r237;
	fma.rn.f32 	%f327, %f313, %f326, %f292;
	fma.rn.f32 	%f328, %f315, %f326, %f293;
	shfl.sync.idx.b32	%r238|%p28, %r485, %r209, 31, -1;
	mov.b32 	%f329, %r238;
	fma.rn.f32 	%f330, %f313, %f329, %f295;
	fma.rn.f32 	%f331, %f315, %f329, %f296;
	shfl.sync.idx.b32	%r239|%p29, %r484, %r209, 31, -1;
	mov.b32 	%f332, %r239;
	fma.rn.f32 	%f333, %f313, %f332, %f298;
	fma.rn.f32 	%f334, %f315, %f332, %f299;
	shfl.sync.idx.b32	%r240|%p30, %r483, %r209, 31, -1;
	mov.b32 	%f335, %r240;
	fma.rn.f32 	%f336, %f313, %f335, %f301;
	fma.rn.f32 	%f337, %f315, %f335, %f302;
	shfl.sync.idx.b32	%r241|%p31, %r482, %r209, 31, -1;
	mov.b32 	%f338, %r241;
	fma.rn.f32 	%f339, %f313, %f338, %f304;
	fma.rn.f32 	%f340, %f315, %f338, %f305;
	shfl.sync.idx.b32	%r242|%p32, %r481, %r209, 31, -1;
	mov.b32 	%f341, %r242;
	fma.rn.f32 	%f342, %f313, %f341, %f307;
	fma.rn.f32 	%f343, %f315, %f341, %f308;
	shfl.sync.idx.b32	%r243|%p33, %r480, %r209, 31, -1;
	mov.b32 	%f344, %r243;
	fma.rn.f32 	%f345, %f313, %f344, %f310;
	fma.rn.f32 	%f346, %f315, %f344, %f311;
	mul.wide.s32 	%rd45, %r212, 4;
	add.s64 	%rd46, %rd40, %rd45;
	shfl.sync.idx.b32	%r244|%p34, %r490, %r211, 31, -1;
	mov.b32 	%f347, %r244;
	ld.global.nc.f32 	%f348, [%rd46];
	fma.rn.f32 	%f349, %f348, %f347, %f314;
	ld.global.nc.f32 	%f350, [%rd46+128];
	fma.rn.f32 	%f351, %f350, %f347, %f316;
	shfl.sync.idx.b32	%r245|%p35, %r489, %r211, 31, -1;
	mov.b32 	%f352, %r245;
	fma.rn.f32 	%f353, %f348, %f352, %f318;
	fma.rn.f32 	%f354, %f350, %f352, %f319;
	shfl.sync.idx.b32	%r246|%p36, %r488, %r211, 31, -1;
	mov.b32 	%f355, %r246;
	fma.rn.f32 	%f356, %f348, %f355, %f321;
	fma.rn.f32 	%f357, %f350, %f355, %f322;
	shfl.sync.idx.b32	%r247|%p37, %r487, %r211, 31, -1;
	mov.b32 	%f358, %r247;
	fma.rn.f32 	%f359, %f348, %f358, %f324;
	fma.rn.f32 	%f360, %f350, %f358, %f325;
	shfl.sync.idx.b32	%r248|%p38, %r486, %r211, 31, -1;
	mov.b32 	%f361, %r248;
	fma.rn.f32 	%f362, %f348, %f361, %f327;
	fma.rn.f32 	%f363, %f350, %f361, %f328;
	shfl.sync.idx.b32	%r249|%p39, %r485, %r211, 31, -1;
	mov.b32 	%f364, %r249;
	fma.rn.f32 	%f365, %f348, %f364, %f330;
	fma.rn.f32 	%f366, %f350, %f364, %f331;
	shfl.sync.idx.b32	%r250|%p40, %r484, %r211, 31, -1;
	mov.b32 	%f367, %r250;
	fma.rn.f32 	%f368, %f348, %f367, %f333;
	fma.rn.f32 	%f369, %f350, %f367, %f334;
	shfl.sync.idx.b32	%r251|%p41, %r483, %r211, 31, -1;
	mov.b32 	%f370, %r251;
	fma.rn.f32 	%f371, %f348, %f370, %f336;
	fma.rn.f32 	%f372, %f350, %f370, %f337;
	shfl.sync.idx.b32	%r252|%p42, %r482, %r211, 31, -1;
	mov.b32 	%f373, %r252;
	fma.rn.f32 	%f374, %f348, %f373, %f339;
	fma.rn.f32 	%f375, %f350, %f373, %f340;
	shfl.sync.idx.b32	%r253|%p43, %r481, %r211, 31, -1;
	mov.b32 	%f376, %r253;
	fma.rn.f32 	%f377, %f348, %f376, %f342;
	fma.rn.f32 	%f378, %f350, %f376, %f343;
	shfl.sync.idx.b32	%r254|%p44, %r480, %r211, 31, -1;
	mov.b32 	%f379, %r254;
	fma.rn.f32 	%f380, %f348, %f379, %f345;
	fma.rn.f32 	%f381, %f350, %f379, %f346;
	mul.wide.s32 	%rd47, %r213, 4;
	add.s64 	%rd48, %rd40, %rd47;
	shfl.sync.idx.b32	%r255|%p45, %r490, %r206, 31, -1;
	mov.b32 	%f382, %r255;
	ld.global.nc.f32 	%f383, [%rd48];
	fma.rn.f32 	%f384, %f383, %f382, %f349;
	ld.global.nc.f32 	%f385, [%rd48+128];
	fma.rn.f32 	%f386, %f385, %f382, %f351;
	shfl.sync.idx.b32	%r256|%p46, %r489, %r206, 31, -1;
	mov.b32 	%f387, %r256;
	fma.rn.f32 	%f388, %f383, %f387, %f353;
	fma.rn.f32 	%f389, %f385, %f387, %f354;
	shfl.sync.idx.b32	%r257|%p47, %r488, %r206, 31, -1;
	mov.b32 	%f390, %r257;
	fma.rn.f32 	%f391, %f383, %f390, %f356;
	fma.rn.f32 	%f392, %f385, %f390, %f357;
	shfl.sync.idx.b32	%r258|%p48, %r487, %r206, 31, -1;
	mov.b32 	%f393, %r258;
	fma.rn.f32 	%f394, %f383, %f393, %f359;
	fma.rn.f32 	%f395, %f385, %f393, %f360;
	shfl.sync.idx.b32	%r259|%p49, %r486, %r206, 31, -1;
	mov.b32 	%f396, %r259;
	fma.rn.f32 	%f397, %f383, %f396, %f362;
	fma.rn.f32 	%f398, %f385, %f396, %f363;
	shfl.sync.idx.b32	%r260|%p50, %r485, %r206, 31, -1;
	mov.b32 	%f399, %r260;
	fma.rn.f32 	%f400, %f383, %f399, %f365;
	fma.rn.f32 	%f401, %f385, %f399, %f366;
	shfl.sync.idx.b32	%r261|%p51, %r484, %r206, 31, -1;
	mov.b32 	%f402, %r261;
	fma.rn.f32 	%f403, %f383, %f402, %f368;
	fma.rn.f32 	%f404, %f385, %f402, %f369;
	shfl.sync.idx.b32	%r262|%p52, %r483, %r206, 31, -1;
	mov.b32 	%f405, %r262;
	fma.rn.f32 	%f406, %f383, %f405, %f371;
	fma.rn.f32 	%f407, %f385, %f405, %f372;
	shfl.sync.idx.b32	%r263|%p53, %r482, %r206, 31, -1;
	mov.b32 	%f408, %r263;
	fma.rn.f32 	%f409, %f383, %f408, %f374;
	fma.rn.f32 	%f410, %f385, %f408, %f375;
	shfl.sync.idx.b32	%r264|%p54, %r481, %r206, 31, -1;
	mov.b32 	%f411, %r264;
	fma.rn.f32 	%f412, %f383, %f411, %f377;
	fma.rn.f32 	%f413, %f385, %f411, %f378;
	shfl.sync.idx.b32	%r265|%p55, %r480, %r206, 31, -1;
	mov.b32 	%f414, %r265;
	fma.rn.f32 	%f415, %f383, %f414, %f380;
	fma.rn.f32 	%f416, %f385, %f414, %f381;
	mul.wide.s32 	%rd49, %r215, 4;
	add.s64 	%rd50, %rd40, %rd49;
	shfl.sync.idx.b32	%r266|%p56, %r490, %r214, 31, -1;
	mov.b32 	%f417, %r266;
	ld.global.nc.f32 	%f418, [%rd50];
	fma.rn.f32 	%f419, %f418, %f417, %f384;
	ld.global.nc.f32 	%f420, [%rd50+128];
	fma.rn.f32 	%f421, %f420, %f417, %f386;
	shfl.sync.idx.b32	%r267|%p57, %r489, %r214, 31, -1;
	mov.b32 	%f422, %r267;
	fma.rn.f32 	%f423, %f418, %f422, %f388;
	fma.rn.f32 	%f424, %f420, %f422, %f389;
	shfl.sync.idx.b32	%r268|%p58, %r488, %r214, 31, -1;
	mov.b32 	%f425, %r268;
	fma.rn.f32 	%f426, %f418, %f425, %f391;
	fma.rn.f32 	%f427, %f420, %f425, %f392;
	shfl.sync.idx.b32	%r269|%p59, %r487, %r214, 31, -1;
	mov.b32 	%f428, %r269;
	fma.rn.f32 	%f429, %f418, %f428, %f394;
	fma.rn.f32 	%f430, %f420, %f428, %f395;
	shfl.sync.idx.b32	%r270|%p60, %r486, %r214, 31, -1;
	mov.b32 	%f431, %r270;
	fma.rn.f32 	%f432, %f418, %f431, %f397;
	fma.rn.f32 	%f433, %f420, %f431, %f398;
	shfl.sync.idx.b32	%r271|%p61, %r485, %r214, 31, -1;
	mov.b32 	%f434, %r271;
	fma.rn.f32 	%f435, %f418, %f434, %f400;
	fma.rn.f32 	%f436, %f420, %f434, %f401;
	shfl.sync.idx.b32	%r272|%p62, %r484, %r214, 31, -1;
	mov.b32 	%f437, %r272;
	fma.rn.f32 	%f438, %f418, %f437, %f403;
	fma.rn.f32 	%f439, %f420, %f437, %f404;
	shfl.sync.idx.b32	%r273|%p63, %r483, %r214, 31, -1;
	mov.b32 	%f440, %r273;
	fma.rn.f32 	%f441, %f418, %f440, %f406;
	fma.rn.f32 	%f442, %f420, %f440, %f407;
	shfl.sync.idx.b32	%r274|%p64, %r482, %r214, 31, -1;
	mov.b32 	%f443, %r274;
	fma.rn.f32 	%f444, %f418, %f443, %f409;
	fma.rn.f32 	%f445, %f420, %f443, %f410;
	shfl.sync.idx.b32	%r275|%p65, %r481, %r214, 31, -1;
	mov.b32 	%f446, %r275;
	fma.rn.f32 	%f447, %f418, %f446, %f412;
	fma.rn.f32 	%f448, %f420, %f446, %f413;
	shfl.sync.idx.b32	%r276|%p66, %r480, %r214, 31, -1;
	mov.b32 	%f449, %r276;
	fma.rn.f32 	%f450, %f418, %f449, %f415;
	fma.rn.f32 	%f451, %f420, %f449, %f416;
	mul.wide.s32 	%rd51, %r217, 4;
	add.s64 	%rd52, %rd40, %rd51;
	shfl.sync.idx.b32	%r277|%p67, %r490, %r216, 31, -1;
	mov.b32 	%f452, %r277;
	ld.global.nc.f32 	%f453, [%rd52];
	fma.rn.f32 	%f454, %f453, %f452, %f419;
	ld.global.nc.f32 	%f455, [%rd52+128];
	fma.rn.f32 	%f456, %f455, %f452, %f421;
	shfl.sync.idx.b32	%r278|%p68, %r489, %r216, 31, -1;
	mov.b32 	%f457, %r278;
	fma.rn.f32 	%f458, %f453, %f457, %f423;
	fma.rn.f32 	%f459, %f455, %f457, %f424;
	shfl.sync.idx.b32	%r279|%p69, %r488, %r216, 31, -1;
	mov.b32 	%f460, %r279;
	fma.rn.f32 	%f461, %f453, %f460, %f426;
	fma.rn.f32 	%f462, %f455, %f460, %f427;
	shfl.sync.idx.b32	%r280|%p70, %r487, %r216, 31, -1;
	mov.b32 	%f463, %r280;
	fma.rn.f32 	%f464, %f453, %f463, %f429;
	fma.rn.f32 	%f465, %f455, %f463, %f430;
	shfl.sync.idx.b32	%r281|%p71, %r486, %r216, 31, -1;
	mov.b32 	%f466, %r281;
	fma.rn.f32 	%f467, %f453, %f466, %f432;
	fma.rn.f32 	%f468, %f455, %f466, %f433;
	shfl.sync.idx.b32	%r282|%p72, %r485, %r216, 31, -1;
	mov.b32 	%f469, %r282;
	fma.rn.f32 	%f470, %f453, %f469, %f435;
	fma.rn.f32 	%f471, %f455, %f469, %f436;
	shfl.sync.idx.b32	%r283|%p73, %r484, %r216, 31, -1;
	mov.b32 	%f472, %r283;
	fma.rn.f32 	%f473, %f453, %f472, %f438;
	fma.rn.f32 	%f474, %f455, %f472, %f439;
	shfl.sync.idx.b32	%r284|%p74, %r483, %r216, 31, -1;
	mov.b32 	%f475, %r284;
	fma.rn.f32 	%f476, %f453, %f475, %f441;
	fma.rn.f32 	%f477, %f455, %f475, %f442;
	shfl.sync.idx.b32	%r285|%p75, %r482, %r216, 31, -1;
	mov.b32 	%f478, %r285;
	fma.rn.f32 	%f479, %f453, %f478, %f444;
	fma.rn.f32 	%f480, %f455, %f478, %f445;
	shfl.sync.idx.b32	%r286|%p76, %r481, %r216, 31, -1;
	mov.b32 	%f481, %r286;
	fma.rn.f32 	%f482, %f453, %f481, %f447;
	fma.rn.f32 	%f483, %f455, %f481, %f448;
	shfl.sync.idx.b32	%r287|%p77, %r480, %r216, 31, -1;
	mov.b32 	%f484, %r287;
	fma.rn.f32 	%f485, %f453, %f484, %f450;
	fma.rn.f32 	%f486, %f455, %f484, %f451;
	mul.wide.s32 	%rd53, %r219, 4;
	add.s64 	%rd54, %rd40, %rd53;
	shfl.sync.idx.b32	%r288|%p78, %r490, %r218, 31, -1;
	mov.b32 	%f487, %r288;
	ld.global.nc.f32 	%f488, [%rd54];
	fma.rn.f32 	%f489, %f488, %f487, %f454;
	ld.global.nc.f32 	%f490, [%rd54+128];
	fma.rn.f32 	%f491, %f490, %f487, %f456;
	shfl.sync.idx.b32	%r289|%p79, %r489, %r218, 31, -1;
	mov.b32 	%f492, %r289;
	fma.rn.f32 	%f493, %f488, %f492, %f458;
	fma.rn.f32 	%f494, %f490, %f492, %f459;
	shfl.sync.idx.b32	%r290|%p80, %r488, %r218, 31, -1;
	mov.b32 	%f495, %r290;
	fma.rn.f32 	%f496, %f488, %f495, %f461;
	fma.rn.f32 	%f497, %f490, %f495, %f462;
	shfl.sync.idx.b32	%r291|%p81, %r487, %r218, 31, -1;
	mov.b32 	%f498, %r291;
	fma.rn.f32 	%f499, %f488, %f498, %f464;
	fma.rn.f32 	%f500, %f490, %f498, %f465;
	shfl.sync.idx.b32	%r292|%p82, %r486, %r218, 31, -1;
	mov.b32 	%f501, %r292;
	fma.rn.f32 	%f502, %f488, %f501, %f467;
	fma.rn.f32 	%f503, %f490, %f501, %f468;
	shfl.sync.idx.b32	%r293|%p83, %r485, %r218, 31, -1;
	mov.b32 	%f504, %r293;
	fma.rn.f32 	%f505, %f488, %f504, %f470;
	fma.rn.f32 	%f506, %f490, %f504, %f471;
	shfl.sync.idx.b32	%r294|%p84, %r484, %r218, 31, -1;
	mov.b32 	%f507, %r294;
	fma.rn.f32 	%f508, %f488, %f507, %f473;
	fma.rn.f32 	%f509, %f490, %f507, %f474;
	shfl.sync.idx.b32	%r295|%p85, %r483, %r218, 31, -1;
	mov.b32 	%f510, %r295;
	fma.rn.f32 	%f511, %f488, %f510, %f476;
	fma.rn.f32 	%f512, %f490, %f510, %f477;
	shfl.sync.idx.b32	%r296|%p86, %r482, %r218, 31, -1;
	mov.b32 	%f513, %r296;
	fma.rn.f32 	%f514, %f488, %f513, %f479;
	fma.rn.f32 	%f515, %f490, %f513, %f480;
	shfl.sync.idx.b32	%r297|%p87, %r481, %r218, 31, -1;
	mov.b32 	%f516, %r297;
	fma.rn.f32 	%f517, %f488, %f516, %f482;
	fma.rn.f32 	%f518, %f490, %f516, %f483;
	shfl.sync.idx.b32	%r298|%p88, %r480, %r218, 31, -1;
	mov.b32 	%f519, %r298;
	fma.rn.f32 	%f520, %f488, %f519, %f485;
	fma.rn.f32 	%f521, %f490, %f519, %f486;
	mul.wide.s32 	%rd55, %r221, 4;
	add.s64 	%rd56, %rd40, %rd55;
	shfl.sync.idx.b32	%r299|%p89, %r490, %r220, 31, -1;
	mov.b32 	%f522, %r299;
	ld.global.nc.f32 	%f523, [%rd56];
	fma.rn.f32 	%f766, %f523, %f522, %f489;
	ld.global.nc.f32 	%f524, [%rd56+128];
	fma.rn.f32 	%f765, %f524, %f522, %f491;
	shfl.sync.idx.b32	%r300|%p90, %r489, %r220, 31, -1;
	mov.b32 	%f525, %r300;
	fma.rn.f32 	%f764, %f523, %f525, %f493;
	fma.rn.f32 	%f763, %f524, %f525, %f494;
	shfl.sync.idx.b32	%r301|%p91, %r488, %r220, 31, -1;
	mov.b32 	%f526, %r301;
	fma.rn.f32 	%f762, %f523, %f526, %f496;
	fma.rn.f32 	%f761, %f524, %f526, %f497;
	shfl.sync.idx.b32	%r302|%p92, %r487, %r220, 31, -1;
	mov.b32 	%f527, %r302;
	fma.rn.f32 	%f760, %f523, %f527, %f499;
	fma.rn.f32 	%f759, %f524, %f527, %f500;
	shfl.sync.idx.b32	%r303|%p93, %r486, %r220, 31, -1;
	mov.b32 	%f528, %r303;
	fma.rn.f32 	%f758, %f523, %f528, %f502;
	fma.rn.f32 	%f757, %f524, %f528, %f503;
	shfl.sync.idx.b32	%r304|%p94, %r485, %r220, 31, -1;
	mov.b32 	%f529, %r304;
	fma.rn.f32 	%f756, %f523, %f529, %f505;
	fma.rn.f32 	%f755, %f524, %f529, %f506;
	shfl.sync.idx.b32	%r305|%p95, %r484, %r220, 31, -1;
	mov.b32 	%f530, %r305;
	fma.rn.f32 	%f754, %f523, %f530, %f508;
	fma.rn.f32 	%f753, %f524, %f530, %f509;
	shfl.sync.idx.b32	%r306|%p96, %r483, %r220, 31, -1;
	mov.b32 	%f531, %r306;
	fma.rn.f32 	%f752, %f523, %f531, %f511;
	fma.rn.f32 	%f751, %f524, %f531, %f512;
	shfl.sync.idx.b32	%r307|%p97, %r482, %r220, 31, -1;
	mov.b32 	%f532, %r307;
	fma.rn.f32 	%f750, %f523, %f532, %f514;
	fma.rn.f32 	%f749, %f524, %f532, %f515;
	shfl.sync.idx.b32	%r308|%p98, %r481, %r220, 31, -1;
	mov.b32 	%f533, %r308;
	fma.rn.f32 	%f748, %f523, %f533, %f517;
	fma.rn.f32 	%f747, %f524, %f533, %f518;
	shfl.sync.idx.b32	%r309|%p99, %r480, %r220, 31, -1;
	mov.b32 	%f534, %r309;
	fma.rn.f32 	%f746, %f523, %f534, %f520;
	fma.rn.f32 	%f745, %f524, %f534, %f521;
	add.s32 	%r479, %r34, 8;
	add.s32 	%r310, %r34, 5;
	add.s32 	%r478, %r478, 8;
	add.s32 	%r477, %r477, 8;
	add.s32 	%r476, %r476, 8;
	add.s32 	%r475, %r475, 8;
	add.s32 	%r474, %r474, 8;
	add.s32 	%r473, %r473, 8;
	add.s32 	%r472, %r472, 8;
	add.s32 	%r471, %r471, 8;
	add.s32 	%r470, %r470, 8;
	add.s32 	%r469, %r469, 8;
	add.s32 	%r468, %r468, 8;
	add.s32 	%r467, %r467, -8;
	add.s32 	%r466, %r466, 8;
	add.s32 	%r311, %r7, %r3;
	setp.lt.s32 	%p100, %r310, %r311;
	@%p100 bra 	$L__BB1_2;
$L__BB1_6:
	add.s32 	%r101, %r7, %r3;
	setp.le.s32 	%p101, %r4, %r101;
	and.b32  	%r312, %r5, 24;
	setp.ne.s32 	%p102, %r312, 0;
	or.pred  	%p103, %p102, %p101;
	@%p103 bra 	$L__BB1_9;
	sub.s32 	%r313, %r4, %r101;
	setp.ge.u32 	%p104, %r1, %r313;
	mov.u32 	%r492, %r101;
	@%p104 bra 	$L__BB1_9;
	ld.param.u64 	%rd134, [_Z12_spmm_conv_1PKfPfiiPKiS3_S3_S0__param_7];
	ld.param.u64 	%rd132, [_Z12_spmm_conv_1PKfPfiiPKiS3_S3_S0__param_6];
	add.s32 	%r314, %r101, %r1;
	cvta.to.global.u64 	%rd57, %rd132;
	mul.wide.u32 	%rd58, %r314, 4;
	add.s64 	%rd59, %rd57, %rd58;
	ld.global.nc.u32 	%r315, [%rd59];
	mul.hi.s32 	%r316, %r315, 715827883;
	shr.u32 	%r317, %r316, 31;
	shr.u32 	%r318, %r316, 8;
	add.s32 	%r319, %r318, %r317;
	shl.b32 	%r320, %r319, 17;
	add.s32 	%r321, %r320, %r6;
	shr.s32 	%r322, %r315, 31;
	shr.u32 	%r323, %r322, 23;
	add.s32 	%r324, %r315, %r323;
	shr.s32 	%r325, %r324, 9;
	mul.hi.s32 	%r326, %r325, 1431655766;
	shr.u32 	%r327, %r326, 31;
	add.s32 	%r328, %r326, %r327;
	mul.lo.s32 	%r329, %r328, 3;
	sub.s32 	%r330, %r325, %r329;
	shl.b32 	%r331, %r330, 15;
	add.s32 	%r332, %r321, %r331;
	and.b32  	%r333, %r324, 67108352;
	sub.s32 	%r334, %r315, %r333;
	shl.b32 	%r335, %r334, 6;
	add.s32 	%r491, %r332, %r335;
	cvta.to.global.u64 	%rd60, %rd134;
	add.s64 	%rd61, %rd60, %rd58;
	ld.global.nc.u32 	%r490, [%rd61];
	add.s32 	%r336, %r5, %r314;
	mul.wide.u32 	%rd62, %r336, 4;
	add.s64 	%rd63, %rd60, %rd62;
	ld.global.nc.u32 	%r489, [%rd63];
	add.s32 	%r337, %r336, %r5;
	mul.wide.u32 	%rd64, %r337, 4;
	add.s64 	%rd65, %rd60, %rd64;
	ld.global.nc.u32 	%r488, [%rd65];
	add.s32 	%r338, %r337, %r5;
	mul.wide.u32 	%rd66, %r338, 4;
	add.s64 	%rd67, %rd60, %rd66;
	ld.global.nc.u32 	%r487, [%rd67];
	add.s32 	%r339, %r338, %r5;
	mul.wide.u32 	%rd68, %r339, 4;
	add.s64 	%rd69, %rd60, %rd68;
	ld.global.nc.u32 	%r486, [%rd69];
	add.s32 	%r340, %r339, %r5;
	mul.wide.u32 	%rd70, %r340, 4;
	add.s64 	%rd71, %rd60, %rd70;
	ld.global.nc.u32 	%r485, [%rd71];
	add.s32 	%r341, %r340, %r5;
	mul.wide.u32 	%rd72, %r341, 4;
	add.s64 	%rd73, %rd60, %rd72;
	ld.global.nc.u32 	%r484, [%rd73];
	add.s32 	%r342, %r341, %r5;
	mul.wide.u32 	%rd74, %r342, 4;
	add.s64 	%rd75, %rd60, %rd74;
	ld.global.nc.u32 	%r483, [%rd75];
	add.s32 	%r343, %r342, %r5;
	mul.wide.u32 	%rd76, %r343, 4;
	add.s64 	%rd77, %rd60, %rd76;
	ld.global.nc.u32 	%r482, [%rd77];
	add.s32 	%r344, %r343, %r5;
	mul.wide.u32 	%rd78, %r344, 4;
	add.s64 	%rd79, %rd60, %rd78;
	ld.global.nc.u32 	%r481, [%rd79];
	add.s32 	%r345, %r344, %r5;
	mul.wide.u32 	%rd80, %r345, 4;
	add.s64 	%rd81, %rd60, %rd80;
	ld.global.nc.u32 	%r480, [%rd81];
$L__BB1_9:
	ld.param.u64 	%rd128, [_Z12_spmm_conv_1PKfPfiiPKiS3_S3_S0__param_0];
	cvta.to.global.u64 	%rd2, %rd128;
	and.b32  	%r127, %r5, -4;
	setp.ge.s32 	%p105, %r7, %r127;
	@%p105 bra 	$L__BB1_54;
	sub.s32 	%r128, %r101, %r492;
	shfl.sync.idx.b32	%r346|%p106, %r491, %r128, 31, -1;
	add.s32 	%r129, %r128, 1;
	shfl.sync.idx.b32	%r130|%p107, %r491, %r129, 31, -1;
	add.s32 	%r131, %r128, 2;
	shfl.sync.idx.b32	%r132|%p108, %r491, %r131, 31, -1;
	add.s32 	%r133, %r128, 3;
	shfl.sync.idx.b32	%r134|%p109, %r491, %r133, 31, -1;
	mul.wide.s32 	%rd82, %r346, 4;
	add.s64 	%rd3, %rd2, %rd82;
	shfl.sync.idx.b32	%r347|%p110, %r490, %r128, 31, -1;
	mov.b32 	%f67, %r347;
	setp.leu.f32 	%p111, %f67, 0f00000000;
	@%p111 bra 	$L__BB1_12;
	ld.global.nc.f32 	%f536, [%rd3];
	fma.rn.f32 	%f767, %f536, %f67, %f766;
	ld.global.nc.f32 	%f537, [%rd3+128];
	mul.f32 	%f768, %f537, %f67;
	bra.uni 	$L__BB1_13;
$L__BB1_12:
	add.f32 	%f767, %f766, 0f00000000;
	mov.f32 	%f768, 0f00000000;
$L__BB1_13:
	add.f32 	%f73, %f768, %f765;
	shfl.sync.idx.b32	%r348|%p112, %r489, %r128, 31, -1;
	mov.b32 	%f74, %r348;
	setp.leu.f32 	%p113, %f74, 0f00000000;
	mov.f32 	%f769, 0f00000000;
	@%p113 bra 	$L__BB1_15;
	ld.global.nc.f32 	%f539, [%rd3];
	mul.f32 	%f769, %f539, %f74;
$L__BB1_15:
	add.f32 	%f77, %f769, %f764;
	mov.f32 	%f770, 0f00000000;
	@%p113 bra 	$L__BB1_17;
	ld.global.nc.f32 	%f541, [%rd3+128];
	mul.f32 	%f770, %f541, %f74;
$L__BB1_17:
	add.f32 	%f80, %f770, %f763;
	shfl.sync.idx.b32	%r349|%p115, %r488, %r128, 31, -1;
	mov.b32 	%f81, %r349;
	setp.leu.f32 	%p116, %f81, 0f00000000;
	mov.f32 	%f771, 0f00000000;
	@%p116 bra 	$L__BB1_19;
	ld.global.nc.f32 	%f543, [%rd3];
	mul.f32 	%f771, %f543, %f81;
$L__BB1_19:
	add.f32 	%f84, %f771, %f762;
	mov.f32 	%f772, 0f00000000;
	@%p116 bra 	$L__BB1_21;
	ld.global.nc.f32 	%f545, [%rd3+128];
	mul.f32 	%f772, %f545, %f81;
$L__BB1_21:
	add.f32 	%f87, %f772, %f761;
	shfl.sync.idx.b32	%r350|%p118, %r487, %r128, 31, -1;
	mov.b32 	%f88, %r350;
	setp.leu.f32 	%p119, %f88, 0f00000000;
	mov.f32 	%f773, 0f00000000;
	@%p119 bra 	$L__BB1_23;
	ld.global.nc.f32 	%f547, [%rd3];
	mul.f32 	%f773, %f547, %f88;
$L__BB1_23:
	add.f32 	%f91, %f773, %f760;
	mov.f32 	%f774, 0f00000000;
	@%p119 bra 	$L__BB1_25;
	ld.global.nc.f32 	%f549, [%rd3+128];
	mul.f32 	%f774, %f549, %f88;
$L__BB1_25:
	add.f32 	%f94, %f774, %f759;
	shfl.sync.idx.b32	%r351|%p121, %r486, %r128, 31, -1;
	mov.b32 	%f95, %r351;
	setp.leu.f32 	%p122, %f95, 0f00000000;
	mov.f32 	%f775, 0f00000000;
	@%p122 bra 	$L__BB1_27;
	ld.global.nc.f32 	%f551, [%rd3];
	mul.f32 	%f775, %f551, %f95;
$L__BB1_27:
	add.f32 	%f98, %f775, %f758;
	mov.f32 	%f776, 0f00000000;
	@%p122 bra 	$L__BB1_29;
	ld.global.nc.f32 	%f553, [%rd3+128];
	mul.f32 	%f776, %f553, %f95;
$L__BB1_29:
	add.f32 	%f101, %f776, %f757;
	shfl.sync.idx.b32	%r352|%p124, %r485, %r128, 31, -1;
	mov.b32 	%f102, %r352;
	setp.leu.f32 	%p125, %f102, 0f00000000;
	mov.f32 	%f777, 0f00000000;
	@%p125 bra 	$L__BB1_31;
	ld.global.nc.f32 	%f555, [%rd3];
	mul.f32 	%f777, %f555, %f102;
$L__BB1_31:
	add.f32 	%f105, %f777, %f756;
	mov.f32 	%f778, 0f00000000;
	@%p125 bra 	$L__BB1_33;
	ld.global.nc.f32 	%f557, [%rd3+128];
	mul.f32 	%f778, %f557, %f102;
$L__BB1_33:
	add.f32 	%f108, %f778, %f755;
	shfl.sync.idx.b32	%r353|%p127, %r484, %r128, 31, -1;
	mov.b32 	%f109, %r353;
	setp.leu.f32 	%p128, %f109, 0f00000000;
	mov.f32 	%f779, 0f00000000;
	@%p128 bra 	$L__BB1_35;
	ld.global.nc.f32 	%f559, [%rd3];
	mul.f32 	%f779, %f559, %f109;
$L__BB1_35:
	add.f32 	%f112, %f779, %f754;
	mov.f32 	%f780, 0f00000000;
	@%p128 bra 	$L__BB1_37;
	ld.global.nc.f32 	%f561, [%rd3+128];
	mul.f32 	%f780, %f561, %f109;
$L__BB1_37:
	add.f32 	%f115, %f780, %f753;
	shfl.sync.idx.b32	%r354|%p130, %r483, %r128, 31, -1;
	mov.b32 	%f116, %r354;
	setp.leu.f32 	%p131, %f116, 0f00000000;
	mov.f32 	%f781, 0f00000000;
	@%p131 bra 	$L__BB1_39;
	ld.global.nc.f32 	%f563, [%rd3];
	mul.f32 	%f781, %f563, %f116;
$L__BB1_39:
	add.f32 	%f119, %f781, %f752;
	mov.f32 	%f782, 0f00000000;
	@%p131 bra 	$L__BB1_41;
	ld.global.nc.f32 	%f565, [%rd3+128];
	mul.f32 	%f782, %f565, %f116;
$L__BB1_41:
	add.f32 	%f122, %f782, %f751;
	shfl.sync.idx.b32	%r355|%p133, %r482, %r128, 31, -1;
	mov.b32 	%f123, %r355;
	setp.leu.f32 	%p134, %f123, 0f00000000;
	mov.f32 	%f783, 0f00000000;
	@%p134 bra 	$L__BB1_43;
	ld.global.nc.f32 	%f567, [%rd3];
	mul.f32 	%f783, %f567, %f123;
$L__BB1_43:
	add.f32 	%f126, %f783, %f750;
	mov.f32 	%f784, 0f00000000;
	@%p134 bra 	$L__BB1_45;
	ld.global.nc.f32 	%f569, [%rd3+128];
	mul.f32 	%f784, %f569, %f123;
$L__BB1_45:
	add.f32 	%f129, %f784, %f749;
	shfl.sync.idx.b32	%r356|%p136, %r481, %r128, 31, -1;
	mov.b32 	%f130, %r356;
	setp.leu.f32 	%p137, %f130, 0f00000000;
	mov.f32 	%f785, 0f00000000;
	@%p137 bra 	$L__BB1_47;
	ld.global.nc.f32 	%f571, [%rd3];
	mul.f32 	%f785, %f571, %f130;
$L__BB1_47:
	add.f32 	%f133, %f785, %f748;
	mov.f32 	%f786, 0f00000000;
	@%p137 bra 	$L__BB1_49;
	ld.global.nc.f32 	%f573, [%rd3+128];
	mul.f32 	%f786, %f573, %f130;
$L__BB1_49:
	add.f32 	%f136, %f786, %f747;
	shfl.sync.idx.b32	%r357|%p139, %r480, %r128, 31, -1;
	mov.b32 	%f137, %r357;
	setp.leu.f32 	%p140, %f137, 0f00000000;
	mov.f32 	%f787, 0f00000000;
	@%p140 bra 	$L__BB1_51;
	ld.global.nc.f32 	%f575, [%rd3];
	mul.f32 	%f787, %f575, %f137;
$L__BB1_51:
	add.f32 	%f140, %f787, %f746;
	mov.f32 	%f788, 0f00000000;
	@%p140 bra 	$L__BB1_53;
	ld.global.nc.f32 	%f577, [%rd3+128];
	mul.f32 	%f788, %f577, %f137;
$L__BB1_53:
	add.f32 	%f578, %f788, %f745;
	mul.wide.s32 	%rd83, %r130, 4;
	add.s64 	%rd84, %rd2, %rd83;
	shfl.sync.idx.b32	%r358|%p142, %r490, %r129, 31, -1;
	mov.b32 	%f579, %r358;
	ld.global.nc.f32 	%f580, [%rd84];
	fma.rn.f32 	%f581, %f580, %f579, %f767;
	ld.global.nc.f32 	%f582, [%rd84+128];
	fma.rn.f32 	%f583, %f582, %f579, %f73;
	shfl.sync.idx.b32	%r359|%p143, %r489, %r129, 31, -1;
	mov.b32 	%f584, %r359;
	fma.rn.f32 	%f585, %f580, %f584, %f77;
	fma.rn.f32 	%f586, %f582, %f584, %f80;
	shfl.sync.idx.b32	%r360|%p144, %r488, %r129, 31, -1;
	mov.b32 	%f587, %r360;
	fma.rn.f32 	%f588, %f580, %f587, %f84;
	fma.rn.f32 	%f589, %f582, %f587, %f87;
	shfl.sync.idx.b32	%r361|%p145, %r487, %r129, 31, -1;
	mov.b32 	%f590, %r361;
	fma.rn.f32 	%f591, %f580, %f590, %f91;
	fma.rn.f32 	%f592, %f582, %f590, %f94;
	shfl.sync.idx.b32	%r362|%p146, %r486, %r129, 31, -1;
	mov.b32 	%f593, %r362;
	fma.rn.f32 	%f594, %f580, %f593, %f98;
	fma.rn.f32 	%f595, %f582, %f593, %f101;
	shfl.sync.idx.b32	%r363|%p147, %r485, %r129, 31, -1;
	mov.b32 	%f596, %r363;
	fma.rn.f32 	%f597, %f580, %f596, %f105;
	fma.rn.f32 	%f598, %f582, %f596, %f108;
	shfl.sync.idx.b32	%r364|%p148, %r484, %r129, 31, -1;
	mov.b32 	%f599, %r364;
	fma.rn.f32 	%f600, %f580, %f599, %f112;
	fma.rn.f32 	%f601, %f582, %f599, %f115;
	shfl.sync.idx.b32	%r365|%p149, %r483, %r129, 31, -1;
	mov.b32 	%f602, %r365;
	fma.rn.f32 	%f603, %f580, %f602, %f119;
	fma.rn.f32 	%f604, %f582, %f602, %f122;
	shfl.sync.idx.b32	%r366|%p150, %r482, %r129, 31, -1;
	mov.b32 	%f605, %r366;
	fma.rn.f32 	%f606, %f580, %f605, %f126;
	fma.rn.f32 	%f607, %f582, %f605, %f129;
	shfl.sync.idx.b32	%r367|%p151, %r481, %r129, 31, -1;
	mov.b32 	%f608, %r367;
	fma.rn.f32 	%f609, %f580, %f608, %f133;
	fma.rn.f32 	%f610, %f582, %f608, %f136;
	shfl.sync.idx.b32	%r368|%p152, %r480, %r129, 31, -1;
	mov.b32 	%f611, %r368;
	fma.rn.f32 	%f612, %f580, %f611, %f140;
	fma.rn.f32 	%f613, %f582, %f611, %f578;
	mul.wide.s32 	%rd85, %r132, 4;
	add.s64 	%rd86, %rd2, %rd85;
	shfl.sync.idx.b32	%r369|%p153, %r490, %r131, 31, -1;
	mov.b32 	%f614, %r369;
	ld.global.nc.f32 	%f615, [%rd86];
	fma.rn.f32 	%f616, %f615, %f614, %f581;
	ld.global.nc.f32 	%f617, [%rd86+128];
	fma.rn.f32 	%f618, %f617, %f614, %f583;
	shfl.sync.idx.b32	%r370|%p154, %r489, %r131, 31, -1;
	mov.b32 	%f619, %r370;
	fma.rn.f32 	%f620, %f615, %f619, %f585;
	fma.rn.f32 	%f621, %f617, %f619, %f586;
	shfl.sync.idx.b32	%r371|%p155, %r488, %r131, 31, -1;
	mov.b32 	%f622, %r371;
	fma.rn.f32 	%f623, %f615, %f622, %f588;
	fma.rn.f32 	%f624, %f617, %f622, %f589;
	shfl.sync.idx.b32	%r372|%p156, %r487, %r131, 31, -1;
	mov.b32 	%f625, %r372;
	fma.rn.f32 	%f626, %f615, %f625, %f591;
	fma.rn.f32 	%f627, %f617, %f625, %f592;
	shfl.sync.idx.b32	%r373|%p157, %r486, %r131, 31, -1;
	mov.b32 	%f628, %r373;
	fma.rn.f32 	%f629, %f615, %f628, %f594;
	fma.rn.f32 	%f630, %f617, %f628, %f595;
	shfl.sync.idx.b32	%r374|%p158, %r485, %r131, 31, -1;
	mov.b32 	%f631, %r374;
	fma.rn.f32 	%f632, %f615, %f631, %f597;
	fma.rn.f32 	%f633, %f617, %f631, %f598;
	shfl.sync.idx.b32	%r375|%p159, %r484, %r131, 31, -1;
	mov.b32 	%f634, %r375;
	fma.rn.f32 	%f635, %f615, %f634, %f600;
	fma.rn.f32 	%f636, %f617, %f634, %f601;
	shfl.sync.idx.b32	%r376|%p160, %r483, %r131, 31, -1;
	mov.b32 	%f637, %r376;
	fma.rn.f32 	%f638, %f615, %f637, %f603;
	fma.rn.f32 	%f639, %f617, %f637, %f604;
	shfl.sync.idx.b32	%r377|%p161, %r482, %r131, 31, -1;
	mov.b32 	%f640, %r377;
	fma.rn.f32 	%f641, %f615, %f640, %f606;
	fma.rn.f32 	%f642, %f617, %f640, %f607;
	shfl.sync.idx.b32	%r378|%p162, %r481, %r131, 31, -1;
	mov.b32 	%f643, %r378;
	fma.rn.f32 	%f644, %f615, %f643, %f609;
	fma.rn.f32 	%f645, %f617, %f643, %f610;
	shfl.sync.idx.b32	%r379|%p163, %r480, %r131, 31, -1;
	mov.b32 	%f646, %r379;
	fma.rn.f32 	%f647, %f615, %f646, %f612;
	fma.rn.f32 	%f648, %f617, %f646, %f613;
	mul.wide.s32 	%rd87, %r134, 4;
	add.s64 	%rd88, %rd2, %rd87;
	shfl.sync.idx.b32	%r380|%p164, %r490, %r133, 31, -1;
	mov.b32 	%f649, %r380;
	ld.global.nc.f32 	%f650, [%rd88];
	fma.rn.f32 	%f766, %f650, %f649, %f616;
	ld.global.nc.f32 	%f651, [%rd88+128];
	fma.rn.f32 	%f765, %f651, %f649, %f618;
	shfl.sync.idx.b32	%r381|%p165, %r489, %r133, 31, -1;
	mov.b32 	%f652, %r381;
	fma.rn.f32 	%f764, %f650, %f652, %f620;
	fma.rn.f32 	%f763, %f651, %f652, %f621;
	shfl.sync.idx.b32	%r382|%p166, %r488, %r133, 31, -1;
	mov.b32 	%f653, %r382;
	fma.rn.f32 	%f762, %f650, %f653, %f623;
	fma.rn.f32 	%f761, %f651, %f653, %f624;
	shfl.sync.idx.b32	%r383|%p167, %r487, %r133, 31, -1;
	mov.b32 	%f654, %r383;
	fma.rn.f32 	%f760, %f650, %f654, %f626;
	fma.rn.f32 	%f759, %f651, %f654, %f627;
	shfl.sync.idx.b32	%r384|%p168, %r486, %r133, 31, -1;
	mov.b32 	%f655, %r384;
	fma.rn.f32 	%f758, %f650, %f655, %f629;
	fma.rn.f32 	%f757, %f651, %f655, %f630;
	shfl.sync.idx.b32	%r385|%p169, %r485, %r133, 31, -1;
	mov.b32 	%f656, %r385;
	fma.rn.f32 	%f756, %f650, %f656, %f632;
	fma.rn.f32 	%f755, %f651, %f656, %f633;
	shfl.sync.idx.b32	%r386|%p170, %r484, %r133, 31, -1;
	mov.b32 	%f657, %r386;
	fma.rn.f32 	%f754, %f650, %f657, %f635;
	fma.rn.f32 	%f753, %f651, %f657, %f636;
	shfl.sync.idx.b32	%r387|%p171, %r483, %r133, 31, -1;
	mov.b32 	%f658, %r387;
	fma.rn.f32 	%f752, %f650, %f658, %f638;
	fma.rn.f32 	%f751, %f651, %f658, %f639;
	shfl.sync.idx.b32	%r388|%p172, %r482, %r133, 31, -1;
	mov.b32 	%f659, %r388;
	fma.rn.f32 	%f750, %f650, %f659, %f641;
	fma.rn.f32 	%f749, %f651, %f659, %f642;
	shfl.sync.idx.b32	%r389|%p173, %r481, %r133, 31, -1;
	mov.b32 	%f660, %r389;
	fma.rn.f32 	%f748, %f650, %f660, %f644;
	fma.rn.f32 	%f747, %f651, %f660, %f645;
	shfl.sync.idx.b32	%r390|%p174, %r480, %r133, 31, -1;
	mov.b32 	%f661, %r390;
	fma.rn.f32 	%f746, %f650, %f661, %f647;
	fma.rn.f32 	%f745, %f651, %f661, %f648;
$L__BB1_54:
	and.b32  	%r391, %r5, -2;
	setp.ge.s32 	%p175, %r127, %r391;
	@%p175 bra 	$L__BB1_56;
	add.s32 	%r392, %r127, %r3;
	sub.s32 	%r393, %r392, %r492;
	shfl.sync.idx.b32	%r394|%p176, %r491, %r393, 31, -1;
	add.s32 	%r395, %r393, 1;
	shfl.sync.idx.b32	%r396|%p177, %r491, %r395, 31, -1;
	mul.wide.s32 	%rd89, %r394, 4;
	add.s64 	%rd90, %rd2, %rd89;
	shfl.sync.idx.b32	%r397|%p178, %r490, %r393, 31, -1;
	mov.b32 	%f662, %r397;
	ld.global.nc.f32 	%f663, [%rd90];
	fma.rn.f32 	%f664, %f663, %f662, %f766;
	ld.global.nc.f32 	%f665, [%rd90+128];
	fma.rn.f32 	%f666, %f665, %f662, %f765;
	shfl.sync.idx.b32	%r398|%p179, %r489, %r393, 31, -1;
	mov.b32 	%f667, %r398;
	fma.rn.f32 	%f668, %f663, %f667, %f764;
	fma.rn.f32 	%f669, %f665, %f667, %f763;
	shfl.sync.idx.b32	%r399|%p180, %r488, %r393, 31, -1;
	mov.b32 	%f670, %r399;
	fma.rn.f32 	%f671, %f663, %f670, %f762;
	fma.rn.f32 	%f672, %f665, %f670, %f761;
	shfl.sync.idx.b32	%r400|%p181, %r487, %r393, 31, -1;
	mov.b32 	%f673, %r400;
	fma.rn.f32 	%f674, %f663, %f673, %f760;
	fma.rn.f32 	%f675, %f665, %f673, %f759;
	shfl.sync.idx.b32	%r401|%p182, %r486, %r393, 31, -1;
	mov.b32 	%f676, %r401;
	fma.rn.f32 	%f677, %f663, %f676, %f758;
	fma.rn.f32 	%f678, %f665, %f676, %f757;
	shfl.sync.idx.b32	%r402|%p183, %r485, %r393, 31, -1;
	mov.b32 	%f679, %r402;
	fma.rn.f32 	%f680, %f663, %f679, %f756;
	fma.rn.f32 	%f681, %f665, %f679, %f755;
	shfl.sync.idx.b32	%r403|%p184, %r484, %r393, 31, -1;
	mov.b32 	%f682, %r403;
	fma.rn.f32 	%f683, %f663, %f682, %f754;
	fma.rn.f32 	%f684, %f665, %f682, %f753;
	shfl.sync.idx.b32	%r404|%p185, %r483, %r393, 31, -1;
	mov.b32 	%f685, %r404;
	fma.rn.f32 	%f686, %f663, %f685, %f752;
	fma.rn.f32 	%f687, %f665, %f685, %f751;
	shfl.sync.idx.b32	%r405|%p186, %r482, %r393, 31, -1;
	mov.b32 	%f688, %r405;
	fma.rn.f32 	%f689, %f663, %f688, %f750;
	fma.rn.f32 	%f690, %f665, %f688, %f749;
	shfl.sync.idx.b32	%r406|%p187, %r481, %r393, 31, -1;
	mov.b32 	%f691, %r406;
	fma.rn.f32 	%f692, %f663, %f691, %f748;
	fma.rn.f32 	%f693, %f665, %f691, %f747;
	shfl.sync.idx.b32	%r407|%p188, %r480, %r393, 31, -1;
	mov.b32 	%f694, %r407;
	fma.rn.f32 	%f695, %f663, %f694, %f746;
	fma.rn.f32 	%f696, %f665, %f694, %f745;
	mul.wide.s32 	%rd91, %r396, 4;
	add.s64 	%rd92, %rd2, %rd91;
	shfl.sync.idx.b32	%r408|%p189, %r490, %r395, 31, -1;
	mov.b32 	%f697, %r408;
	ld.global.nc.f32 	%f698, [%rd92];
	fma.rn.f32 	%f766, %f698, %f697, %f664;
	ld.global.nc.f32 	%f699, [%rd92+128];
	fma.rn.f32 	%f765, %f699, %f697, %f666;
	shfl.sync.idx.b32	%r409|%p190, %r489, %r395, 31, -1;
	mov.b32 	%f700, %r409;
	fma.rn.f32 	%f764, %f698, %f700, %f668;
	fma.rn.f32 	%f763, %f699, %f700, %f669;
	shfl.sync.idx.b32	%r410|%p191, %r488, %r395, 31, -1;
	mov.b32 	%f701, %r410;
	fma.rn.f32 	%f762, %f698, %f701, %f671;
	fma.rn.f32 	%f761, %f699, %f701, %f672;
	shfl.sync.idx.b32	%r411|%p192, %r487, %r395, 31, -1;
	mov.b32 	%f702, %r411;
	fma.rn.f32 	%f760, %f698, %f702, %f674;
	fma.rn.f32 	%f759, %f699, %f702, %f675;
	shfl.sync.idx.b32	%r412|%p193, %r486, %r395, 31, -1;
	mov.b32 	%f703, %r412;
	fma.rn.f32 	%f758, %f698, %f703, %f677;
	fma.rn.f32 	%f757, %f699, %f703, %f678;
	shfl.sync.idx.b32	%r413|%p194, %r485, %r395, 31, -1;
	mov.b32 	%f704, %r413;
	fma.rn.f32 	%f756, %f698, %f704, %f680;
	fma.rn.f32 	%f755, %f699, %f704, %f681;
	shfl.sync.idx.b32	%r414|%p195, %r484, %r395, 31, -1;
	mov.b32 	%f705, %r414;
	fma.rn.f32 	%f754, %f698, %f705, %f683;
	fma.rn.f32 	%f753, %f699, %f705, %f684;
	shfl.sync.idx.b32	%r415|%p196, %r483, %r395, 31, -1;
	mov.b32 	%f706, %r415;
	fma.rn.f32 	%f752, %f698, %f706, %f686;
	fma.rn.f32 	%f751, %f699, %f706, %f687;
	shfl.sync.idx.b32	%r416|%p197, %r482, %r395, 31, -1;
	mov.b32 	%f707, %r416;
	fma.rn.f32 	%f750, %f698, %f707, %f689;
	fma.rn.f32 	%f749, %f699, %f707, %f690;
	shfl.sync.idx.b32	%r417|%p198, %r481, %r395, 31, -1;
	mov.b32 	%f708, %r417;
	fma.rn.f32 	%f748, %f698, %f708, %f692;
	fma.rn.f32 	%f747, %f699, %f708, %f693;
	shfl.sync.idx.b32	%r418|%p199, %r480, %r395, 31, -1;
	mov.b32 	%f709, %r418;
	fma.rn.f32 	%f746, %f698, %f709, %f695;
	fma.rn.f32 	%f745, %f699, %f709, %f696;
$L__BB1_56:
	setp.ge.s32 	%p200, %r8, %r5;
	@%p200 bra 	$L__BB1_58;
	sub.s32 	%r419, %r8, %r492;
	shfl.sync.idx.b32	%r420|%p201, %r491, %r419, 31, -1;
	mul.wide.s32 	%rd93, %r420, 4;
	add.s64 	%rd94, %rd2, %rd93;
	shfl.sync.idx.b32	%r421|%p202, %r490, %r419, 31, -1;
	mov.b32 	%f710, %r421;
	ld.global.nc.f32 	%f711, [%rd94];
	fma.rn.f32 	%f766, %f711, %f710, %f766;
	ld.global.nc.f32 	%f712, [%rd94+128];
	fma.rn.f32 	%f765, %f712, %f710, %f765;
	shfl.sync.idx.b32	%r422|%p203, %r489, %r419, 31, -1;
	mov.b32 	%f713, %r422;
	fma.rn.f32 	%f764, %f711, %f713, %f764;
	fma.rn.f32 	%f763, %f712, %f713, %f763;
	shfl.sync.idx.b32	%r423|%p204, %r488, %r419, 31, -1;
	mov.b32 	%f714, %r423;
	fma.rn.f32 	%f762, %f711, %f714, %f762;
	fma.rn.f32 	%f761, %f712, %f714, %f761;
	shfl.sync.idx.b32	%r424|%p205, %r487, %r419, 31, -1;
	mov.b32 	%f715, %r424;
	fma.rn.f32 	%f760, %f711, %f715, %f760;
	fma.rn.f32 	%f759, %f712, %f715, %f759;
	shfl.sync.idx.b32	%r425|%p206, %r486, %r419, 31, -1;
	mov.b32 	%f716, %r425;
	fma.rn.f32 	%f758, %f711, %f716, %f758;
	fma.rn.f32 	%f757, %f712, %f716, %f757;
	shfl.sync.idx.b32	%r426|%p207, %r485, %r419, 31, -1;
	mov.b32 	%f717, %r426;
	fma.rn.f32 	%f756, %f711, %f717, %f756;
	fma.rn.f32 	%f755, %f712, %f717, %f755;
	shfl.sync.idx.b32	%r427|%p208, %r484, %r419, 31, -1;
	mov.b32 	%f718, %r427;
	fma.rn.f32 	%f754, %f711, %f718, %f754;
	fma.rn.f32 	%f753, %f712, %f718, %f753;
	shfl.sync.idx.b32	%r428|%p209, %r483, %r419, 31, -1;
	mov.b32 	%f719, %r428;
	fma.rn.f32 	%f752, %f711, %f719, %f752;
	fma.rn.f32 	%f751, %f712, %f719, %f751;
	shfl.sync.idx.b32	%r429|%p210, %r482, %r419, 31, -1;
	mov.b32 	%f720, %r429;
	fma.rn.f32 	%f750, %f711, %f720, %f750;
	fma.rn.f32 	%f749, %f712, %f720, %f749;
	shfl.sync.idx.b32	%r430|%p211, %r481, %r419, 31, -1;
	mov.b32 	%f721, %r430;
	fma.rn.f32 	%f748, %f711, %f721, %f748;
	fma.rn.f32 	%f747, %f712, %f721, %f747;
	shfl.sync.idx.b32	%r431|%p212, %r480, %r419, 31, -1;
	mov.b32 	%f722, %r431;
	fma.rn.f32 	%f746, %f711, %f722, %f746;
	fma.rn.f32 	%f745, %f712, %f722, %f745;
$L__BB1_58:
	ld.param.u64 	%rd130, [_Z12_spmm_conv_1PKfPfiiPKiS3_S3_S0__param_5];
	ld.param.u64 	%rd129, [_Z12_spmm_conv_1PKfPfiiPKiS3_S3_S0__param_1];
	cvta.to.global.u64 	%rd95, %rd130;
	cvta.to.global.u64 	%rd96, %rd129;
	cvt.s64.s32 	%rd97, %r2;
	add.s64 	%rd98, %rd1, %rd97;
	shl.b64 	%rd99, %rd98, 2;
	add.s64 	%rd100, %rd95, %rd99;
	ld.global.nc.u32 	%r432, [%rd100];
	shl.b32 	%r433, %r432, 6;
	add.s32 	%r434, %r433, %r6;
	mul.wide.s32 	%rd101, %r434, 4;
	add.s64 	%rd102, %rd96, %rd101;
	st.global.f32 	[%rd102], %f766;
	st.global.f32 	[%rd102+128], %f765;
	ld.global.nc.u32 	%r435, [%rd100+4];
	shl.b32 	%r436, %r435, 6;
	add.s32 	%r437, %r436, %r6;
	mul.wide.s32 	%rd103, %r437, 4;
	add.s64 	%rd104, %rd96, %rd103;
	st.global.f32 	[%rd104], %f764;
	st.global.f32 	[%rd104+128], %f763;
	ld.global.nc.u32 	%r438, [%rd100+8];
	shl.b32 	%r439, %r438, 6;
	add.s32 	%r440, %r439, %r6;
	mul.wide.s32 	%rd105, %r440, 4;
	add.s64 	%rd106, %rd96, %rd105;
	st.global.f32 	[%rd106], %f762;
	st.global.f32 	[%rd106+128], %f761;
	ld.global.nc.u32 	%r441, [%rd100+12];
	shl.b32 	%r442, %r441, 6;
	add.s32 	%r443, %r442, %r6;
	mul.wide.s32 	%rd107, %r443, 4;
	add.s64 	%rd108, %rd96, %rd107;
	st.global.f32 	[%rd108], %f760;
	st.global.f32 	[%rd108+128], %f759;
	ld.global.nc.u32 	%r444, [%rd100+16];
	shl.b32 	%r445, %r444, 6;
	add.s32 	%r446, %r445, %r6;
	mul.wide.s32 	%rd109, %r446, 4;
	add.s64 	%rd110, %rd96, %rd109;
	st.global.f32 	[%rd110], %f758;
	st.global.f32 	[%rd110+128], %f757;
	ld.global.nc.u32 	%r447, [%rd100+20];
	shl.b32 	%r448, %r447, 6;
	add.s32 	%r449, %r448, %r6;
	mul.wide.s32 	%rd111, %r449, 4;
	add.s64 	%rd112, %rd96, %rd111;
	st.global.f32 	[%rd112], %f756;
	st.global.f32 	[%rd112+128], %f755;
	ld.global.nc.u32 	%r450, [%rd100+24];
	shl.b32 	%r451, %r450, 6;
	add.s32 	%r452, %r451, %r6;
	mul.wide.s32 	%rd113, %r452, 4;
	add.s64 	%rd114, %rd96, %rd113;
	st.global.f32 	[%rd114], %f754;
	st.global.f32 	[%rd114+128], %f753;
	ld.global.nc.u32 	%r453, [%rd100+28];
	shl.b32 	%r454, %r453, 6;
	add.s32 	%r455, %r454, %r6;
	mul.wide.s32 	%rd115, %r455, 4;
	add.s64 	%rd116, %rd96, %rd115;
	st.global.f32 	[%rd116], %f752;
	st.global.f32 	[%rd116+128], %f751;
	ld.global.nc.u32 	%r456, [%rd100+32];
	shl.b32 	%r457, %r456, 6;
	add.s32 	%r458, %r457, %r6;
	mul.wide.s32 	%rd117, %r458, 4;
	add.s64 	%rd118, %rd96, %rd117;
	st.global.f32 	[%rd118], %f750;
	st.global.f32 	[%rd118+128], %f749;
	ld.global.nc.u32 	%r459, [%rd100+36];
	shl.b32 	%r460, %r459, 6;
	add.s32 	%r461, %r460, %r6;
	mul.wide.s32 	%rd119, %r461, 4;
	add.s64 	%rd120, %rd96, %rd119;
	st.global.f32 	[%rd120], %f748;
	st.global.f32 	[%rd120+128], %f747;
	add.s32 	%r462, %r2, 10;
	cvt.u64.u32 	%rd121, %r462;
	add.s64 	%rd122, %rd121, %rd1;
	shl.b64 	%rd123, %rd122, 2;
	add.s64 	%rd124, %rd95, %rd123;
	ld.global.nc.u32 	%r463, [%rd124];
	shl.b32 	%r464, %r463, 6;
	add.s32 	%r465, %r464, %r6;
	mul.wide.s32 	%rd125, %r465, 4;
	add.s64 	%rd126, %rd96, %rd125;
	st.global.f32 	[%rd126], %f746;
	st.global.f32 	[%rd126+128], %f745;
	ret;

}
	// .globl	_Z12_spmm_conv_2PKfPfiiPKiS3_S3_S0_
.visible .entry _Z12_spmm_conv_2PKfPfiiPKiS3_S3_S0_(
	.param .u64 .ptr .align 1 _Z12_spmm_conv_2PKfPfiiPKiS3_S3_S0__param_0,
	.param .u64 .ptr .align 1 _Z12_spmm_conv_2PKfPfiiPKiS3_S3_S0__param_1,
	.param .u32 _Z12_spmm_conv_2PKfPfiiPKiS3_S3_S0__param_2,
	.param .u32 _Z12_spmm_conv_2PKfPfiiPKiS3_S3_S0__param_3,
	.param .u64 .ptr .align 1 _Z12_spmm_conv_2PKfPfiiPKiS3_S3_S0__param_4,
	.param .u64 .ptr .align 1 _Z12_spmm_conv_2PKfPfiiPKiS3_S3_S0__param_5,
	.param .u64 .ptr .align 1 _Z12_spmm_conv_2PKfPfiiPKiS3_S3_S0__param_6,
	.param .u64 .ptr .align 1 _Z12_spmm_conv_2PKfPfiiPKiS3_S3_S0__param_7
)
{
	.reg .pred 	%p<570>;
	.reg .b32 	%r<1105>;
	.reg .b32 	%f<2430>;
	.reg .b64 	%rd<259>;

	ld.param.s32 	%rd9, [_Z12_spmm_conv_2PKfPfiiPKiS3_S3_S0__param_2];
	ld.param.u64 	%rd10, [_Z12_spmm_conv_2PKfPfiiPKiS3_S3_S0__param_4];
	cvta.to.global.u64 	%rd11, %rd10;
	mov.u32 	%r222, %tid.y;
	shl.b32 	%r223, %r222, 5;
	mov.u32 	%r224, %ctaid.x;
	shl.b32 	%r225, %r224, 7;
	add.s32 	%r226, %r223, %r225;
	mov.u32 	%r1, %tid.x;
	mov.u32 	%r227, %ctaid.y;
	shl.b32 	%r228, %r227, 6;
	shr.s32 	%r229, %r226, 31;
	shr.u32 	%r230, %r229, 26;
	add.s32 	%r231, %r226, %r230;
	and.b32  	%r232, %r231, -64;
	sub.s32 	%r233, %r226, %r232;
	cvt.s64.s32 	%rd12, %r233;
	add.s64 	%rd1, %rd9, %rd12;
	shl.b64 	%rd13, %rd1, 2;
	add.s64 	%rd14, %rd11, %rd13;
	ld.global.nc.u32 	%r2, [%rd14];
	ld.global.nc.u32 	%r3, [%rd14+4];
	sub.s32 	%r4, %r3, %r2;
	shr.u32 	%r234, %r229, 24;
	add.s32 	%r235, %r226, %r234;
	shr.s32 	%r236, %r231, 6;
	shr.u32 	%r237, %r236, 30;
	add.s32 	%r238, %r236, %r237;
	and.b32  	%r239, %r238, 131068;
	sub.s32 	%r240, %r236, %r239;
	shl.b32 	%r241, %r235, 9;
	and.b32  	%r242, %r241, -131072;
	shl.b32 	%r243, %r240, 15;
	add.s32 	%r244, %r228, %r1;
	add.s32 	%r245, %r244, %r242;
	add.s32 	%r5, %r245, %r243;
	and.b32  	%r246, %r4, -2;
	add.s32 	%r6, %r246, %r2;
	setp.lt.s32 	%p1, %r4, 8;
	mov.b32 	%r1002, 0;
	mov.f32 	%f2110, 0f00000000;
	mov.f32 	%f2111, %f2110;
	mov.f32 	%f2112, %f2110;
	mov.f32 	%f2113, %f2110;
	mov.f32 	%f2114, %f2110;
	mov.f32 	%f2115, %f2110;
	mov.f32 	%f2116, %f2110;
	mov.f32 	%f2117, %f2110;
	mov.f32 	%f2118, %f2110;
	mov.f32 	%f2119, %f2110;
	mov.f32 	%f2120, %f2110;
	mov.f32 	%f2121, %f2110;
	mov.f32 	%f2122, %f2110;
	mov.f32 	%f2123, %f2110;
	mov.f32 	%f2124, %f2110;
	mov.f32 	%f2125, %f2110;
	mov.f32 	%f2126, %f2110;
	mov.f32 	%f2127, %f2110;
	mov.f32 	%f2128, %f2110;
	mov.f32 	%f2129, %f2110;
	mov.f32 	%f2130, %f2110;
	mov.f32 	%f2131, %f2110;
	mov.f32 	%f2132, %f2110;
	mov.f32 	%f2133, %f2110;
	mov.f32 	%f2134, %f2110;
	mov.f32 	%f2135, %f2110;
	mov.f32 	%f2136, %f2110;
	mov.f32 	%f2137, %f2110;
	mov.f32 	%f2138, %f2110;
	mov.f32 	%f2139, %f2110;
	mov.f32 	%f2140, %f2110;
	mov.f32 	%f2141, %f2110;
	mov.f32 	%f2142, %f2110;
	mov.f32 	%f2143, %f2110;
	mov.f32 	%f2144, %f2110;
	mov.f32 	%f2145, %f2110;
	mov.f32 	%f2146, %f2110;
	mov.f32 	%f2147, %f2110;
	mov.f32 	%f2148, %f2110;
	mov.f32 	%f2149, %f2110;
	mov.f32 	%f2150, %f2110;
	mov.f32 	%f2151, %f2110;
	mov.f32 	%f2152, %f2110;
	mov.f32 	%f2153, %f2110;
	mov.f32 	%f2154, %f2110;
	mov.f32 	%f2155, %f2110;
	mov.f32 	%f2156, %f2110;
	mov.f32 	%f2157, %f2110;
	mov.f32 	%f2158, %f2110;
	mov.f32 	%f2159, %f2110;
	mov.f32 	%f2160, %f2110;
	mov.f32 	%f2161, %f2110;
	mov.f32 	%f2162, %f2110;
	mov.f32 	%f2163, %f2110;
	mov.f32 	%f2164, %f2110;
	mov.f32 	%f2165, %f2110;
	mov.f32 	%f2166, %f2110;
	mov.f32 	%f2167, %f2110;
	mov.f32 	%f2168, %f2110;
	mov.f32 	%f2169, %f2110;
	mov.f32 	%f2170, %f2110;
	mov.f32 	%f2171, %f2110;
	mov.f32 	%f2172, %f2110;
	mov.f32 	%f2173, %f2110;
	@%p1 bra 	$L__BB2_6;
	mov.b32 	%r1002, 0;
	mov.f32 	%f2110, 0f00000000;
	mov.u32 	%r1000, %r2;
$L__BB2_2:
	sub.s32 	%r249, %r1000, %r2;
	and.b32  	%r250, %r249, 31;
	setp.ne.s32 	%p2, %r250, 0;
	@%p2 bra 	$L__BB2_5;
	sub.s32 	%r251, %r3, %r1000;
	setp.ge.u32 	%p3, %r1, %r251;
	mov.u32 	%r1002, %r1000;
	@%p3 bra 	$L__BB2_5;
	ld.param.u64 	%rd257, [_Z12_spmm_conv_2PKfPfiiPKiS3_S3_S0__param_7];
	ld.param.u64 	%rd255, [_Z12_spmm_conv_2PKfPfiiPKiS3_S3_S0__param_6];
	add.s32 	%r252, %r1000, %r1;
	cvta.to.global.u64 	%rd15, %rd255;
	mul.wide.u32 	%rd16, %r252, 4;
	add.s64 	%rd17, %rd15, %rd16;
	ld.global.nc.u32 	%r253, [%rd17];
	mul.hi.s32 	%r254, %r253, 715827883;
	shr.u32 	%r255, %r254, 31;
	shr.u32 	%r256, %r254, 8;
	add.s32 	%r257, %r256, %r255;
	shl.b32 	%r258, %r257, 17;
	add.s32 	%r259, %r258, %r5;
	shr.s32 	%r260, %r253, 31;
	shr.u32 	%r261, %r260, 23;
	add.s32 	%r262, %r253, %r261;
	shr.s32 	%r263, %r262, 9;
	mul.hi.s32 	%r264, %r263, 1431655766;
	shr.u32 	%r265, %r264, 31;
	add.s32 	%r266, %r264, %r265;
	mul.lo.s32 	%r267, %r266, 3;
	sub.s32 	%r268, %r263, %r267;
	shl.b32 	%r269, %r268, 15;
	add.s32 	%r270, %r259, %r269;
	and.b32  	%r271, %r262, 67108352;
	sub.s32 	%r272, %r253, %r271;
	shl.b32 	%r273, %r272, 6;
	add.s32 	%r1001, %r270, %r273;
	cvta.to.global.u64 	%rd18, %rd257;
	add.s64 	%rd19, %rd18, %rd16;
	ld.global.nc.u32 	%r999, [%rd19];
	add.s32 	%r274, %r4, %r252;
	mul.wide.u32 	%rd20, %r274, 4;
	add.s64 	%rd21, %rd18, %rd20;
	ld.global.nc.u32 	%r998, [%rd21];
	add.s32 	%r275, %r274, %r4;
	mul.wide.u32 	%rd22, %r275, 4;
	add.s64 	%rd23, %rd18, %rd22;
	ld.global.nc.u32 	%r997, [%rd23];
	add.s32 	%r276, %r275, %r4;
	mul.wide.u32 	%rd24, %r276, 4;
	add.s64 	%rd25, %rd18, %rd24;
	ld.global.nc.u32 	%r996, [%rd25];
	add.s32 	%r277, %r276, %r4;
	mul.wide.u32 	%rd26, %r277, 4;
	add.s64 	%rd27, %rd18, %rd26;
	ld.global.nc.u32 	%r995, [%rd27];
	add.s32 	%r278, %r277, %r4;
	mul.wide.u32 	%rd28, %r278, 4;
	add.s64 	%rd29, %rd18, %rd28;
	ld.global.nc.u32 	%r994, [%rd29];
	add.s32 	%r279, %r278, %r4;
	mul.wide.u32 	%rd30, %r279, 4;
	add.s64 	%rd31, %rd18, %rd30;
	ld.global.nc.u32 	%r993, [%rd31];
	add.s32 	%r280, %r279, %r4;
	mul.wide.u32 	%rd32, %r280, 4;
	add.s64 	%rd33, %rd18, %rd32;
	ld.global.nc.u32 	%r992, [%rd33];
	add.s32 	%r281, %r280, %r4;
	mul.wide.u32 	%rd34, %r281, 4;
	add.s64 	%rd35, %rd18, %rd34;
	ld.global.nc.u32 	%r991, [%rd35];
	add.s32 	%r282, %r281, %r4;
	mul.wide.u32 	%rd36, %r282, 4;
	add.s64 	%rd37, %rd18, %rd36;
	ld.global.nc.u32 	%r990, [%rd37];
	add.s32 	%r283, %r282, %r4;
	mul.wide.u32 	%rd38, %r283, 4;
	add.s64 	%rd39, %rd18, %rd38;
	ld.global.nc.u32 	%r989, [%rd39];
	add.s32 	%r284, %r283, %r4;
	mul.wide.u32 	%rd40, %r284, 4;
	add.s64 	%rd41, %rd18, %rd40;
	ld.global.nc.u32 	%r988, [%rd41];
	add.s32 	%r285, %r284, %r4;
	mul.wide.u32 	%rd42, %r285, 4;
	add.s64 	%rd43, %rd18, %rd42;
	ld.global.nc.u32 	%r987, [%rd43];
	add.s32 	%r286, %r285, %r4;
	mul.wide.u32 	%rd44, %r286, 4;
	add.s64 	%rd45, %rd18, %rd44;
	ld.global.nc.u32 	%r986, [%rd45];
	add.s32 	%r287, %r286, %r4;
	mul.wide.u32 	%rd46, %r287, 4;
	add.s64 	%rd47, %rd18, %rd46;
	ld.global.nc.u32 	%r985, [%rd47];
	add.s32 	%r288, %r287, %r4;
	mul.wide.u32 	%rd48, %r288, 4;
	add.s64 	%rd49, %rd18, %rd48;
	ld.global.nc.u32 	%r984, [%rd49];
	add.s32 	%r289, %r288, %r4;
	mul.wide.u32 	%rd50, %r289, 4;
	add.s64 	%rd51, %rd18, %rd50;
	ld.global.nc.u32 	%r983, [%rd51];
	add.s32 	%r290, %r289, %r4;
	mul.wide.u32 	%rd52, %r290, 4;
	add.s64 	%rd53, %rd18, %rd52;
	ld.global.nc.u32 	%r982, [%rd53];
	add.s32 	%r291, %r290, %r4;
	mul.wide.u32 	%rd54, %r291, 4;
	add.s64 	%rd55, %rd18, %rd54;
	ld.global.nc.u32 	%r981, [%rd55];
	add.s32 	%r292, %r291, %r4;
	mul.wide.u32 	%rd56, %r292, 4;
	add.s64 	%rd57, %rd18, %rd56;
	ld.global.nc.u32 	%r980, [%rd57];
	add.s32 	%r293, %r292, %r4;
	mul.wide.u32 	%rd58, %r293, 4;
	add.s64 	%rd59, %rd18, %rd58;
	ld.global.nc.u32 	%r979, [%rd59];
	add.s32 	%r294, %r293, %r4;
	mul.wide.u32 	%rd60, %r294, 4;
	add.s64 	%rd61, %rd18, %rd60;
	ld.global.nc.u32 	%r978, [%rd61];
	add.s32 	%r295, %r294, %r4;
	mul.wide.u32 	%rd62, %r295, 4;
	add.s64 	%rd63, %rd18, %rd62;
	ld.global.nc.u32 	%r977, [%rd63];
	add.s32 	%r296, %r295, %r4;
	mul.wide.u32 	%rd64, %r296, 4;
	add.s64 	%rd65, %rd18, %rd64;
	ld.global.nc.u32 	%r976, [%rd65];
	add.s32 	%r297, %r296, %r4;
	mul.wide.u32 	%rd66, %r297, 4;
	add.s64 	%rd67, %rd18, %rd66;
	ld.global.nc.u32 	%r975, [%rd67];
	add.s32 	%r298, %r297, %r4;
	mul.wide.u32 	%rd68, %r298, 4;
	add.s64 	%rd69, %rd18, %rd68;
	ld.global.nc.u32 	%r974, [%rd69];
	add.s32 	%r299, %r298, %r4;
	mul.wide.u32 	%rd70, %r299, 4;
	add.s64 	%rd71, %rd18, %rd70;
	ld.global.nc.u32 	%r973, [%rd71];
	add.s32 	%r300, %r299, %r4;
	mul.wide.u32 	%rd72, %r300, 4;
	add.s64 	%rd73, %rd18, %rd72;
	ld.global.nc.u32 	%r972, [%rd73];
	add.s32 	%r301, %r300, %r4;
	mul.wide.u32 	%rd74, %r301, 4;
	add.s64 	%rd75, %rd18, %rd74;
	ld.global.nc.u32 	%r971, [%rd75];
	add.s32 	%r302, %r301, %r4;
	mul.wide.u32 	%rd76, %r302, 4;
	add.s64 	%rd77, %rd18, %rd76;
	ld.global.nc.u32 	%r970, [%rd77];
	add.s32 	%r303, %r302, %r4;
	mul.wide.u32 	%rd78, %r303, 4;
	add.s64 	%rd79, %rd18, %rd78;
	ld.global.nc.u32 	%r969, [%rd79];
	add.s32 	%r304, %r303, %r4;
	mul.wide.u32 	%rd80, %r304, 4;
	add.s64 	%rd81, %rd18, %rd80;
	ld.global.nc.u32 	%r968, [%rd81];
$L__BB2_5:
	ld.param.u64 	%rd249, [_Z12_spmm_conv_2PKfPfiiPKiS3_S3_S0__param_0];
	sub.s32 	%r305, %r1000, %r1002;
	shfl.sync.idx.b32	%r306|%p4, %r1001, %r305, 31, -1;
	add.s32 	%r307, %r305, 1;
	shfl.sync.idx.b32	%r308|%p5, %r1001, %r307, 31, -1;
	add.s32 	%r309, %r305, 2;
	shfl.sync.idx.b32	%r310|%p6, %r1001, %r309, 31, -1;
	add.s32 	%r311, %r305, 3;
	shfl.sync.idx.b32	%r312|%p7, %r1001, %r311, 31, -1;
	add.s32 	%r313, %r305, 4;
	shfl.sync.idx.b32	%r314|%p8, %r1001, %r313, 31, -1;
	add.s32 	%r315, %r305, 5;
	shfl.sync.idx.b32	%r316|%p9, %r1001, %r315, 31, -1;
	add.s32 	%r317, %r305, 6;
	shfl.sync.idx.b32	%r318|%p10, %r1001, %r317, 31, -1;
	add.s32 	%r319, %r305, 7;
	shfl.sync.idx.b32	%r320|%p11, %r1001, %r319, 31, -1;
	cvta.to.global.u64 	%rd82, %rd249;
	mul.wide.s32 	%rd83, %r306, 4;
	add.s64 	%rd84, %rd82, %rd83;
	shfl.sync.idx.b32	%r321|%p12, %r999, %r305, 31, -1;
	mov.b32 	%f802, %r321;
	ld.global.nc.f32 	%f803, [%rd84];
	fma.rn.f32 	%f804, %f803, %f802, %f2173;
	ld.global.nc.f32 	%f805, [%rd84+128];
	fma.rn.f32 	%f806, %f805, %f802, %f2172;
	shfl.sync.idx.b32	%r322|%p13, %r998, %r305, 31, -1;
	mov.b32 	%f807, %r322;
	fma.rn.f32 	%f808, %f803, %f807, %f2171;
	fma.rn.f32 	%f809, %f805, %f807, %f2170;
	shfl.sync.idx.b32	%r323|%p14, %r997, %r305, 31, -1;
	mov.b32 	%f810, %r323;
	fma.rn.f32 	%f811, %f803, %f810, %f2169;
	fma.rn.f32 	%f812, %f805, %f810, %f2168;
	shfl.sync.idx.b32	%r324|%p15, %r996, %r305, 31, -1;
	mov.b32 	%f813, %r324;
	fma.rn.f32 	%f814, %f803, %f813, %f2167;
	fma.rn.f32 	%f815, %f805, %f813, %f2166;
	shfl.sync.idx.b32	%r325|%p16, %r995, %r305, 31, -1;
	mov.b32 	%f816, %r325;
	fma.rn.f32 	%f817, %f803, %f816, %f2165;
	fma.rn.f32 	%f818, %f805, %f816, %f2164;
	shfl.sync.idx.b32	%r326|%p17, %r994, %r305, 31, -1;
	mov.b32 	%f819, %r326;
	fma.rn.f32 	%f820, %f803, %f819, %f2163;
	fma.rn.f32 	%f821, %f805, %f819, %f2162;
	shfl.sync.idx.b32	%r327|%p18, %r993, %r305, 31, -1;
	mov.b32 	%f822, %r327;
	fma.rn.f32 	%f823, %f803, %f822, %f2161;
	fma.rn.f32 	%f824, %f805, %f822, %f2160;
	shfl.sync.idx.b32	%r328|%p19, %r992, %r305, 31, -1;
	mov.b32 	%f825, %r328;
	fma.rn.f32 	%f826, %f803, %f825, %f2159;
	fma.rn.f32 	%f827, %f805, %f825, %f2158;
	shfl.sync.idx.b32	%r329|%p20, %r991, %r305, 31, -1;
	mov.b32 	%f828, %r329;
	fma.rn.f32 	%f829, %f803, %f828, %f2157;
	fma.rn.f32 	%f830, %f805, %f828, %f2156;
	shfl.sync.idx.b32	%r330|%p21, %r990, %r305, 31, -1;
	mov.b32 	%f831, %r330;
	fma.rn.f32 	%f832, %f803, %f831, %f2155;
	fma.rn.f32 	%f833, %f805, %f831, %f2154;
	shfl.sync.idx.b32	%r331|%p22, %r989, %r305, 31, -1;
	mov.b32 	%f834, %r331;
	fma.rn.f32 	%f835, %f803, %f834, %f2153;
	fma.rn.f32 	%f836, %f805, %f834, %f2152;
	shfl.sync.idx.b32	%r332|%p23, %r988, %r305, 31, -1;
	mov.b32 	%f837, %r332;
	fma.rn.f32 	%f838, %f803, %f837, %f2151;
	fma.rn.f32 	%f839, %f805, %f837, %f2150;
	shfl.sync.idx.b32	%r333|%p24, %r987, %r305, 31, -1;
	mov.b32 	%f840, %r333;
	fma.rn.f32 	%f841, %f803, %f840, %f2149;
	fma.rn.f32 	%f842, %f805, %f840, %f2148;
	shfl.sync.idx.b32	%r334|%p25, %r986, %r305, 31, -1;
	mov.b32 	%f843, %r334;
	fma.rn.f32 	%f844, %f803, %f843, %f2147;
	fma.rn.f32 	%f845, %f805, %f843, %f2146;
	shfl.sync.idx.b32	%r335|%p26, %r985, %r305, 31, -1;
	mov.b32 	%f846, %r335;
	fma.rn.f32 	%f847, %f803, %f846, %f2145;
	fma.rn.f32 	%f848, %f805, %f846, %f2144;
	shfl.sync.idx.b32	%r336|%p27, %r984, %r305, 31, -1;
	mov.b32 	%f849, %r336;
	fma.rn.f32 	%f850, %f803, %f849, %f2143;
	fma.rn.f32 	%f851, %f805, %f849, %f2142;
	shfl.sync.idx.b32	%r337|%p28, %r983, %r305, 31, -1;
	mov.b32 	%f852, %r337;
	fma.rn.f32 	%f853, %f803, %f852, %f2141;
	fma.rn.f32 	%f854, %f805, %f852, %f2140;
	shfl.sync.idx.b32	%r338|%p29, %r982, %r305, 31, -1;
	mov.b32 	%f855, %r338;
	fma.rn.f32 	%f856, %f803, %f855, %f2139;
	fma.rn.f32 	%f857, %f805, %f855, %f2138;
	shfl.sync.idx.b32	%r339|%p30, %r981, %r305, 31, -1;
	mov.b32 	%f858, %r339;
	fma.rn.f32 	%f859, %f803, %f858, %f2137;
	fma.rn.f32 	%f860, %f805, %f858, %f2136;
	shfl.sync.idx.b32	%r340|%p31, %r980, %r305, 31, -1;
	mov.b32 	%f861, %r340;
	fma.rn.f32 	%f862, %f803, %f861, %f2135;
	fma.rn.f32 	%f863, %f805, %f861, %f2134;
	shfl.sync.idx.b32	%r341|%p32, %r979, %r305, 31, -1;
	mov.b32 	%f864, %r341;
	fma.rn.f32 	%f865, %f803, %f864, %f2133;
	fma.rn.f32 	%f866, %f805, %f864, %f2132;
	shfl.sync.idx.b32	%r342|%p33, %r978, %r305, 31, -1;
	mov.b32 	%f867, %r342;
	fma.rn.f32 	%f868, %f803, %f867, %f2131;
	fma.rn.f32 	%f869, %f805, %f867, %f2130;
	shfl.sync.idx.b32	%r343|%p34, %r977, %r305, 31, -1;
	mov.b32 	%f870, %r343;
	fma.rn.f32 	%f871, %f803, %f870, %f2129;
	fma.rn.f32 	%f872, %f805, %f870, %f2128;
	shfl.sync.idx.b32	%r344|%p35, %r976, %r305, 31, -1;
	mov.b32 	%f873, %r344;
	fma.rn.f32 	%f874, %f803, %f873, %f2127;
	fma.rn.f32 	%f875, %f805, %f873, %f2126;
	shfl.sync.idx.b32	%r345|%p36, %r975, %r305, 31, -1;
	mov.b32 	%f876, %r345;
	fma.rn.f32 	%f877, %f803, %f876, %f2125;
	fma.rn.f32 	%f878, %f805, %f876, %f2124;
	shfl.sync.idx.b32	%r346|%p37, %r974, %r305, 31, -1;
	mov.b32 	%f879, %r346;
	fma.rn.f32 	%f880, %f803, %f879, %f2123;
	fma.rn.f32 	%f881, %f805, %f879, %f2122;
	shfl.sync.idx.b32	%r347|%p38, %r973, %r305, 31, -1;
	mov.b32 	%f882, %r347;
	fma.rn.f32 	%f883, %f803, %f882, %f2121;
	fma.rn.f32 	%f884, %f805, %f882, %f2120;
	shfl.sync.idx.b32	%r348|%p39, %r972, %r305, 31, -1;
	mov.b32 	%f885, %r348;
	fma.rn.f32 	%f886, %f803, %f885, %f2119;
	fma.rn.f32 	%f887, %f805, %f885, %f2118;
	shfl.sync.idx.b32	%r349|%p40, %r971, %r305, 31, -1;
	mov.b32 	%f888, %r349;
	fma.rn.f32 	%f889, %f803, %f888, %f2117;
	fma.rn.f32 	%f890, %f805, %f888, %f2116;
	shfl.sync.idx.b32	%r350|%p41, %r970, %r305, 31, -1;
	mov.b32 	%f891, %r350;
	fma.rn.f32 	%f892, %f803, %f891, %f2115;
	fma.rn.f32 	%f893, %f805, %f891, %f2114;
	shfl.sync.idx.b32	%r351|%p42, %r969, %r305, 31, -1;
	mov.b32 	%f894, %r351;
	fma.rn.f32 	%f895, %f803, %f894, %f2113;
	fma.rn.f32 	%f896, %f805, %f894, %f2112;
	shfl.sync.idx.b32	%r352|%p43, %r968, %r305, 31, -1;
	mov.b32 	%f897, %r352;
	fma.rn.f32 	%f898, %f803, %f897, %f2111;
	fma.rn.f32 	%f899, %f805, %f897, %f2110;
	mul.wide.s32 	%rd85, %r308, 4;
	add.s64 	%rd86, %rd82, %rd85;
	shfl.sync.idx.b32	%r353|%p44, %r999, %r307, 31, -1;
	mov.b32 	%f900, %r353;
	ld.global.nc.f32 	%f901, [%rd86];
	fma.rn.f32 	%f902, %f901, %f900, %f804;
	ld.global.nc.f32 	%f903, [%rd86+128];
	fma.rn.f32 	%f904, %f903, %f900, %f806;
	shfl.sync.idx.b32	%r354|%p45, %r998, %r307, 31, -1;
	mov.b32 	%f905, %r354;
	fma.rn.f32 	%f906, %f901, %f905, %f808;
	fma.rn.f32 	%f907, %f903, %f905, %f809;
	shfl.sync.idx.b32	%r355|%p46, %r997, %r307, 31, -1;
	mov.b32 	%f908, %r355;
	fma.rn.f32 	%f909, %f901, %f908, %f811;
	fma.rn.f32 	%f910, %f903, %f908, %f812;
	shfl.sync.idx.b32	%r356|%p47, %r996, %r307, 31, -1;
	mov.b32 	%f911, %r356;
	fma.rn.f32 	%f912, %f901, %f911, %f814;
	fma.rn.f32 	%f913, %f903, %f911, %f815;
	shfl.sync.idx.b32	%r357|%p48, %r995, %r307, 31, -1;
	mov.b32 	%f914, %r357;
	fma.rn.f32 	%f915, %f901, %f914, %f817;
	fma.rn.f32 	%f916, %f903, %f914, %f818;
	shfl.sync.idx.b32	%r358|%p49, %r994, %r307, 31, -1;
	mov.b32 	%f917, %r358;
	fma.rn.f32 	%f918, %f901, %f917, %f820;
	fma.rn.f32 	%f919, %f903, %f917, %f821;
	shfl.sync.idx.b32	%r359|%p50, %r993, %r307, 31, -1;
	mov.b32 	%f920, %r359;
	fma.rn.f32 	%f921, %f901, %f920, %f823;
	fma.rn.f32 	%f922, %f903, %f920, %f824;
	shfl.sync.idx.b32	%r360|%p51, %r992, %r307, 31, -1;
	mov.b32 	%f923, %r360;
	fma.rn.f32 	%f924, %f901, %f923, %f826;
	fma.rn.f32 	%f925, %f903, %f923, %f827;
	shfl.sync.idx.b32	%r361|%p52, %r991, %r307, 31, -1;
	mov.b32 	%f926, %r361;
	fma.rn.f32 	%f927, %f901, %f926, %f829;
	fma.rn.f32 	%f928, %f903, %f926, %f830;
	shfl.sync.idx.b32	%r362|%p53, %r990, %r307, 31, -1;
	mov.b32 	%f929, %r362;
	fma.rn.f32 	%f930, %f901, %f929, %f832;
	fma.rn.f32 	%f931, %f903, %f929, %f833;
	shfl.sync.idx.b32	%r363|%p54, %r989, %r307, 31, -1;
	mov.b32 	%f932, %r363;
	fma.rn.f32 	%f933, %f901, %f932, %f835;
	fma.rn.f32 	%f934, %f903, %f932, %f836;
	shfl.sync.idx.b32	%r364|%p55, %r988, %r307, 31, -1;
	mov.b32 	%f935, %r364;
	fma.rn.f32 	%f936, %f901, %f935, %f838;
	fma.rn.f32 	%f937, %f903, %f935, %f839;
	shfl.sync.idx.b32	%r365|%p56, %r987, %r307, 31, -1;
	mov.b32 	%f938, %r365;
	fma.rn.f32 	%f939, %f901, %f938, %f841;
	fma.rn.f32 	%f940, %f903, %f938, %f842;
	shfl.sync.idx.b32	%r366|%p57, %r986, %r307, 31, -1;
	mov.b32 	%f941, %r366;
	fma.rn.f32 	%f942, %f901, %f941, %f844;
	fma.rn.f32 	%f943, %f903, %f941, %f845;
	shfl.sync.idx.b32	%r367|%p58, %r985, %r307, 31, -1;
	mov.b32 	%f944, %r367;
	fma.rn.f32 	%f945, %f901, %f944, %f847;
	fma.rn.f32 	%f946, %f903, %f944, %f848;
	shfl.sync.idx.b32	%r368|%p59, %r984, %r307, 31, -1;
	mov.b32 	%f947, %r368;
	fma.rn.f32 	%f948, %f901, %f947, %f850;
	fma.rn.f32 	%f949, %f903, %f947, %f851;
	shfl.sync.idx.b32	%r369|%p60, %r983, %r307, 31, -1;
	mov.b32 	%f950, %r369;
	fma.rn.f32 	%f951, %f901, %f950, %f853;
	fma.rn.f32 	%f952, %f903, %f950, %f854;
	shfl.sync.idx.b32	%r370|%p61, %r982, %r307, 31, -1;
	mov.b32 	%f953, %r370;
	fma.rn.f32 	%f954, %f901, %f953, %f856;
	fma.rn.f32 	%f955, %f903, %f953, %f857;
	shfl.sync.idx.b32	%r371|%p62, %r981, %r307, 31, -1;
	mov.b32 	%f956, %r371;
	fma.rn.f32 	%f957, %f901, %f956, %f859;
	fma.rn.f32 	%f958, %f903, %f956, %f860;
	shfl.sync.idx.b32	%r372|%p63, %r980, %r307, 31, -1;
	mov.b32 	%f959, %r372;
	fma.rn.f32 	%f960, %f901, %f959, %f862;
	fma.rn.f32 	%f961, %f903, %f959, %f863;
	shfl.sync.idx.b32	%r373|%p64, %r979, %r307, 31, -1;
	mov.b32 	%f962, %r373;
	fma.rn.f32 	%f963, %f901, %f962, %f865;
	fma.rn.f32 	%f964, %f903, %f962, %f866;
	shfl.sync.idx.b32	%r374|%p65, %r978, %r307, 31, -1;
	mov.b32 	%f965, %r374;
	fma.rn.f32 	%f966, %f901, %f965, %f868;
	fma.rn.f32 	%f967, %f903, %f965, %f869;
	shfl.sync.idx.b32	%r375|%p66, %r977, %r307, 31, -1;
	mov.b32 	%f968, %r375;
	fma.rn.f32 	%f969, %f901, %f968, %f871;
	fma.rn.f32 	%f970, %f903, %f968, %f872;
	shfl.sync.idx.b32	%r376|%p67, %r976, %r307, 31, -1;
	mov.b32 	%f971, %r376;
	fma.rn.f32 	%f972, %f901, %f971, %f874;
	fma.rn.f32 	%f973, %f903, %f971, %f875;
	shfl.sync.idx.b32	%r377|%p68, %r975, %r307, 31, -1;
	mov.b32 	%f974, %r377;
	fma.rn.f32 	%f975, %f901, %f974, %f877;
	fma.rn.f32 	%f976, %f903, %f974, %f878;
	shfl.sync.idx.b32	%r378|%p69, %r974, %r307, 31, -1;
	mov.b32 	%f977, %r378;
	fma.rn.f32 	%f978, %f901, %f977, %f880;
	fma.rn.f32 	%f979, %f903, %f977, %f881;
	shfl.sync.idx.b32	%r379|%p70, %r973, %r307, 31, -1;
	mov.b32 	%f980, %r379;
	fma.rn.f32 	%f981, %f901, %f980, %f883;
	fma.rn.f32 	%f982, %f903, %f980, %f884;
	shfl.sync.idx.b32	%r380|%p71, %r972, %r307, 31, -1;
	mov.b32 	%f983, %r380;
	fma.rn.f32 	%f984, %f901, %f983, %f886;
	fma.rn.f32 	%f985, %f903, %f983, %f887;
	shfl.sync.idx.b32	%r381|%p72, %r971, %r307, 31, -1;
	mov.b32 	%f986, %r381;
	fma.rn.f32 	%f987, %f901, %f986, %f889;
	fma.rn.f32 	%f988, %f903, %f986, %f890;
	shfl.sync.idx.b32	%r382|%p73, %r970, %r307, 31, -1;
	mov.b32 	%f989, %r382;
	fma.rn.f32 	%f990, %f901, %f989, %f892;
	fma.rn.f32 	%f991, %f903, %f989, %f893;
	shfl.sync.idx.b32	%r383|%p74, %r969, %r307, 31, -1;
	mov.b32 	%f992, %r383;
	fma.rn.f32 	%f993, %f901, %f992, %f895;
	fma.rn.f32 	%f994, %f903, %f992, %f896;
	shfl.sync.idx.b32	%r384|%p75, %r968, %r307, 31, -1;
	mov.b32 	%f995, %r384;
	fma.rn.f32 	%f996, %f901, %f995, %f898;
	fma.rn.f32 	%f997, %f903, %f995, %f899;
	mul.wide.s32 	%rd87, %r310, 4;
	add.s64 	%rd88, %rd82, %rd87;
	shfl.sync.idx.b32	%r385|%p76, %r999, %r309, 31, -1;
	mov.b32 	%f998, %r385;
	ld.global.nc.f32 	%f999, [%rd88];
	fma.rn.f32 	%f1000, %f999, %f998, %f902;
	ld.global.nc.f32 	%f1001, [%rd88+128];
	fma.rn.f32 	%f1002, %f1001, %f998, %f904;
	shfl.sync.idx.b32	%r386|%p77, %r998, %r309, 31, -1;
	mov.b32 	%f1003, %r386;
	fma.rn.f32 	%f1004, %f999, %f1003, %f906;
	fma.rn.f32 	%f1005, %f1001, %f1003, %f907;
	shfl.sync.idx.b32	%r387|%p78, %r997, %r309, 31, -1;
	mov.b32 	%f1006, %r387;
	fma.rn.f32 	%f1007, %f999, %f1006, %f909;
	fma.rn.f32 	%f1008, %f1001, %f1006, %f910;
	shfl.sync.idx.b32	%r388|%p79, %r996, %r309, 31, -1;
	mov.b32 	%f1009, %r388;
	fma.rn.f32 	%f1010, %f999, %f1009, %f912;
	fma.rn.f32 	%f1011, %f1001, %f1009, %f913;
	shfl.sync.idx.b32	%r389|%p80, %r995, %r309, 31, -1;
	mov.b32 	%f1012, %r389;
	fma.rn.f32 	%f1013, %f999, %f1012, %f915;
	fma.rn.f32 	%f1014, %f1001, %f1012, %f916;
	shfl.sync.idx.b32	%r390|%p81, %r994, %r309, 31, -1;
	mov.b32 	%f1015, %r390;
	fma.rn.f32 	%f1016, %f999, %f1015, %f918;
	fma.rn.f32 	%f1017, %f1001, %f1015, %f919;
	shfl.sync.idx.b32	%r391|%p82, %r993, %r309, 31, -1;
	mov.b32 	%f1018, %r391;
	fma.rn.f32 	%f1019, %f999, %f1018, %f921;
	fma.rn.f32 	%f1020, %f1001, %f1018, %f922;
	shfl.sync.idx.b32	%r392|%p83, %r992, %r309, 31, -1;
	mov.b32 	%f1021, %r392;
	fma.rn.f32 	%f1022, %f999, %f1021, %f924;
	fma.rn.f32 	%f1023, %f1001, %f1021, %f925;
	shfl.sync.idx.b32	%r393|%p84, %r991, %r309, 31, -1;
	mov.b32 	%f1024, %r393;
	fma.rn.f32 	%f1025, %f999, %f1024, %f927;
	fma.rn.f32 	%f1026, %f1001, %f1024, %f928;
	shfl.sync.idx.b32	%r394|%p85, %r990, %r309, 31, -1;
	mov.b32 	%f1027, %r394;
	fma.rn.f32 	%f1028, %f999, %f1027, %f930;
	fma.rn.f32 	%f1029, %f1001, %f1027, %f931;
	shfl.sync.idx.b32	%r395|%p86, %r989, %r309, 31, -1;
	mov.b32 	%f1030, %r395;
	fma.rn.f32 	%f1031, %f999, %f1030, %f933;
	fma.rn.f32 	%f1032, %f1001, %f1030, %f934;
	shfl.sync.idx.b32	%r396|%p87, %r988, %r309, 31, -1;
	mov.b32 	%f1033, %r396;
	fma.rn.f32 	%f1034, %f999, %f1033, %f936;
	fma.rn.f32 	%f1035, %f1001, %f1033, %f937;
	shfl.sync.idx.b32	%r397|%p88, %r987, %r309, 31, -1;
	mov.b32 	%f1036, %r397;
	fma.rn.f32 	%f1037, %f999, %f1036, %f939;
	fma.rn.f32 	%f1038, %f1001, %f1036, %f940;
	shfl.sync.idx.b32	%r398|%p89, %r986, %r309, 31, -1;
	mov.b32 	%f1039, %r398;
	fma.rn.f32 	%f1040, %f999, %f1039, %f942;
	fma.rn.f32 	%f1041, %f1001, %f1039, %f943;
	shfl.sync.idx.b32	%r399|%p90, %r985, %r309, 31, -1;
	mov.b32 	%f1042, %r399;
	fma.rn.f32 	%f1043, %f999, %f1042, %f945;
	fma.rn.f32 	%f1044, %f1001, %f1042, %f946;
	shfl.sync.idx.b32	%r400|%p91, %r984, %r309, 31, -1;
	mov.b32 	%f1045, %r400;
	fma.rn.f32 	%f1046, %f999, %f1045, %f948;
	fma.rn.f32 	%f1047, %f1001, %f1045, %f949;
	shfl.sync.idx.b32	%r401|%p92, %r983, %r309, 31, -1;
	mov.b32 	%f1048, %r401;
	fma.rn.f32 	%f1049, %f999, %f1048, %f951;
	fma.rn.f32 	%f1050, %f1001, %f1048, %f952;
	shfl.sync.idx.b32	%r402|%p93, %r982, %r309, 31, -1;
	mov.b32 	%f1051, %r402;
	fma.rn.f32 	%f1052, %f999, %f1051, %f954;
	fma.rn.f32 	%f1053, %f1001, %f1051, %f955;
	shfl.sync.idx.b32	%r403|%p94, %r981, %r309, 31, -1;
	mov.b32 	%f1054, %r403;
	fma.rn.f32 	%f1055, %f999, %f1054, %f957;
	fma.rn.f32 	%f1056, %f1001, %f1054, %f958;
	shfl.sync.idx.b32	%r404|%p95, %r980, %r309, 31, -1;
	mov.b32 	%f1057, %r404;
	fma.rn.f32 	%f1058, %f999, %f1057, %f960;
	fma.rn.f32 	%f1059, %f1001, %f1057, %f961;
	shfl.sync.idx.b32	%r405|%p96, %r979, %r309, 31, -1;
	mov.b32 	%f1060, %r405;
	fma.rn.f32 	%f1061, %f999, %f1060, %f963;
	fma.rn.f32 	%f1062, %f1001, %f1060, %f964;
	shfl.sync.idx.b32	%r406|%p97, %r978, %r309, 31, -1;
	mov.b32 	%f1063, %r406;
	fma.rn.f32 	%f1064, %f999, %f1063, %f966;
	fma.rn.f32 	%f1065, %f1001, %f1063, %f967;
	shfl.sync.idx.b32	%r407|%p98, %r977, %r309, 31, -1;
	mov.b32 	%f1066, %r407;
	fma.rn.f32 	%f1067, %f999, %f1066, %f969;
	fma.rn.f32 	%f1068, %f1001, %f1066, %f970;
	shfl.sync.idx.b32	%r408|%p99, %r976, %r309, 31, -1;
	mov.b32 	%f1069, %r408;
	fma.rn.f32 	%f1070, %f999, %f1069, %f972;
	fma.rn.f32 	%f1071, %f1001, %f1069, %f973;
	shfl.sync.idx.b32	%r409|%p100, %r975, %r309, 31, -1;
	mov.b32 	%f1072, %r409;
	fma.rn.f32 	%f1073, %f999, %f1072, %f975;
	fma.rn.f32 	%f1074, %f1001, %f1072, %f976;
	shfl.sync.idx.b32	%r410|%p101, %r974, %r309, 31, -1;
	mov.b32 	%f1075, %r410;
	fma.rn.f32 	%f1076, %f999, %f1075, %f978;
	fma.rn.f32 	%f1077, %f1001, %f1075, %f979;
	shfl.sync.idx.b32	%r411|%p102, %r973, %r309, 31, -1;
	mov.b32 	%f1078, %r411;
	fma.rn.f32 	%f1079, %f999, %f1078, %f981;
	fma.rn.f32 	%f1080, %f1001, %f1078, %f982;
	shfl.sync.idx.b32	%r412|%p103, %r972, %r309, 31, -1;
	mov.b32 	%f1081, %r412;
	fma.rn.f32 	%f1082, %f999, %f1081, %f984;
	fma.rn.f32 	%f1083, %f1001, %f1081, %f985;
	shfl.sync.idx.b32	%r413|%p104, %r971, %r309, 31, -1;
	mov.b32 	%f1084, %r413;
	fma.rn.f32 	%f1085, %f999, %f1084, %f987;
	fma.rn.f32 	%f1086, %f1001, %f1084, %f988;
	shfl.sync.idx.b32	%r414|%p105, %r970, %r309, 31, -1;
	mov.b32 	%f1087, %r414;
	fma.rn.f32 	%f1088, %f999, %f1087, %f990;
	fma.rn.f32 	%f1089, %f1001, %f1087, %f991;
	shfl.sync.idx.b32	%r415|%p106, %r969, %r309, 31, -1;
	mov.b32 	%f1090, %r415;
	fma.rn.f32 	%f1091, %f999, %f1090, %f993;
	fma.rn.f32 	%f1092, %f1001, %f1090, %f994;
	shfl.sync.idx.b32	%r416|%p107, %r968, %r309, 31, -1;
	mov.b32 	%f1093, %r416;
	fma.rn.f32 	%f1094, %f999, %f1093, %f996;
	fma.rn.f32 	%f1095, %f1001, %f1093, %f997;
	mul.wide.s32 	%rd89, %r312, 4;
	add.s64 	%rd90, %rd82, %rd89;
	shfl.sync.idx.b32	%r417|%p108, %r999, %r311, 31, -1;
	mov.b32 	%f1096, %r417;
	ld.global.nc.f32 	%f1097, [%rd90];
	fma.rn.f32 	%f1098, %f1097, %f1096, %f1000;
	ld.global.nc.f32 	%f1099, [%rd90+128];
	fma.rn.f32 	%f1100, %f1099, %f1096, %f1002;
	shfl.sync.idx.b32	%r418|%p109, %r998, %r311, 31, -1;
	mov.b32 	%f1101, %r418;
	fma.rn.f32 	%f1102, %f1097, %f1101, %f1004;
	fma.rn.f32 	%f1103, %f1099, %f1101, %f1005;
	shfl.sync.idx.b32	%r419|%p110, %r997, %r311, 31, -1;
	mov.b32 	%f1104, %r419;
	fma.rn.f32 	%f1105, %f1097, %f1104, %f1007;
	fma.rn.f32 	%f1106, %f1099, %f1104, %f1008;
	shfl.sync.idx.b32	%r420|%p111, %r996, %r311, 31, -1;
	mov.b32 	%f1107, %r420;
	fma.rn.f32 	%f1108, %f1097, %f1107, %f1010;
	fma.rn.f32 	%f1109, %f1099, %f1107, %f1011;
	shfl.sync.idx.b32	%r421|%p112, %r995, %r311, 31, -1;
	mov.b32 	%f1110, %r421;
	fma.rn.f32 	%f1111, %f1097, %f1110, %f1013;
	fma.rn.f32 	%f1112, %f1099, %f1110, %f1014;
	shfl.sync.idx.b32	%r422|%p113, %r994, %r311, 31, -1;
	mov.b32 	%f1113, %r422;
	fma.rn.f32 	%f1114, %f1097, %f1113, %f1016;
	fma.rn.f32 	%f1115, %f1099, %f1113, %f1017;
	shfl.sync.idx.b32	%r423|%p114, %r993, %r311, 31, -1;
	mov.b32 	%f1116, %r423;
	fma.rn.f32 	%f1117, %f1097, %f1116, %f1019;
	fma.rn.f32 	%f1118, %f1099, %f1116, %f1020;
	shfl.sync.idx.b32	%r424|%p115, %r992, %r311, 31, -1;
	mov.b32 	%f1119, %r424;
	fma.rn.f32 	%f1120, %f1097, %f1119, %f1022;
	fma.rn.f32 	%f1121, %f1099, %f1119, %f1023;
	shfl.sync.idx.b32	%r425|%p116, %r991, %r311, 31, -1;
	mov.b32 	%f1122, %r425;
	fma.rn.f32 	%f1123, %f1097, %f1122, %f1025;
	fma.rn.f32 	%f1124, %f1099, %f1122, %f1026;
	shfl.sync.idx.b32	%r426|%p117, %r990, %r311, 31, -1;
	mov.b32 	%f1125, %r426;
	fma.rn.f32 	%f1126, %f1097, %f1125, %f1028;
	fma.rn.f32 	%f1127, %f1099, %f1125, %f1029;
	shfl.sync.idx.b32	%r427|%p118, %r989, %r311, 31, -1;
	mov.b32 	%f1128, %r427;
	fma.rn.f32 	%f1129, %f1097, %f1128, %f1031;
	fma.rn.f32 	%f1130, %f1099, %f1128, %f1032;
	shfl.sync.idx.b32	%r428|%p119, %r988, %r311, 31, -1;
	mov.b32 	%f1131, %r428;
	fma.rn.f32 	%f1132, %f1097, %f1131, %f1034;
	fma.rn.f32 	%f1133, %f1099, %f1131, %f1035;
	shfl.sync.idx.b32	%r429|%p120, %r987, %r311, 31, -1;
	mov.b32 	%f1134, %r429;
	fma.rn.f32 	%f1135, %f1097, %f1134, %f1037;
	fma.rn.f32 	%f1136, %f1099, %f1134, %f1038;
	shfl.sync.idx.b32	%r430|%p121, %r986, %r311, 31, -1;
	mov.b32 	%f1137, %r430;
	fma.rn.f32 	%f1138, %f1097, %f1137, %f1040;
	fma.rn.f32 	%f1139, %f1099, %f1137, %f1041;
	shfl.sync.idx.b32	%r431|%p122, %r985, %r311, 31, -1;
	mov.b32 	%f1140, %r431;
	fma.rn.f32 	%f1141, %f1097, %f1140, %f1043;
	fma.rn.f32 	%f1142, %f1099, %f1140, %f1044;
	shfl.sync.idx.b32	%r432|%p123, %r984, %r311, 31, -1;
	mov.b32 	%f1143, %r432;
	fma.rn.f32 	%f1144, %f1097, %f1143, %f1046;
	fma.rn.f32 	%f1145, %f1099, %f1143, %f1047;
	shfl.sync.idx.b32	%r433|%p124, %r983, %r311, 31, -1;
	mov.b32 	%f1146, %r433;
	fma.rn.f32 	%f1147, %f1097, %f1146, %f1049;
	fma.rn.f32 	%f1148, %f1099, %f1146, %f1050;
	shfl.sync.idx.b32	%r434|%p125, %r982, %r311, 31, -1;
	mov.b32 	%f1149, %r434;
	fma.rn.f32 	%f1150, %f1097, %f1149, %f1052;
	fma.rn.f32 	%f1151, %f1099, %f1149, %f1053;
	shfl.sync.idx.b32	%r435|%p126, %r981, %r311, 31, -1;
	mov.b32 	%f1152, %r435;
	fma.rn.f32 	%f1153, %f1097, %f1152, %f1055;
	fma.rn.f32 	%f1154, %f1099, %f1152, %f1056;
	shfl.sync.idx.b32	%r436|%p127, %r980, %r311, 31, -1;
	mov.b32 	%f1155, %r436;
	fma.rn.f32 	%f1156, %f1097, %f1155, %f1058;
	fma.rn.f32 	%f1157, %f1099, %f1155, %f1059;
	shfl.sync.idx.b32	%r437|%p128, %r979, %r311, 31, -1;
	mov.b32 	%f1158, %r437;
	fma.rn.f32 	%f1159, %f1097, %f1158, %f1061;
	fma.rn.f32 	%f1160, %f1099, %f1158, %f1062;
	shfl.sync.idx.b32	%r438|%p129, %r978, %r311, 31, -1;
	mov.b32 	%f1161, %r438;
	fma.rn.f32 	%f1162, %f1097, %f1161, %f1064;
	fma.rn.f32 	%f1163, %f1099, %f1161, %f1065;
	shfl.sync.idx.b32	%r439|%p130, %r977, %r311, 31, -1;
	mov.b32 	%f1164, %r439;
	fma.rn.f32 	%f1165, %f1097, %f1164, %f1067;
	fma.rn.f32 	%f1166, %f1099, %f1164, %f1068;
	shfl.sync.idx.b32	%r440|%p131, %r976, %r311, 31, -1;
	mov.b32 	%f1167, %r440;
	fma.rn.f32 	%f1168, %f1097, %f1167, %f1070;
	fma.rn.f32 	%f1169, %f1099, %f1167, %f1071;
	shfl.sync.idx.b32	%r441|%p132, %r975, %r311, 31, -1;
	mov.b32 	%f1170, %r441;
	fma.rn.f32 	%f1171, %f1097, %f1170, %f1073;
	fma.rn.f32 	%f1172, %f1099, %f1170, %f1074;
	shfl.sync.idx.b32	%r442|%p133, %r974, %r311, 31, -1;
	mov.b32 	%f1173, %r442;
	fma.rn.f32 	%f1174, %f1097, %f1173, %f1076;
	fma.rn.f32 	%f1175, %f1099, %f1173, %f1077;
	shfl.sync.idx.b32	%r443|%p134, %r973, %r311, 31, -1;
	mov.b32 	%f1176, %r443;
	fma.rn.f32 	%f1177, %f1097, %f1176, %f1079;
	fma.rn.f32 	%f1178, %f1099, %f1176, %f1080;
	shfl.sync.idx.b32	%r444|%p135, %r972, %r311, 31, -1;
	mov.b32 	%f1179, %r444;
	fma.rn.f32 	%f1180, %f1097, %f1179, %f1082;
	fma.rn.f32 	%f1181, %f1099, %f1179, %f1083;
	shfl.sync.idx.b32	%r445|%p136, %r971, %r311, 31, -1;
	mov.b32 	%f1182, %r445;
	fma.rn.f32 	%f1183, %f1097, %f1182, %f1085;
	fma.rn.f32 	%f1184, %f1099, %f1182, %f1086;
	shfl.sync.idx.b32	%r446|%p137, %r970, %r311, 31, -1;
	mov.b32 	%f1185, %r446;
	fma.rn.f32 	%f1186, %f1097, %f1185, %f1088;
	fma.rn.f32 	%f1187, %f1099, %f1185, %f1089;
	shfl.sync.idx.b32	%r447|%p138, %r969, %r311, 31, -1;
	mov.b32 	%f1188, %r447;
	fma.rn.f32 	%f1189, %f1097, %f1188, %f1091;
	fma.rn.f32 	%f1190, %f1099, %f1188, %f1092;
	shfl.sync.idx.b32	%r448|%p139, %r968, %r311, 31, -1;
	mov.b32 	%f1191, %r448;
	fma.rn.f32 	%f1192, %f1097, %f1191, %f1094;
	fma.rn.f32 	%f1193, %f1099, %f1191, %f1095;
	mul.wide.s32 	%rd91, %r314, 4;
	add.s64 	%rd92, %rd82, %rd91;
	shfl.sync.idx.b32	%r449|%p140, %r999, %r313, 31, -1;
	mov.b32 	%f1194, %r449;
	ld.global.nc.f32 	%f1195, [%rd92];
	fma.rn.f32 	%f1196, %f1195, %f1194, %f1098;
	ld.global.nc.f32 	%f1197, [%rd92+128];
	fma.rn.f32 	%f1198, %f1197, %f1194, %f1100;
	shfl.sync.idx.b32	%r450|%p141, %r998, %r313, 31, -1;
	mov.b32 	%f1199, %r450;
	fma.rn.f32 	%f1200, %f1195, %f1199, %f1102;
	fma.rn.f32 	%f1201, %f1197, %f1199, %f1103;
	shfl.sync.idx.b32	%r451|%p142, %r997, %r313, 31, -1;
	mov.b32 	%f1202, %r451;
	fma.rn.f32 	%f1203, %f1195, %f1202, %f1105;
	fma.rn.f32 	%f1204, %f1197, %f1202, %f1106;
	shfl.sync.idx.b32	%r452|%p143, %r996, %r313, 31, -1;
	mov.b32 	%f1205, %r452;
	fma.rn.f32 	%f1206, %f1195, %f1205, %f1108;
	fma.rn.f32 	%f1207, %f1197, %f1205, %f1109;
	shfl.sync.idx.b32	%r453|%p144, %r995, %r313, 31, -1;
	mov.b32 	%f1208, %r453;
	fma.rn.f32 	%f1209, %f1195, %f1208, %f1111;
	fma.rn.f32 	%f1210, %f1197, %f1208, %f1112;
	shfl.sync.idx.b32	%r454|%p145, %r994, %r313, 31, -1;
	mov.b32 	%f1211, %r454;
	fma.rn.f32 	%f1212, %f1195, %f1211, %f1114;
	fma.rn.f32 	%f1213, %f1197, %f1211, %f1115;
	shfl.sync.idx.b32	%r455|%p146, %r993, %r313, 31, -1;
	mov.b32 	%f1214, %r455;
	fma.rn.f32 	%f1215, %f1195, %f1214, %f1117;
	fma.rn.f32 	%f1216, %f1197, %f1214, %f1118;
	shfl.sync.idx.b32	%r456|%p147, %r992, %r313, 31, -1;
	mov.b32 	%f1217, %r456;
	fma.rn.f32 	%f1218, %f1195, %f1217, %f1120;
	fma.rn.f32 	%f1219, %f1197, %f1217, %f1121;
	shfl.sync.idx.b32	%r457|%p148, %r991, %r313, 31, -1;
	mov.b32 	%f1220, %r457;
	fma.rn.f32 	%f1221, %f1195, %f1220, %f1123;
	fma.rn.f32 	%f1222, %f1197, %f1220, %f1124;
	shfl.sync.idx.b32	%r458|%p149, %r990, %r313, 31, -1;
	mov.b32 	%f1223, %r458;
	fma.rn.f32 	%f1224, %f1195, %f1223, %f1126;
	fma.rn.f32 	%f1225, %f1197, %f1223, %f1127;
	shfl.sync.idx.b32	%r459|%p150, %r989, %r313, 31, -1;
	mov.b32 	%f1226, %r459;
	fma.rn.f32 	%f1227, %f1195, %f1226, %f1129;
	fma.rn.f32 	%f1228, %f1197, %f1226, %f1130;
	shfl.sync.idx.b32	%r460|%p151, %r988, %r313, 31, -1;
	mov.b32 	%f1229, %r460;
	fma.rn.f32 	%f1230, %f1195, %f1229, %f1132;
	fma.rn.f32 	%f1231, %f1197, %f1229, %f1133;
	shfl.sync.idx.b32	%r461|%p152, %r987, %r313, 31, -1;
	mov.b32 	%f1232, %r461;
	fma.rn.f32 	%f1233, %f1195, %f1232, %f1135;
	fma.rn.f32 	%f1234, %f1197, %f1232, %f1136;
	shfl.sync.idx.b32	%r462|%p153, %r986, %r313, 31, -1;
	mov.b32 	%f1235, %r462;
	fma.rn.f32 	%f1236, %f1195, %f1235, %f1138;
	fma.rn.f32 	%f1237, %f1197, %f1235, %f1139;
	shfl.sync.idx.b32	%r463|%p154, %r985, %r313, 31, -1;
	mov.b32 	%f1238, %r463;
	fma.rn.f32 	%f1239, %f1195, %f1238, %f1141;
	fma.rn.f32 	%f1240, %f1197, %f1238, %f1142;
	shfl.sync.idx.b32	%r464|%p155, %r984, %r313, 31, -1;
	mov.b32 	%f1241, %r464;
	fma.rn.f32 	%f1242, %f1195, %f1241, %f1144;
	fma.rn.f32 	%f1243, %f1197, %f1241, %f1145;
	shfl.sync.idx.b32	%r465|%p156, %r983, %r313, 31, -1;
	mov.b32 	%f1244, %r465;
	fma.rn.f32 	%f1245, %f1195, %f1244, %f1147;
	fma.rn.f32 	%f1246, %f1197, %f1244, %f1148;
	shfl.sync.idx.b32	%r466|%p157, %r982, %r313, 31, -1;
	mov.b32 	%f1247, %r466;
	fma.rn.f32 	%f1248, %f1195, %f1247, %f1150;
	fma.rn.f32 	%f1249, %f1197, %f1247, %f1151;
	shfl.sync.idx.b32	%r467|%p158, %r981, %r313, 31, -1;
	mov.b32 	%f1250, %r467;
	fma.rn.f32 	%f1251, %f1195, %f1250, %f1153;
	fma.rn.f32 	%f1252, %f1197, %f1250, %f1154;
	shfl.sync.idx.b32	%r468|%p159, %r980, %r313, 31, -1;
	mov.b32 	%f1253, %r468;
	fma.rn.f32 	%f1254, %f1195, %f1253, %f1156;
	fma.rn.f32 	%f1255, %f1197, %f1253, %f1157;
	shfl.sync.idx.b32	%r469|%p160, %r979, %r313, 31, -1;
	mov.b32 	%f1256, %r469;
	fma.rn.f32 	%f1257, %f1195, %f1256, %f1159;
	fma.rn.f32 	%f1258, %f1197, %f1256, %f1160;
	shfl.sync.idx.b32	%r470|%p161, %r978, %r313, 31, -1;
	mov.b32 	%f1259, %r470;
	fma.rn.f32 	%f1260, %f1195, %f1259, %f1162;
	fma.rn.f32 	%f1261, %f1197, %f1259, %f1163;
	shfl.sync.idx.b32	%r471|%p162, %r977, %r313, 31, -1;
	mov.b32 	%f1262, %r471;
	fma.rn.f32 	%f1263, %f1195, %f1262, %f1165;
	fma.rn.f32 	%f1264, %f1197, %f1262, %f1166;
	shfl.sync.idx.b32	%r472|%p163, %r976, %r313, 31, -1;
	mov.b32 	%f1265, %r472;
	fma.rn.f32 	%f1266, %f1195, %f1265, %f1168;
	fma.rn.f32 	%f1267, %f1197, %f1265, %f1169;
	shfl.sync.idx.b32	%r473|%p164, %r975, %r313, 31, -1;
	mov.b32 	%f1268, %r473;
	fma.rn.f32 	%f1269, %f1195, %f1268, %f1171;
	fma.rn.f32 	%f1270, %f1197, %f1268, %f1172;
	shfl.sync.idx.b32	%r474|%p165, %r974, %r313, 31, -1;
	mov.b32 	%f1271, %r474;
	fma.rn.f32 	%f1272, %f1195, %f1271, %f1174;
	fma.rn.f32 	%f1273, %f1197, %f1271, %f1175;
	shfl.sync.idx.b32	%r475|%p166, %r973, %r313, 31, -1;
	mov.b32 	%f1274, %r475;
	fma.rn.f32 	%f1275, %f1195, %f1274, %f1177;
	fma.rn.f32 	%f1276, %f1197, %f1274, %f1178;
	shfl.sync.idx.b32	%r476|%p167, %r972, %r313, 31, -1;
	mov.b32 	%f1277, %r476;
	fma.rn.f32 	%f1278, %f1195, %f1277, %f1180;
	fma.rn.f32 	%f1279, %f1197, %f1277, %f1181;
	shfl.sync.idx.b32	%r477|%p168, %r971, %r313, 31, -1;
	mov.b32 	%f1280, %r477;
	fma.rn.f32 	%f1281, %f1195, %f1280, %f1183;
	fma.rn.f32 	%f1282, %f1197, %f1280, %f1184;
	shfl.sync.idx.b32	%r478|%p169, %r970, %r313, 31, -1;
	mov.b32 	%f1283, %r478;
	fma.rn.f32 	%f1284, %f1195, %f1283, %f1186;
	fma.rn.f32 	%f1285, %f1197, %f1283, %f1187;
	shfl.sync.idx.b32	%r479|%p170, %r969, %r313, 31, -1;
	mov.b32 	%f1286, %r479;
	fma.rn.f32 	%f1287, %f1195, %f1286, %f1189;
	fma.rn.f32 	%f1288, %f1197, %f1286, %f1190;
	shfl.sync.idx.b32	%r480|%p171, %r968, %r313, 31, -1;
	mov.b32 	%f1289, %r480;
	fma.rn.f32 	%f1290, %f1195, %f1289, %f1192;
	fma.rn.f32 	%f1291, %f1197, %f1289, %f1193;
	mul.wide.s32 	%rd93, %r316, 4;
	add.s64 	%rd94, %rd82, %rd93;
	shfl.sync.idx.b32	%r481|%p172, %r999, %r315, 31, -1;
	mov.b32 	%f1292, %r481;
	ld.global.nc.f32 	%f1293, [%rd94];
	fma.rn.f32 	%f1294, %f1293, %f1292, %f1196;
	ld.global.nc.f32 	%f1295, [%rd94+128];
	fma.rn.f32 	%f1296, %f1295, %f1292, %f1198;
	shfl.sync.idx.b32	%r482|%p173, %r998, %r315, 31, -1;
	mov.b32 	%f1297, %r482;
	fma.rn.f32 	%f1298, %f1293, %f1297, %f1200;
	fma.rn.f32 	%f1299, %f1295, %f1297, %f1201;
	shfl.sync.idx.b32	%r483|%p174, %r997, %r315, 31, -1;
	mov.b32 	%f1300, %r483;
	fma.rn.f32 	%f1301, %f1293, %f1300, %f1203;
	fma.rn.f32 	%f1302, %f1295, %f1300, %f1204;
	shfl.sync.idx.b32	%r484|%p175, %r996, %r315, 31, -1;
	mov.b32 	%f1303, %r484;
	fma.rn.f32 	%f1304, %f1293, %f1303, %f1206;
	fma.rn.f32 	%f1305, %f1295, %f1303, %f1207;
	shfl.sync.idx.b32	%r485|%p176, %r995, %r315, 31, -1;
	mov.b32 	%f1306, %r485;
	fma.rn.f32 	%f1307, %f1293, %f1306, %f1209;
	fma.rn.f32 	%f1308, %f1295, %f1306, %f1210;
	shfl.sync.idx.b32	%r486|%p177, %r994, %r315, 31, -1;
	mov.b32 	%f1309, %r486;
	fma.rn.f32 	%f1310, %f1293, %f1309, %f1212;
	fma.rn.f32 	%f1311, %f1295, %f1309, %f1213;
	shfl.sync.idx.b32	%r487|%p178, %r993, %r315, 31, -1;
	mov.b32 	%f1312, %r487;
	fma.rn.f32 	%f1313, %f1293, %f1312, %f1215;
	fma.rn.f32 	%f1314, %f1295, %f1312, %f1216;
	shfl.sync.idx.b32	%r488|%p179, %r992, %r315, 31, -1;
	mov.b32 	%f1315, %r488;
	fma.rn.f32 	%f1316, %f1293, %f1315, %f1218;
	fma.rn.f32 	%f1317, %f1295, %f1315, %f1219;
	shfl.sync.idx.b32	%r489|%p180, %r991, %r315, 31, -1;
	mov.b32 	%f1318, %r489;
	fma.rn.f32 	%f1319, %f1293, %f1318, %f1221;
	fma.rn.f32 	%f1320, %f1295, %f1318, %f1222;
	shfl.sync.idx.b32	%r490|%p181, %r990, %r315, 31, -1;
	mov.b32 	%f1321, %r490;
	fma.rn.f32 	%f1322, %f1293, %f1321, %f1224;
	fma.rn.f32 	%f1323, %f1295, %f1321, %f1225;
	shfl.sync.idx.b32	%r491|%p182, %r989, %r315, 31, -1;
	mov.b32 	%f1324, %r491;
	fma.rn.f32 	%f1325, %f1293, %f1324, %f1227;
	fma.rn.f32 	%f1326, %f1295, %f1324, %f1228;
	shfl.sync.idx.b32	%r492|%p183, %r988, %r315, 31, -1;
	mov.b32 	%f1327, %r492;
	fma.rn.f32 	%f1328, %f1293, %f1327, %f1230;
	fma.rn.f32 	%f1329, %f1295, %f1327, %f1231;
	shfl.sync.idx.b32	%r493|%p184, %r987, %r315, 31, -1;
	mov.b32 	%f1330, %r493;
	fma.rn.f32 	%f1331, %f1293, %f1330, %f1233;
	fma.rn.f32 	%f1332, %f1295, %f1330, %f1234;
	shfl.sync.idx.b32	%r494|%p185, %r986, %r315, 31, -1;
	mov.b32 	%f1333, %r494;
	fma.rn.f32 	%f1334, %f1293, %f1333, %f1236;
	fma.rn.f32 	%f1335, %f1295, %f1333, %f1237;
	shfl.sync.idx.b32	%r495|%p186, %r985, %r315, 31, -1;
	mov.b32 	%f1336, %r495;
	fma.rn.f32 	%f1337, %f1293, %f1336, %f1239;
	fma.rn.f32 	%f1338, %f1295, %f1336, %f1240;
	shfl.sync.idx.b32	%r496|%p187, %r984, %r315, 31, -1;
	mov.b32 	%f1339, %r496;
	fma.rn.f32 	%f1340, %f1293, %f1339, %f1242;
	fma.rn.f32 	%f1341, %f1295, %f1339, %f1243;
	shfl.sync.idx.b32	%r497|%p188, %r983, %r315, 31, -1;
	mov.b32 	%f1342, %r497;
	fma.rn.f32 	%f1343, %f1293, %f1342, %f1245;
	fma.rn.f32 	%f1344, %f1295, %f1342, %f1246;
	shfl.sync.idx.b32	%r498|%p189, %r982, %r315, 31, -1;
	mov.b32 	%f1345, %r498;
	fma.rn.f32 	%f1346, %f1293, %f1345, %f1248;
	fma.rn.f32 	%f1347, %f1295, %f1345, %f1249;
	shfl.sync.idx.b32	%r499|%p190, %r981, %r315, 31, -1;
	mov.b32 	%f1348, %r499;
	fma.rn.f32 	%f1349, %f1293, %f1348, %f1251;
	fma.rn.f32 	%f1350, %f1295, %f1348, %f1252;
	shfl.sync.idx.b32	%r500|%p191, %r980, %r315, 31, -1;
	mov.b32 	%f1351, %r500;
	fma.rn.f32 	%f1352, %f1293, %f1351, %f1254;
	fma.rn.f32 	%f1353, %f1295, %f1351, %f1255;
	shfl.sync.idx.b32	%r501|%p192, %r979, %r315, 31, -1;
	mov.b32 	%f1354, %r501;
	fma.rn.f32 	%f1355, %f1293, %f1354, %f1257;
	fma.rn.f32 	%f1356, %f1295, %f1354, %f1258;
	shfl.sync.idx.b32	%r502|%p193, %r978, %r315, 31, -1;
	mov.b32 	%f1357, %r502;
	fma.rn.f32 	%f1358, %f1293, %f1357, %f1260;
	fma.rn.f32 	%f1359, %f1295, %f1357, %f1261;
	shfl.sync.idx.b32	%r503|%p194, %r977, %r315, 31, -1;
	mov.b32 	%f1360, %r503;
	fma.rn.f32 	%f1361, %f1293, %f1360, %f1263;
	fma.rn.f32 	%f1362, %f1295, %f1360, %f1264;
	shfl.sync.idx.b32	%r504|%p195, %r976, %r315, 31, -1;
	mov.b32 	%f1363, %r504;
	fma.rn.f32 	%f1364, %f1293, %f1363, %f1266;
	fma.rn.f32 	%f1365, %f1295, %f1363, %f1267;
	shfl.sync.idx.b32	%r505|%p196, %r975, %r315, 31, -1;
	mov.b32 	%f1366, %r505;
	fma.rn.f32 	%f1367, %f1293, %f1366, %f1269;
	fma.rn.f32 	%f1368, %f1295, %f1366, %f1270;
	shfl.sync.idx.b32	%r506|%p197, %r974, %r315, 31, -1;
	mov.b32 	%f1369, %r506;
	fma.rn.f32 	%f1370, %f1293, %f1369, %f1272;
	fma.rn.f32 	%f1371, %f1295, %f1369, %f1273;
	shfl.sync.idx.b32	%r507|%p198, %r973, %r315, 31, -1;
	mov.b32 	%f1372, %r507;
	fma.rn.f32 	%f1373, %f1293, %f1372, %f1275;
	fma.rn.f32 	%f1374, %f1295, %f1372, %f1276;
	shfl.sync.idx.b32	%r508|%p199, %r972, %r315, 31, -1;
	mov.b32 	%f1375, %r508;
	fma.rn.f32 	%f1376, %f1293, %f1375, %f1278;
	fma.rn.f32 	%f1377, %f1295, %f1375, %f1279;
	shfl.sync.idx.b32	%r509|%p200, %r971, %r315, 31, -1;
	mov.b32 	%f1378, %r509;
	fma.rn.f32 	%f1379, %f1293, %f1378, %f1281;
	fma.rn.f32 	%f1380, %f1295, %f1378, %f1282;
	shfl.sync.idx.b32	%r510|%p201, %r970, %r315, 31, -1;
	mov.b32 	%f1381, %r510;
	fma.rn.f32 	%f1382, %f1293, %f1381, %f1284;
	fma.rn.f32 	%f1383, %f1295, %f1381, %f1285;
	shfl.sync.idx.b32	%r511|%p202, %r969, %r315, 31, -1;
	mov.b32 	%f1384, %r511;
	fma.rn.f32 	%f1385, %f1293, %f1384, %f1287;
	fma.rn.f32 	%f1386, %f1295, %f1384, %f1288;
	shfl.sync.idx.b32	%r512|%p203, %r968, %r315, 31, -1;
	mov.b32 	%f1387, %r512;
	fma.rn.f32 	%f1388, %f1293, %f1387, %f1290;
	fma.rn.f32 	%f1389, %f1295, %f1387, %f1291;
	mul.wide.s32 	%rd95, %r318, 4;
	add.s64 	%rd96, %rd82, %rd95;
	shfl.sync.idx.b32	%r513|%p204, %r999, %r317, 31, -1;
	mov.b32 	%f1390, %r513;
	ld.global.nc.f32 	%f1391, [%rd96];
	fma.rn.f32 	%f1392, %f1391, %f1390, %f1294;
	ld.global.nc.f32 	%f1393, [%rd96+128];
	fma.rn.f32 	%f1394, %f1393, %f1390, %f1296;
	shfl.sync.idx.b32	%r514|%p205, %r998, %r317, 31, -1;
	mov.b32 	%f1395, %r514;
	fma.rn.f32 	%f1396, %f1391, %f1395, %f1298;
	fma.rn.f32 	%f1397, %f1393, %f1395, %f1299;
	shfl.sync.idx.b32	%r515|%p206, %r997, %r317, 31, -1;
	mov.b32 	%f1398, %r515;
	fma.rn.f32 	%f1399, %f1391, %f1398, %f1301;
	fma.rn.f32 	%f1400, %f1393, %f1398, %f1302;
	shfl.sync.idx.b32	%r516|%p207, %r996, %r317, 31, -1;
	mov.b32 	%f1401, %r516;
	fma.rn.f32 	%f1402, %f1391, %f1401, %f1304;
	fma.rn.f32 	%f1403, %f1393, %f1401, %f1305;
	shfl.sync.idx.b32	%r517|%p208, %r995, %r317, 31, -1;
	mov.b32 	%f1404, %r517;
	fma.rn.f32 	%f1405, %f1391, %f1404, %f1307;
	fma.rn.f32 	%f1406, %f1393, %f1404, %f1308;
	shfl.sync.idx.b32	%r518|%p209, %r994, %r317, 31, -1;
	mov.b32 	%f1407, %r518;
	fma.rn.f32 	%f1408, %f1391, %f1407, %f1310;
	fma.rn.f32 	%f1409, %f1393, %f1407, %f1311;
	shfl.sync.idx.b32	%r519|%p210, %r993, %r317, 31, -1;
	mov.b32 	%f1410, %r519;
	fma.rn.f32 	%f1411, %f1391, %f1410, %f1313;
	fma.rn.f32 	%f1412, %f1393, %f1410, %f1314;
	shfl.sync.idx.b32	%r520|%p211, %r992, %r317, 31, -1;
	mov.b32 	%f1413, %r520;
	fma.rn.f32 	%f1414, %f1391, %f1413, %f1316;
	fma.rn.f32 	%f1415, %f1393, %f1413, %f1317;
	shfl.sync.idx.b32	%r521|%p212, %r991, %r317, 31, -1;
	mov.b32 	%f1416, %r521;
	fma.rn.f32 	%f1417, %f1391, %f1416, %f1319;
	fma.rn.f32 	%f1418, %f1393, %f1416, %f1320;
	shfl.sync.idx.b32	%r522|%p213, %r990, %r317, 31, -1;
	mov.b32 	%f1419, %r522;
	fma.rn.f32 	%f1420, %f1391, %f1419, %f1322;
	fma.rn.f32 	%f1421, %f1393, %f1419, %f1323;
	shfl.sync.idx.b32	%r523|%p214, %r989, %r317, 31, -1;
	mov.b32 	%f1422, %r523;
	fma.rn.f32 	%f1423, %f1391, %f1422, %f1325;
	fma.rn.f32 	%f1424, %f1393, %f1422, %f1326;
	shfl.sync.idx.b32	%r524|%p215, %r988, %r317, 31, -1;
	mov.b32 	%f1425, %r524;
	fma.rn.f32 	%f1426, %f1391, %f1425, %f1328;
	fma.rn.f32 	%f1427, %f1393, %f1425, %f1329;
	shfl.sync.idx.b32	%r525|%p216, %r987, %r317, 31, -1;
	mov.b32 	%f1428, %r525;
	fma.rn.f32 	%f1429, %f1391, %f1428, %f1331;
	fma.rn.f32 	%f1430, %f1393, %f1428, %f1332;
	shfl.sync.idx.b32	%r526|%p217, %r986, %r317, 31, -1;
	mov.b32 	%f1431, %r526;
	fma.rn.f32 	%f1432, %f1391, %f1431, %f1334;
	fma.rn.f32 	%f1433, %f1393, %f1431, %f1335;
	shfl.sync.idx.b32	%r527|%p218, %r985, %r317, 31, -1;
	mov.b32 	%f1434, %r527;
	fma.rn.f32 	%f1435, %f1391, %f1434, %f1337;
	fma.rn.f32 	%f1436, %f1393, %f1434, %f1338;
	shfl.sync.idx.b32	%r528|%p219, %r984, %r317, 31, -1;
	mov.b32 	%f1437, %r528;
	fma.rn.f32 	%f1438, %f1391, %f1437, %f1340;
	fma.rn.f32 	%f1439, %f1393, %f1437, %f1341;
	shfl.sync.idx.b32	%r529|%p220, %r983, %r317, 31, -1;
	mov.b32 	%f1440, %r529;
	fma.rn.f32 	%f1441, %f1391, %f1440, %f1343;
	fma.rn.f32 	%f1442, %f1393, %f1440, %f1344;
	shfl.sync.idx.b32	%r530|%p221, %r982, %r317, 31, -1;
	mov.b32 	%f1443, %r530;
	fma.rn.f32 	%f1444, %f1391, %f1443, %f1346;
	fma.rn.f32 	%f1445, %f1393, %f1443, %f1347;
	shfl.sync.idx.b32	%r531|%p222, %r981, %r317, 31, -1;
	mov.b32 	%f1446, %r531;
	fma.rn.f32 	%f1447, %f1391, %f1446, %f1349;
	fma.rn.f32 	%f1448, %f1393, %f1446, %f1350;
	shfl.sync.idx.b32	%r532|%p223, %r980, %r317, 31, -1;
	mov.b32 	%f1449, %r532;
	fma.rn.f32 	%f1450, %f1391, %f1449, %f1352;
	fma.rn.f32 	%f1451, %f1393, %f1449, %f1353;
	shfl.sync.idx.b32	%r533|%p224, %r979, %r317, 31, -1;
	mov.b32 	%f1452, %r533;
	fma.rn.f32 	%f1453, %f1391, %f1452, %f1355;
	fma.rn.f32 	%f1454, %f1393, %f1452, %f1356;
	shfl.sync.idx.b32	%r534|%p225, %r978, %r317, 31, -1;
	mov.b32 	%f1455, %r534;
	fma.rn.f32 	%f1456, %f1391, %f1455, %f1358;
	fma.rn.f32 	%f1457, %f1393, %f1455, %f1359;
	shfl.sync.idx.b32	%r535|%p226, %r977, %r317, 31, -1;
	mov.b32 	%f1458, %r535;
	fma.rn.f32 	%f1459, %f1391, %f1458, %f1361;
	fma.rn.f32 	%f1460, %f1393, %f1458, %f1362;
	shfl.sync.idx.b32	%r536|%p227, %r976, %r317, 31, -1;
	mov.b32 	%f1461, %r536;
	fma.rn.f32 	%f1462, %f1391, %f1461, %f1364;
	fma.rn.f32 	%f1463, %f1393, %f1461, %f1365;
	shfl.sync.idx.b32	%r537|%p228, %r975, %r317, 31, -1;
	mov.b32 	%f1464, %r537;
	fma.rn.f32 	%f1465, %f1391, %f1464, %f1367;
	fma.rn.f32 	%f1466, %f1393, %f1464, %f1368;
	shfl.sync.idx.b32	%r538|%p229, %r974, %r317, 31, -1;
	mov.b32 	%f1467, %r538;
	fma.rn.f32 	%f1468, %f1391, %f1467, %f1370;
	fma.rn.f32 	%f1469, %f1393, %f1467, %f1371;
	shfl.sync.idx.b32	%r539|%p230, %r973, %r317, 31, -1;
	mov.b32 	%f1470, %r539;
	fma.rn.f32 	%f1471, %f1391, %f1470, %f1373;
	fma.rn.f32 	%f1472, %f1393, %f1470, %f1374;
	shfl.sync.idx.b32	%r540|%p231, %r972, %r317, 31, -1;
	mov.b32 	%f1473, %r540;
	fma.rn.f32 	%f1474, %f1391, %f1473, %f1376;
	fma.rn.f32 	%f1475, %f1393, %f1473, %f1377;
	shfl.sync.idx.b32	%r541|%p232, %r971, %r317, 31, -1;
	mov.b32 	%f1476, %r541;
	fma.rn.f32 	%f1477, %f1391, %f1476, %f1379;
	fma.rn.f32 	%f1478, %f1393, %f1476, %f1380;
	shfl.sync.idx.b32	%r542|%p233, %r970, %r317, 31, -1;
	mov.b32 	%f1479, %r542;
	fma.rn.f32 	%f1480, %f1391, %f1479, %f1382;
	fma.rn.f32 	%f1481, %f1393, %f1479, %f1383;
	shfl.sync.idx.b32	%r543|%p234, %r969, %r317, 31, -1;
	mov.b32 	%f1482, %r543;
	fma.rn.f32 	%f1483, %f1391, %f1482, %f1385;
	fma.rn.f32 	%f1484, %f1393, %f1482, %f1386;
	shfl.sync.idx.b32	%r544|%p235, %r968, %r317, 31, -1;
	mov.b32 	%f1485, %r544;
	fma.rn.f32 	%f1486, %f1391, %f1485, %f1388;
	fma.rn.f32 	%f1487, %f1393, %f1485, %f1389;
	mul.wide.s32 	%rd97, %r320, 4;
	add.s64 	%rd98, %rd82, %rd97;
	shfl.sync.idx.b32	%r545|%p236, %r999, %r319, 31, -1;
	mov.b32 	%f1488, %r545;
	ld.global.nc.f32 	%f1489, [%rd98];
	fma.rn.f32 	%f2173, %f1489, %f1488, %f1392;
	ld.global.nc.f32 	%f1490, [%rd98+128];
	fma.rn.f32 	%f2172, %f1490, %f1488, %f1394;
	shfl.sync.idx.b32	%r546|%p237, %r998, %r319, 31, -1;
	mov.b32 	%f1491, %r546;
	fma.rn.f32 	%f2171, %f1489, %f1491, %f1396;
	fma.rn.f32 	%f2170, %f1490, %f1491, %f1397;
	shfl.sync.idx.b32	%r547|%p238, %r997, %r319, 31, -1;
	mov.b32 	%f1492, %r547;
	fma.rn.f32 	%f2169, %f1489, %f1492, %f1399;
	fma.rn.f32 	%f2168, %f1490, %f1492, %f1400;
	shfl.sync.idx.b32	%r548|%p239, %r996, %r319, 31, -1;
	mov.b32 	%f1493, %r548;
	fma.rn.f32 	%f2167, %f1489, %f1493, %f1402;
	fma.rn.f32 	%f2166, %f1490, %f1493, %f1403;
	shfl.sync.idx.b32	%r549|%p240, %r995, %r319, 31, -1;
	mov.b32 	%f1494, %r549;
	fma.rn.f32 	%f2165, %f1489, %f1494, %f1405;
	fma.rn.f32 	%f2164, %f1490, %f1494, %f1406;
	shfl.sync.idx.b32	%r550|%p241, %r994, %r319, 31, -1;
	mov.b32 	%f1495, %r550;
	fma.rn.f32 	%f2163, %f1489, %f1495, %f1408;
	fma.rn.f32 	%f2162, %f1490, %f1495, %f1409;
	shfl.sync.idx.b32	%r551|%p242, %r993, %r319, 31, -1;
	mov.b32 	%f1496, %r551;
	fma.rn.f32 	%f2161, %f1489, %f1496, %f1411;
	fma.rn.f32 	%f2160, %f1490, %f1496, %f1412;
	shfl.sync.idx.b32	%r552|%p243, %r992, %r319, 31, -1;
	mov.b32 	%f1497, %r552;
	fma.rn.f32 	%f2159, %f1489, %f1497, %f1414;
	fma.rn.f32 	%f2158, %f1490, %f1497, %f1415;
	shfl.sync.idx.b32	%r553|%p244, %r991, %r319, 31, -1;
	mov.b32 	%f1498, %r553;
	fma.rn.f32 	%f2157, %f1489, %f1498, %f1417;
	fma.rn.f32 	%f2156, %f1490, %f1498, %f1418;
	shfl.sync.idx.b32	%r554|%p245, %r990, %r319, 31, -1;
	mov.b32 	%f1499, %r554;
	fma.rn.f32 	%f2155, %f1489, %f1499, %f1420;
	fma.rn.f32 	%f2154, %f1490, %f1499, %f1421;
	shfl.sync.idx.b32	%r555|%p246, %r989, %r319, 31, -1;
	mov.b32 	%f1500, %r555;
	fma.rn.f32 	%f2153, %f1489, %f1500, %f1423;
	fma.rn.f32 	%f2152, %f1490, %f1500, %f1424;
	shfl.sync.idx.b32	%r556|%p247, %r988, %r319, 31, -1;
	mov.b32 	%f1501, %r556;
	fma.rn.f32 	%f2151, %f1489, %f1501, %f1426;
	fma.rn.f32 	%f2150, %f1490, %f1501, %f1427;
	shfl.sync.idx.b32	%r557|%p248, %r987, %r319, 31, -1;
	mov.b32 	%f1502, %r557;
	fma.rn.f32 	%f2149, %f1489, %f1502, %f1429;
	fma.rn.f32 	%f2148, %f1490, %f1502, %f1430;
	shfl.sync.idx.b32	%r558|%p249, %r986, %r319, 31, -1;
	mov.b32 	%f1503, %r558;
	fma.rn.f32 	%f2147, %f1489, %f1503, %f1432;
	fma.rn.f32 	%f2146, %f1490, %f1503, %f1433;
	shfl.sync.idx.b32	%r559|%p250, %r985, %r319, 31, -1;
	mov.b32 	%f1504, %r559;
	fma.rn.f32 	%f2145, %f1489, %f1504, %f1435;
	fma.rn.f32 	%f2144, %f1490, %f1504, %f1436;
	shfl.sync.idx.b32	%r560|%p251, %r984, %r319, 31, -1;
	mov.b32 	%f1505, %r560;
	fma.rn.f32 	%f2143, %f1489, %f1505, %f1438;
	fma.rn.f32 	%f2142, %f1490, %f1505, %f1439;
	shfl.sync.idx.b32	%r561|%p252, %r983, %r319, 31, -1;
	mov.b32 	%f1506, %r561;
	fma.rn.f32 	%f2141, %f1489, %f1506, %f1441;
	fma.rn.f32 	%f2140, %f1490, %f1506, %f1442;
	shfl.sync.idx.b32	%r562|%p253, %r982, %r319, 31, -1;
	mov.b32 	%f1507, %r562;
	fma.rn.f32 	%f2139, %f1489, %f1507, %f1444;
	fma.rn.f32 	%f2138, %f1490, %f1507, %f1445;
	shfl.sync.idx.b32	%r563|%p254, %r981, %r319, 31, -1;
	mov.b32 	%f1508, %r563;
	fma.rn.f32 	%f2137, %f1489, %f1508, %f1447;
	fma.rn.f32 	%f2136, %f1490, %f1508, %f1448;
	shfl.sync.idx.b32	%r564|%p255, %r980, %r319, 31, -1;
	mov.b32 	%f1509, %r564;
	fma.rn.f32 	%f2135, %f1489, %f1509, %f1450;
	fma.rn.f32 	%f2134, %f1490, %f1509, %f1451;
	shfl.sync.idx.b32	%r565|%p256, %r979, %r319, 31, -1;
	mov.b32 	%f1510, %r565;
	fma.rn.f32 	%f2133, %f1489, %f1510, %f1453;
	fma.rn.f32 	%f2132, %f1490, %f1510, %f1454;
	shfl.sync.idx.b32	%r566|%p257, %r978, %r319, 31, -1;
	mov.b32 	%f1511, %r566;
	fma.rn.f32 	%f2131, %f1489, %f1511, %f1456;
	fma.rn.f32 	%f2130, %f1490, %f1511, %f1457;
	shfl.sync.idx.b32	%r567|%p258, %r977, %r319, 31, -1;
	mov.b32 	%f1512, %r567;
	fma.rn.f32 	%f2129, %f1489, %f1512, %f1459;
	fma.rn.f32 	%f2128, %f1490, %f1512, %f1460;
	shfl.sync.idx.b32	%r568|%p259, %r976, %r319, 31, -1;
	mov.b32 	%f1513, %r568;
	fma.rn.f32 	%f2127, %f1489, %f1513, %f1462;
	fma.rn.f32 	%f2126, %f1490, %f1513, %f1463;
	shfl.sync.idx.b32	%r569|%p260, %r975, %r319, 31, -1;
	mov.b32 	%f1514, %r569;
	fma.rn.f32 	%f2125, %f1489, %f1514, %f1465;
	fma.rn.f32 	%f2124, %f1490, %f1514, %f1466;
	shfl.sync.idx.b32	%r570|%p261, %r974, %r319, 31, -1;
	mov.b32 	%f1515, %r570;
	fma.rn.f32 	%f2123, %f1489, %f1515, %f1468;
	fma.rn.f32 	%f2122, %f1490, %f1515, %f1469;
	shfl.sync.idx.b32	%r571|%p262, %r973, %r319, 31, -1;
	mov.b32 	%f1516, %r571;
	fma.rn.f32 	%f2121, %f1489, %f1516, %f1471;
	fma.rn.f32 	%f2120, %f1490, %f1516, %f1472;
	shfl.sync.idx.b32	%r572|%p263, %r972, %r319, 31, -1;
	mov.b32 	%f1517, %r572;
	fma.rn.f32 	%f2119, %f1489, %f1517, %f1474;
	fma.rn.f32 	%f2118, %f1490, %f1517, %f1475;
	shfl.sync.idx.b32	%r573|%p264, %r971, %r319, 31, -1;
	mov.b32 	%f1518, %r573;
	fma.rn.f32 	%f2117, %f1489, %f1518, %f1477;
	fma.rn.f32 	%f2116, %f1490, %f1518, %f1478;
	shfl.sync.idx.b32	%r574|%p265, %r970, %r319, 31, -1;
	mov.b32 	%f1519, %r574;
	fma.rn.f32 	%f2115, %f1489, %f1519, %f1480;
	fma.rn.f32 	%f2114, %f1490, %f1519, %f1481;
	shfl.sync.idx.b32	%r575|%p266, %r969, %r319, 31, -1;
	mov.b32 	%f1520, %r575;
	fma.rn.f32 	%f2113, %f1489, %f1520, %f1483;
	fma.rn.f32 	%f2112, %f1490, %f1520, %f1484;
	shfl.sync.idx.b32	%r576|%p267, %r968, %r319, 31, -1;
	mov.b32 	%f1521, %r576;
	fma.rn.f32 	%f2111, %f1489, %f1521, %f1486;
	fma.rn.f32 	%f2110, %f1490, %f1521, %f1487;
	add.s32 	%r1000, %r1000, 8;
	and.b32  	%r577, %r4, -8;
	add.s32 	%r578, %r577, %r2;
	setp.lt.s32 	%p268, %r1000, %r578;
	@%p268 bra 	$L__BB2_2;
$L__BB2_6:
	and.b32  	%r144, %r4, -8;
	add.s32 	%r145, %r144, %r2;
	setp.le.s32 	%p269, %r3, %r145;
	and.b32  	%r579, %r4, 24;
	setp.ne.s32 	%p270, %r579, 0;
	or.pred  	%p271, %p270, %p269;
	@%p271 bra 	$L__BB2_9;
	sub.s32 	%r580, %r3, %r145;
	setp.ge.u32 	%p272, %r1, %r580;
	mov.u32 	%r1002, %r145;
	@%p272 bra 	$L__BB2_9;
	ld.param.u64 	%rd258, [_Z12_spmm_conv_2PKfPfiiPKiS3_S3_S0__param_7];
	ld.param.u64 	%rd256, [_Z12_spmm_conv_2PKfPfiiPKiS3_S3_S0__param_6];
	add.s32 	%r581, %r145, %r1;
	cvta.to.global.u64 	%rd99, %rd256;
	mul.wide.u32 	%rd100, %r581, 4;
	add.s64 	%rd101, %rd99, %rd100;
	ld.global.nc.u32 	%r582, [%rd101];
	mul.hi.s32 	%r583, %r582, 715827883;
	shr.u32 	%r584, %r583, 31;
	shr.u32 	%r585, %r583, 8;
	add.s32 	%r586, %r585, %r584;
	shl.b32 	%r587, %r586, 17;
	add.s32 	%r588, %r587, %r5;
	shr.s32 	%r589, %r582, 31;
	shr.u32 	%r590, %r589, 23;
	add.s32 	%r591, %r582, %r590;
	shr.s32 	%r592, %r591, 9;
	mul.hi.s32 	%r593, %r592, 1431655766;
	shr.u32 	%r594, %r593, 31;
	add.s32 	%r595, %r593, %r594;
	mul.lo.s32 	%r596, %r595, 3;
	sub.s32 	%r597, %r592, %r596;
	shl.b32 	%r598, %r597, 15;
	add.s32 	%r599, %r588, %r598;
	and.b32  	%r600, %r591, 67108352;
	sub.s32 	%r601, %r582, %r600;
	shl.b32 	%r602, %r601, 6;
	add.s32 	%r1001, %r599, %r602;
	cvta.to.global.u64 	%rd102, %rd258;
	add.s64 	%rd103, %rd102, %rd100;
	ld.global.nc.u32 	%r999, [%rd103];
	add.s32 	%r603, %r4, %r581;
	mul.wide.u32 	%rd104, %r603, 4;
	add.s64 	%rd105, %rd102, %rd104;
	ld.global.nc.u32 	%r998, [%rd105];
	add.s32 	%r604, %r603, %r4;
	mul.wide.u32 	%rd106, %r604, 4;
	add.s64 	%rd107, %rd102, %rd106;
	ld.global.nc.u32 	%r997, [%rd107];
	add.s32 	%r605, %r604, %r4;
	mul.wide.u32 	%rd108, %r605, 4;
	add.s64 	%rd109, %rd102, %rd108;
	ld.global.nc.u32 	%r996, [%rd109];
	add.s32 	%r606, %r605, %r4;
	mul.wide.u32 	%rd110, %r606, 4;
	add.s64 	%rd111, %rd102, %rd110;
	ld.global.nc.u32 	%r995, [%rd111];
	add.s32 	%r607, %r606, %r4;
	mul.wide.u32 	%rd112, %r607, 4;
	add.s64 	%rd113, %rd102, %rd112;
	ld.global.nc.u32 	%r994, [%rd113];
	add.s32 	%r608, %r607, %r4;
	mul.wide.u32 	%rd114, %r608, 4;
	add.s64 	%rd115, %rd102, %rd114;
	ld.global.nc.u32 	%r993, [%rd115];
	add.s32 	%r609, %r608, %r4;
	mul.wide.u32 	%rd116, %r609, 4;
	add.s64 	%rd117, %rd102, %rd116;
	ld.global.nc.u32 	%r992, [%rd117];
	add.s32 	%r610, %r609, %r4;
	mul.wide.u32 	%rd118, %r610, 4;
	add.s64 	%rd119, %rd102, %rd118;
	ld.global.nc.u32 	%r991, [%rd119];
	add.s32 	%r611, %r610, %r4;
	mul.wide.u32 	%rd120, %r611, 4;
	add.s64 	%rd121, %rd102, %rd120;
	ld.global.nc.u32 	%r990, [%rd121];
	add.s32 	%r612, %r611, %r4;
	mul.wide.u32 	%rd122, %r612, 4;
	add.s64 	%rd123, %rd102, %rd122;
	ld.global.nc.u32 	%r989, [%rd123];
	add.s32 	%r613, %r612, %r4;
	mul.wide.u32 	%rd124, %r613, 4;
	add.s64 	%rd125, %rd102, %rd124;
	ld.global.nc.u32 	%r988, [%rd125];
	add.s32 	%r614, %r613, %r4;
	mul.wide.u32 	%rd126, %r614, 4;
	add.s64 	%rd127, %rd102, %rd126;
	ld.global.nc.u32 	%r987, [%rd127];
	add.s32 	%r615, %r614, %r4;
	mul.wide.u32 	%rd128, %r615, 4;
	add.s64 	%rd129, %rd102, %rd128;
	ld.global.nc.u32 	%r986, [%rd129];
	add.s32 	%r616, %r615, %r4;
	mul.wide.u32 	%rd130, %r616, 4;
	add.s64 	%rd131, %rd102, %rd130;
	ld.global.nc.u32 	%r985, [%rd131];
	add.s32 	%r617, %r616, %r4;
	mul.wide.u32 	%rd132, %r617, 4;
	add.s64 	%rd133, %rd102, %rd132;
	ld.global.nc.u32 	%r984, [%rd133];
	add.s32 	%r618, %r617, %r4;
	mul.wide.u32 	%rd134, %r618, 4;
	add.s64 	%rd135, %rd102, %rd134;
	ld.global.nc.u32 	%r983, [%rd135];
	add.s32 	%r619, %r618, %r4;
	mul.wide.u32 	%rd136, %r619, 4;
	add.s64 	%rd137, %rd102, %rd136;
	ld.global.nc.u32 	%r982, [%rd137];
	add.s32 	%r620, %r619, %r4;
	mul.wide.u32 	%rd138, %r620, 4;
	add.s64 	%rd139, %rd102, %rd138;
	ld.global.nc.u32 	%r981, [%rd139];
	add.s32 	%r621, %r620, %r4;
	mul.wide.u32 	%rd140, %r621, 4;
	add.s64 	%rd141, %rd102, %rd140;
	ld.global.nc.u32 	%r980, [%rd141];
	add.s32 	%r622, %r621, %r4;
	mul.wide.u32 	%rd142, %r622, 4;
	add.s64 	%rd143, %rd102, %rd142;
	ld.global.nc.u32 	%r979, [%rd143];
	add.s32 	%r623, %r622, %r4;
	mul.wide.u32 	%rd144, %r623, 4;
	add.s64 	%rd145, %rd102, %rd144;
	ld.global.nc.u32 	%r978, [%rd145];
	add.s32 	%r624, %r623, %r4;
	mul.wide.u32 	%rd146, %r624, 4;
	add.s64 	%rd147, %rd102, %rd146;
	ld.global.nc.u32 	%r977, [%rd147];
	add.s32 	%r625, %r624, %r4;
	mul.wide.u32 	%rd148, %r625, 4;
	add.s64 	%rd149, %rd102, %rd148;
	ld.global.nc.u32 	%r976, [%rd149];
	add.s32 	%r626, %r625, %r4;
	mul.wide.u32 	%rd150, %r626, 4;
	add.s64 	%rd151, %rd102, %rd150;
	ld.global.nc.u32 	%r975, [%rd151];
	add.s32 	%r627, %r626, %r4;
	mul.wide.u32 	%rd152, %r627, 4;
	add.s64 	%rd153, %rd102, %rd152;
	ld.global.nc.u32 	%r974, [%rd153];
	add.s32 	%r628, %r627, %r4;
	mul.wide.u32 	%rd154, %r628, 4;
	add.s64 	%rd155, %rd102, %rd154;
	ld.global.nc.u32 	%r973, [%rd155];
	add.s32 	%r629, %r628, %r4;
	mul.wide.u32 	%rd156, %r629, 4;
	add.s64 	%rd157, %rd102, %rd156;
	ld.global.nc.u32 	%r972, [%rd157];
	add.s32 	%r630, %r629, %r4;
	mul.wide.u32 	%rd158, %r630, 4;
	add.s64 	%rd159, %rd102, %rd158;
	ld.global.nc.u32 	%r971, [%rd159];
	add.s32 	%r631, %r630, %r4;
	mul.wide.u32 	%rd160, %r631, 4;
	add.s64 	%rd161, %rd102, %rd160;
	ld.global.nc.u32 	%r970, [%rd161];
	add.s32 	%r632, %r631, %r4;
	mul.wide.u32 	%rd162, %r632, 4;
	add.s64 	%rd163, %rd102, %rd162;
	ld.global.nc.u32 	%r969, [%rd163];
	add.s32 	%r633, %r632, %r4;
	mul.wide.u32 	%rd164, %r633, 4;
	add.s64 	%rd165, %rd102, %rd164;
	ld.global.nc.u32 	%r968, [%rd165];
$L__BB2_9:
	and.b32  	%r634, %r4, -4;
	setp.ge.s32 	%p273, %r144, %r634;
	@%p273 bra 	$L__BB2_138;
	ld.param.u64 	%rd250, [_Z12_spmm_conv_2PKfPfiiPKiS3_S3_S0__param_0];
	and.b32  	%r635, %r4, -8;
	add.s32 	%r636, %r635, %r2;
	sub.s32 	%r213, %r636, %r1002;
	shfl.sync.idx.b32	%r637|%p274, %r1001, %r213, 31, -1;
	add.s32 	%r214, %r213, 1;
	shfl.sync.idx.b32	%r215|%p275, %r1001, %r214, 31, -1;
	add.s32 	%r216, %r213, 2;
	shfl.sync.idx.b32	%r217|%p276, %r1001, %r216, 31, -1;
	add.s32 	%r218, %r213, 3;
	shfl.sync.idx.b32	%r219|%p277, %r1001, %r218, 31, -1;
	cvta.to.global.u64 	%rd166, %rd250;
	mul.wide.s32 	%rd167, %r637, 4;
	add.s64 	%rd2, %rd166, %rd167;
	shfl.sync.idx.b32	%r638|%p278, %r999, %r213, 31, -1;
	mov.b32 	%f193, %r638;
	setp.leu.f32 	%p279, %f193, 0f00000000;
	@%p279 bra 	$L__BB2_12;
	ld.global.nc.f32 	%f1523, [%rd2];
	fma.rn.f32 	%f2174, %f1523, %f193, %f2173;
	ld.global.nc.f32 	%f1524, [%rd2+128];
	mul.f32 	%f2175, %f1524, %f193;
	bra.uni 	$L__BB2_13;
$L__BB2_12:
	add.f32 	%f2174, %f2173, 0f00000000;
	mov.f32 	%f2175, 0f00000000;
$L__BB2_13:
	add.f32 	%f199, %f2175, %f2172;
	shfl.sync.idx.b32	%r639|%p280, %r998, %r213, 31, -1;
	mov.b32 	%f200, %r639;
	setp.leu.f32 	%p281, %f200, 0f00000000;
	mov.f32 	%f2176, 0f00000000;
	@%p281 bra 	$L__BB2_15;
	ld.global.nc.f32 	%f1526, [%rd2];
	mul.f32 	%f2176, %f1526, %f200;
$L__BB2_15:
	add.f32 	%f203, %f2176, %f2171;
	mov.f32 	%f2177, 0f00000000;
	@%p281 bra 	$L__BB2_17;
	ld.global.nc.f32 	%f1528, [%rd2+128];
	mul.f32 	%f2177, %f1528, %f200;
$L__BB2_17:
	add.f32 	%f206, %f2177, %f2170;
	shfl.sync.idx.b32	%r640|%p283, %r997, %r213, 31, -1;
	mov.b32 	%f207, %r640;
	setp.leu.f32 	%p284, %f207, 0f00000000;
	mov.f32 	%f2178, 0f00000000;
	@%p284 bra 	$L__BB2_19;
	ld.global.nc.f32 	%f1530, [%rd2];
	mul.f32 	%f2178, %f1530, %f207;
$L__BB2_19:
	add.f32 	%f210, %f2178, %f2169;
	mov.f32 	%f2179, 0f00000000;
	@%p284 bra 	$L__BB2_21;
	ld.global.nc.f32 	%f1532, [%rd2+128];
	mul.f32 	%f2179, %f1532, %f207;
$L__BB2_21:
	add.f32 	%f213, %f2179, %f2168;
	shfl.sync.idx.b32	%r641|%p286, %r996, %r213, 31, -1;
	mov.b32 	%f214, %r641;
	setp.leu.f32 	%p287, %f214, 0f00000000;
	mov.f32 	%f2180, 0f00000000;
	@%p287 bra 	$L__BB2_23;
	ld.global.nc.f32 	%f1534, [%rd2];
	mul.f32 	%f2180, %f1534, %f214;
$L__BB2_23:
	add.f32 	%f217, %f2180, %f2167;
	mov.f32 	%f2181, 0f00000000;
	@%p287 bra 	$L__BB2_25;
	ld.global.nc.f32 	%f1536, [%rd2+128];
	mul.f32 	%f2181, %f1536, %f214;
$L__BB2_25:
	add.f32 	%f220, %f2181, %f2166;
	shfl.sync.idx.b32	%r642|%p289, %r995, %r213, 31, -1;
	mov.b32 	%f221, %r642;
	setp.leu.f32 	%p290, %f221, 0f00000000;
	mov.f32 	%f2182, 0f00000000;
	@%p290 bra 	$L__BB2_27;
	ld.global.nc.f32 	%f1538, [%rd2];
	mul.f32 	%f2182, %f1538, %f221;
$L__BB2_27:
	add.f32 	%f224, %f2182, %f2165;
	mov.f32 	%f2183, 0f00000000;
	@%p290 bra 	$L__BB2_29;
	ld.global.nc.f32 	%f1540, [%rd2+128];
	mul.f32 	%f2183, %f1540, %f221;
$L__BB2_29:
	add.f32 	%f227, %f2183, %f2164;
	shfl.sync.idx.b32	%r643|%p292, %r994, %r213, 31, -1;
	mov.b32 	%f228, %r643;
	setp.leu.f32 	%p293, %f228, 0f00000000;
	mov.f32 	%f2184, 0f00000000;
	@%p293 bra 	$L__BB2_31;
	ld.global.nc.f32 	%f1542, [%rd2];
	mul.f32 	%f2184, %f1542, %f228;
$L__BB2_31:
	add.f32 	%f231, %f2184, %f2163;
	mov.f32 	%f2185, 0f00000000;
	@%p293 bra 	$L__BB2_33;
	ld.global.nc.f32 	%f1544, [%rd2+128];
	mul.f32 	%f2185, %f1544, %f228;
$L__BB2_33:
	add.f32 	%f234, %f2185, %f2162;
	shfl.sync.idx.b32	%r644|%p295, %r993, %r213, 31, -1;
	mov.b32 	%f235, %r644;
	setp.leu.f32 	%p296, %f235, 0f00000000;
	mov.f32 	%f2186, 0f00000000;
	@%p296 bra 	$L__BB2_35;
	ld.global.nc.f32 	%f1546, [%rd2];
	mul.f32 	%f2186, %f1546, %f235;
$L__BB2_35:
	add.f32 	%f238, %f2186, %f2161;
	mov.f32 	%f2187, 0f00000000;
	@%p296 bra 	$L__BB2_37;
	ld.global.nc.f32 	%f1548, [%rd2+128];
	mul.f32 	%f2187, %f1548, %f235;
$L__BB2_37:
	add.f32 	%f241, %f2187, %f2160;
	shfl.sync.idx.b32	%r645|%p298, %r992, %r213, 31, -1;
	mov.b32 	%f242, %r645;
	setp.leu.f32 	%p299, %f242, 0f00000000;
	mov.f32 	%f2188, 0f00000000;
	@%p299 bra 	$L__BB2_39;
	ld.global.nc.f32 	%f1550, [%rd2];
	mul.f32 	%f2188, %f1550, %f242;
$L__BB2_39:
	add.f32 	%f245, %f2188, %f2159;
	mov.f32 	%f2189, 0f00000000;
	@%p299 bra 	$L__BB2_41;
	ld.global.nc.f32 	%f1552, [%rd2+128];
	mul.f32 	%f2189, %f1552, %f242;
$L__BB2_41:
	add.f32 	%f248, %f2189, %f2158;
	shfl.sync.idx.b32	%r646|%p301, %r991, %r213, 31, -1;
	mov.b32 	%f249, %r646;
	setp.leu.f32 	%p302, %f249, 0f00000000;
	mov.f32 	%f2190, 0f00000000;
	@%p302 bra 	$L__BB2_43;
	ld.global.nc.f32 	%f1554, [%rd2];
	mul.f32 	%f2190, %f1554, %f249;
$L__BB2_43:
	add.f32 	%f252, %f2190, %f2157;
	mov.f32 	%f2191, 0f00000000;
	@%p302 bra 	$L__BB2_45;
	ld.global.nc.f32 	%f1556, [%rd2+128];
	mul.f32 	%f2191, %f1556, %f249;
$L__BB2_45:
	add.f32 	%f255, %f2191, %f2156;
	shfl.sync.idx.b32	%r647|%p304, %r990, %r213, 31, -1;
	mov.b32 	%f256, %r647;
	setp.leu.f32 	%p305, %f256, 0f00000000;
	mov.f32 	%f2192, 0f00000000;
	@%p305 bra 	$L__BB2_47;
	ld.global.nc.f32 	%f1558, [%rd2];
	mul.f32 	%f2192, %f1558, %f256;
$L__BB2_47:
	add.f32 	%f259, %f2192, %f2155;
	mov.f32 	%f2193, 0f00000000;
	@%p305 bra 	$L__BB2_49;
	ld.global.nc.f32 	%f1560, [%rd2+128];
	mul.f32 	%f2193, %f1560, %f256;
$L__BB2_49:
	add.f32 	%f262, %f2193, %f2154;
	shfl.sync.idx.b32	%r648|%p307, %r989, %r213, 31, -1;
	mov.b32 	%f263, %r648;
	setp.leu.f32 	%p308, %f263, 0f00000000;
	mov.f32 	%f2194, 0f00000000;
	@%p308 bra 	$L__BB2_51;
	ld.global.nc.f32 	%f1562, [%rd2];
	mul.f32 	%f2194, %f1562, %f263;
$L__BB2_51:
	add.f32 	%f266, %f2194, %f2153;
	mov.f32 	%f2195, 0f00000000;
	@%p308 bra 	$L__BB2_53;
	ld.global.nc.f32 	%f1564, [%rd2+128];
	mul.f32 	%f2195, %f1564, %f263;
$L__BB2_53:
	add.f32 	%f269, %f2195, %f2152;
	shfl.sync.idx.b32	%r649|%p310, %r988, %r213, 31, -1;
	mov.b32 	%f270, %r649;
	setp.leu.f32 	%p311, %f270, 0f00000000;
	mov.f32 	%f2196, 0f00000000;
	@%p311 bra 	$L__BB2_55;
	ld.global.nc.f32 	%f1566, [%rd2];
	mul.f32 	%f2196, %f1566, %f270;
$L__BB2_55:
	add.f32 	%f273, %f2196, %f2151;
	mov.f32 	%f2197, 0f00000000;
	@%p311 bra 	$L__BB2_57;
	ld.global.nc.f32 	%f1568, [%rd2+128];
	mul.f32 	%f2197, %f1568, %f270;
$L__BB2_57:
	add.f32 	%f276, %f2197, %f2150;
	shfl.sync.idx.b32	%r650|%p313, %r987, %r213, 31, -1;
	mov.b32 	%f277, %r650;
	setp.leu.f32 	%p314, %f277, 0f00000000;
	mov.f32 	%f2198, 0f00000000;
	@%p314 bra 	$L__BB2_59;
	ld.global.nc.f32 	%f1570, [%rd2];
	mul.f32 	%f2198, %f1570, %f277;
$L__BB2_59:
	add.f32 	%f280, %f2198, %f2149;
	mov.f32 	%f2199, 0f00000000;
	@%p314 bra 	$L__BB2_61;
	ld.global.nc.f32 	%f1572, [%rd2+128];
	mul.f32 	%f2199, %f1572, %f277;
$L__BB2_61:
	add.f32 	%f283, %f2199, %f2148;
	shfl.sync.idx.b32	%r651|%p316, %r986, %r213, 31, -1;
	mov.b32 	%f284, %r651;
	setp.leu.f32 	%p317, %f284, 0f00000000;
	mov.f32 	%f2200, 0f00000000;
	@%p317 bra 	$L__BB2_63;
	ld.global.nc.f32 	%f1574, [%rd2];
	mul.f32 	%f2200, %f1574, %f284;
$L__BB2_63:
	add.f32 	%f287, %f2200, %f2147;
	mov.f32 	%f2201, 0f00000000;
	@%p317 bra 	$L__BB2_65;
	ld.global.nc.f32 	%f1576, [%rd2+128];
	mul.f32 	%f2201, %f1576, %f284;
$L__BB2_65:
	add.f32 	%f290, %f2201, %f2146;
	shfl.sync.idx.b32	%r652|%p319, %r985, %r213, 31, -1;
	mov.b32 	%f291, %r652;
	setp.leu.f32 	%p320, %f291, 0f00000000;
	mov.f32 	%f2202, 0f00000000;
	@%p320 bra 	$L__BB2_67;
	ld.global.nc.f32 	%f1578, [%rd2];
	mul.f32 	%f2202, %f1578, %f291;
$L__BB2_67:
	add.f32 	%f294, %f2202, %f2145;
	mov.f32 	%f2203, 0f00000000;
	@%p320 bra 	$L__BB2_69;
	ld.global.nc.f32 	%f1580, [%rd2+128];
	mul.f32 	%f2203, %f1580, %f291;
$L__BB2_69:
	add.f32 	%f297, %f2203, %f2144;
	shfl.sync.idx.b32	%r653|%p322, %r984, %r213, 31, -1;
	mov.b32 	%f298, %r653;
	setp.leu.f32 	%p323, %f298, 0f00000000;
	mov.f32 	%f2204, 0f00000000;
	@%p323 bra 	$L__BB2_71;
	ld.global.nc.f32 	%f1582, [%rd2];
	mul.f32 	%f2204, %f1582, %f298;
$L__BB2_71:
	add.f32 	%f301, %f2204, %f2143;
	mov.f32 	%f2205, 0f00000000;
	@%p323 bra 	$L__BB2_73;
	ld.global.nc.f32 	%f1584, [%rd2+128];
	mul.f32 	%f2205, %f1584, %f298;
$L__BB2_73:
	add.f32 	%f304, %f2205, %f2142;
	shfl.sync.idx.b32	%r654|%p325, %r983, %r213, 31, -1;
	mov.b32 	%f305, %r654;
	setp.leu.f32 	%p326, %f305, 0f00000000;
	mov.f32 	%f2206, 0f00000000;
	@%p326 bra 	$L__BB2_75;
	ld.global.nc.f32 	%f1586, [%rd2];
	mul.f32 	%f2206, %f1586, %f305;
$L__BB2_75:
	add.f32 	%f308, %f2206, %f2141;
	mov.f32 	%f2207, 0f00000000;
	@%p326 bra 	$L__BB2_77;
	ld.global.nc.f32 	%f1588, [%rd2+128];
	mul.f32 	%f2207, %f1588, %f305;
$L__BB2_77:
	add.f32 	%f311, %f2207, %f2140;
	shfl.sync.idx.b32	%r655|%p328, %r982, %r213, 31, -1;
	mov.b32 	%f312, %r655;
	setp.leu.f32 	%p329, %f312, 0f00000000;
	mov.f32 	%f2208, 0f00000000;
	@%p329 bra 	$L__BB2_79;
	ld.global.nc.f32 	%f1590, [%rd2];
	mul.f32 	%f2208, %f1590, %f312;
$L__BB2_79:
	add.f32 	%f315, %f2208, %f2139;
	mov.f32 	%f2209, 0f00000000;
	@%p329 bra 	$L__BB2_81;
	ld.global.nc.f32 	%f1592, [%rd2+128];
	mul.f32 	%f2209, %f1592, %f312;
$L__BB2_81:
	add.f32 	%f318, %f2209, %f2138;
	shfl.sync.idx.b32	%r656|%p331, %r981, %r213, 31, -1;
	mov.b32 	%f319, %r656;
	setp.leu.f32 	%p332, %f319, 0f00000000;
	mov.f32 	%f2210, 0f00000000;
	@%p332 bra 	$L__BB2_83;
	ld.global.nc.f32 	%f1594, [%rd2];
	mul.f32 	%f2210, %f1594, %f319;
$L__BB2_83:
	add.f32 	%f322, %f2210, %f2137;
	mov.f32 	%f2211, 0f00000000;
	@%p332 bra 	$L__BB2_85;
	ld.global.nc.f32 	%f1596, [%rd2+128];
	mul.f32 	%f2211, %f1596, %f319;
$L__BB2_85:
	add.f32 	%f325, %f2211, %f2136;
	shfl.sync.idx.b32	%r657|%p334, %r980, %r213, 31, -1;
	mov.b32 	%f326, %r657;
	setp.leu.f32 	%p335, %f326, 0f00000000;
	mov.f32 	%f2212, 0f00000000;
	@%p335 bra 	$L__BB2_87;
	ld.global.nc.f32 	%f1598, [%rd2];
	mul.f32 	%f2212, %f1598, %f326;
$L__BB2_87:
	add.f32 	%f329, %f2212, %f2135;
	mov.f32 	%f2213, 0f00000000;
	@%p335 bra 	$L__BB2_89;
	ld.global.nc.f32 	%f1600, [%rd2+128];
	mul.f32 	%f2213, %f1600, %f326;
$L__BB2_89:
	add.f32 	%f332, %f2213, %f2134;
	shfl.sync.idx.b32	%r658|%p337, %r979, %r213, 31, -1;
	mov.b32 	%f333, %r658;
	setp.leu.f32 	%p338, %f333, 0f00000000;
	mov.f32 	%f2214, 0f00000000;
	@%p338 bra 	$L__BB2_91;
	ld.global.nc.f32 	%f1602, [%rd2];
	mul.f32 	%f2214, %f1602, %f333;
$L__BB2_91:
	add.f32 	%f336, %f2214, %f2133;
	mov.f32 	%f2215, 0f00000000;
	@%p338 bra 	$L__BB2_93;
	ld.global.nc.f32 	%f1604, [%rd2+128];
	mul.f32 	%f2215, %f1604, %f333;
$L__BB2_93:
	add.f32 	%f339, %f2215, %f2132;
	shfl.sync.idx.b32	%r659|%p340, %r978, %r213, 31, -1;
	mov.b32 	%f340, %r659;
	setp.leu.f32 	%p341, %f340, 0f00000000;
	mov.f32 	%f2216, 0f00000000;
	@%p341 bra 	$L__BB2_95;
	ld.global.nc.f32 	%f1606, [%rd2];
	mul.f32 	%f2216, %f1606, %f340;
$L__BB2_95:
	add.f32 	%f343, %f2216, %f2131;
	mov.f32 	%f2217, 0f00000000;
	@%p341 bra 	$L__BB2_97;
	ld.global.nc.f32 	%f1608, [%rd2+128];
	mul.f32 	%f2217, %f1608, %f340;
$L__BB2_97:
	add.f32 	%f346, %f2217, %f2130;
	shfl.sync.idx.b32	%r660|%p343, %r977, %r213, 31, -1;
	mov.b32 	%f347, %r660;
	setp.leu.f32 	%p344, %f347, 0f00000000;
	mov.f32 	%f2218, 0f00000000;
	@%p344 bra 	$L__BB2_99;
	ld.global.nc.f32 	%f1610, [%rd2];
	mul.f32 	%f2218, %f1610, %f347;
$L__BB2_99:
	add.f32 	%f350, %f2218, %f2129;
	mov.f32 	%f2219, 0f00000000;
	@%p344 bra 	$L__BB2_101;
	ld.global.nc.f32 	%f1612, [%rd2+128];
	mul.f32 	%f2219, %f1612, %f347;
$L__BB2_101:
	add.f32 	%f353, %f2219, %f2128;
	shfl.sync.idx.b32	%r661|%p346, %r976, %r213, 31, -1;
	mov.b32 	%f354, %r661;
	setp.leu.f32 	%p347, %f354, 0f00000000;
	mov.f32 	%f2220, 0f00000000;
	@%p347 bra 	$L__BB2_103;
	ld.global.nc.f32 	%f1614, [%rd2];
	mul.f32 	%f2220, %f1614, %f354;
$L__BB2_103:
	add.f32 	%f357, %f2220, %f2127;
	mov.f32 	%f2221, 0f00000000;
	@%p347 bra 	$L__BB2_105;
	ld.global.nc.f32 	%f1616, [%rd2+128];
	mul.f32 	%f2221, %f1616, %f354;
$L__BB2_105:
	add.f32 	%f360, %f2221, %f2126;
	shfl.sync.idx.b32	%r662|%p349, %r975, %r213, 31, -1;
	mov.b32 	%f361, %r662;
	setp.leu.f32 	%p350, %f361, 0f00000000;
	mov.f32 	%f2222, 0f00000000;
	@%p350 bra 	$L__BB2_107;
	ld.global.nc.f32 	%f1618, [%rd2];
	mul.f32 	%f2222, %f1618, %f361;
$L__BB2_107:
	add.f32 	%f364, %f2222, %f2125;
	mov.f32 	%f2223, 0f00000000;
	@%p350 bra 	$L__BB2_109;
	ld.global.nc.f32 	%f1620, [%rd2+128];
	mul.f32 	%f2223, %f1620, %f361;
$L__BB2_109:
	add.f32 	%f367, %f2223, %f2124;
	shfl.sync.idx.b32	%r663|%p352, %r974, %r213, 31, -1;
	mov.b32 	%f368, %r663;
	setp.leu.f32 	%p353, %f368, 0f00000000;
	mov.f32 	%f2224, 0f00000000;
	@%p353 bra 	$L__BB2_111;
	ld.global.nc.f32 	%f1622, [%rd2];
	mul.f32 	%f2224, %f1622, %f368;
$L__BB2_111:
	add.f32 	%f371, %f2224, %f2123;
	mov.f32 	%f2225, 0f00000000;
	@%p353 bra 	$L__BB2_113;
	ld.global.nc.f32 	%f1624, [%rd2+128];
	mul.f32 	%f2225, %f1624, %f368;
$L__BB2_113:
	add.f32 	%f374, %f2225, %f2122;
	shfl.sync.idx.b32	%r664|%p355, %r973, %r213, 31, -1;
	mov.b32 	%f375, %r664;
	setp.leu.f32 	%p356, %f375, 0f00000000;
	mov.f32 	%f2226, 0f00000000;
	@%p356 bra 	$L__BB2_115;
	ld.global.nc.f32 	%f1626, [%rd2];
	mul.f32 	%f2226, %f1626, %f375;
$L__BB2_115:
	add.f32 	%f378, %f2226, %f2121;
	mov.f32 	%f2227, 0f00000000;
	@%p356 bra 	$L__BB2_117;
	ld.global.nc.f32 	%f1628, [%rd2+128];
	mul.f32 	%f2227, %f1628, %f375;
$L__BB2_117:
	add.f32 	%f381, %f2227, %f2120;
	shfl.sync.idx.b32	%r665|%p358, %r972, %r213, 31, -1;
	mov.b32 	%f382, %r665;
	setp.leu.f32 	%p359, %f382, 0f00000000;
	mov.f32 	%f2228, 0f00000000;
	@%p359 bra 	$L__BB2_119;
	ld.global.nc.f32 	%f1630, [%rd2];
	mul.f32 	%f2228, %f1630, %f382;
$L__BB2_119:
	add.f32 	%f385, %f2228, %f2119;
	mov.f32 	%f2229, 0f00000000;
	@%p359 bra 	$L__BB2_121;
	ld.global.nc.f32 	%f1632, [%rd2+128];
	mul.f32 	%f2229, %f1632, %f382;
$L__BB2_121:
	add.f32 	%f388, %f2229, %f2118;
	shfl.sync.idx.b32	%r666|%p361, %r971, %r213, 31, -1;
	mov.b32 	%f389, %r666;
	setp.leu.f32 	%p362, %f389, 0f00000000;
	mov.f32 	%f2230, 0f00000000;
	@%p362 bra 	$L__BB2_123;
	ld.global.nc.f32 	%f1634, [%rd2];
	mul.f32 	%f2230, %f1634, %f389;
$L__BB2_123:
	add.f32 	%f392, %f2230, %f2117;
	mov.f32 	%f2231, 0f00000000;
	@%p362 bra 	$L__BB2_125;
	ld.global.nc.f32 	%f1636, [%rd2+128];
	mul.f32 	%f2231, %f1636, %f389;
$L__BB2_125:
	add.f32 	%f395, %f2231, %f2116;
	shfl.sync.idx.b32	%r667|%p364, %r970, %r213, 31, -1;
	mov.b32 	%f396, %r667;
	setp.leu.f32 	%p365, %f396, 0f00000000;
	mov.f32 	%f2232, 0f00000000;
	@%p365 bra 	$L__BB2_127;
	ld.global.nc.f32 	%f1638, [%rd2];
	mul.f32 	%f2232, %f1638, %f396;
$L__BB2_127:
	add.f32 	%f399, %f2232, %f2115;
	mov.f32 	%f2233, 0f00000000;
	@%p365 bra 	$L__BB2_129;
	ld.global.nc.f32 	%f1640, [%rd2+128];
	mul.f32 	%f2233, %f1640, %f396;
$L__BB2_129:
	add.f32 	%f402, %f2233, %f2114;
	shfl.sync.idx.b32	%r668|%p367, %r969, %r213, 31, -1;
	mov.b32 	%f403, %r668;
	setp.leu.f32 	%p368, %f403, 0f00000000;
	mov.f32 	%f2234, 0f00000000;
	@%p368 bra 	$L__BB2_131;
	ld.global.nc.f32 	%f1642, [%rd2];
	mul.f32 	%f2234, %f1642, %f403;
$L__BB2_131:
	add.f32 	%f406, %f2234, %f2113;
	mov.f32 	%f2235, 0f00000000;
	@%p368 bra 	$L__BB2_133;
	ld.global.nc.f32 	%f1644, [%rd2+128];
	mul.f32 	%f2235, %f1644, %f403;
$L__BB2_133:
	add.f32 	%f409, %f2235, %f2112;
	shfl.sync.idx.b32	%r669|%p370, %r968, %r213, 31, -1;
	mov.b32 	%f410, %r669;
	setp.leu.f32 	%p371, %f410, 0f00000000;
	mov.f32 	%f2236, 0f00000000;
	@%p371 bra 	$L__BB2_135;
	ld.global.nc.f32 	%f1646, [%rd2];
	mul.f32 	%f2236, %f1646, %f410;
$L__BB2_135:
	add.f32 	%f413, %f2236, %f2111;
	mov.f32 	%f2237, 0f00000000;
	@%p371 bra 	$L__BB2_137;
	ld.global.nc.f32 	%f1648, [%rd2+128];
	mul.f32 	%f2237, %f1648, %f410;
$L__BB2_137:
	ld.param.u64 	%rd251, [_Z12_spmm_conv_2PKfPfiiPKiS3_S3_S0__param_0];
	add.f32 	%f1649, %f2237, %f2110;
	cvta.to.global.u64 	%rd168, %rd251;
	mul.wide.s32 	%rd169, %r215, 4;
	add.s64 	%rd170, %rd168, %rd169;
	shfl.sync.idx.b32	%r670|%p373, %r999, %r214, 31, -1;
	mov.b32 	%f1650, %r670;
	ld.global.nc.f32 	%f1651, [%rd170];
	fma.rn.f32 	%f1652, %f1651, %f1650, %f2174;
	ld.global.nc.f32 	%f1653, [%rd170+128];
	fma.rn.f32 	%f1654, %f1653, %f1650, %f199;
	shfl.sync.idx.b32	%r671|%p374, %r998, %r214, 31, -1;
	mov.b32 	%f1655, %r671;
	fma.rn.f32 	%f1656, %f1651, %f1655, %f203;
	fma.rn.f32 	%f1657, %f1653, %f1655, %f206;
	shfl.sync.idx.b32	%r672|%p375, %r997, %r214, 31, -1;
	mov.b32 	%f1658, %r672;
	fma.rn.f32 	%f1659, %f1651, %f1658, %f210;
	fma.rn.f32 	%f1660, %f1653, %f1658, %f213;
	shfl.sync.idx.b32	%r673|%p376, %r996, %r214, 31, -1;
	mov.b32 	%f1661, %r673;
	fma.rn.f32 	%f1662, %f1651, %f1661, %f217;
	fma.rn.f32 	%f1663, %f1653, %f1661, %f220;
	shfl.sync.idx.b32	%r674|%p377, %r995, %r214, 31, -1;
	mov.b32 	%f1664, %r674;
	fma.rn.f32 	%f1665, %f1651, %f1664, %f224;
	fma.rn.f32 	%f1666, %f1653, %f1664, %f227;
	shfl.sync.idx.b32	%r675|%p378, %r994, %r214, 31, -1;
	mov.b32 	%f1667, %r675;
	fma.rn.f32 	%f1668, %f1651, %f1667, %f231;
	fma.rn.f32 	%f1669, %f1653, %f1667, %f234;
	shfl.sync.idx.b32	%r676|%p379, %r993, %r214, 31, -1;
	mov.b32 	%f1670, %r676;
	fma.rn.f32 	%f1671, %f1651, %f1670, %f238;
	fma.rn.f32 	%f1672, %f1653, %f1670, %f241;
	shfl.sync.idx.b32	%r677|%p380, %r992, %r214, 31, -1;
	mov.b32 	%f1673, %r677;
	fma.rn.f32 	%f1674, %f1651, %f1673, %f245;
	fma.rn.f32 	%f1675, %f1653, %f1673, %f248;
	shfl.sync.idx.b32	%r678|%p381, %r991, %r214, 31, -1;
	mov.b32 	%f1676, %r678;
	fma.rn.f32 	%f1677, %f1651, %f1676, %f252;
	fma.rn.f32 	%f1678, %f1653, %f1676, %f255;
	shfl.sync.idx.b32	%r679|%p382, %r990, %r214, 31, -1;
	mov.b32 	%f1679, %r679;
	fma.rn.f32 	%f1680, %f1651, %f1679, %f259;
	fma.rn.f32 	%f1681, %f1653, %f1679, %f262;
	shfl.sync.idx.b32	%r680|%p383, %r989, %r214, 31, -1;
	mov.b32 	%f1682, %r680;
	fma.rn.f32 	%f1683, %f1651, %f1682, %f266;
	fma.rn.f32 	%f1684, %f1653, %f1682, %f269;
	shfl.sync.idx.b32	%r681|%p384, %r988, %r214, 31, -1;
	mov.b32 	%f1685, %r681;
	fma.rn.f32 	%f1686, %f1651, %f1685, %f273;
	fma.rn.f32 	%f1687, %f1653, %f1685, %f276;
	shfl.sync.idx.b32	%r682|%p385, %r987, %r214, 31, -1;
	mov.b32 	%f1688, %r682;
	fma.rn.f32 	%f1689, %f1651, %f1688, %f280;
	fma.rn.f32 	%f1690, %f1653, %f1688, %f283;
	shfl.sync.idx.b32	%r683|%p386, %r986, %r214, 31, -1;
	mov.b32 	%f1691, %r683;
	fma.rn.f32 	%f1692, %f1651, %f1691, %f287;
	fma.rn.f32 	%f1693, %f1653, %f1691, %f290;
	shfl.sync.idx.b32	%r684|%p387, %r985, %r214, 31, -1;
	mov.b32 	%f1694, %r684;
	fma.rn.f32 	%f1695, %f1651, %f1694, %f294;
	fma.rn.f32 	%f1696, %f1653, %f1694, %f297;
	shfl.sync.idx.b32	%r685|%p388, %r984, %r214, 31, -1;
	mov.b32 	%f1697, %r685;
	fma.rn.f32 	%f1698, %f1651, %f1697, %f301;
	fma.rn.f32 	%f1699, %f1653, %f1697, %f304;
	shfl.sync.idx.b32	%r686|%p389, %r983, %r214, 31, -1;
	mov.b32 	%f1700, %r686;
	fma.rn.f32 	%f1701, %f1651, %f1700, %f308;
	fma.rn.f32 	%f1702, %f1653, %f1700, %f311;
	shfl.sync.idx.b32	%r687|%p390, %r982, %r214, 31, -1;
	mov.b32 	%f1703, %r687;
	fma.rn.f32 	%f1704, %f1651, %f1703, %f315;
	fma.rn.f32 	%f1705, %f1653, %f1703, %f318;
	shfl.sync.idx.b32	%r688|%p391, %r981, %r214, 31, -1;
	mov.b32 	%f1706, %r688;
	fma.rn.f32 	%f1707, %f1651, %f1706, %f322;
	fma.rn.f32 	%f1708, %f1653, %f1706, %f325;
	shfl.sync.idx.b32	%r689|%p392, %r980, %r214, 31, -1;
	mov.b32 	%f1709, %r689;
	fma.rn.f32 	%f1710, %f1651, %f1709, %f329;
	fma.rn.f32 	%f1711, %f1653, %f1709, %f332;
	shfl.sync.idx.b32	%r690|%p393, %r979, %r214, 31, -1;
	mov.b32 	%f1712, %r690;
	fma.rn.f32 	%f1713, %f1651, %f1712, %f336;
	fma.rn.f32 	%f1714, %f1653, %f1712, %f339;
	shfl.sync.idx.b32	%r691|%p394, %r978, %r214, 31, -1;
	mov.b32 	%f1715, %r691;
	fma.rn.f32 	%f1716, %f1651, %f1715, %f343;
	fma.rn.f32 	%f1717, %f1653, %f1715, %f346;
	shfl.sync.idx.b32	%r692|%p395, %r977, %r214, 31, -1;
	mov.b32 	%f1718, %r692;
	fma.rn.f32 	%f1719, %f1651, %f1718, %f350;
	fma.rn.f32 	%f1720, %f1653, %f1718, %f353;
	shfl.sync.idx.b32	%r693|%p396, %r976, %r214, 31, -1;
	mov.b32 	%f1721, %r693;
	fma.rn.f32 	%f1722, %f1651, %f1721, %f357;
	fma.rn.f32 	%f1723, %f1653, %f1721, %f360;
	shfl.sync.idx.b32	%r694|%p397, %r975, %r214, 31, -1;
	mov.b32 	%f1724, %r694;
	fma.rn.f32 	%f1725, %f1651, %f1724, %f364;
	fma.rn.f32 	%f1726, %f1653, %f1724, %f367;
	shfl.sync.idx.b32	%r695|%p398, %r974, %r214, 31, -1;
	mov.b32 	%f1727, %r695;
	fma.rn.f32 	%f1728, %f1651, %f1727, %f371;
	fma.rn.f32 	%f1729, %f1653, %f1727, %f374;
	shfl.sync.idx.b32	%r696|%p399, %r973, %r214, 31, -1;
	mov.b32 	%f1730, %r696;
	fma.rn.f32 	%f1731, %f1651, %f1730, %f378;
	fma.rn.f32 	%f1732, %f1653, %f1730, %f381;
	shfl.sync.idx.b32	%r697|%p400, %r972, %r214, 31, -1;
	mov.b32 	%f1733, %r697;
	fma.rn.f32 	%f1734, %f1651, %f1733, %f385;
	fma.rn.f32 	%f1735, %f1653, %f1733, %f388;
	shfl.sync.idx.b32	%r698|%p401, %r971, %r214, 31, -1;
	mov.b32 	%f1736, %r698;
	fma.rn.f32 	%f1737, %f1651, %f1736, %f392;
	fma.rn.f32 	%f1738, %f1653, %f1736, %f395;
	shfl.sync.idx.b32	%r699|%p402, %r970, %r214, 31, -1;
	mov.b32 	%f1739, %r699;
	fma.rn.f32 	%f1740, %f1651, %f1739, %f399;
	fma.rn.f32 	%f1741, %f1653, %f1739, %f402;
	shfl.sync.idx.b32	%r700|%p403, %r969, %r214, 31, -1;
	mov.b32 	%f1742, %r700;
	fma.rn.f32 	%f1743, %f1651, %f1742, %f406;
	fma.rn.f32 	%f1744, %f1653, %f1742, %f409;
	shfl.sync.idx.b32	%r701|%p404, %r968, %r214, 31, -1;
	mov.b32 	%f1745, %r701;
	fma.rn.f32 	%f1746, %f1651, %f1745, %f413;
	fma.rn.f32 	%f1747, %f1653, %f1745, %f1649;
	mul.wide.s32 	%rd171, %r217, 4;
	add.s64 	%rd172, %rd168, %rd171;
	shfl.sync.idx.b32	%r702|%p405, %r999, %r216, 31, -1;
	mov.b32 	%f1748, %r702;
	ld.global.nc.f32 	%f1749, [%rd172];
	fma.rn.f32 	%f1750, %f1749, %f1748, %f1652;
	ld.global.nc.f32 	%f1751, [%rd172+128];
	fma.rn.f32 	%f1752, %f1751, %f1748, %f1654;
	shfl.sync.idx.b32	%r703|%p406, %r998, %r216, 31, -1;
	mov.b32 	%f1753, %r703;
	fma.rn.f32 	%f1754, %f1749, %f1753, %f1656;
	fma.rn.f32 	%f1755, %f1751, %f1753, %f1657;
	shfl.sync.idx.b32	%r704|%p407, %r997, %r216, 31, -1;
	mov.b32 	%f1756, %r704;
	fma.rn.f32 	%f1757, %f1749, %f1756, %f1659;
	fma.rn.f32 	%f1758, %f1751, %f1756, %f1660;
	shfl.sync.idx.b32	%r705|%p408, %r996, %r216, 31, -1;
	mov.b32 	%f1759, %r705;
	fma.rn.f32 	%f1760, %f1749, %f1759, %f1662;
	fma.rn.f32 	%f1761, %f1751, %f1759, %f1663;
	shfl.sync.idx.b32	%r706|%p409, %r995, %r216, 31, -1;
	mov.b32 	%f1762, %r706;
	fma.rn.f32 	%f1763, %f1749, %f1762, %f1665;
	fma.rn.f32 	%f1764, %f1751, %f1762, %f1666;
	shfl.sync.idx.b32	%r707|%p410, %r994, %r216, 31, -1;
	mov.b32 	%f1765, %r707;
	fma.rn.f32 	%f1766, %f1749, %f1765, %f1668;
	fma.rn.f32 	%f1767, %f1751, %f1765, %f1669;
	shfl.sync.idx.b32	%r708|%p411, %r993, %r216, 31, -1;
	mov.b32 	%f1768, %r708;
	fma.rn.f32 	%f1769, %f1749, %f1768, %f1671;
	fma.rn.f32 	%f1770, %f1751, %f1768, %f1672;
	shfl.sync.idx.b32	%r709|%p412, %r992, %r216, 31, -1;
	mov.b32 	%f1771, %r709;
	fma.rn.f32 	%f1772, %f1749, %f1771, %f1674;
	fma.rn.f32 	%f1773, %f1751, %f1771, %f1675;
	shfl.sync.idx.b32	%r710|%p413, %r991, %r216, 31, -1;
	mov.b32 	%f1774, %r710;
	fma.rn.f32 	%f1775, %f1749, %f1774, %f1677;
	fma.rn.f32 	%f1776, %f1751, %f1774, %f1678;
	shfl.sync.idx.b32	%r711|%p414, %r990, %r216, 31, -1;
	mov.b32 	%f1777, %r711;
	fma.rn.f32 	%f1778, %f1749, %f1777, %f1680;
	fma.rn.f32 	%f1779, %f1751, %f1777, %f1681;
	shfl.sync.idx.b32	%r712|%p415, %r989, %r216, 31, -1;
	mov.b32 	%f1780, %r712;
	fma.rn.f32 	%f1781, %f1749, %f1780, %f1683;
	fma.rn.f32 	%f1782, %f1751, %f1780, %f1684;
	shfl.sync.idx.b32	%r713|%p416, %r988, %r216, 31, -1;
	mov.b32 	%f1783, %r713;
	fma.rn.f32 	%f1784, %f1749, %f1783, %f1686;
	fma.rn.f32 	%f1785, %f1751, %f1783, %f1687;
	shfl.sync.idx.b32	%r714|%p417, %r987, %r216, 31, -1;
	mov.b32 	%f1786, %r714;
	fma.rn.f32 	%f1787, %f1749, %f1786, %f1689;
	fma.rn.f32 	%f1788, %f1751, %f1786, %f1690;
	shfl.sync.idx.b32	%r715|%p418, %r986, %r216, 31, -1;
	mov.b32 	%f1789, %r715;
	fma.rn.f32 	%f1790, %f1749, %f1789, %f1692;
	fma.rn.f32 	%f1791, %f1751, %f1789, %f1693;
	shfl.sync.idx.b32	%r716|%p419, %r985, %r216, 31, -1;
	mov.b32 	%f1792, %r716;
	fma.rn.f32 	%f1793, %f1749, %f1792, %f1695;
	fma.rn.f32 	%f1794, %f1751, %f1792, %f1696;
	shfl.sync.idx.b32	%r717|%p420, %r984, %r216, 31, -1;
	mov.b32 	%f1795, %r717;
	fma.rn.f32 	%f1796, %f1749, %f1795, %f1698;
	fma.rn.f32 	%f1797, %f1751, %f1795, %f1699;
	shfl.sync.idx.b32	%r718|%p421, %r983, %r216, 31, -1;
	mov.b32 	%f1798, %r718;
	fma.rn.f32 	%f1799, %f1749, %f1798, %f1701;
	fma.rn.f32 	%f1800, %f1751, %f1798, %f1702;
	shfl.sync.idx.b32	%r719|%p422, %r982, %r216, 31, -1;
	mov.b32 	%f1801, %r719;
	fma.rn.f32 	%f1802, %f1749, %f1801, %f1704;
	fma.rn.f32 	%f1803, %f1751, %f1801, %f1705;
	shfl.sync.idx.b32	%r720|%p423, %r981, %r216, 31, -1;
	mov.b32 	%f1804, %r720;
	fma.rn.f32 	%f1805, %f1749, %f1804, %f1707;
	fma.rn.f32 	%f1806, %f1751, %f1804, %f1708;
	shfl.sync.idx.b32	%r721|%p424, %r980, %r216, 31, -1;
	mov.b32 	%f1807, %r721;
	fma.rn.f32 	%f1808, %f1749, %f1807, %f1710;
	fma.rn.f32 	%f1809, %f1751, %f1807, %f1711;
	shfl.sync.idx.b32	%r722|%p425, %r979, %r216, 31, -1;
	mov.b32 	%f1810, %r722;
	fma.rn.f32 	%f1811, %f1749, %f1810, %f1713;
	fma.rn.f32 	%f1812, %f1751, %f1810, %f1714;
	shfl.sync.idx.b32	%r723|%p426, %r978, %r216, 31, -1;
	mov.b32 	%f1813, %r723;
	fma.rn.f32 	%f1814, %f1749, %f1813, %f1716;
	fma.rn.f32 	%f1815, %f1751, %f1813, %f1717;
	shfl.sync.idx.b32	%r724|%p427, %r977, %r216, 31, -1;
	mov.b32 	%f1816, %r724;
	fma.rn.f32 	%f1817, %f1749, %f1816, %f1719;
	fma.rn.f32 	%f1818, %f1751, %f1816, %f1720;
	shfl.sync.idx.b32	%r725|%p428, %r976, %r216, 31, -1;
	mov.b32 	%f1819, %r725;
	fma.rn.f32 	%f1820, %f1749, %f1819, %f1722;
	fma.rn.f32 	%f1821, %f1751, %f1819, %f1723;
	shfl.sync.idx.b32	%r726|%p429, %r975, %r216, 31, -1;
	mov.b32 	%f1822, %r726;
	fma.rn.f32 	%f1823, %f1749, %f1822, %f1725;
	fma.rn.f32 	%f1824, %f1751, %f1822, %f1726;
	shfl.sync.idx.b32	%r727|%p430, %r974, %r216, 31, -1;
	mov.b32 	%f1825, %r727;
	fma.rn.f32 	%f1826, %f1749, %f1825, %f1728;
	fma.rn.f32 	%f1827, %f1751, %f1825, %f1729;
	shfl.sync.idx.b32	%r728|%p431, %r973, %r216, 31, -1;
	mov.b32 	%f1828, %r728;
	fma.rn.f32 	%f1829, %f1749, %f1828, %f1731;
	fma.rn.f32 	%f1830, %f1751, %f1828, %f1732;
	shfl.sync.idx.b32	%r729|%p432, %r972, %r216, 31, -1;
	mov.b32 	%f1831, %r729;
	fma.rn.f32 	%f1832, %f1749, %f1831, %f1734;
	fma.rn.f32 	%f1833, %f1751, %f1831, %f1735;
	shfl.sync.idx.b32	%r730|%p433, %r971, %r216, 31, -1;
	mov.b32 	%f1834, %r730;
	fma.rn.f32 	%f1835, %f1749, %f1834, %f1737;
	fma.rn.f32 	%f1836, %f1751, %f1834, %f1738;
	shfl.sync.idx.b32	%r731|%p434, %r970, %r216, 31, -1;
	mov.b32 	%f1837, %r731;
	fma.rn.f32 	%f1838, %f1749, %f1837, %f1740;
	fma.rn.f32 	%f1839, %f1751, %f1837, %f1741;
	shfl.sync.idx.b32	%r732|%p435, %r969, %r216, 31, -1;
	mov.b32 	%f1840, %r732;
	fma.rn.f32 	%f1841, %f1749, %f1840, %f1743;
	fma.rn.f32 	%f1842, %f1751, %f1840, %f1744;
	shfl.sync.idx.b32	%r733|%p436, %r968, %r216, 31, -1;
	mov.b32 	%f1843, %r733;
	fma.rn.f32 	%f1844, %f1749, %f1843, %f1746;
	fma.rn.f32 	%f1845, %f1751, %f1843, %f1747;
	mul.wide.s32 	%rd173, %r219, 4;
	add.s64 	%rd174, %rd168, %rd173;
	shfl.sync.idx.b32	%r734|%p437, %r999, %r218, 31, -1;
	mov.b32 	%f1846, %r734;
	ld.global.nc.f32 	%f1847, [%rd174];
	fma.rn.f32 	%f2173, %f1847, %f1846, %f1750;
	ld.global.nc.f32 	%f1848, [%rd174+128];
	fma.rn.f32 	%f2172, %f1848, %f1846, %f1752;
	shfl.sync.idx.b32	%r735|%p438, %r998, %r218, 31, -1;
	mov.b32 	%f1849, %r735;
	fma.rn.f32 	%f2171, %f1847, %f1849, %f1754;
	fma.rn.f32 	%f2170, %f1848, %f1849, %f1755;
	shfl.sync.idx.b32	%r736|%p439, %r997, %r218, 31, -1;
	mov.b32 	%f1850, %r736;
	fma.rn.f32 	%f2169, %f1847, %f1850, %f1757;
	fma.rn.f32 	%f2168, %f1848, %f1850, %f1758;
	shfl.sync.idx.b32	%r737|%p440, %r996, %r218, 31, -1;
	mov.b32 	%f1851, %r737;
	fma.rn.f32 	%f2167, %f1847, %f1851, %f1760;
	fma.rn.f32 	%f2166, %f1848, %f1851, %f1761;
	shfl.sync.idx.b32	%r738|%p441, %r995, %r218, 31, -1;
	mov.b32 	%f1852, %r738;
	fma.rn.f32 	%f2165, %f1847, %f1852, %f1763;
	fma.rn.f32 	%f2164, %f1848, %f1852, %f1764;
	shfl.sync.idx.b32	%r739|%p442, %r994, %r218, 31, -1;
	mov.b32 	%f1853, %r739;
	fma.rn.f32 	%f2163, %f1847, %f1853, %f1766;
	fma.rn.f32 	%f2162, %f1848, %f1853, %f1767;
	shfl.sync.idx.b32	%r740|%p443, %r993, %r218, 31, -1;
	mov.b32 	%f1854, %r740;
	fma.rn.f32 	%f2161, %f1847, %f1854, %f1769;
	fma.rn.f32 	%f2160, %f1848, %f1854, %f1770;
	shfl.sync.idx.b32	%r741|%p444, %r992, %r218, 31, -1;
	mov.b32 	%f1855, %r741;
	fma.rn.f32 	%f2159, %f1847, %f1855, %f1772;
	fma.rn.f32 	%f2158, %f1848, %f1855, %f1773;
	shfl.sync.idx.b32	%r742|%p445, %r991, %r218, 31, -1;
	mov.b32 	%f1856, %r742;
	fma.rn.f32 	%f2157, %f1847, %f1856, %f1775;
	fma.rn.f32 	%f2156, %f1848, %f1856, %f1776;
	shfl.sync.idx.b32	%r743|%p446, %r990, %r218, 31, -1;
	mov.b32 	%f1857, %r743;
	fma.rn.f32 	%f2155, %f1847, %f1857, %f1778;
	fma.rn.f32 	%f2154, %f1848, %f1857, %f1779;
	shfl.sync.idx.b32	%r744|%p447, %r989, %r218, 31, -1;
	mov.b32 	%f1858, %r744;
	fma.rn.f32 	%f2153, %f1847, %f1858, %f1781;
	fma.rn.f32 	%f2152, %f1848, %f1858, %f1782;
	shfl.sync.idx.b32	%r745|%p448, %r988, %r218, 31, -1;
	mov.b32 	%f1859, %r745;
	fma.rn.f32 	%f2151, %f1847, %f1859, %f1784;
	fma.rn.f32 	%f2150, %f1848, %f1859, %f1785;
	shfl.sync.idx.b32	%r746|%p449, %r987, %r218, 31, -1;
	mov.b32 	%f1860, %r746;
	fma.rn.f32 	%f2149, %f1847, %f1860, %f1787;
	fma.rn.f32 	%f2148, %f1848, %f1860, %f1788;
	shfl.sync.idx.b32	%r747|%p450, %r986, %r218, 31, -1;
	mov.b32 	%f1861, %r747;
	fma.rn.f32 	%f2147, %f1847, %f1861, %f1790;
	fma.rn.f32 	%f2146, %f1848, %f1861, %f1791;
	shfl.sync.idx.b32	%r748|%p451, %r985, %r218, 31, -1;
	mov.b32 	%f1862, %r748;
	fma.rn.f32 	%f2145, %f1847, %f1862, %f1793;
	fma.rn.f32 	%f2144, %f1848, %f1862, %f1794;
	shfl.sync.idx.b32	%r749|%p452, %r984, %r218, 31, -1;
	mov.b32 	%f1863, %r749;
	fma.rn.f32 	%f2143, %f1847, %f1863, %f1796;
	fma.rn.f32 	%f2142, %f1848, %f1863, %f1797;
	shfl.sync.idx.b32	%r750|%p453, %r983, %r218, 31, -1;
	mov.b32 	%f1864, %r750;
	fma.rn.f32 	%f2141, %f1847, %f1864, %f1799;
	fma.rn.f32 	%f2140, %f1848, %f1864, %f1800;
	shfl.sync.idx.b32	%r751|%p454, %r982, %r218, 31, -1;
	mov.b32 	%f1865, %r751;
	fma.rn.f32 	%f2139, %f1847, %f1865, %f1802;
	fma.rn.f32 	%f2138, %f1848, %f1865, %f1803;
	shfl.sync.idx.b32	%r752|%p455, %r981, %r218, 31, -1;
	mov.b32 	%f1866, %r752;
	fma.rn.f32 	%f2137, %f1847, %f1866, %f1805;
	fma.rn.f32 	%f2136, %f1848, %f1866, %f1806;
	shfl.sync.idx.b32	%r753|%p456, %r980, %r218, 31, -1;
	mov.b32 	%f1867, %r753;
	fma.rn.f32 	%f2135, %f1847, %f1867, %f1808;
	fma.rn.f32 	%f2134, %f1848, %f1867, %f1809;
	shfl.sync.idx.b32	%r754|%p457, %r979, %r218, 31, -1;
	mov.b32 	%f1868, %r754;
	fma.rn.f32 	%f2133, %f1847, %f1868, %f1811;
	fma.rn.f32 	%f2132, %f1848, %f1868, %f1812;
	shfl.sync.idx.b32	%r755|%p458, %r978, %r218, 31, -1;
	mov.b32 	%f1869, %r755;
	fma.rn.f32 	%f2131, %f1847, %f1869, %f1814;
	fma.rn.f32 	%f2130, %f1848, %f1869, %f1815;
	shfl.sync.idx.b32	%r756|%p459, %r977, %r218, 31, -1;
	mov.b32 	%f1870, %r756;
	fma.rn.f32 	%f2129, %f1847, %f1870, %f1817;
	fma.rn.f32 	%f2128, %f1848, %f1870, %f1818;
	shfl.sync.idx.b32	%r757|%p460, %r976, %r218, 31, -1;
	mov.b32 	%f1871, %r757;
	fma.rn.f32 	%f2127, %f1847, %f1871, %f1820;
	fma.rn.f32 	%f2126, %f1848, %f1871, %f1821;
	shfl.sync.idx.b32	%r758|%p461, %r975, %r218, 31, -1;
	mov.b32 	%f1872, %r758;
	fma.rn.f32 	%f2125, %f1847, %f1872, %f1823;
	fma.rn.f32 	%f2124, %f1848, %f1872, %f1824;
	shfl.sync.idx.b32	%r759|%p462, %r974, %r218, 31, -1;
	mov.b32 	%f1873, %r759;
	fma.rn.f32 	%f2123, %f1847, %f1873, %f1826;
	fma.rn.f32 	%f2122, %f1848, %f1873, %f1827;
	shfl.sync.idx.b32	%r760|%p463, %r973, %r218, 31, -1;
	mov.b32 	%f1874, %r760;
	fma.rn.f32 	%f2121, %f1847, %f1874, %f1829;
	fma.rn.f32 	%f2120, %f1848, %f1874, %f1830;
	shfl.sync.idx.b32	%r761|%p464, %r972, %r218, 31, -1;
	mov.b32 	%f1875, %r761;
	fma.rn.f32 	%f2119, %f1847, %f1875, %f1832;
	fma.rn.f32 	%f2118, %f1848, %f1875, %f1833;
	shfl.sync.idx.b32	%r762|%p465, %r971, %r218, 31, -1;
	mov.b32 	%f1876, %r762;
	fma.rn.f32 	%f2117, %f1847, %f1876, %f1835;
	fma.rn.f32 	%f2116, %f1848, %f1876, %f1836;
	shfl.sync.idx.b32	%r763|%p466, %r970, %r218, 31, -1;
	mov.b32 	%f1877, %r763;
	fma.rn.f32 	%f2115, %f1847, %f1877, %f1838;
	fma.rn.f32 	%f2114, %f1848, %f1877, %f1839;
	shfl.sync.idx.b32	%r764|%p467, %r969, %r218, 31, -1;
	mov.b32 	%f1878, %r764;
	fma.rn.f32 	%f2113, %f1847, %f1878, %f1841;
	fma.rn.f32 	%f2112, %f1848, %f1878, %f1842;
	shfl.sync.idx.b32	%r765|%p468, %r968, %r218, 31, -1;
	mov.b32 	%f1879, %r765;
	fma.rn.f32 	%f2111, %f1847, %f1879, %f1844;
	fma.rn.f32 	%f2110, %f1848, %f1879, %f1845;
$L__BB2_138:
	ld.param.u64 	%rd252, [_Z12_spmm_conv_2PKfPfiiPKiS3_S3_S0__param_0];
	cvta.to.global.u64 	%rd3, %rd252;
	and.b32  	%r766, %r4, -4;
	and.b32  	%r767, %r4, -2;
	setp.ge.s32 	%p469, %r766, %r767;
	@%p469 bra 	$L__BB2_140;
	and.b32  	%r768, %r4, -4;
	add.s32 	%r769, %r768, %r2;
	sub.s32 	%r770, %r769, %r1002;
	shfl.sync.idx.b32	%r771|%p470, %r1001, %r770, 31, -1;
	add.s32 	%r772, %r770, 1;
	shfl.sync.idx.b32	%r773|%p471, %r1001, %r772, 31, -1;
	mul.wide.s32 	%rd175, %r771, 4;
	add.s64 	%rd176, %rd3, %rd175;
	shfl.sync.idx.b32	%r774|%p472, %r999, %r770, 31, -1;
	mov.b32 	%f1880, %r774;
	ld.global.nc.f32 	%f1881, [%rd176];
	fma.rn.f32 	%f1882, %f1881, %f1880, %f2173;
	ld.global.nc.f32 	%f1883, [%rd176+128];
	fma.rn.f32 	%f1884, %f1883, %f1880, %f2172;
	shfl.sync.idx.b32	%r775|%p473, %r998, %r770, 31, -1;
	mov.b32 	%f1885, %r775;
	fma.rn.f32 	%f1886, %f1881, %f1885, %f2171;
	fma.rn.f32 	%f1887, %f1883, %f1885, %f2170;
	shfl.sync.idx.b32	%r776|%p474, %r997, %r770, 31, -1;
	mov.b32 	%f1888, %r776;
	fma.rn.f32 	%f1889, %f1881, %f1888, %f2169;
	fma.rn.f32 	%f1890, %f1883, %f1888, %f2168;
	shfl.sync.idx.b32	%r777|%p475, %r996, %r770, 31, -1;
	mov.b32 	%f1891, %r777;
	fma.rn.f32 	%f1892, %f1881, %f1891, %f2167;
	fma.rn.f32 	%f1893, %f1883, %f1891, %f2166;
	shfl.sync.idx.b32	%r778|%p476, %r995, %r770, 31, -1;
	mov.b32 	%f1894, %r778;
	fma.rn.f32 	%f1895, %f1881, %f1894, %f2165;
	fma.rn.f32 	%f1896, %f1883, %f1894, %f2164;
	shfl.sync.idx.b32	%r779|%p477, %r994, %r770, 31, -1;
	mov.b32 	%f1897, %r779;
	fma.rn.f32 	%f1898, %f1881, %f1897, %f2163;
	fma.rn.f32 	%f1899, %f1883, %f1897, %f2162;
	shfl.sync.idx.b32	%r780|%p478, %r993, %r770, 31, -1;
	mov.b32 	%f1900, %r780;
	fma.rn.f32 	%f1901, %f1881, %f1900, %f2161;
	fma.rn.f32 	%f1902, %f1883, %f1900, %f2160;
	shfl.sync.idx.b32	%r781|%p479, %r992, %r770, 31, -1;
	mov.b32 	%f1903, %r781;
	fma.rn.f32 	%f1904, %f1881, %f1903, %f2159;
	fma.rn.f32 	%f1905, %f1883, %f1903, %f2158;
	shfl.sync.idx.b32	%r782|%p480, %r991, %r770, 31, -1;
	mov.b32 	%f1906, %r782;
	fma.rn.f32 	%f1907, %f1881, %f1906, %f2157;
	fma.rn.f32 	%f1908, %f1883, %f1906, %f2156;
	shfl.sync.idx.b32	%r783|%p481, %r990, %r770, 31, -1;
	mov.b32 	%f1909, %r783;
	fma.rn.f32 	%f1910, %f1881, %f1909, %f2155;
	fma.rn.f32 	%f1911, %f1883, %f1909, %f2154;
	shfl.sync.idx.b32	%r784|%p482, %r989, %r770, 31, -1;
	mov.b32 	%f1912, %r784;
	fma.rn.f32 	%f1913, %f1881, %f1912, %f2153;
	fma.rn.f32 	%f1914, %f1883, %f1912, %f2152;
	shfl.sync.idx.b32	%r785|%p483, %r988, %r770, 31, -1;
	mov.b32 	%f1915, %r785;
	fma.rn.f32 	%f1916, %f1881, %f1915, %f2151;
	fma.rn.f32 	%f1917, %f1883, %f1915, %f2150;
	shfl.sync.idx.b32	%r786|%p484, %r987, %r770, 31, -1;
	mov.b32 	%f1918, %r786;
	fma.rn.f32 	%f1919, %f1881, %f1918, %f2149;
	fma.rn.f32 	%f1920, %f1883, %f1918, %f2148;
	shfl.sync.idx.b32	%r787|%p485, %r986, %r770, 31, -1;
	mov.b32 	%f1921, %r787;
	fma.rn.f32 	%f1922, %f1881, %f1921, %f2147;
	fma.rn.f32 	%f1923, %f1883, %f1921, %f2146;
	shfl.sync.idx.b32	%r788|%p486, %r985, %r770, 31, -1;
	mov.b32 	%f1924, %r788;
	fma.rn.f32 	%f1925, %f1881, %f1924, %f2145;
	fma.rn.f32 	%f1926, %f1883, %f1924, %f2144;
	shfl.sync.idx.b32	%r789|%p487, %r984, %r770, 31, -1;
	mov.b32 	%f1927, %r789;
	fma.rn.f32 	%f1928, %f1881, %f1927, %f2143;
	fma.rn.f32 	%f1929, %f1883, %f1927, %f2142;
	shfl.sync.idx.b32	%r790|%p488, %r983, %r770, 31, -1;
	mov.b32 	%f1930, %r790;
	fma.rn.f32 	%f1931, %f1881, %f1930, %f2141;
	fma.rn.f32 	%f1932, %f1883, %f1930, %f2140;
	shfl.sync.idx.b32	%r791|%p489, %r982, %r770, 31, -1;
	mov.b32 	%f1933, %r791;
	fma.rn.f32 	%f1934, %f1881, %f1933, %f2139;
	fma.rn.f32 	%f1935, %f1883, %f1933, %f2138;
	shfl.sync.idx.b32	%r792|%p490, %r981, %r770, 31, -1;
	mov.b32 	%f1936, %r792;
	fma.rn.f32 	%f1937, %f1881, %f1936, %f2137;
	fma.rn.f32 	%f1938, %f1883, %f1936, %f2136;
	shfl.sync.idx.b32	%r793|%p491, %r980, %r770, 31, -1;
	mov.b32 	%f1939, %r793;
	fma.rn.f32 	%f1940, %f1881, %f1939, %f2135;
	fma.rn.f32 	%f1941, %f1883, %f1939, %f2134;
	shfl.sync.idx.b32	%r794|%p492, %r979, %r770, 31, -1;
	mov.b32 	%f1942, %r794;
	fma.rn.f32 	%f1943, %f1881, %f1942, %f2133;
	fma.rn.f32 	%f1944, %f1883, %f1942, %f2132;
	shfl.sync.idx.b32	%r795|%p493, %r978, %r770, 31, -1;
	mov.b32 	%f1945, %r795;
	fma.rn.f32 	%f1946, %f1881, %f1945, %f2131;
	fma.rn.f32 	%f1947, %f1883, %f1945, %f2130;
	shfl.sync.idx.b32	%r796|%p494, %r977, %r770, 31, -1;
	mov.b32 	%f1948, %r796;
	fma.rn.f32 	%f1949, %f1881, %f1948, %f2129;
	fma.rn.f32 	%f1950, %f1883, %f1948, %f2128;
	shfl.sync.idx.b32	%r797|%p495, %r976, %r770, 31, -1;
	mov.b32 	%f1951, %r797;
	fma.rn.f32 	%f1952, %f1881, %f1951, %f2127;
	fma.rn.f32 	%f1953, %f1883, %f1951, %f2126;
	shfl.sync.idx.b32	%r798|%p496, %r975, %r770, 31, -1;
	mov.b32 	%f1954, %r798;
	fma.rn.f32 	%f1955, %f1881, %f1954, %f2125;
	fma.rn.f32 	%f1956, %f1883, %f1954, %f2124;
	shfl.sync.idx.b32	%r799|%p497, %r974, %r770, 31, -1;
	mov.b32 	%f1957, %r799;
	fma.rn.f32 	%f1958, %f1881, %f1957, %f2123;
	fma.rn.f32 	%f1959, %f1883, %f1957, %f2122;
	shfl.sync.idx.b32	%r800|%p498, %r973, %r770, 31, -1;
	mov.b32 	%f1960, %r800;
	fma.rn.f32 	%f1961, %f1881, %f1960, %f2121;
	fma.rn.f32 	%f1962, %f1883, %f1960, %f2120;
	shfl.sync.idx.b32	%r801|%p499, %r972, %r770, 31, -1;
	mov.b32 	%f1963, %r801;
	fma.rn.f32 	%f1964, %f1881, %f1963, %f2119;
	fma.rn.f32 	%f1965, %f1883, %f1963, %f2118;
	shfl.sync.idx.b32	%r802|%p500, %r971, %r770, 31, -1;
	mov.b32 	%f1966, %r802;
	fma.rn.f32 	%f1967, %f1881, %f1966, %f2117;
	fma.rn.f32 	%f1968, %f1883, %f1966, %f2116;
	shfl.sync.idx.b32	%r803|%p501, %r970, %r770, 31, -1;
	mov.b32 	%f1969, %r803;
	fma.rn.f32 	%f1970, %f1881, %f1969, %f2115;
	fma.rn.f32 	%f1971, %f1883, %f1969, %f2114;
	shfl.sync.idx.b32	%r804|%p502, %r969, %r770, 31, -1;
	mov.b32 	%f1972, %r804;
	fma.rn.f32 	%f1973, %f1881, %f1972, %f2113;
	fma.rn.f32 	%f1974, %f1883, %f1972, %f2112;
	shfl.sync.idx.b32	%r805|%p503, %r968, %r770, 31, -1;
	mov.b32 	%f1975, %r805;
	fma.rn.f32 	%f1976, %f1881, %f1975, %f2111;
	fma.rn.f32 	%f1977, %f1883, %f1975, %f2110;
	mul.wide.s32 	%rd177, %r773, 4;
	add.s64 	%rd178, %rd3, %rd177;
	shfl.sync.idx.b32	%r806|%p504, %r999, %r772, 31, -1;
	mov.b32 	%f1978, %r806;
	ld.global.nc.f32 	%f1979, [%rd178];
	fma.rn.f32 	%f2173, %f1979, %f1978, %f1882;
	ld.global.nc.f32 	%f1980, [%rd178+128];
	fma.rn.f32 	%f2172, %f1980, %f1978, %f1884;
	shfl.sync.idx.b32	%r807|%p505, %r998, %r772, 31, -1;
	mov.b32 	%f1981, %r807;
	fma.rn.f32 	%f2171, %f1979, %f1981, %f1886;
	fma.rn.f32 	%f2170, %f1980, %f1981, %f1887;
	shfl.sync.idx.b32	%r808|%p506, %r997, %r772, 31, -1;
	mov.b32 	%f1982, %r808;
	fma.rn.f32 	%f2169, %f1979, %f1982, %f1889;
	fma.rn.f32 	%f2168, %f1980, %f1982, %f1890;
	shfl.sync.idx.b32	%r809|%p507, %r996, %r772, 31, -1;
	mov.b32 	%f1983, %r809;
	fma.rn.f32 	%f2167, %f1979, %f1983, %f1892;
	fma.rn.f32 	%f2166, %f1980, %f1983, %f1893;
	shfl.sync.idx.b32	%r810|%p508, %r995, %r772, 31, -1;
	mov.b32 	%f1984, %r810;
	fma.rn.f32 	%f2165, %f1979, %f1984, %f1895;
	fma.rn.f32 	%f2164, %f1980, %f1984, %f1896;
	shfl.sync.idx.b32	%r811|%p509, %r994, %r772, 31, -1;
	mov.b32 	%f1985, %r811;
	fma.rn.f32 	%f2163, %f1979, %f1985, %f1898;
	fma.rn.f32 	%f2162, %f1980, %f1985, %f1899;
	shfl.sync.idx.b32	%r812|%p510, %r993, %r772, 31, -1;
	mov.b32 	%f1986, %r812;
	fma.rn.f32 	%f2161, %f1979, %f1986, %f1901;
	fma.rn.f32 	%f2160, %f1980, %f1986, %f1902;
	shfl.sync.idx.b32	%r813|%p511, %r992, %r772, 31, -1;
	mov.b32 	%f1987, %r813;
	fma.rn.f32 	%f2159, %f1979, %f1987, %f1904;
	fma.rn.f32 	%f2158, %f1980, %f1987, %f1905;
	shfl.sync.idx.b32	%r814|%p512, %r991, %r772, 31, -1;
	mov.b32 	%f1988, %r814;
	fma.rn.f32 	%f2157, %f1979, %f1988, %f1907;
	fma.rn.f32 	%f2156, %f1980, %f1988, %f1908;
	shfl.sync.idx.b32	%r815|%p513, %r990, %r772, 31, -1;
	mov.b32 	%f1989, %r815;
	fma.rn.f32 	%f2155, %f1979, %f1989, %f1910;
	fma.rn.f32 	%f2154, %f1980, %f1989, %f1911;
	shfl.sync.idx.b32	%r816|%p514, %r989, %r772, 31, -1;
	mov.b32 	%f1990, %r816;
	fma.rn.f32 	%f2153, %f1979, %f1990, %f1913;
	fma.rn.f32 	%f2152, %f1980, %f1990, %f1914;
	shfl.sync.idx.b32	%r817|%p515, %r988, %r772, 31, -1;
	mov.b32 	%f1991, %r817;
	fma.rn.f32 	%f2151, %f1979, %f1991, %f1916;
	fma.rn.f32 	%f2150, %f1980, %f1991, %f1917;
	shfl.sync.idx.b32	%r818|%p516, %r987, %r772, 31, -1;
	mov.b32 	%f1992, %r818;
	fma.rn.f32 	%f2149, %f1979, %f1992, %f1919;
	fma.rn.f32 	%f2148, %f1980, %f1992, %f1920;
	shfl.sync.idx.b32	%r819|%p517, %r986, %r772, 31, -1;
	mov.b32 	%f1993, %r819;
	fma.rn.f32 	%f2147, %f1979, %f1993, %f1922;
	fma.rn.f32 	%f2146, %f1980, %f1993, %f1923;
	shfl.sync.idx.b32	%r820|%p518, %r985, %r772, 31, -1;
	mov.b32 	%f1994, %r820;
	fma.rn.f32 	%f2145, %f1979, %f1994, %f1925;
	fma.rn.f32 	%f2144, %f1980, %f1994, %f1926;
	shfl.sync.idx.b32	%r821|%p519, %r984, %r772, 31, -1;
	mov.b32 	%f1995, %r821;
	fma.rn.f32 	%f2143, %f1979, %f1995, %f1928;
	fma.rn.f32 	%f2142, %f1980, %f1995, %f1929;
	shfl.sync.idx.b32	%r822|%p520, %r983, %r772, 31, -1;
	mov.b32 	%f1996, %r822;
	fma.rn.f32 	%f2141, %f1979, %f1996, %f1931;
	fma.rn.f32 	%f2140, %f1980, %f1996, %f1932;
	shfl.sync.idx.b32	%r823|%p521, %r982, %r772, 31, -1;
	mov.b32 	%f1997, %r823;
	fma.rn.f32 	%f2139, %f1979, %f1997, %f1934;
	fma.rn.f32 	%f2138, %f1980, %f1997, %f1935;
	shfl.sync.idx.b32	%r824|%p522, %r981, %r772, 31, -1;
	mov.b32 	%f1998, %r824;
	fma.rn.f32 	%f2137, %f1979, %f1998, %f1937;
	fma.rn.f32 	%f2136, %f1980, %f1998, %f1938;
	shfl.sync.idx.b32	%r825|%p523, %r980, %r772, 31, -1;
	mov.b32 	%f1999, %r825;
	fma.rn.f32 	%f2135, %f1979, %f1999, %f1940;
	fma.rn.f32 	%f2134, %f1980, %f1999, %f1941;
	shfl.sync.idx.b32	%r826|%p524, %r979, %r772, 31, -1;
	mov.b32 	%f2000, %r826;
	fma.rn.f32 	%f2133, %f1979, %f2000, %f1943;
	fma.rn.f32 	%f2132, %f1980, %f2000, %f1944;
	shfl.sync.idx.b32	%r827|%p525, %r978, %r772, 31, -1;
	mov.b32 	%f2001, %r827;
	fma.rn.f32 	%f2131, %f1979, %f2001, %f1946;
	fma.rn.f32 	%f2130, %f1980, %f2001, %f1947;
	shfl.sync.idx.b32	%r828|%p526, %r977, %r772, 31, -1;
	mov.b32 	%f2002, %r828;
	fma.rn.f32 	%f2129, %f1979, %f2002, %f1949;
	fma.rn.f32 	%f2128, %f1980, %f2002, %f1950;
	shfl.sync.idx.b32	%r829|%p527, %r976, %r772, 31, -1;
	mov.b32 	%f2003, %r829;
	fma.rn.f32 	%f2127, %f1979, %f2003, %f1952;
	fma.rn.f32 	%f2126, %f1980, %f2003, %f1953;
	shfl.sync.idx.b32	%r830|%p528, %r975, %r772, 31, -1;
	mov.b32 	%f2004, %r830;
	fma.rn.f32 	%f2125, %f1979, %f2004, %f1955;
	fma.rn.f32 	%f2124, %f1980, %f2004, %f1956;
	shfl.sync.idx.b32	%r831|%p529, %r974, %r772, 31, -1;
	mov.b32 	%f2005, %r831;
	fma.rn.f32 	%f2123, %f1979, %f2005, %f1958;
	fma.rn.f32 	%f2122, %f1980, %f2005, %f1959;
	shfl.sync.idx.b32	%r832|%p530, %r973, %r772, 31, -1;
	mov.b32 	%f2006, %r832;
	fma.rn.f32 	%f2121, %f1979, %f2006, %f1961;
	fma.rn.f32 	%f2120, %f1980, %f2006, %f1962;
	shfl.sync.idx.b32	%r833|%p531, %r972, %r772, 31, -1;
	mov.b32 	%f2007, %r833;
	fma.rn.f32 	%f2119, %f1979, %f2007, %f1964;
	fma.rn.f32 	%f2118, %f1980, %f2007, %f1965;
	shfl.sync.idx.b32	%r834|%p532, %r971, %r772, 31, -1;
	mov.b32 	%f2008, %r834;
	fma.rn.f32 	%f2117, %f1979, %f2008, %f1967;
	fma.rn.f32 	%f2116, %f1980, %f2008, %f1968;
	shfl.sync.idx.b32	%r835|%p533, %r970, %r772, 31, -1;
	mov.b32 	%f2009, %r835;
	fma.rn.f32 	%f2115, %f1979, %f2009, %f1970;
	fma.rn.f32 	%f2114, %f1980, %f2009, %f1971;
	shfl.sync.idx.b32	%r836|%p534, %r969, %r772, 31, -1;
	mov.b32 	%f2010, %r836;
	fma.rn.f32 	%f2113, %f1979, %f2010, %f1973;
	fma.rn.f32 	%f2112, %f1980, %f2010, %f1974;
	shfl.sync.idx.b32	%r837|%p535, %r968, %r772, 31, -1;
	mov.b32 	%f2011, %r837;
	fma.rn.f32 	%f2111, %f1979, %f2011, %f1976;
	fma.rn.f32 	%f2110, %f1980, %f2011, %f1977;
$L__BB2_140:
	setp.ge.s32 	%p536, %r6, %r4;
	@%p536 bra 	$L__BB2_142;
	sub.s32 	%r838, %r6, %r1002;
	shfl.sync.idx.b32	%r839|%p537, %r1001, %r838, 31, -1;
	mul.wide.s32 	%rd179, %r839, 4;
	add.s64 	%rd180, %rd3, %rd179;
	shfl.sync.idx.b32	%r840|%p538, %r999, %r838, 31, -1;
	mov.b32 	%f2012, %r840;
	ld.global.nc.f32 	%f2013, [%rd180];
	fma.rn.f32 	%f2173, %f2013, %f2012, %f2173;
	ld.global.nc.f32 	%f2014, [%rd180+128];
	fma.rn.f32 	%f2172, %f2014, %f2012, %f2172;
	shfl.sync.idx.b32	%r841|%p539, %r998, %r838, 31, -1;
	mov.b32 	%f2015, %r841;
	fma.rn.f32 	%f2171, %f2013, %f2015, %f2171;
	fma.rn.f32 	%f2170, %f2014, %f2015, %f2170;
	shfl.sync.idx.b32	%r842|%p540, %r997, %r838, 31, -1;
	mov.b32 	%f2016, %r842;
	fma.rn.f32 	%f2169, %f2013, %f2016, %f2169;
	fma.rn.f32 	%f2168, %f2014, %f2016, %f2168;
	shfl.sync.idx.b32	%r843|%p541, %r996, %r838, 31, -1;
	mov.b32 	%f2017, %r843;
	fma.rn.f32 	%f2167, %f2013, %f2017, %f2167;
	fma.rn.f32 	%f2166, %f2014, %f2017, %f2166;
	shfl.sync.idx.b32	%r844|%p542, %r995, %r838, 31, -1;
	mov.b32 	%f2018, %r844;
	fma.rn.f32 	%f2165, %f2013, %f2018, %f2165;
	fma.rn.f32 	%f2164, %f2014, %f2018, %f2164;
	shfl.sync.idx.b32	%r845|%p543, %r994, %r838, 31, -1;
	mov.b32 	%f2019, %r845;
	fma.rn.f32 	%f2163, %f2013, %f2019, %f2163;
	fma.rn.f32 	%f2162, %f2014, %f2019, %f2162;
	shfl.sync.idx.b32	%r846|%p544, %r993, %r838, 31, -1;
	mov.b32 	%f2020, %r846;
	fma.rn.f32 	%f2161, %f2013, %f2020, %f2161;
	fma.rn.f32 	%f2160, %f2014, %f2020, %f2160;
	shfl.sync.idx.b32	%r847|%p545, %r992, %r838, 31, -1;
	mov.b32 	%f2021, %r847;
	fma.rn.f32 	%f2159, %f2013, %f2021, %f2159;
	fma.rn.f32 	%f2158, %f2014, %f2021, %f2158;
	shfl.sync.idx.b32	%r848|%p546, %r991, %r838, 31, -1;
	mov.b32 	%f2022, %r848;
	fma.rn.f32 	%f2157, %f2013, %f2022, %f2157;
	fma.rn.f32 	%f2156, %f2014, %f2022, %f2156;
	shfl.sync.idx.b32	%r849|%p547, %r990, %r838, 31, -1;
	mov.b32 	%f2023, %r849;
	fma.rn.f32 	%f2155, %f2013, %f2023, %f2155;
	fma.rn.f32 	%f2154, %f2014, %f2023, %f2154;
	shfl.sync.idx.b32	%r850|%p548, %r989, %r838, 31, -1;
	mov.b32 	%f2024, %r850;
	fma.rn.f32 	%f2153, %f2013, %f2024, %f2153;
	fma.rn.f32 	%f2152, %f2014, %f2024, %f2152;
	shfl.sync.idx.b32	%r851|%p549, %r988, %r838, 31, -1;
	mov.b32 	%f2025, %r851;
	fma.rn.f32 	%f2151, %f2013, %f2025, %f2151;
	fma.rn.f32 	%f2150, %f2014, %f2025, %f2150;
	shfl.sync.idx.b32	%r852|%p550, %r987, %r838, 31, -1;
	mov.b32 	%f2026, %r852;
	fma.rn.f32 	%f2149, %f2013, %f2026, %f2149;
	fma.rn.f32 	%f2148, %f2014, %f2026, %f2148;
	shfl.sync.idx.b32	%r853|%p551, %r986, %r838, 31, -1;
	mov.b32 	%f2027, %r853;
	fma.rn.f32 	%f2147, %f2013, %f2027, %f2147;
	fma.rn.f32 	%f2146, %f2014, %f2027, %f2146;
	shfl.sync.idx.b32	%r854|%p552, %r985, %r838, 31, -1;
	mov.b32 	%f2028, %r854;
	fma.rn.f32 	%f2145, %f2013, %f2028, %f2145;
	fma.rn.f32 	%f2144, %f2014, %f2028, %f2144;
	shfl.sync.idx.b32	%r855|%p553, %r984, %r838, 31, -1;
	mov.b32 	%f2029, %r855;
	fma.rn.f32 	%f2143, %f2013, %f2029, %f2143;
	fma.rn.f32 	%f2142, %f2014, %f2029, %f2142;
	shfl.sync.idx.b32	%r856|%p554, %r983, %r838, 31, -1;
	mov.b32 	%f2030, %r856;
	fma.rn.f32 	%f2141, %f2013, %f2030, %f2141;
	fma.rn.f32 	%f2140, %f2014, %f2030, %f2140;
	shfl.sync.idx.b32	%r857|%p555, %r982, %r838, 31, -1;
	mov.b32 	%f2031, %r857;
	fma.rn.f32 	%f2139, %f2013, %f2031, %f2139;
	fma.rn.f32 	%f2138, %f2014, %f2031, %f2138;
	shfl.sync.idx.b32	%r858|%p556, %r981, %r838, 31, -1;
	mov.b32 	%f2032, %r858;
	fma.rn.f32 	%f2137, %f2013, %f2032, %f2137;
	fma.rn.f32 	%f2136, %f2014, %f2032, %f2136;
	shfl.sync.idx.b32	%r859|%p557, %r980, %r838, 31, -1;
	mov.b32 	%f2033, %r859;
	fma.rn.f32 	%f2135, %f2013, %f2033, %f2135;
	fma.rn.f32 	%f2134, %f2014, %f2033, %f2134;
	shfl.sync.idx.b32	%r860|%p558, %r979, %r838, 31, -1;
	mov.b32 	%f2034, %r860;
	fma.rn.f32 	%f2133, %f2013, %f2034, %f2133;
	fma.rn.f32 	%f2132, %f2014, %f2034, %f2132;
	shfl.sync.idx.b32	%r861|%p559, %r978, %r838, 31, -1;
	mov.b32 	%f2035, %r861;
	fma.rn.f32 	%f2131, %f2013, %f2035, %f2131;
	fma.rn.f32 	%f2130, %f2014, %f2035, %f2130;
	shfl.sync.idx.b32	%r862|%p560, %r977, %r838, 31, -1;
	mov.b32 	%f2036, %r862;
	fma.rn.f32 	%f2129, %f2013, %f2036, %f2129;
	fma.rn.f32 	%f2128, %f2014, %f2036, %f2128;
	shfl.sync.idx.b32	%r863|%p561, %r976, %r838, 31, -1;
	mov.b32 	%f2037, %r863;
	fma.rn.f32 	%f2127, %f2013, %f2037, %f2127;
	fma.rn.f32 	%f2126, %f2014, %f2037, %f2126;
	shfl.sync.idx.b32	%r864|%p562, %r975, %r838, 31, -1;
	mov.b32 	%f2038, %r864;
	fma.rn.f32 	%f2125, %f2013, %f2038, %f2125;
	fma.rn.f32 	%f2124, %f2014, %f2038, %f2124;
	shfl.sync.idx.b32	%r865|%p563, %r974, %r838, 31, -1;
	mov.b32 	%f2039, %r865;
	fma.rn.f32 	%f2123, %f2013, %f2039, %f2123;
	fma.rn.f32 	%f2122, %f2014, %f2039, %f2122;
	shfl.sync.idx.b32	%r866|%p564, %r973, %r838, 31, -1;
	mov.b32 	%f2040, %r866;
	fma.rn.f32 	%f2121, %f2013, %f2040, %f2121;
	fma.rn.f32 	%f2120, %f2014, %f2040, %f2120;
	shfl.sync.idx.b32	%r867|%p565, %r972, %r838, 31, -1;
	mov.b32 	%f2041, %r867;
	fma.rn.f32 	%f2119, %f2013, %f2041, %f2119;
	fma.rn.f32 	%f2118, %f2014, %f2041, %f2118;
	shfl.sync.idx.b32	%r868|%p566, %r971, %r838, 31, -1;
	mov.b32 	%f2042, %r868;
	fma.rn.f32 	%f2117, %f2013, %f2042, %f2117;
	fma.rn.f32 	%f2116, %f2014, %f2042, %f2116;
	shfl.sync.idx.b32	%r869|%p567, %r970, %r838, 31, -1;
	mov.b32 	%f2043, %r869;
	fma.rn.f32 	%f2115, %f2013, %f2043, %f2115;
	fma.rn.f32 	%f2114, %f2014, %f2043, %f2114;
	shfl.sync.idx.b32	%r870|%p568, %r969, %r838, 31, -1;
	mov.b32 	%f2044, %r870;
	fma.rn.f32 	%f2113, %f2013, %f2044, %f2113;
	fma.rn.f32 	%f2112, %f2014, %f2044, %f2112;
	shfl.sync.idx.b32	%r871|%p569, %r968, %r838, 31, -1;
	mov.b32 	%f2045, %r871;
	fma.rn.f32 	%f2111, %f2013, %f2045, %f2111;
	fma.rn.f32 	%f2110, %f2014, %f2045, %f2110;
$L__BB2_142:
	ld.param.u64 	%rd254, [_Z12_spmm_conv_2PKfPfiiPKiS3_S3_S0__param_5];
	ld.param.u64 	%rd253, [_Z12_spmm_conv_2PKfPfiiPKiS3_S3_S0__param_1];
	cvta.to.global.u64 	%rd181, %rd253;
	cvta.to.global.u64 	%rd182, %rd254;
	add.s64 	%rd184, %rd182, %rd13;
	ld.global.nc.u32 	%r872, [%rd184];
	shl.b32 	%r873, %r872, 6;
	add.s32 	%r874, %r873, %r5;
	mul.wide.s32 	%rd185, %r874, 4;
	add.s64 	%rd186, %rd181, %rd185;
	st.global.f32 	[%rd186], %f2173;
	st.global.f32 	[%rd186+128], %f2172;
	ld.global.nc.u32 	%r875, [%rd184+4];
	shl.b32 	%r876, %r875, 6;
	add.s32 	%r877, %r876, %r5;
	mul.wide.s32 	%rd187, %r877, 4;
	add.s64 	%rd188, %rd181, %rd187;
	st.global.f32 	[%rd188], %f2171;
	st.global.f32 	[%rd188+128], %f2170;
	ld.global.nc.u32 	%r878, [%rd184+8];
	shl.b32 	%r879, %r878, 6;
	add.s32 	%r880, %r879, %r5;
	mul.wide.s32 	%rd189, %r880, 4;
	add.s64 	%rd190, %rd181, %rd189;
	st.global.f32 	[%rd190], %f2169;
	st.global.f32 	[%rd190+128], %f2168;
	ld.global.nc.u32 	%r881, [%rd184+12];
	shl.b32 	%r882, %r881, 6;
	add.s32 	%r883, %r882, %r5;
	mul.wide.s32 	%rd191, %r883, 4;
	add.s64 	%rd192, %rd181, %rd191;
	st.global.f32 	[%rd192], %f2167;
	st.global.f32 	[%rd192+128], %f2166;
	ld.global.nc.u32 	%r884, [%rd184+16];
	shl.b32 	%r885, %r884, 6;
	add.s32 	%r886, %r885, %r5;
	mul.wide.s32 	%rd193, %r886, 4;
	add.s64 	%rd194, %rd181, %rd193;
	st.global.f32 	[%rd194], %f2165;
	st.global.f32 	[%rd194+128], %f2164;
	ld.global.nc.u32 	%r887, [%rd184+20];
	shl.b32 	%r888, %r887, 6;
	add.s32 	%r889, %r888, %r5;
	mul.wide.s32 	%rd195, %r889, 4;
	add.s64 	%rd196, %rd181, %rd195;
	st.global.f32 	[%rd196], %f2163;
	st.global.f32 	[%rd196+128], %f2162;
	ld.global.nc.u32 	%r890, [%rd184+24];
	shl.b32 	%r891, %r890, 6;
	add.s32 	%r892, %r891, %r5;
	mul.wide.s32 	%rd197, %r892, 4;
	add.s64 	%rd198, %rd181, %rd197;
	st.global.f32 	[%rd198], %f2161;
	st.global.f32 	[%rd198+128], %f2160;
	ld.global.nc.u32 	%r893, [%rd184+28];
	shl.b32 	%r894, %r893, 6;
	add.s32 	%r895, %r894, %r5;
	mul.wide.s32 	%rd199, %r895, 4;
	add.s64 	%rd200, %rd181, %rd199;
	st.global.f32 	[%rd200], %f2159;
	st.global.f32 	[%rd200+128], %f2158;
	ld.global.nc.u32 	%r896, [%rd184+32];
	shl.b32 	%r897, %r896, 6;
	add.s32 	%r898, %r897, %r5;
	mul.wide.s32 	%rd201, %r898, 4;
	add.s64 	%rd202, %rd181, %rd201;
	st.global.f32 	[%rd202], %f2157;
	st.global.f32 	[%rd202+128], %f2156;
	ld.global.nc.u32 	%r899, [%rd184+36];
	shl.b32 	%r900, %r899, 6;
	add.s32 	%r901, %r900, %r5;
	mul.wide.s32 	%rd203, %r901, 4;
	add.s64 	%rd204, %rd181, %rd203;
	st.global.f32 	[%rd204], %f2155;
	st.global.f32 	[%rd204+128], %f2154;
	ld.global.nc.u32 	%r902, [%rd184+40];
	shl.b32 	%r903, %r902, 6;
	add.s32 	%r904, %r903, %r5;
	mul.wide.s32 	%rd205, %r904, 4;
	add.s64 	%rd206, %rd181, %rd205;
	st.global.f32 	[%rd206], %f2153;
	st.global.f32 	[%rd206+128], %f2152;
	ld.global.nc.u32 	%r905, [%rd184+44];
	shl.b32 	%r906, %r905, 6;
	add.s32 	%r907, %r906, %r5;
	mul.wide.s32 	%rd207, %r907, 4;
	add.s64 	%rd208, %rd181, %rd207;
	st.global.f32 	[%rd208], %f2151;
	st.global.f32 	[%rd208+128], %f2150;
	ld.global.nc.u32 	%r908, [%rd184+48];
	shl.b32 	%r909, %r908, 6;
	add.s32 	%r910, %r909, %r5;
	mul.wide.s32 	%rd209, %r910, 4;
	add.s64 	%rd210, %rd181, %rd209;
	st.global.f32 	[%rd210], %f2149;
	st.global.f32 	[%rd210+128], %f2148;
	ld.global.nc.u32 	%r911, [%rd184+52];
	shl.b32 	%r912, %r911, 6;
	add.s32 	%r913, %r912, %r5;
	mul.wide.s32 	%rd211, %r913, 4;
	add.s64 	%rd212, %rd181, %rd211;
	st.global.f32 	[%rd212], %f2147;
	st.global.f32 	[%rd212+128], %f2146;
	ld.global.nc.u32 	%r914, [%rd184+56];
	shl.b32 	%r915, %r914, 6;
	add.s32 	%r916, %r915, %r5;
	mul.wide.s32 	%rd213, %r916, 4;
	add.s64 	%rd214, %rd181, %rd213;
	st.global.f32 	[%rd214], %f2145;
	st.global.f32 	[%rd214+128], %f2144;
	ld.global.nc.u32 	%r917, [%rd184+60];
	shl.b32 	%r918, %r917, 6;
	add.s32 	%r919, %r918, %r5;
	mul.wide.s32 	%rd215, %r919, 4;
	add.s64 	%rd216, %rd181, %rd215;
	st.global.f32 	[%rd216], %f2143;
	st.global.f32 	[%rd216+128], %f2142;
	ld.global.nc.u32 	%r920, [%rd184+64];
	shl.b32 	%r921, %r920, 6;
	add.s32 	%r922, %r921, %r5;
	mul.wide.s32 	%rd217, %r922, 4;
	add.s64 	%rd218, %rd181, %rd217;
	st.global.f32 	[%rd218], %f2141;
	st.global.f32 	[%rd218+128], %f2140;
	ld.global.nc.u32 	%r923, [%rd184+68];
	shl.b32 	%r924, %r923, 6;
	add.s32 	%r925, %r924, %r5;
	mul.wide.s32 	%rd219, %r925, 4;
	add.s64 	%rd220, %rd181, %rd219;
	st.global.f32 	[%rd220], %f2139;
	st.global.f32 	[%rd220+128], %f2138;
	ld.global.nc.u32 	%r926, [%rd184+72];
	shl.b32 	%r927, %r926, 6;
	add.s32 	%r928, %r927, %r5;
	mul.wide.s32 	%rd221, %r928, 4;
	add.s64 	%rd222, %rd181, %rd221;
	st.global.f32 	[%rd222], %f2137;
	st.global.f32 	[%rd222+128], %f2136;
	ld.global.nc.u32 	%r929, [%rd184+76];
	shl.b32 	%r930, %r929, 6;
	add.s32 	%r931, %r930, %r5;
	mul.wide.s32 	%rd223, %r931, 4;
	add.s64 	%rd224, %rd181, %rd223;
	st.global.f32 	[%rd224], %f2135;
	st.global.f32 	[%rd224+128], %f2134;
	ld.global.nc.u32 	%r932, [%rd184+80];
	shl.b32 	%r933, %r932, 6;
	add.s32 	%r934, %r933, %r5;
	mul.wide.s32 	%rd225, %r934, 4;
	add.s64 	%rd226, %rd181, %rd225;
	st.global.f32 	[%rd226], %f2133;
	st.global.f32 	[%rd226+128], %f2132;
	ld.global.nc.u32 	%r935, [%rd184+84];
	shl.b32 	%r936, %r935, 6;
	add.s32 	%r937, %r936, %r5;
	mul.wide.s32 	%rd227, %r937, 4;
	add.s64 	%rd228, %rd181, %rd227;
	st.global.f32 	[%rd228], %f2131;
	st.global.f32 	[%rd228+128], %f2130;
	ld.global.nc.u32 	%r938, [%rd184+88];
	shl.b32 	%r939, %r938, 6;
	add.s32 	%r940, %r939, %r5;
	mul.wide.s32 	%rd229, %r940, 4;
	add.s64 	%rd230, %rd181, %rd229;
	st.global.f32 	[%rd230], %f2129;
	st.global.f32 	[%rd230+128], %f2128;
	ld.global.nc.u32 	%r941, [%rd184+92];
	shl.b32 	%r942, %r941, 6;
	add.s32 	%r943, %r942, %r5;
	mul.wide.s32 	%rd231, %r943, 4;
	add.s64 	%rd232, %rd181, %rd231;
	st.global.f32 	[%rd232], %f2127;
	st.global.f32 	[%rd232+128], %f2126;
	ld.global.nc.u32 	%r944, [%rd184+96];
	shl.b32 	%r945, %r944, 6;
	add.s32 	%r946, %r945, %r5;
	mul.wide.s32 	%rd233, %r946, 4;
	add.s64 	%rd234, %rd181, %rd233;
	st.global.f32 	[%rd234], %f2125;
	st.global.f32 	[%rd234+128], %f2124;
	ld.global.nc.u32 	%r947, [%rd184+100];
	shl.b32 	%r948, %r947, 6;
	add.s32 	%r949, %r948, %r5;
	mul.wide.s32 	%rd235, %r949, 4;
	add.s64 	%rd236, %rd181, %rd235;
	st.global.f32 	[%rd236], %f2123;
	st.global.f32 	[%rd236+128], %f2122;
	ld.global.nc.u32 	%r950, [%rd184+104];
	shl.b32 	%r951, %r950, 6;
	add.s32 	%r952, %r951, %r5;
	mul.wide.s32 	%rd237, %r952, 4;
	add.s64 	%rd238, %rd181, %rd237;
	st.global.f32 	[%rd238], %f2121;
	st.global.f32 	[%rd238+128], %f2120;
	ld.global.nc.u32 	%r953, [%rd184+108];
	shl.b32 	%r954, %r953, 6;
	add.s32 	%r955, %r954, %r5;
	mul.wide.s32 	%rd239, %r955, 4;
	add.s64 	%rd240, %rd181, %rd239;
	st.global.f32 	[%rd240], %f2119;
	st.global.f32 	[%rd240+128], %f2118;
	ld.global.nc.u32 	%r956, [%rd184+112];
	shl.b32 	%r957, %r956, 6;
	add.s32 	%r958, %r957, %r5;
	mul.wide.s32 	%rd241, %r958, 4;
	add.s64 	%rd242, %rd181, %rd241;
	st.global.f32 	[%rd242], %f2117;
	st.global.f32 	[%rd242+128], %f2116;
	ld.global.nc.u32 	%r959, [%rd184+116];
	shl.b32 	%r960, %r959, 6;
	add.s32 	%r961, %r960, %r5;
	mul.wide.s32 	%rd243, %r961, 4;
	add.s64 	%rd244, %rd181, %rd243;
	st.global.f32 	[%rd244], %f2115;
	st.global.f32 	[%rd244+128], %f2114;
	ld.global.nc.u32 	%r962, [%rd184+120];
	shl.b32 	%r963, %r962, 6;
	add.s32 	%r964, %r963, %r5;
	mul.wide.s32 	%rd245, %r964, 4;
	add.s64 	%rd246, %rd181, %rd245;
	st.global.f32 	[%rd246], %f2113;
	st.global.f32 	[%rd246+128], %f2112;
	ld.global.nc.u32 	%r965, [%rd184+124];
	shl.b32 	%r966, %r965, 6;
	add.s32 	%r967, %r966, %r5;
	mul.wide.s32 	%rd247, %r967, 4;
	add.s64 	%rd248, %rd181, %rd247;
	st.global.f32 	[%rd248], %f2111;
	st.global.f32 	[%rd248+128], %f2110;
	ret;

}
	// .globl	_Z12_spmm_conv_3PKfPfiiPKiS3_S3_S0_
.visible .entry _Z12_spmm_conv_3PKfPfiiPKiS3_S3_S0_(
	.param .u64 .ptr .align 1 _Z12_spmm_conv_3PKfPfiiPKiS3_S3_S0__param_0,
	.param .u64 .ptr .align 1 _Z12_spmm_conv_3PKfPfiiPKiS3_S3_S0__param_1,
	.param .u32 _Z12_spmm_conv_3PKfPfiiPKiS3_S3_S0__param_2,
	.param .u32 _Z12_spmm_conv_3PKfPfiiPKiS3_S3_S0__param_3,
	.param .u64 .ptr .align 1 _Z12_spmm_conv_3PKfPfiiPKiS3_S3_S0__param_4,
	.param .u64 .ptr .align 1 _Z12_spmm_conv_3PKfPfiiPKiS3_S3_S0__param_5,
	.param .u64 .ptr .align 1 _Z12_spmm_conv_3PKfPfiiPKiS3_S3_S0__param_6,
	.param .u64 .ptr .align 1 _Z12_spmm_conv_3PKfPfiiPKiS3_S3_S0__param_7
)
{
	.reg .pred 	%p<213>;
	.reg .b32 	%r<532>;
	.reg .b32 	%f<855>;
	.reg .b64 	%rd<135>;

	ld.param.s32 	%rd1, [_Z12_spmm_conv_3PKfPfiiPKiS3_S3_S0__param_2];
	ld.param.u64 	%rd9, [_Z12_spmm_conv_3PKfPfiiPKiS3_S3_S0__param_4];
	cvta.to.global.u64 	%rd10, %rd9;
	mov.u32 	%r137, %tid.y;
	mov.u32 	%r138, %ctaid.x;
	mul.lo.s32 	%r139, %r138, 44;
	mad.lo.s32 	%r140, %r137, 11, %r139;
	mov.u32 	%r1, %tid.x;
	mov.u32 	%r141, %ctaid.y;
	shl.b32 	%r142, %r141, 6;
	mul.hi.s32 	%r143, %r140, 780903145;
	shr.u32 	%r144, %r143, 31;
	shr.s32 	%r145, %r143, 1;
	add.s32 	%r146, %r145, %r144;
	mul.lo.s32 	%r147, %r146, 11;
	sub.s32 	%r2, %r140, %r147;
	cvt.s64.s32 	%rd11, %r2;
	add.s64 	%rd12, %rd1, %rd11;
	shl.b64 	%rd13, %rd12, 2;
	add.s64 	%rd14, %rd10, %rd13;
	ld.global.nc.u32 	%r3, [%rd14];
	ld.global.nc.u32 	%r4, [%rd14+4];
	sub.s32 	%r5, %r4, %r3;
	shr.u32 	%r148, %r143, 3;
	add.s32 	%r149, %r148, %r144;
	shr.s32 	%r150, %r146, 31;
	shr.u32 	%r151, %r150, 30;
	add.s32 	%r152, %r146, %r151;
	and.b32  	%r153, %r152, 131068;
	sub.s32 	%r154, %r146, %r153;
	shl.b32 	%r155, %r149, 17;
	shl.b32 	%r156, %r154, 15;
	add.s32 	%r157, %r142, %r1;
	add.s32 	%r158, %r157, %r155;
	add.s32 	%r6, %r158, %r156;
	and.b32  	%r7, %r5, -8;
	and.b32  	%r159, %r5, -2;
	add.s32 	%r8, %r159, %r3;
	setp.lt.s32 	%p1, %r5, 8;
	mov.b32 	%r492, 0;
	mov.f32 	%f745, 0f00000000;
	mov.f32 	%f746, %f745;
	mov.f32 	%f747, %f745;
	mov.f32 	%f748, %f745;
	mov.f32 	%f749, %f745;
	mov.f32 	%f750, %f745;
	mov.f32 	%f751, %f745;
	mov.f32 	%f752, %f745;
	mov.f32 	%f753, %f745;
	mov.f32 	%f754, %f745;
	mov.f32 	%f755, %f745;
	mov.f32 	%f756, %f745;
	mov.f32 	%f757, %f745;
	mov.f32 	%f758, %f745;
	mov.f32 	%f759, %f745;
	mov.f32 	%f760, %f745;
	mov.f32 	%f761, %f745;
	mov.f32 	%f762, %f745;
	mov.f32 	%f763, %f745;
	mov.f32 	%f764, %f745;
	mov.f32 	%f765, %f745;
	mov.f32 	%f766, %f745;
	@%p1 bra 	$L__BB3_6;
	add.s32 	%r479, %r3, 3;
	shl.b32 	%r163, %r4, 1;
	add.s32 	%r164, %r1, %r163;
	sub.s32 	%r478, %r164, %r3;
	mad.lo.s32 	%r165, %r4, 3, %r1;
	shl.b32 	%r166, %r3, 1;
	sub.s32 	%r477, %r165, %r166;
	shl.b32 	%r167, %r4, 2;
	add.s32 	%r168, %r1, %r167;
	mul.lo.s32 	%r169, %r3, 3;
	sub.s32 	%r476, %r168, %r169;
	mad.lo.s32 	%r170, %r4, 5, %r1;
	shl.b32 	%r171, %r3, 2;
	sub.s32 	%r475, %r170, %r171;
	mad.lo.s32 	%r172, %r4, 6, %r1;
	mul.lo.s32 	%r173, %r3, 5;
	sub.s32 	%r474, %r172, %r173;
	mad.lo.s32 	%r174, %r4, 7, %r1;
	mul.lo.s32 	%r175, %r3, 6;
	sub.s32 	%r473, %r174, %r175;
	shl.b32 	%r176, %r4, 3;
	add.s32 	%r177, %r1, %r176;
	mul.lo.s32 	%r178, %r3, 7;
	sub.s32 	%r472, %r177, %r178;
	mad.lo.s32 	%r179, %r4, 9, %r1;
	shl.b32 	%r180, %r3, 3;
	sub.s32 	%r471, %r179, %r180;
	mad.lo.s32 	%r181, %r4, 10, %r1;
	mul.lo.s32 	%r182, %r3, 9;
	sub.s32 	%r470, %r181, %r182;
	add.s32 	%r469, %r1, %r4;
	add.s32 	%r468, %r1, %r3;
	mov.b32 	%r492, 0;
	mov.f32 	%f745, 0f00000000;
	mov.b32 	%r466, 3;
	mov.u32 	%r467, %r5;
$L__BB3_2:
	mov.u32 	%r34, %r479;
	add.s32 	%r183, %r466, -3;
	and.b32  	%r184, %r183, 31;
	setp.ne.s32 	%p2, %r184, 0;
	@%p2 bra 	$L__BB3_5;
	add.s32 	%r492, %r34, -3;
	setp.ge.u32 	%p3, %r1, %r467;
	@%p3 bra 	$L__BB3_5;
	ld.param.u64 	%rd133, [_Z12_spmm_conv_3PKfPfiiPKiS3_S3_S0__param_7];
	ld.param.u64 	%rd131, [_Z12_spmm_conv_3PKfPfiiPKiS3_S3_S0__param_6];
	cvta.to.global.u64 	%rd15, %rd131;
	mul.wide.u32 	%rd16, %r468, 4;
	add.s64 	%rd17, %rd15, %rd16;
	ld.global.nc.u32 	%r185, [%rd17];
	mul.hi.s32 	%r186, %r185, 715827883;
	shr.u32 	%r187, %r186, 31;
	shr.u32 	%r188, %r186, 8;
	add.s32 	%r189, %r188, %r187;
	shl.b32 	%r190, %r189, 17;
	add.s32 	%r191, %r190, %r6;
	shr.s32 	%r192, %r185, 31;
	shr.u32 	%r193, %r192, 23;
	add.s32 	%r194, %r185, %r193;
	shr.s32 	%r195, %r194, 9;
	mul.hi.s32 	%r196, %r195, 1431655766;
	shr.u32 	%r197, %r196, 31;
	add.s32 	%r198, %r196, %r197;
	mul.lo.s32 	%r199, %r198, 3;
	sub.s32 	%r200, %r195, %r199;
	shl.b32 	%r201, %r200, 15;
	add.s32 	%r202, %r191, %r201;
	and.b32  	%r203, %r194, 67108352;
	sub.s32 	%r204, %r185, %r203;
	shl.b32 	%r205, %r204, 6;
	add.s32 	%r491, %r202, %r205;
	cvta.to.global.u64 	%rd18, %rd133;
	add.s64 	%rd19, %rd18, %rd16;
	ld.global.nc.u32 	%r490, [%rd19];
	mul.wide.u32 	%rd20, %r469, 4;
	add.s64 	%rd21, %rd18, %rd20;
	ld.global.nc.u32 	%r489, [%rd21];
	mul.wide.u32 	%rd22, %r478, 4;
	add.s64 	%rd23, %rd18, %rd22;
	ld.global.nc.u32 	%r488, [%rd23];
	mul.wide.u32 	%rd24, %r477, 4;
	add.s64 	%rd25, %rd18, %rd24;
	ld.global.nc.u32 	%r487, [%rd25];
	mul.wide.u32 	%rd26, %r476, 4;
	add.s64 	%rd27, %rd18, %rd26;
	ld.global.nc.u32 	%r486, [%rd27];
	mul.wide.u32 	%rd28, %r475, 4;
	add.s64 	%rd29, %rd18, %rd28;
	ld.global.nc.u32 	%r485, [%rd29];
	mul.wide.u32 	%rd30, %r474, 4;
	add.s64 	%rd31, %rd18, %rd30;
	ld.global.nc.u32 	%r484, [%rd31];
	mul.wide.u32 	%rd32, %r473, 4;
	add.s64 	%rd33, %rd18, %rd32;
	ld.global.nc.u32 	%r483, [%rd33];
	mul.wide.u32 	%rd34, %r472, 4;
	add.s64 	%rd35, %rd18, %rd34;
	ld.global.nc.u32 	%r482, [%rd35];
	mul.wide.u32 	%rd36, %r471, 4;
	add.s64 	%rd37, %rd18, %rd36;
	ld.global.nc.u32 	%r481, [%rd37];
	mul.wide.u32 	%rd38, %r470, 4;
	add.s64 	%rd39, %rd18, %rd38;
	ld.global.nc.u32 	%r480, [%rd39];
$L__BB3_5:
	ld.param.u64 	%rd127, [_Z12_spmm_conv_3PKfPfiiPKiS3_S3_S0__param_0];
	sub.s32 	%r206, %r34, %r492;
	add.s32 	%r207, %r206, -3;
	shfl.sync.idx.b32	%r208|%p4, %r491, %r207, 31, -1;
	add.s32 	%r209, %r206, -2;
	shfl.sync.idx.b32	%r210|%p5, %r491, %r209, 31, -1;
	add.s32 	%r211, %r206, -1;
	shfl.sync.idx.b32	%r212|%p6, %r491, %r211, 31, -1;
	shfl.sync.idx.b32	%r213|%p7, %r491, %r206, 31, -1;
	add.s32 	%r214, %r206, 1;
	shfl.sync.idx.b32	%r215|%p8, %r491, %r214, 31, -1;
	add.s32 	%r216, %r206, 2;
	shfl.sync.idx.b32	%r217|%p9, %r491, %r216, 31, -1;
	add.s32 	%r218, %r206, 3;
	shfl.sync.idx.b32	%r219|%p10, %r491, %r218, 31, -1;
	add.s32 	%r220, %r206, 4;
	shfl.sync.idx.b32	%r221|%p11, %r491, %r220, 31, -1;
	cvta.to.global.u64 	%rd40, %rd127;
	mul.wide.s32 	%rd41, %r208, 4;
	add.s64 	%rd42, %rd40, %rd41;
	shfl.sync.idx.b32	%r222|%p12, %r490, %r207, 31, -1;
	mov.b32 	%f277, %r222;
	ld.global.nc.f32 	%f278, [%rd42];
	fma.rn.f32 	%f279, %f278, %f277, %f766;
	ld.global.nc.f32 	%f280, [%rd42+128];
	fma.rn.f32 	%f281, %f280, %f277, %f765;
	shfl.sync.idx.b32	%r223|%p13, %r489, %r207, 31, -1;
	mov.b32 	%f282, %r223;
	fma.rn.f32 	%f283, %f278, %f282, %f764;
	fma.rn.f32 	%f284, %f280, %f282, %f763;
	shfl.sync.idx.b32	%r224|%p14, %r488, %r207, 31, -1;
	mov.b32 	%f285, %r224;
	fma.rn.f32 	%f286, %f278, %f285, %f762;
	fma.rn.f32 	%f287, %f280, %f285, %f761;
	shfl.sync.idx.b32	%r225|%p15, %r487, %r207, 31, -1;
	mov.b32 	%f288, %r225;
	fma.rn.f32 	%f289, %f278, %f288, %f760;
	fma.rn.f32 	%f290, %f280, %f288, %f759;
	shfl.sync.idx.b32	%r226|%p16, %r486, %r207, 31, -1;
	mov.b32 	%f291, %r226;
	fma.rn.f32 	%f292, %f278, %f291, %f758;
	fma.rn.f32 	%f293, %f280, %f291, %f757;
	shfl.sync.idx.b32	%r227|%p17, %r485, %r207, 31, -1;
	mov.b32 	%f294, %r227;
	fma.rn.f32 	%f295, %f278, %f294, %f756;
	fma.rn.f32 	%f296, %f280, %f294, %f755;
	shfl.sync.idx.b32	%r228|%p18, %r484, %r207, 31, -1;
	mov.b32 	%f297, %r228;
	fma.rn.f32 	%f298, %f278, %f297, %f754;
	fma.rn.f32 	%f299, %f280, %f297, %f753;
	shfl.sync.idx.b32	%r229|%p19, %r483, %r207, 31, -1;
	mov.b32 	%f300, %r229;
	fma.rn.f32 	%f301, %f278, %f300, %f752;
	fma.rn.f32 	%f302, %f280, %f300, %f751;
	shfl.sync.idx.b32	%r230|%p20, %r482, %r207, 31, -1;
	mov.b32 	%f303, %r230;
	fma.rn.f32 	%f304, %f278, %f303, %f750;
	fma.rn.f32 	%f305, %f280, %f303, %f749;
	shfl.sync.idx.b32	%r231|%p21, %r481, %r207, 31, -1;
	mov.b32 	%f306, %r231;
	fma.rn.f32 	%f307, %f278, %f306, %f748;
	fma.rn.f32 	%f308, %f280, %f306, %f747;
	shfl.sync.idx.b32	%r232|%p22, %r480, %r207, 31, -1;
	mov.b32 	%f309, %r232;
	fma.rn.f32 	%f310, %f278, %f309, %f746;
	fma.rn.f32 	%f311, %f280, %f309, %f745;
	mul.wide.s32 	%rd43, %r210, 4;
	add.s64 	%rd44, %rd40, %rd43;
	shfl.sync.idx.b32	%r233|%p23, %r490, %r209, 31, -1;
	mov.b32 	%f312, %r233;
	ld.global.nc.f32 	%f313, [%rd44];
	fma.rn.f32 	%f314, %f313, %f312, %f279;
	ld.global.nc.f32 	%f315, [%rd44+128];
	fma.rn.f32 	%f316, %f315, %f312, %f281;
	shfl.sync.idx.b32	%r234|%p24, %r489, %r209, 31, -1;
	mov.b32 	%f317, %r234;
	fma.rn.f32 	%f318, %f313, %f317, %f283;
	fma.rn.f32 	%f319, %f315, %f317, %f284;
	shfl.sync.idx.b32	%r235|%p25, %r488, %r209, 31, -1;
	mov.b32 	%f320, %r235;
	fma.rn.f32 	%f321, %f313, %f320, %f286;
	fma.rn.f32 	%f322, %f315, %f320, %f287;
	shfl.sync.idx.b32	%r236|%p26, %r487, %r209, 31, -1;
	mov.b32 	%f323, %r236;
	fma.rn.f32 	%f324, %f313, %f323, %f289;
	fma.rn.f32 	%f325, %f315, %f323, %f290;
	shfl.sync.idx.b32	%r237|%p27, %r486, %r209, 31, -1;
	mov.b32 	%f326, %r237;
	fma.rn.f32 	%f327, %f313, %f326, %f292;
	fma.rn.f32 	%f328, %f315, %f326, %f293;
	shfl.sync.idx.b32	%r238|%p28, %r485, %r209, 31, -1;
	mov.b32 	%f329, %r238;
	fma.rn.f32 	%f330, %f313, %f329, %f295;
	fma.rn.f32 	%f331, %f315, %f329, %f296;
	shfl.sync.idx.b32	%r239|%p29, %r484, %r209, 31, -1;
	mov.b32 	%f332, %r239;
	fma.rn.f32 	%f333, %f313, %f332, %f298;
	fma.rn.f32 	%f334, %f315, %f332, %f299;
	shfl.sync.idx.b32	%r240|%p30, %r483, %r209, 31, -1;
	mov.b32 	%f335, %r240;
	fma.rn.f32 	%f336, %f313, %f335, %f301;
	fma.rn.f32 	%f337, %f315, %f335, %f302;
	shfl.sync.idx.b32	%r241|%p31, %r482, %r209, 31, -1;
	mov.b32 	%f338, %r241;
	fma.rn.f32 	%f339, %f313, %f338, %f304;
	fma.rn.f32 	%f340, %f315, %f338, %f305;
	shfl.sync.idx.b32	%r242|%p32, %r481, %r209, 31, -1;
	mov.b32 	%f341, %r242;
	fma.rn.f32 	%f342, %f313, %f341, %f307;
	fma.rn.f32 	%f343, %f315, %f341, %f308;
	shfl.sync.idx.b32	%r243|%p33, %r480, %r209, 31, -1;
	mov.b32 	%f344, %r243;
	fma.rn.f32 	%f345, %f313, %f344, %f310;
	fma.rn.f32 	%f346, %f315, %f344, %f311;
	mul.wide.s32 	%rd45, %r212, 4;
	add.s64 	%rd46, %rd40, %rd45;
	shfl.sync.idx.b32	%r244|%p34, %r490, %r211, 31, -1;
	mov.b32 	%f347, %r244;
	ld.global.nc.f32 	%f348, [%rd46];
	fma.rn.f32 	%f349, %f348, %f347, %f314;
	ld.global.nc.f32 	%f350, [%rd46+128];
	fma.rn.f32 	%f351, %f350, %f347, %f316;
	shfl.sync.idx.b32	%r245|%p35, %r489, %r211, 31, -1;
	mov.b32 	%f352, %r245;
	fma.rn.f32 	%f353, %f348, %f352, %f318;
	fma.rn.f32 	%f354, %f350, %f352, %f319;
	shfl.sync.idx.b32	%r246|%p36, %r488, %r211, 31, -1;
	mov.b32 	%f355, %r246;
	fma.rn.f32 	%f356, %f348, %f355, %f321;
	fma.rn.f32 	%f357, %f350, %f355, %f322;
	shfl.sync.idx.b32	%r247|%p37, %r487, %r211, 31, -1;
	mov.b32 	%f358, %r247;
	fma.rn.f32 	%f359, %f348, %f358, %f324;
	fma.rn.f32 	%f360, %f350, %f358, %f325;
	shfl.sync.idx.b32	%r248|%p38, %r486, %r211, 31, -1;
	mov.b32 	%f361, %r248;
	fma.rn.f32 	%f362, %f348, %f361, %f327;
	fma.rn.f32 	%f363, %f350, %f361, %f328;
	shfl.sync.idx.b32	%r249|%p39, %r485, %r211, 31, -1;
	mov.b32 	%f364, %r249;
	fma.rn.f32 	%f365, %f348, %f364, %f330;
	fma.rn.f32 	%f366, %f350, %f364, %f331;
	shfl.sync.idx.b32	%r250|%p40, %r484, %r211, 31, -1;
	mov.b32 	%f367, %r250;
	fma.rn.f32 	%f368, %f348, %f367, %f333;
	fma.rn.f32 	%f369, %f350, %f367, %f334;
	shfl.sync.idx.b32	%r251|%p41, %r483, %r211, 31, -1;
	mov.b32 	%f370, %r251;
	fma.rn.f32 	%f371, %f348, %f370, %f336;
	fma.rn.f32 	%f372, %f350, %f370, %f337;
	shfl.sync.idx.b32	%r252|%p42, %r482, %r211, 31, -1;
	mov.b32 	%f373, %r252;
	fma.rn.f32 	%f374, %f348, %f373, %f339;
	fma.rn.f32 	%f375, %f350, %f373, %f340;
	shfl.sync.idx.b32	%r253|%p43, %r481, %r211, 31, -1;
	mov.b32 	%f376, %r253;
	fma.rn.f32 	%f377, %f348, %f376, %f342;
	fma.rn.f32 	%f378, %f350, %f376, %f343;
	shfl.sync.idx.b32	%r254|%p44, %r480, %r211, 31, -1;
	mov.b32 	%f379, %r254;
	fma.rn.f32 	%f380, %f348, %f379, %f345;
	fma.rn.f32 	%f381, %f350, %f379, %f346;
	mul.wide.s32 	%rd47, %r213, 4;
	add.s64 	%rd48, %rd40, %rd47;
	shfl.sync.idx.b32	%r255|%p45, %r490, %r206, 31, -1;
	mov.b32 	%f382, %r255;
	ld.global.nc.f32 	%f383, [%rd48];
	fma.rn.f32 	%f384, %f383, %f382, %f349;
	ld.global.nc.f32 	%f385, [%rd48+128];
	fma.rn.f32 	%f386, %f385, %f382, %f351;
	shfl.sync.idx.b32	%r256|%p46, %r489, %r206, 31, -1;
	mov.b32 	%f387, %r256;
	fma.rn.f32 	%f388, %f383, %f387, %f353;
	fma.rn.f32 	%f389, %f385, %f387, %f354;
	shfl.sync.idx.b32	%r257|%p47, %r488, %r206, 31, -1;
	mov.b32 	%f390, %r257;
	fma.rn.f32 	%f391, %f383, %f390, %f356;
	fma.rn.f32 	%f392, %f385, %f390, %f357;
	shfl.sync.idx.b32	%r258|%p48, %r487, %r206, 31, -1;
	mov.b32 	%f393, %r258;
	fma.rn.f32 	%f394, %f383, %f393, %f359;
	fma.rn.f32 	%f395, %f385, %f393, %f360;
	shfl.sync.idx.b32	%r259|%p49, %r486, %r206, 31, -1;
	mov.b32 	%f396, %r259;
	fma.rn.f32 	%f397, %f383, %f396, %f362;
	fma.rn.f32 	%f398, %f385, %f396, %f363;
	shfl.sync.idx.b32	%r260|%p50, %r485, %r206, 31, -1;
	mov.b32 	%f399, %r260;
	fma.rn.f32 	%f400, %f383, %f399, %f365;
	fma.rn.f32 	%f401, %f385, %f399, %f366;
	shfl.sync.idx.b32	%r261|%p51, %r484, %r206, 31, -1;
	mov.b32 	%f402, %r261;
	fma.rn.f32 	%f403, %f383, %f402, %f368;
	fma.rn.f32 	%f404, %f385, %f402, %f369;
	shfl.sync.idx.b32	%r262|%p52, %r483, %r206, 31, -1;
	mov.b32 	%f405, %r262;
	fma.rn.f32 	%f406, %f383, %f405, %f371;
	fma.rn.f32 	%f407, %f385, %f405, %f372;
	shfl.sync.idx.b32	%r263|%p53, %r482, %r206, 31, -1;
	mov.b32 	%f408, %r263;
	fma.rn.f32 	%f409, %f383, %f408, %f374;
	fma.rn.f32 	%f410, %f385, %f408, %f375;
	shfl.sync.idx.b32	%r264|%p54, %r481, %r206, 31, -1;
	mov.b32 	%f411, %r264;
	fma.rn.f32 	%f412, %f383, %f411, %f377;
	fma.rn.f32 	%f413, %f385, %f411, %f378;
	shfl.sync.idx.b32	%r265|%p55, %r480, %r206, 31, -1;
	mov.b32 	%f414, %r265;
	fma.rn.f32 	%f415, %f383, %f414, %f380;
	fma.rn.f32 	%f416, %f385, %f414, %f381;
	mul.wide.s32 	%rd49, %r215, 4;
	add.s64 	%rd50, %rd40, %rd49;
	shfl.sync.idx.b32	%r266|%p56, %r490, %r214, 31, -1;
	mov.b32 	%f417, %r266;
	ld.global.nc.f32 	%f418, [%rd50];
	fma.rn.f32 	%f419, %f418, %f417, %f384;
	ld.global.nc.f32 	%f420, [%rd50+128];
	fma.rn.f32 	%f421, %f420, %f417, %f386;
	shfl.sync.idx.b32	%r267|%p57, %r489, %r214, 31, -1;
	mov.b32 	%f422, %r267;
	fma.rn.f32 	%f423, %f418, %f422, %f388;
	fma.rn.f32 	%f424, %f420, %f422, %f389;
	shfl.sync.idx.b32	%r268|%p58, %r488, %r214, 31, -1;
	mov.b32 	%f425, %r268;
	fma.rn.f32 	%f426, %f418, %f425, %f391;
	fma.rn.f32 	%f427, %f420, %f425, %f392;
	shfl.sync.idx.b32	%r269|%p59, %r487, %r214, 31, -1;
	mov.b32 	%f428, %r269;
	fma.rn.f32 	%f429, %f418, %f428, %f394;
	fma.rn.f32 	%f430, %f420, %f428, %f395;
	shfl.sync.idx.b32	%r270|%p60, %r486, %r214, 31, -1;
	mov.b32 	%f431, %r270;
	fma.rn.f32 	%f432, %f418, %f431, %f397;
	fma.rn.f32 	%f433, %f420, %f431, %f398;
	shfl.sync.idx.b32	%r271|%p61, %r485, %r214, 31, -1;
	mov.b32 	%f434, %r271;
	fma.rn.f32 	%f435, %f418, %f434, %f400;
	fma.rn.f32 	%f436, %f420, %f434, %f401;
	shfl.sync.idx.b32	%r272|%p62, %r484, %r214, 31, -1;
	mov.b32 	%f437, %r272;
	fma.rn.f32 	%f438, %f418, %f437, %f403;
	fma.rn.f32 	%f439, %f420, %f437, %f404;
	shfl.sync.idx.b32	%r273|%p63, %r483, %r214, 31, -1;
	mov.b32 	%f440, %r273;
	fma.rn.f32 	%f441, %f418, %f440, %f406;
	fma.rn.f32 	%f442, %f420, %f440, %f407;
	shfl.sync.idx.b32	%r274|%p64, %r482, %r214, 31, -1;
	mov.b32 	%f443, %r274;
	fma.rn.f32 	%f444, %f418, %f443, %f409;
	fma.rn.f32 	%f445, %f420, %f443, %f410;
	shfl.sync.idx.b32	%r275|%p65, %r481, %r214, 31, -1;
	mov.b32 	%f446, %r275;
	fma.rn.f32 	%f447, %f418, %f446, %f412;
	fma.rn.f32 	%f448, %f420, %f446, %f413;
	shfl.sync.idx.b32	%r276|%p66, %r480, %r214, 31, -1;
	mov.b32 	%f449, %r276;
	fma.rn.f32 	%f450, %f418, %f449, %f415;
	fma.rn.f32 	%f451, %f420, %f449, %f416;
	mul.wide.s32 	%rd51, %r217, 4;
	add.s64 	%rd52, %rd40, %rd51;
	shfl.sync.idx.b32	%r277|%p67, %r490, %r216, 31, -1;
	mov.b32 	%f452, %r277;
	ld.global.nc.f32 	%f453, [%rd52];
	fma.rn.f32 	%f454, %f453, %f452, %f419;
	ld.global.nc.f32 	%f455, [%rd52+128];
	fma.rn.f32 	%f456, %f455, %f452, %f421;
	shfl.sync.idx.b32	%r278|%p68, %r489, %r216, 31, -1;
	mov.b32 	%f457, %r278;
	fma.rn.f32 	%f458, %f453, %f457, %f423;
	fma.rn.f32 	%f459, %f455, %f457, %f424;
	shfl.sync.idx.b32	%r279|%p69, %r488, %r216, 31, -1;
	mov.b32 	%f460, %r279;
	fma.rn.f32 	%f461, %f453, %f460, %f426;
	fma.rn.f32 	%f462, %f455, %f460, %f427;
	shfl.sync.idx.b32	%r280|%p70, %r487, %r216, 31, -1;
	mov.b32 	%f463, %r280;
	fma.rn.f32 	%f464, %f453, %f463, %f429;
	fma.rn.f32 	%f465, %f455, %f463, %f430;
	shfl.sync.idx.b32	%r281|%p71, %r486, %r216, 31, -1;
	mov.b32 	%f466, %r281;
	fma.rn.f32 	%f467, %f453, %f466, %f432;
	fma.rn.f32 	%f468, %f455, %f466, %f433;
	shfl.sync.idx.b32	%r282|%p72, %r485, %r216, 31, -1;
	mov.b32 	%f469, %r282;
	fma.rn.f32 	%f470, %f453, %f469, %f435;
	fma.rn.f32 	%f471, %f455, %f469, %f436;
	shfl.sync.idx.b32	%r283|%p73, %r484, %r216, 31, -1;
	mov.b32 	%f472, %r283;
	fma.rn.f32 	%f473, %f453, %f472, %f438;
	fma.rn.f32 	%f474, %f455, %f472, %f439;
	shfl.sync.idx.b32	%r284|%p74, %r483, %r216, 31, -1;
	mov.b32 	%f475, %r284;
	fma.rn.f32 	%f476, %f453, %f475, %f441;
	fma.rn.f32 	%f477, %f455, %f475, %f442;
	shfl.sync.idx.b32	%r285|%p75, %r482, %r216, 31, -1;
	mov.b32 	%f478, %r285;
	fma.rn.f32 	%f479, %f453, %f478, %f444;
	fma.rn.f32 	%f480, %f455, %f478, %f445;
	shfl.sync.idx.b32	%r286|%p76, %r481, %r216, 31, -1;
	mov.b32 	%f481, %r286;
	fma.rn.f32 	%f482, %f453, %f481, %f447;
	fma.rn.f32 	%f483, %f455, %f481, %f448;
	shfl.sync.idx.b32	%r287|%p77, %r480, %r216, 31, -1;
	mov.b32 	%f484, %r287;
	fma.rn.f32 	%f485, %f453, %f484, %f450;
	fma.rn.f32 	%f486, %f455, %f484, %f451;
	mul.wide.s32 	%rd53, %r219, 4;
	add.s64 	%rd54, %rd40, %rd53;
	shfl.sync.idx.b32	%r288|%p78, %r490, %r218, 31, -1;
	mov.b32 	%f487, %r288;
	ld.global.nc.f32 	%f488, [%rd54];
	fma.rn.f32 	%f489, %f488, %f487, %f454;
	ld.global.nc.f32 	%f490, [%rd54+128];
	fma.rn.f32 	%f491, %f490, %f487, %f456;
	shfl.sync.idx.b32	%r289|%p79, %r489, %r218, 31, -1;
	mov.b32 	%f492, %r289;
	fma.rn.f32 	%f493, %f488, %f492, %f458;
	fma.rn.f32 	%f494, %f490, %f492, %f459;
	shfl.sync.idx.b32	%r290|%p80, %r488, %r218, 31, -1;
	mov.b32 	%f495, %r290;
	fma.rn.f32 	%f496, %f488, %f495, %f461;
	fma.rn.f32 	%f497, %f490, %f495, %f462;
	shfl.sync.idx.b32	%r291|%p81, %r487, %r218, 31, -1;
	mov.b32 	%f498, %r291;
	fma.rn.f32 	%f499, %f488, %f498, %f464;
	fma.rn.f32 	%f500, %f490, %f498, %f465;
	shfl.sync.idx.b32	%r292|%p82, %r486, %r218, 31, -1;
	mov.b32 	%f501, %r292;
	fma.rn.f32 	%f502, %f488, %f501, %f467;
	fma.rn.f32 	%f503, %f490, %f501, %f468;
	shfl.sync.idx.b32	%r293|%p83, %r485, %r218, 31, -1;
	mov.b32 	%f504, %r293;
	fma.rn.f32 	%f505, %f488, %f504, %f470;
	fma.rn.f32 	%f506, %f490, %f504, %f471;
	shfl.sync.idx.b32	%r294|%p84, %r484, %r218, 31, -1;
	mov.b32 	%f507, %r294;
	fma.rn.f32 	%f508, %f488, %f507, %f473;
	fma.rn.f32 	%f509, %f490, %f507, %f474;
	shfl.sync.idx.b32	%r295|%p85, %r483, %r218, 31, -1;
	mov.b32 	%f510, %r295;
	fma.rn.f32 	%f511, %f488, %f510, %f476;
	fma.rn.f32 	%f512, %f490, %f510, %f477;
	shfl.sync.idx.b32	%r296|%p86, %r482, %r218, 31, -1;
	mov.b32 	%f513, %r296;
	fma.rn.f32 	%f514, %f488, %f513, %f479;
	fma.rn.f32 	%f515, %f490, %f513, %f480;
	shfl.sync.idx.b32	%r297|%p87, %r481, %r218, 31, -1;
	mov.b32 	%f516, %r297;
	fma.rn.f32 	%f517, %f488, %f516, %f482;
	fma.rn.f32 	%f518, %f490, %f516, %f483;
	shfl.sync.idx.b32	%r298|%p88, %r480, %r218, 31, -1;
	mov.b32 	%f519, %r298;
	fma.rn.f32 	%f520, %f488, %f519, %f485;
	fma.rn.f32 	%f521, %f490, %f519, %f486;
	mul.wide.s32 	%rd55, %r221, 4;
	add.s64 	%rd56, %rd40, %rd55;
	shfl.sync.idx.b32	%r299|%p89, %r490, %r220, 31, -1;
	mov.b32 	%f522, %r299;
	ld.global.nc.f32 	%f523, [%rd56];
	fma.rn.f32 	%f766, %f523, %f522, %f489;
	ld.global.nc.f32 	%f524, [%rd56+128];
	fma.rn.f32 	%f765, %f524, %f522, %f491;
	shfl.sync.idx.b32	%r300|%p90, %r489, %r220, 31, -1;
	mov.b32 	%f525, %r300;
	fma.rn.f32 	%f764, %f523, %f525, %f493;
	fma.rn.f32 	%f763, %f524, %f525, %f494;
	shfl.sync.idx.b32	%r301|%p91, %r488, %r220, 31, -1;
	mov.b32 	%f526, %r301;
	fma.rn.f32 	%f762, %f523, %f526, %f496;
	fma.rn.f32 	%f761, %f524, %f526, %f497;
	shfl.sync.idx.b32	%r302|%p92, %r487, %r220, 31, -1;
	mov.b32 	%f527, %r302;
	fma.rn.f32 	%f760, %f523, %f527, %f499;
	fma.rn.f32 	%f759, %f524, %f527, %f500;
	shfl.sync.idx.b32	%r303|%p93, %r486, %r220, 31, -1;
	mov.b32 	%f528, %r303;
	fma.rn.f32 	%f758, %f523, %f528, %f502;
	fma.rn.f32 	%f757, %f524, %f528, %f503;
	shfl.sync.idx.b32	%r304|%p94, %r485, %r220, 31, -1;
	mov.b32 	%f529, %r304;
	fma.rn.f32 	%f756, %f523, %f529, %f505;
	fma.rn.f32 	%f755, %f524, %f529, %f506;
	shfl.sync.idx.b32	%r305|%p95, %r484, %r220, 31, -1;
	mov.b32 	%f530, %r305;
	fma.rn.f32 	%f754, %f523, %f530, %f508;
	fma.rn.f32 	%f753, %f524, %f530, %f509;
	shfl.sync.idx.b32	%r306|%p96, %r483, %r220, 31, -1;
	mov.b32 	%f531, %r306;
	fma.rn.f32 	%f752, %f523, %f531, %f511;
	fma.rn.f32 	%f751, %f524, %f531, %f512;
	shfl.sync.idx.b32	%r307|%p97, %r482, %r220, 31, -1;
	mov.b32 	%f532, %r307;
	fma.rn.f32 	%f750, %f523, %f532, %f514;
	fma.rn.f32 	%f749, %f524, %f532, %f515;
	shfl.sync.idx.b32	%r308|%p98, %r481, %r220, 31, -1;
	mov.b32 	%f533, %r308;
	fma.rn.f32 	%f748, %f523, %f533, %f517;
	fma.rn.f32 	%f747, %f524, %f533, %f518;
	shfl.sync.idx.b32	%r309|%p99, %r480, %r220, 31, -1;
	mov.b32 	%f534, %r309;
	fma.rn.f32 	%f746, %f523, %f534, %f520;
	fma.rn.f32 	%f745, %f524, %f534, %f521;
	add.s32 	%r479, %r34, 8;
	add.s32 	%r310, %r34, 5;
	add.s32 	%r478, %r478, 8;
	add.s32 	%r477, %r477, 8;
	add.s32 	%r476, %r476, 8;
	add.s32 	%r475, %r475, 8;
	add.s32 	%r474, %r474, 8;
	add.s32 	%r473, %r473, 8;
	add.s32 	%r472, %r472, 8;
	add.s32 	%r471, %r471, 8;
	add.s32 	%r470, %r470, 8;
	add.s32 	%r469, %r469, 8;
	add.s32 	%r468, %r468, 8;
	add.s32 	%r467, %r467, -8;
	add.s32 	%r466, %r466, 8;
	add.s32 	%r311, %r7, %r3;
	setp.lt.s32 	%p100, %r310, %r311;
	@%p100 bra 	$L__BB3_2;
$L__BB3_6:
	add.s32 	%r101, %r7, %r3;
	setp.le.s32 	%p101, %r4, %r101;
	and.b32  	%r312, %r5, 24;
	setp.ne.s32 	%p102, %r312, 0;
	or.pred  	%p103, %p102, %p101;
	@%p103 bra 	$L__BB3_9;
	sub.s32 	%r313, %r4, %r101;
	setp.ge.u32 	%p104, %r1, %r313;
	mov.u32 	%r492, %r101;
	@%p104 bra 	$L__BB3_9;
	ld.param.u64 	%rd134, [_Z12_spmm_conv_3PKfPfiiPKiS3_S3_S0__param_7];
	ld.param.u64 	%rd132, [_Z12_spmm_conv_3PKfPfiiPKiS3_S3_S0__param_6];
	add.s32 	%r314, %r101, %r1;
	cvta.to.global.u64 	%rd57, %rd132;
	mul.wide.u32 	%rd58, %r314, 4;
	add.s64 	%rd59, %rd57, %rd58;
	ld.global.nc.u32 	%r315, [%rd59];
	mul.hi.s32 	%r316, %r315, 715827883;
	shr.u32 	%r317, %r316, 31;
	shr.u32 	%r318, %r316, 8;
	add.s32 	%r319, %r318, %r317;
	shl.b32 	%r320, %r319, 17;
	add.s32 	%r321, %r320, %r6;
	shr.s32 	%r322, %r315, 31;
	shr.u32 	%r323, %r322, 23;
	add.s32 	%r324, %r315, %r323;
	shr.s32 	%r325, %r324, 9;
	mul.hi.s32 	%r326, %r325, 1431655766;
	shr.u32 	%r327, %r326, 31;
	add.s32 	%r328, %r326, %r327;
	mul.lo.s32 	%r329, %r328, 3;
	sub.s32 	%r330, %r325, %r329;
	shl.b32 	%r331, %r330, 15;
	add.s32 	%r332, %r321, %r331;
	and.b32  	%r333, %r324, 67108352;
	sub.s32 	%r334, %r315, %r333;
	shl.b32 	%r335, %r334, 6;
	add.s32 	%r491, %r332, %r335;
	cvta.to.global.u64 	%rd60, %rd134;
	add.s64 	%rd61, %rd60, %rd58;
	ld.global.nc.u32 	%r490, [%rd61];
	add.s32 	%r336, %r5, %r314;
	mul.wide.u32 	%rd62, %r336, 4;
	add.s64 	%rd63, %rd60, %rd62;
	ld.global.nc.u32 	%r489, [%rd63];
	add.s32 	%r337, %r336, %r5;
	mul.wide.u32 	%rd64, %r337, 4;
	add.s64 	%rd65, %rd60, %rd64;
	ld.global.nc.u32 	%r488, [%rd65];
	add.s32 	%r338, %r337, %r5;
	mul.wide.u32 	%rd66, %r338, 4;
	add.s64 	%rd67, %rd60, %rd66;
	ld.global.nc.u32 	%r487, [%rd67];
	add.s32 	%r339, %r338, %r5;
	mul.wide.u32 	%rd68, %r339, 4;
	add.s64 	%rd69, %rd60, %rd68;
	ld.global.nc.u32 	%r486, [%rd69];
	add.s32 	%r340, %r339, %r5;
	mul.wide.u32 	%rd70, %r340, 4;
	add.s64 	%rd71, %rd60, %rd70;
	ld.global.nc.u32 	%r485, [%rd71];
	add.s32 	%r341, %r340, %r5;
	mul.wide.u32 	%rd72, %r341, 4;
	add.s64 	%rd73, %rd60, %rd72;
	ld.global.nc.u32 	%r484, [%rd73];
	add.s32 	%r342, %r341, %r5;
	mul.wide.u32 	%rd74, %r342, 4;
	add.s64 	%rd75, %rd60, %rd74;
	ld.global.nc.u32 	%r483, [%rd75];
	add.s32 	%r343, %r342, %r5;
	mul.wide.u32 	%rd76, %r343, 4;
	add.s64 	%rd77, %rd60, %rd76;
	ld.global.nc.u32 	%r482, [%rd77];
	add.s32 	%r344, %r343, %r5;
	mul.wide.u32 	%rd78, %r344, 4;
	add.s64 	%rd79, %rd60, %rd78;
	ld.global.nc.u32 	%r481, [%rd79];
	add.s32 	%r345, %r344, %r5;
	mul.wide.u32 	%rd80, %r345, 4;
	add.s64 	%rd81, %rd60, %rd80;
	ld.global.nc.u32 	%r480, [%rd81];
$L__BB3_9:
	ld.param.u64 	%rd128, [_Z12_spmm_conv_3PKfPfiiPKiS3_S3_S0__param_0];
	cvta.to.global.u64 	%rd2, %rd128;
	and.b32  	%r127, %r5, -4;
	setp.ge.s32 	%p105, %r7, %r127;
	@%p105 bra 	$L__BB3_54;
	sub.s32 	%r128, %r101, %r492;
	shfl.sync.idx.b32	%r346|%p106, %r491, %r128, 31, -1;
	add.s32 	%r129, %r128, 1;
	shfl.sync.idx.b32	%r130|%p107, %r491, %r129, 31, -1;
	add.s32 	%r131, %r128, 2;
	shfl.sync.idx.b32	%r132|%p108, %r491, %r131, 31, -1;
	add.s32 	%r133, %r128, 3;
	shfl.sync.idx.b32	%r134|%p109, %r491, %r133, 31, -1;
	mul.wide.s32 	%rd82, %r346, 4;
	add.s64 	%rd3, %rd2, %rd82;
	shfl.sync.idx.b32	%r347|%p110, %r490, %r128, 31, -1;
	mov.b32 	%f67, %r347;
	setp.leu.f32 	%p111, %f67, 0f00000000;
	@%p111 bra 	$L__BB3_12;
	ld.global.nc.f32 	%f536, [%rd3];
	fma.rn.f32 	%f767, %f536, %f67, %f766;
	ld.global.nc.f32 	%f537, [%rd3+128];
	mul.f32 	%f768, %f537, %f67;
	bra.uni 	$L__BB3_13;
$L__BB3_12:
	add.f32 	%f767, %f766, 0f00000000;
	mov.f32 	%f768, 0f00000000;
$L__BB3_13:
	add.f32 	%f73, %f768, %f765;
	shfl.sync.idx.b32	%r348|%p112, %r489, %r128, 31, -1;
	mov.b32 	%f74, %r348;
	setp.leu.f32 	%p113, %f74, 0f00000000;
	mov.f32 	%f769, 0f00000000;
	@%p113 bra 	$L__BB3_15;
	ld.global.nc.f32 	%f539, [%rd3];
	mul.f32 	%f769, %f539, %f74;
$L__BB3_15:
	add.f32 	%f77, %f769, %f764;
	mov.f32 	%f770, 0f00000000;
	@%p113 bra 	$L__BB3_17;
	ld.global.nc.f32 	%f541, [%rd3+128];
	mul.f32 	%f770, %f541, %f74;
$L__BB3_17:
	add.f32 	%f80, %f770, %f763;
	shfl.sync.idx.b32	%r349|%p115, %r488, %r128, 31, -1;
	mov.b32 	%f81, %r349;
	setp.leu.f32 	%p116, %f81, 0f00000000;
	mov.f32 	%f771, 0f00000000;
	@%p116 bra 	$L__BB3_19;
	ld.global.nc.f32 	%f543, [%rd3];
	mul.f32 	%f771, %f543, %f81;
$L__BB3_19:
	add.f32 	%f84, %f771, %f762;
	mov.f32 	%f772, 0f00000000;
	@%p116 bra 	$L__BB3_21;
	ld.global.nc.f32 	%f545, [%rd3+128];
	mul.f32 	%f772, %f545, %f81;
$L__BB3_21:
	add.f32 	%f87, %f772, %f761;
	shfl.sync.idx.b32	%r350|%p118, %r487, %r128, 31, -1;
	mov.b32 	%f88, %r350;
	setp.leu.f32 	%p119, %f88, 0f00000000;
	mov.f32 	%f773, 0f00000000;
	@%p119 bra 	$L__BB3_23;
	ld.global.nc.f32 	%f547, [%rd3];
	mul.f32 	%f773, %f547, %f88;
$L__BB3_23:
	add.f32 	%f91, %f773, %f760;
	mov.f32 	%f774, 0f00000000;
	@%p119 bra 	$L__BB3_25;
	ld.global.nc.f32 	%f549, [%rd3+128];
	mul.f32 	%f774, %f549, %f88;
$L__BB3_25:
	add.f32 	%f94, %f774, %f759;
	shfl.sync.idx.b32	%r351|%p121, %r486, %r128, 31, -1;
	mov.b32 	%f95, %r351;
	setp.leu.f32 	%p122, %f95, 0f00000000;
	mov.f32 	%f775, 0f00000000;
	@%p122 bra 	$L__BB3_27;
	ld.global.nc.f32 	%f551, [%rd3];
	mul.f32 	%f775, %f551, %f95;
$L__BB3_27:
	add.f32 	%f98, %f775, %f758;
	mov.f32 	%f776, 0f00000000;
	@%p122 bra 	$L__BB3_29;
	ld.global.nc.f32 	%f553, [%rd3+128];
	mul.f32 	%f776, %f553, %f95;
$L__BB3_29:
	add.f32 	%f101, %f776, %f757;
	shfl.sync.idx.b32	%r352|%p124, %r485, %r128, 31, -1;
	mov.b32 	%f102, %r352;
	setp.leu.f32 	%p125, %f102, 0f00000000;
	mov.f32 	%f777, 0f00000000;
	@%p125 bra 	$L__BB3_31;
	ld.global.nc.f32 	%f555, [%rd3];
	mul.f32 	%f777, %f555, %f102;
$L__BB3_31:
	add.f32 	%f105, %f777, %f756;
	mov.f32 	%f778, 0f00000000;
	@%p125 bra 	$L__BB3_33;
	ld.global.nc.f32 	%f557, [%rd3+128];
	mul.f32 	%f778, %f557, %f102;
$L__BB3_33:
	add.f32 	%f108, %f778, %f755;
	shfl.sync.idx.b32	%r353|%p127, %r484, %r128, 31, -1;
	mov.b32 	%f109, %r353;
	setp.leu.f32 	%p128, %f109, 0f00000000;
	mov.f32 	%f779, 0f00000000;
	@%p128 bra 	$L__BB3_35;
	ld.global.nc.f32 	%f559, [%rd3];
	mul.f32 	%f779, %f559, %f109;
$L__BB3_35:
	add.f32 	%f112, %f779, %f754;
	mov.f32 	%f780, 0f00000000;
	@%p128 bra 	$L__BB3_37;
	ld.global.nc.f32 	%f561, [%rd3+128];
	mul.f32 	%f780, %f561, %f109;
$L__BB3_37:
	add.f32 	%f115, %f780, %f753;
	shfl.sync.idx.b32	%r354|%p130, %r483, %r128, 31, -1;
	mov.b32 	%f116, %r354;
	setp.leu.f32 	%p131, %f116, 0f00000000;
	mov.f32 	%f781, 0f00000000;
	@%p131 bra 	$L__BB3_39;
	ld.global.nc.f32 	%f563, [%rd3];
	mul.f32 	%f781, %f563, %f116;
$L__BB3_39:
	add.f32 	%f119, %f781, %f752;
	mov.f32 	%f782, 0f00000000;
	@%p131 bra 	$L__BB3_41;
	ld.global.nc.f32 	%f565, [%rd3+128];
	mul.f32 	%f782, %f565, %f116;
$L__BB3_41:
	add.f32 	%f122, %f782, %f751;
	shfl.sync.idx.b32	%r355|%p133, %r482, %r128, 31, -1;
	mov.b32 	%f123, %r355;
	setp.leu.f32 	%p134, %f123, 0f00000000;
	mov.f32 	%f783, 0f00000000;
	@%p134 bra 	$L__BB3_43;
	ld.global.nc.f32 	%f567, [%rd3];
	mul.f32 	%f783, %f567, %f123;
$L__BB3_43:
	add.f32 	%f126, %f783, %f750;
	mov.f32 	%f784, 0f00000000;
	@%p134 bra 	$L__BB3_45;
	ld.global.nc.f32 	%f569, [%rd3+128];
	mul.f32 	%f784, %f569, %f123;
$L__BB3_45:
	add.f32 	%f129, %f784, %f749;
	shfl.sync.idx.b32	%r356|%p136, %r481, %r128, 31, -1;
	mov.b32 	%f130, %r356;
	setp.leu.f32 	%p137, %f130, 0f00000000;
	mov.f32 	%f785, 0f00000000;
	@%p137 bra 	$L__BB3_47;
	ld.global.nc.f32 	%f571, [%rd3];
	mul.f32 	%f785, %f571, %f130;
$L__BB3_47:
	add.f32 	%f133, %f785, %f748;
	mov.f32 	%f786, 0f00000000;
	@%p137 bra 	$L__BB3_49;
	ld.global.nc.f32 	%f573, [%rd3+128];
	mul.f32 	%f786, %f573, %f130;
$L__BB3_49:
	add.f32 	%f136, %f786, %f747;
	shfl.sync.idx.b32	%r357|%p139, %r480, %r128, 31, -1;
	mov.b32 	%f137, %r357;
	setp.leu.f32 	%p140, %f137, 0f00000000;
	mov.f32 	%f787, 0f00000000;
	@%p140 bra 	$L__BB3_51;
	ld.global.nc.f32 	%f575, [%rd3];
	mul.f32 	%f787, %f575, %f137;
$L__BB3_51:
	add.f32 	%f140, %f787, %f746;
	mov.f32 	%f788, 0f00000000;
	@%p140 bra 	$L__BB3_53;
	ld.global.nc.f32 	%f577, [%rd3+128];
	mul.f32 	%f788, %f577, %f137;
$L__BB3_53:
	add.f32 	%f578, %f788, %f745;
	mul.wide.s32 	%rd83, %r130, 4;
	add.s64 	%rd84, %rd2, %rd83;
	shfl.sync.idx.b32	%r358|%p142, %r490, %r129, 31, -1;
	mov.b32 	%f579, %r358;
	ld.global.nc.f32 	%f580, [%rd84];
	fma.rn.f32 	%f581, %f580, %f579, %f767;
	ld.global.nc.f32 	%f582, [%rd84+128];
	fma.rn.f32 	%f583, %f582, %f579, %f73;
	shfl.sync.idx.b32	%r359|%p143, %r489, %r129, 31, -1;
	mov.b32 	%f584, %r359;
	fma.rn.f32 	%f585, %f580, %f584, %f77;
	fma.rn.f32 	%f586, %f582, %f584, %f80;
	shfl.sync.idx.b32	%r360|%p144, %r488, %r129, 31, -1;
	mov.b32 	%f587, %r360;
	fma.rn.f32 	%f588, %f580, %f587, %f84;
	fma.rn.f32 	%f589, %f582, %f587, %f87;
	shfl.sync.idx.b32	%r361|%p145, %r487, %r129, 31, -1;
	mov.b32 	%f590, %r361;
	fma.rn.f32 	%f591, %f580, %f590, %f91;
	fma.rn.f32 	%f592, %f582, %f590, %f94;
	shfl.sync.idx.b32	%r362|%p146, %r486, %r129, 31, -1;
	mov.b32 	%f593, %r362;
	fma.rn.f32 	%f594, %f580, %f593, %f98;
	fma.rn.f32 	%f595, %f582, %f593, %f101;
	shfl.sync.idx.b32	%r363|%p147, %r485, %r129, 31, -1;
	mov.b32 	%f596, %r363;
	fma.rn.f32 	%f597, %f580, %f596, %f105;
	fma.rn.f32 	%f598, %f582, %f596, %f108;
	shfl.sync.idx.b32	%r364|%p148, %r484, %r129, 31, -1;
	mov.b32 	%f599, %r364;
	fma.rn.f32 	%f600, %f580, %f599, %f112;
	fma.rn.f32 	%f601, %f582, %f599, %f115;
	shfl.sync.idx.b32	%r365|%p149, %r483, %r129, 31, -1;
	mov.b32 	%f602, %r365;
	fma.rn.f32 	%f603, %f580, %f602, %f119;
	fma.rn.f32 	%f604, %f582, %f602, %f122;
	shfl.sync.idx.b32	%r366|%p150, %r482, %r129, 31, -1;
	mov.b32 	%f605, %r366;
	fma.rn.f32 	%f606, %f580, %f605, %f126;
	fma.rn.f32 	%f607, %f582, %f605, %f129;
	shfl.sync.idx.b32	%r367|%p151, %r481, %r129, 31, -1;
	mov.b32 	%f608, %r367;
	fma.rn.f32 	%f609, %f580, %f608, %f133;
	fma.rn.f32 	%f610, %f582, %f608, %f136;
	shfl.sync.idx.b32	%r368|%p152, %r480, %r129, 31, -1;
	mov.b32 	%f611, %r368;
	fma.rn.f32 	%f612, %f580, %f611, %f140;
	fma.rn.f32 	%f613, %f582, %f611, %f578;
	mul.wide.s32 	%rd85, %r132, 4;
	add.s64 	%rd86, %rd2, %rd85;
	shfl.sync.idx.b32	%r369|%p153, %r490, %r131, 31, -1;
	mov.b32 	%f614, %r369;
	ld.global.nc.f32 	%f615, [%rd86];
	fma.rn.f32 	%f616, %f615, %f614, %f581;
	ld.global.nc.f32 	%f617, [%rd86+128];
	fma.rn.f32 	%f618, %f617, %f614, %f583;
	shfl.sync.idx.b32	%r370|%p154, %r489, %r131, 31, -1;
	mov.b32 	%f619, %r370;
	fma.rn.f32 	%f620, %f615, %f619, %f585;
	fma.rn.f32 	%f621, %f617, %f619, %f586;
	shfl.sync.idx.b32	%r371|%p155, %r488, %r131, 31, -1;
	mov.b32 	%f622, %r371;
	fma.rn.f32 	%f623, %f615, %f622, %f588;
	fma.rn.f32 	%f624, %f617, %f622, %f589;
	shfl.sync.idx.b32	%r372|%p156, %r487, %r131, 31, -1;
	mov.b32 	%f625, %r372;
	fma.rn.f32 	%f626, %f615, %f625, %f591;
	fma.rn.f32 	%f627, %f617, %f625, %f592;
	shfl.sync.idx.b32	%r373|%p157, %r486, %r131, 31, -1;
	mov.b32 	%f628, %r373;
	fma.rn.f32 	%f629, %f615, %f628, %f594;
	fma.rn.f32 	%f630, %f617, %f628, %f595;
	shfl.sync.idx.b32	%r374|%p158, %r485, %r131, 31, -1;
	mov.b32 	%f631, %r374;
	fma.rn.f32 	%f632, %f615, %f631, %f597;
	fma.rn.f32 	%f633, %f617, %f631, %f598;
	shfl.sync.idx.b32	%r375|%p159, %r484, %r131, 31, -1;
	mov.b32 	%f634, %r375;
	fma.rn.f32 	%f635, %f615, %f634, %f600;
	fma.rn.f32 	%f636, %f617, %f634, %f601;
	shfl.sync.idx.b32	%r376|%p160, %r483, %r131, 31, -1;
	mov.b32 	%f637, %r376;
	fma.rn.f32 	%f638, %f615, %f637, %f603;
	fma.rn.f32 	%f639, %f617, %f637, %f604;
	shfl.sync.idx.b32	%r377|%p161, %r482, %r131, 31, -1;
	mov.b32 	%f640, %r377;
	fma.rn.f32 	%f641, %f615, %f640, %f606;
	fma.rn.f32 	%f642, %f617, %f640, %f607;
	shfl.sync.idx.b32	%r378|%p162, %r481, %r131, 31, -1;
	mov.b32 	%f643, %r378;
	fma.rn.f32 	%f644, %f615, %f643, %f609;
	fma.rn.f32 	%f645, %f617, %f643, %f610;
	shfl.sync.idx.b32	%r379|%p163, %r480, %r131, 31, -1;
	mov.b32 	%f646, %r379;
	fma.rn.f32 	%f647, %f615, %f646, %f612;
	fma.rn.f32 	%f648, %f617, %f646, %f613;
	mul.wide.s32 	%rd87, %r134, 4;
	add.s64 	%rd88, %rd2, %rd87;
	shfl.sync.idx.b32	%r380|%p164, %r490, %r133, 31, -1;
	mov.b32 	%f649, %r380;
	ld.global.nc.f32 	%f650, [%rd88];
	fma.rn.f32 	%f766, %f650, %f649, %f616;
	ld.global.nc.f32 	%f651, [%rd88+128];
	fma.rn.f32 	%f765, %f651, %f649, %f618;
	shfl.sync.idx.b32	%r381|%p165, %r489, %r133, 31, -1;
	mov.b32 	%f652, %r381;
	fma.rn.f32 	%f764, %f650, %f652, %f620;
	fma.rn.f32 	%f763, %f651, %f652, %f621;
	shfl.sync.idx.b32	%r382|%p166, %r488, %r133, 31, -1;
	mov.b32 	%f653, %r382;
	fma.rn.f32 	%f762, %f650, %f653, %f623;
	fma.rn.f32 	%f761, %f651, %f653, %f624;
	shfl.sync.idx.b32	%r383|%p167, %r487, %r133, 31, -1;
	mov.b32 	%f654, %r383;
	fma.rn.f32 	%f760, %f650, %f654, %f626;
	fma.rn.f32 	%f759, %f651, %f654, %f627;
	shfl.sync.idx.b32	%r384|%p168, %r486, %r133, 31, -1;
	mov.b32 	%f655, %r384;
	fma.rn.f32 	%f758, %f650, %f655, %f629;
	fma.rn.f32 	%f757, %f651, %f655, %f630;
	shfl.sync.idx.b32	%r385|%p169, %r485, %r133, 31, -1;
	mov.b32 	%f656, %r385;
	fma.rn.f32 	%f756, %f650, %f656, %f632;
	fma.rn.f32 	%f755, %f651, %f656, %f633;
	shfl.sync.idx.b32	%r386|%p170, %r484, %r133, 31, -1;
	mov.b32 	%f657, %r386;
	fma.rn.f32 	%f754, %f650, %f657, %f635;
	fma.rn.f32 	%f753, %f651, %f657, %f636;
	shfl.sync.idx.b32	%r387|%p171, %r483, %r133, 31, -1;
	mov.b32 	%f658, %r387;
	fma.rn.f32 	%f752, %f650, %f658, %f638;
	fma.rn.f32 	%f751, %f651, %f658, %f639;
	shfl.sync.idx.b32	%r388|%p172, %r482, %r133, 31, -1;
	mov.b32 	%f659, %r388;
	fma.rn.f32 	%f750, %f650, %f659, %f641;
	fma.rn.f32 	%f749, %f651, %f659, %f642;
	shfl.sync.idx.b32	%r389|%p173, %r481, %r133, 31, -1;
	mov.b32 	%f660, %r389;
	fma.rn.f32 	%f748, %f650, %f660, %f644;
	fma.rn.f32 	%f747, %f651, %f660, %f645;
	shfl.sync.idx.b32	%r390|%p174, %r480, %r133, 31, -1;
	mov.b32 	%f661, %r390;
	fma.rn.f32 	%f746, %f650, %f661, %f647;
	fma.rn.f32 	%f745, %f651, %f661, %f648;
$L__BB3_54:
	and.b32  	%r391, %r5, -2;
	setp.ge.s32 	%p175, %r127, %r391;
	@%p175 bra 	$L__BB3_56;
	add.s32 	%r392, %r127, %r3;
	sub.s32 	%r393, %r392, %r492;
	shfl.sync.idx.b32	%r394|%p176, %r491, %r393, 31, -1;
	add.s32 	%r395, %r393, 1;
	shfl.sync.idx.b32	%r396|%p177, %r491, %r395, 31, -1;
	mul.wide.s32 	%rd89, %r394, 4;
	add.s64 	%rd90, %rd2, %rd89;
	shfl.sync.idx.b32	%r397|%p178, %r490, %r393, 31, -1;
	mov.b32 	%f662, %r397;
	ld.global.nc.f32 	%f663, [%rd90];
	fma.rn.f32 	%f664, %f663, %f662, %f766;
	ld.global.nc.f32 	%f665, [%rd90+128];
	fma.rn.f32 	%f666, %f665, %f662, %f765;
	shfl.sync.idx.b32	%r398|%p179, %r489, %r393, 31, -1;
	mov.b32 	%f667, %r398;
	fma.rn.f32 	%f668, %f663, %f667, %f764;
	fma.rn.f32 	%f669, %f665, %f667, %f763;
	shfl.sync.idx.b32	%r399|%p180, %r488, %r393, 31, -1;
	mov.b32 	%f670, %r399;
	fma.rn.f32 	%f671, %f663, %f670, %f762;
	fma.rn.f32 	%f672, %f665, %f670, %f761;
	shfl.sync.idx.b32	%r400|%p181, %r487, %r393, 31, -1;
	mov.b32 	%f673, %r400;
	fma.rn.f32 	%f674, %f663, %f673, %f760;
	fma.rn.f32 	%f675, %f665, %f673, %f759;
	shfl.sync.idx.b32	%r401|%p182, %r486, %r393, 31, -1;
	mov.b32 	%f676, %r401;
	fma.rn.f32 	%f677, %f663, %f676, %f758;
	fma.rn.f32 	%f678, %f665, %f676, %f757;
	shfl.sync.idx.b32	%r402|%p183, %r485, %r393, 31, -1;
	mov.b32 	%f679, %r402;
	fma.rn.f32 	%f680, %f663, %f679, %f756;
	fma.rn.f32 	%f681, %f665, %f679, %f755;
	shfl.sync.idx.b32	%r403|%p184, %r484, %r393, 31, -1;
	mov.b32 	%f682, %r403;
	fma.rn.f32 	%f683, %f663, %f682, %f754;
	fma.rn.f32 	%f684, %f665, %f682, %f753;
	shfl.sync.idx.b32	%r404|%p185, %r483, %r393, 31, -1;
	mov.b32 	%f685, %r404;
	fma.rn.f32 	%f686, %f663, %f685, %f752;
	fma.rn.f32 	%f687, %f665, %f685, %f751;
	shfl.sync.idx.b32	%r405|%p186, %r482, %r393, 31, -1;
	mov.b32 	%f688, %r405;
	fma.rn.f32 	%f689, %f663, %f688, %f750;
	fma.rn.f32 	%f690, %f665, %f688, %f749;
	shfl.sync.idx.b32	%r406|%p187, %r481, %r393, 31, -1;
	mov.b32 	%f691, %r406;
	fma.rn.f32 	%f692, %f663, %f691, %f748;
	fma.rn.f32 	%f693, %f665, %f691, %f747;
	shfl.sync.idx.b32	%r407|%p188, %r480, %r393, 31, -1;
	mov.b32 	%f694, %r407;
	fma.rn.f32 	%f695, %f663, %f694, %f746;
	fma.rn.f32 	%f696, %f665, %f694, %f745;
	mul.wide.s32 	%rd91, %r396, 4;
	add.s64 	%rd92, %rd2, %rd91;
	shfl.sync.idx.b32	%r408|%p189, %r490, %r395, 31, -1;
	mov.b32 	%f697, %r408;
	ld.global.nc.f32 	%f698, [%rd92];
	fma.rn.f32 	%f766, %f698, %f697, %f664;
	ld.global.nc.f32 	%f699, [%rd92+128];
	fma.rn.f32 	%f765, %f699, %f697, %f666;
	shfl.sync.idx.b32	%r409|%p190, %r489, %r395, 31, -1;
	mov.b32 	%f700, %r409;
	fma.rn.f32 	%f764, %f698, %f700, %f668;
	fma.rn.f32 	%f763, %f699, %f700, %f669;
	shfl.sync.idx.b32	%r410|%p191, %r488, %r395, 31, -1;
	mov.b32 	%f701, %r410;
	fma.rn.f32 	%f762, %f698, %f701, %f671;
	fma.rn.f32 	%f761, %f699, %f701, %f672;
	shfl.sync.idx.b32	%r411|%p192, %r487, %r395, 31, -1;
	mov.b32 	%f702, %r411;
	fma.rn.f32 	%f760, %f698, %f702, %f674;
	fma.rn.f32 	%f759, %f699, %f702, %f675;
	shfl.sync.idx.b32	%r412|%p193, %r486, %r395, 31, -1;
	mov.b32 	%f703, %r412;
	fma.rn.f32 	%f758, %f698, %f703, %f677;
	fma.rn.f32 	%f757, %f699, %f703, %f678;
	shfl.sync.idx.b32	%r413|%p194, %r485, %r395, 31, -1;
	mov.b32 	%f704, %r413;
	fma.rn.f32 	%f756, %f698, %f704, %f680;
	fma.rn.f32 	%f755, %f699, %f704, %f681;
	shfl.sync.idx.b32	%r414|%p195, %r484, %r395, 31, -1;
	mov.b32 	%f705, %r414;
	fma.rn.f32 	%f754, %f698, %f705, %f683;
	fma.rn.f32 	%f753, %f699, %f705, %f684;
	shfl.sync.idx.b32	%r415|%p196, %r483, %r395, 31, -1;
	mov.b32 	%f706, %r415;
	fma.rn.f32 	%f752, %f698, %f706, %f686;
	fma.rn.f32 	%f751, %f699, %f706, %f687;
	shfl.sync.idx.b32	%r416|%p197, %r482, %r395, 31, -1;
	mov.b32 	%f707, %r416;
	fma.rn.f32 	%f750, %f698, %f707, %f689;
	fma.rn.f32 	%f749, %f699, %f707, %f690;
	shfl.sync.idx.b32	%r417|%p198, %r481, %r395, 31, -1;
	mov.b32 	%f708, %r417;
	fma.rn.f32 	%f748, %f698, %f708, %f692;
	fma.rn.f32 	%f747, %f699, %f708, %f693;
	shfl.sync.idx.b32	%r418|%p199, %r480, %r395, 31, -1;
	mov.b32 	%f709, %r418;
	fma.rn.f32 	%f746, %f698, %f709, %f695;
	fma.rn.f32 	%f745, %f699, %f709, %f696;
$L__BB3_56:
	setp.ge.s32 	%p200, %r8, %r5;
	@%p200 bra 	$L__BB3_58;
	sub.s32 	%r419, %r8, %r492;
	shfl.sync.idx.b32	%r420|%p201, %r491, %r419, 31, -1;
	mul.wide.s32 	%rd93, %r420, 4;
	add.s64 	%rd94, %rd2, %rd93;
	shfl.sync.idx.b32	%r421|%p202, %r490, %r419, 31, -1;
	mov.b32 	%f710, %r421;
	ld.global.nc.f32 	%f711, [%rd94];
	fma.rn.f32 	%f766, %f711, %f710, %f766;
	ld.global.nc.f32 	%f712, [%rd94+128];
	fma.rn.f32 	%f765, %f712, %f710, %f765;
	shfl.sync.idx.b32	%r422|%p203, %r489, %r419, 31, -1;
	mov.b32 	%f713, %r422;
	fma.rn.f32 	%f764, %f711, %f713, %f764;
	fma.rn.f32 	%f763, %f712, %f713, %f763;
	shfl.sync.idx.b32	%r423|%p204, %r488, %r419, 31, -1;
	mov.b32 	%f714, %r423;
	fma.rn.f32 	%f762, %f711, %f714, %f762;
	fma.rn.f32 	%f761, %f712, %f714, %f761;
	shfl.sync.idx.b32	%r424|%p205, %r487, %r419, 31, -1;
	mov.b32 	%f715, %r424;
	fma.rn.f32 	%f760, %f711, %f715, %f760;
	fma.rn.f32 	%f759, %f712, %f715, %f759;
	shfl.sync.idx.b32	%r425|%p206, %r486, %r419, 31, -1;
	mov.b32 	%f716, %r425;
	fma.rn.f32 	%f758, %f711, %f716, %f758;
	fma.rn.f32 	%f757, %f712, %f716, %f757;
	shfl.sync.idx.b32	%r426|%p207, %r485, %r419, 31, -1;
	mov.b32 	%f717, %r426;
	fma.rn.f32 	%f756, %f711, %f717, %f756;
	fma.rn.f32 	%f755, %f712, %f717, %f755;
	shfl.sync.idx.b32	%r427|%p208, %r484, %r419, 31, -1;
	mov.b32 	%f718, %r427;
	fma.rn.f32 	%f754, %f711, %f718, %f754;
	fma.rn.f32 	%f753, %f712, %f718, %f753;
	shfl.sync.idx.b32	%r428|%p209, %r483, %r419, 31, -1;
	mov.b32 	%f719, %r428;
	fma.rn.f32 	%f752, %f711, %f719, %f752;
	fma.rn.f32 	%f751, %f712, %f719, %f751;
	shfl.sync.idx.b32	%r429|%p210, %r482, %r419, 31, -1;
	mov.b32 	%f720, %r429;
	fma.rn.f32 	%f750, %f711, %f720, %f750;
	fma.rn.f32 	%f749, %f712, %f720, %f749;
	shfl.sync.idx.b32	%r430|%p211, %r481, %r419, 31, -1;
	mov.b32 	%f721, %r430;
	fma.rn.f32 	%f748, %f711, %f721, %f748;
	fma.rn.f32 	%f747, %f712, %f721, %f747;
	shfl.sync.idx.b32	%r431|%p212, %r480, %r419, 31, -1;
	mov.b32 	%f722, %r431;
	fma.rn.f32 	%f746, %f711, %f722, %f746;
	fma.rn.f32 	%f745, %f712, %f722, %f745;
$L__BB3_58:
	ld.param.u64 	%rd130, [_Z12_spmm_conv_3PKfPfiiPKiS3_S3_S0__param_5];
	ld.param.u64 	%rd129, [_Z12_spmm_conv_3PKfPfiiPKiS3_S3_S0__param_1];
	cvta.to.global.u64 	%rd95, %rd130;
	cvta.to.global.u64 	%rd96, %rd129;
	cvt.s64.s32 	%rd97, %r2;
	add.s64 	%rd98, %rd1, %rd97;
	shl.b64 	%rd99, %rd98, 2;
	add.s64 	%rd100, %rd95, %rd99;
	ld.global.nc.u32 	%r432, [%rd100];
	shl.b32 	%r433, %r432, 6;
	add.s32 	%r434, %r433, %r6;
	mul.wide.s32 	%rd101, %r434, 4;
	add.s64 	%rd102, %rd96, %rd101;
	st.global.f32 	[%rd102], %f766;
	st.global.f32 	[%rd102+128], %f765;
	ld.global.nc.u32 	%r435, [%rd100+4];
	shl.b32 	%r436, %r435, 6;
	add.s32 	%r437, %r436, %r6;
	mul.wide.s32 	%rd103, %r437, 4;
	add.s64 	%rd104, %rd96, %rd103;
	st.global.f32 	[%rd104], %f764;
	st.global.f32 	[%rd104+128], %f763;
	ld.global.nc.u32 	%r438, [%rd100+8];
	shl.b32 	%r439, %r438, 6;
	add.s32 	%r440, %r439, %r6;
	mul.wide.s32 	%rd105, %r440, 4;
	add.s64 	%rd106, %rd96, %rd105;
	st.global.f32 	[%rd106], %f762;
	st.global.f32 	[%rd106+128], %f761;
	ld.global.nc.u32 	%r441, [%rd100+12];
	shl.b32 	%r442, %r441, 6;
	add.s32 	%r443, %r442, %r6;
	mul.wide.s32 	%rd107, %r443, 4;
	add.s64 	%rd108, %rd96, %rd107;
	st.global.f32 	[%rd108], %f760;
	st.global.f32 	[%rd108+128], %f759;
	ld.global.nc.u32 	%r444, [%rd100+16];
	shl.b32 	%r445, %r444, 6;
	add.s32 	%r446, %r445, %r6;
	mul.wide.s32 	%rd109, %r446, 4;
	add.s64 	%rd110, %rd96, %rd109;
	st.global.f32 	[%rd110], %f758;
	st.global.f32 	[%rd110+128], %f757;
	ld.global.nc.u32 	%r447, [%rd100+20];
	shl.b32 	%r448, %r447, 6;
	add.s32 	%r449, %r448, %r6;
	mul.wide.s32 	%rd111, %r449, 4;
	add.s64 	%rd112, %rd96, %rd111;
	st.global.f32 	[%rd112], %f756;
	st.global.f32 	[%rd112+128], %f755;
	ld.global.nc.u32 	%r450, [%rd100+24];
	shl.b32 	%r451, %r450, 6;
	add.s32 	%r452, %r451, %r6;
	mul.wide.s32 	%rd113, %r452, 4;
	add.s64 	%rd114, %rd96, %rd113;
	st.global.f32 	[%rd114], %f754;
	st.global.f32 	[%rd114+128], %f753;
	ld.global.nc.u32 	%r453, [%rd100+28];
	shl.b32 	%r454, %r453, 6;
	add.s32 	%r455, %r454, %r6;
	mul.wide.s32 	%rd115, %r455, 4;
	add.s64 	%rd116, %rd96, %rd115;
	st.global.f32 	[%rd116], %f752;
	st.global.f32 	[%rd116+128], %f751;
	ld.global.nc.u32 	%r456, [%rd100+32];
	shl.b32 	%r457, %r456, 6;
	add.s32 	%r458, %r457, %r6;
	mul.wide.s32 	%rd117, %r458, 4;
	add.s64 	%rd118, %rd96, %rd117;
	st.global.f32 	[%rd118], %f750;
	st.global.f32 	[%rd118+128], %f749;
	ld.global.nc.u32 	%r459, [%rd100+36];
	shl.b32 	%r460, %r459, 6;
	add.s32 	%r461, %r460, %r6;
	mul.wide.s32 	%rd119, %r461, 4;
	add.s64 	%rd120, %rd96, %rd119;
	st.global.f32 	[%rd120], %f748;
	st.global.f32 	[%rd120+128], %f747;
	add.s32 	%r462, %r2, 10;
	cvt.u64.u32 	%rd121, %r462;
	add.s64 	%rd122, %rd121, %rd1;
	shl.b64 	%rd123, %rd122, 2;
	add.s64 	%rd124, %rd95, %rd123;
	ld.global.nc.u32 	%r463, [%rd124];
	shl.b32 	%r464, %r463, 6;
	add.s32 	%r465, %r464, %r6;
	mul.wide.s32 	%rd125, %r465, 4;
	add.s64 	%rd126, %rd96, %rd125;
	st.global.f32 	[%rd126], %f746;
	st.global.f32 	[%rd126+128], %f745;
	ret;

}
	// .globl	_Z12_spmm_conv_4PKfPfiiPKiS3_S3_S0_
.visible .entry _Z12_spmm_conv_4PKfPfiiPKiS3_S3_S0_(
	.param .u64 .ptr .align 1 _Z12_spmm_conv_4PKfPfiiPKiS3_S3_S0__param_0,
	.param .u64 .ptr .align 1 _Z12_spmm_conv_4PKfPfiiPKiS3_S3_S0__param_1,
	.param .u32 _Z12_spmm_conv_4PKfPfiiPKiS3_S3_S0__param_2,
	.param .u32 _Z12_spmm_conv_4PKfPfiiPKiS3_S3_S0__param_3,
	.param .u64 .ptr .align 1 _Z12_spmm_conv_4PKfPfiiPKiS3_S3_S0__param_4,
	.param .u64 .ptr .align 1 _Z12_spmm_conv_4PKfPfiiPKiS3_S3_S0__param_5,
	.param .u64 .ptr .align 1 _Z12_spmm_conv_4PKfPfiiPKiS3_S3_S0__param_6,
	.param .u64 .ptr .align 1 _Z12_spmm_conv_4PKfPfiiPKiS3_S3_S0__param_7
)
{
	.reg .pred 	%p<570>;
	.reg .b32 	%r<1105>;
	.reg .b32 	%f<2430>;
	.reg .b64 	%rd<259>;

	ld.param.s32 	%rd9, [_Z12_spmm_conv_4PKfPfiiPKiS3_S3_S0__param_2];
	ld.param.u64 	%rd10, [_Z12_spmm_conv_4PKfPfiiPKiS3_S3_S0__param_4];
	cvta.to.global.u64 	%rd11, %rd10;
	mov.u32 	%r222, %tid.y;
	shl.b32 	%r223, %r222, 5;
	mov.u32 	%r224, %ctaid.x;
	shl.b32 	%r225, %r224, 7;
	add.s32 	%r226, %r223, %r225;
	mov.u32 	%r1, %tid.x;
	mov.u32 	%r227, %ctaid.y;
	shl.b32 	%r228, %r227, 6;
	shr.s32 	%r229, %r226, 31;
	shr.u32 	%r230, %r229, 26;
	add.s32 	%r231, %r226, %r230;
	and.b32  	%r232, %r231, -64;
	sub.s32 	%r233, %r226, %r232;
	cvt.s64.s32 	%rd12, %r233;
	add.s64 	%rd1, %rd9, %rd12;
	shl.b64 	%rd13, %rd1, 2;
	add.s64 	%rd14, %rd11, %rd13;
	ld.global.nc.u32 	%r2, [%rd14];
	ld.global.nc.u32 	%r3, [%rd14+4];
	sub.s32 	%r4, %r3, %r2;
	shr.u32 	%r234, %r229, 24;
	add.s32 	%r235, %r226, %r234;
	shr.s32 	%r236, %r231, 6;
	shr.u32 	%r237, %r236, 30;
	add.s32 	%r238, %r236, %r237;
	and.b32  	%r239, %r238, 131068;
	sub.s32 	%r240, %r236, %r239;
	shl.b32 	%r241, %r235, 9;
	and.b32  	%r242, %r241, -131072;
	shl.b32 	%r243, %r240, 15;
	add.s32 	%r244, %r228, %r1;
	add.s32 	%r245, %r244, %r242;
	add.s32 	%r5, %r245, %r243;
	and.b32  	%r246, %r4, -2;
	add.s32 	%r6, %r246, %r2;
	setp.lt.s32 	%p1, %r4, 8;
	mov.b32 	%r1002, 0;
	mov.f32 	%f2110, 0f00000000;
	mov.f32 	%f2111, %f2110;
	mov.f32 	%f2112, %f2110;
	mov.f32 	%f2113, %f2110;
	mov.f32 	%f2114, %f2110;
	mov.f32 	%f2115, %f2110;
	mov.f32 	%f2116, %f2110;
	mov.f32 	%f2117, %f2110;
	mov.f32 	%f2118, %f2110;
	mov.f32 	%f2119, %f2110;
	mov.f32 	%f2120, %f2110;
	mov.f32 	%f2121, %f2110;
	mov.f32 	%f2122, %f2110;
	mov.f32 	%f2123, %f2110;
	mov.f32 	%f2124, %f2110;
	mov.f32 	%f2125, %f2110;
	mov.f32 	%f2126, %f2110;
	mov.f32 	%f2127, %f2110;
	mov.f32 	%f2128, %f2110;
	mov.f32 	%f2129, %f2110;
	mov.f32 	%f2130, %f2110;
	mov.f32 	%f2131, %f2110;
	mov.f32 	%f2132, %f2110;
	mov.f32 	%f2133, %f2110;
	mov.f32 	%f2134, %f2110;
	mov.f32 	%f2135, %f2110;
	mov.f32 	%f2136, %f2110;
	mov.f32 	%f2137, %f2110;
	mov.f32 	%f2138, %f2110;
	mov.f32 	%f2139, %f2110;
	mov.f32 	%f2140, %f2110;
	mov.f32 	%f2141, %f2110;
	mov.f32 	%f2142, %f2110;
	mov.f32 	%f2143, %f2110;
	mov.f32 	%f2144, %f2110;
	mov.f32 	%f2145, %f2110;
	mov.f32 	%f2146, %f2110;
	mov.f32 	%f2147, %f2110;
	mov.f32 	%f2148, %f2110;
	mov.f32 	%f2149, %f2110;
	mov.f32 	%f2150, %f2110;
	mov.f32 	%f2151, %f2110;
	mov.f32 	%f2152, %f2110;
	mov.f32 	%f2153, %f2110;
	mov.f32 	%f2154, %f2110;
	mov.f32 	%f2155, %f2110;
	mov.f32 	%f2156, %f2110;
	mov.f32 	%f2157, %f2110;
	mov.f32 	%f2158, %f2110;
	mov.f32 	%f2159, %f2110;
	mov.f32 	%f2160, %f2110;
	mov.f32 	%f2161, %f2110;
	mov.f32 	%f2162, %f2110;
	mov.f32 	%f2163, %f2110;
	mov.f32 	%f2164, %f2110;
	mov.f32 	%f2165, %f2110;
	mov.f32 	%f2166, %f2110;
	mov.f32 	%f2167, %f2110;
	mov.f32 	%f2168, %f2110;
	mov.f32 	%f2169, %f2110;
	mov.f32 	%f2170, %f2110;
	mov.f32 	%f2171, %f2110;
	mov.f32 	%f2172, %f2110;
	mov.f32 	%f2173, %f2110;
	@%p1 bra 	$L__BB4_6;
	mov.b32 	%r1002, 0;
	mov.f32 	%f2110, 0f00000000;
	mov.u32 	%r1000, %r2;
$L__BB4_2:
	sub.s32 	%r249, %r1000, %r2;
	and.b32  	%r250, %r249, 31;
	setp.ne.s32 	%p2, %r250, 0;
	@%p2 bra 	$L__BB4_5;
	sub.s32 	%r251, %r3, %r1000;
	setp.ge.u32 	%p3, %r1, %r251;
	mov.u32 	%r1002, %r1000;
	@%p3 bra 	$L__BB4_5;
	ld.param.u64 	%rd257, [_Z12_spmm_conv_4PKfPfiiPKiS3_S3_S0__param_7];
	ld.param.u64 	%rd255, [_Z12_spmm_conv_4PKfPfiiPKiS3_S3_S0__param_6];
	add.s32 	%r252, %r1000, %r1;
	cvta.to.global.u64 	%rd15, %rd255;
	mul.wide.u32 	%rd16, %r252, 4;
	add.s64 	%rd17, %rd15, %rd16;
	ld.global.nc.u32 	%r253, [%rd17];
	mul.hi.s32 	%r254, %r253, 715827883;
	shr.u32 	%r255, %r254, 31;
	shr.u32 	%r256, %r254, 8;
	add.s32 	%r257, %r256, %r255;
	shl.b32 	%r258, %r257, 17;
	add.s32 	%r259, %r258, %r5;
	shr.s32 	%r260, %r253, 31;
	shr.u32 	%r261, %r260, 23;
	add.s32 	%r262, %r253, %r261;
	shr.s32 	%r263, %r262, 9;
	mul.hi.s32 	%r264, %r263, 1431655766;
	shr.u32 	%r265, %r264, 31;
	add.s32 	%r266, %r264, %r265;
	mul.lo.s32 	%r267, %r266, 3;
	sub.s32 	%r268, %r263, %r267;
	shl.b32 	%r269, %r268, 15;
	add.s32 	%r270, %r259, %r269;
	and.b32  	%r271, %r262, 67108352;
	sub.s32 	%r272, %r253, %r271;
	shl.b32 	%r273, %r272, 6;
	add.s32 	%r1001, %r270, %r273;
	cvta.to.global.u64 	%rd18, %rd257;
	add.s64 	%rd19, %rd18, %rd16;
	ld.global.nc.u32 	%r999, [%rd19];
	add.s32 	%r274, %r4, %r252;
	mul.wide.u32 	%rd20, %r274, 4;
	add.s64 	%rd21, %rd18, %rd20;
	ld.global.nc.u32 	%r998, [%rd21];
	add.s32 	%r275, %r274, %r4;
	mul.wide.u32 	%rd22, %r275, 4;
	add.s64 	%rd23, %rd18, %rd22;
	ld.global.nc.u32 	%r997, [%rd23];
	add.s32 	%r276, %r275, %r4;
	mul.wide.u32 	%rd24, %r276, 4;
	add.s64 	%rd25, %rd18, %rd24;
	ld.global.nc.u32 	%r996, [%rd25];
	add.s32 	%r277, %r276, %r4;
	mul.wide.u32 	%rd26, %r277, 4;
	add.s64 	%rd27, %rd18, %rd26;
	ld.global.nc.u32 	%r995, [%rd27];
	add.s32 	%r278, %r277, %r4;
	mul.wide.u32 	%rd28, %r278, 4;
	add.s64 	%rd29, %rd18, %rd28;
	ld.global.nc.u32 	%r994, [%rd29];
	add.s32 	%r279, %r278, %r4;
	mul.wide.u32 	%rd30, %r279, 4;
	add.s64 	%rd31, %rd18, %rd30;
	ld.global.nc.u32 	%r993, [%rd31];
	add.s32 	%r280, %r279, %r4;
	mul.wide.u32 	%rd32, %r280, 4;
	add.s64 	%rd33, %rd18, %rd32;
	ld.global.nc.u32 	%r992, [%rd33];
	add.s32 	%r281, %r280, %r4;
	mul.wide.u32 	%rd34, %r281, 4;
	add.s64 	%rd35, %rd18, %rd34;
	ld.global.nc.u32 	%r991, [%rd35];
	add.s32 	%r282, %r281, %r4;
	mul.wide.u32 	%rd36, %r282, 4;
	add.s64 	%rd37, %rd18, %rd36;
	ld.global.nc.u32 	%r990, [%rd37];
	add.s32 	%r283, %r282, %r4;
	mul.wide.u32 	%rd38, %r283, 4;
	add.s64 	%rd39, %rd18, %rd38;
	ld.global.nc.u32 	%r989, [%rd39];
	add.s32 	%r284, %r283, %r4;
	mul.wide.u32 	%rd40, %r284, 4;
	add.s64 	%rd41, %rd18, %rd40;
	ld.global.nc.u32 	%r988, [%rd41];
	add.s32 	%r285, %r284, %r4;
	mul.wide.u32 	%rd42, %r285, 4;
	add.s64 	%rd43, %rd18, %rd42;
	ld.global.nc.u32 	%r987, [%rd43];
	add.s32 	%r286, %r285, %r4;
	mul.wide.u32 	%rd44, %r286, 4;
	add.s64 	%rd45, %rd18, %rd44;
	ld.global.nc.u32 	%r986, [%rd45];
	add.s32 	%r287, %r286, %r4;
	mul.wide.u32 	%rd46, %r287, 4;
	add.s64 	%rd47, %rd18, %rd46;
	ld.global.nc.u32 	%r985, [%rd47];
	add.s32 	%r288, %r287, %r4;
	mul.wide.u32 	%rd48, %r288, 4;
	add.s64 	%rd49, %rd18, %rd48;
	ld.global.nc.u32 	%r984, [%rd49];
	add.s32 	%r289, %r288, %r4;
	mul.wide.u32 	%rd50, %r289, 4;
	add.s64 	%rd51, %rd18, %rd50;
	ld.global.nc.u32 	%r983, [%rd51];
	add.s32 	%r290, %r289, %r4;
	mul.wide.u32 	%rd52, %r290, 4;
	add.s64 	%rd53, %rd18, %rd52;
	ld.global.nc.u32 	%r982, [%rd53];
	add.s32 	%r291, %r290, %r4;
	mul.wide.u32 	%rd54, %r291, 4;
	add.s64 	%rd55, %rd18, %rd54;
	ld.global.nc.u32 	%r981, [%rd55];
	add.s32 	%r292, %r291, %r4;
	mul.wide.u32 	%rd56, %r292, 4;
	add.s64 	%rd57, %rd18, %rd56;
	ld.global.nc.u32 	%r980, [%rd57];
	add.s32 	%r293, %r292, %r4;
	mul.wide.u32 	%rd58, %r293, 4;
	add.s64 	%rd59, %rd18, %rd58;
	ld.global.nc.u32 	%r979, [%rd59];
	add.s32 	%r294, %r293, %r4;
	mul.wide.u32 	%rd60, %r294, 4;
	add.s64 	%rd61, %rd18, %rd60;
	ld.global.nc.u32 	%r978, [%rd61];
	add.s32 	%r295, %r294, %r4;
	mul.wide.u32 	%rd62, %r295, 4;
	add.s64 	%rd63, %rd18, %rd62;
	ld.global.nc.u32 	%r977, [%rd63];
	add.s32 	%r296, %r295, %r4;
	mul.wide.u32 	%rd64, %r296, 4;
	add.s64 	%rd65, %rd18, %rd64;
	ld.global.nc.u32 	%r976, [%rd65];
	add.s32 	%r297, %r296, %r4;
	mul.wide.u32 	%rd66, %r297, 4;
	add.s64 	%rd67, %rd18, %rd66;
	ld.global.nc.u32 	%r975, [%rd67];
	add.s32 	%r298, %r297, %r4;
	mul.wide.u32 	%rd68, %r298, 4;
	add.s64 	%rd69, %rd18, %rd68;
	ld.global.nc.u32 	%r974, [%rd69];
	add.s32 	%r299, %r298, %r4;
	mul.wide.u32 	%rd70, %r299, 4;
	add.s64 	%rd71, %rd18, %rd70;
	ld.global.nc.u32 	%r973, [%rd71];
	add.s32 	%r300, %r299, %r4;
	mul.wide.u32 	%rd72, %r300, 4;
	add.s64 	%rd73, %rd18, %rd72;
	ld.global.nc.u32 	%r972, [%rd73];
	add.s32 	%r301, %r300, %r4;
	mul.wide.u32 	%rd74, %r301, 4;
	add.s64 	%rd75, %rd18, %rd74;
	ld.global.nc.u32 	%r971, [%rd75];
	add.s32 	%r302, %r301, %r4;
	mul.wide.u32 	%rd76, %r302, 4;
	add.s64 	%rd77, %rd18, %rd76;
	ld.global.nc.u32 	%r970, [%rd77];
	add.s32 	%r303, %r302, %r4;
	mul.wide.u32 	%rd78, %r303, 4;
	add.s64 	%rd79, %rd18, %rd78;
	ld.global.nc.u32 	%r969, [%rd79];
	add.s32 	%r304, %r303, %r4;
	mul.wide.u32 	%rd80, %r304, 4;
	add.s64 	%rd81, %rd18, %rd80;
	ld.global.nc.u32 	%r968, [%rd81];
$L__BB4_5:
	ld.param.u64 	%rd249, [_Z12_spmm_conv_4PKfPfiiPKiS3_S3_S0__param_0];
	sub.s32 	%r305, %r1000, %r1002;
	shfl.sync.idx.b32	%r306|%p4, %r1001, %r305, 31, -1;
	add.s32 	%r307, %r305, 1;
	shfl.sync.idx.b32	%r308|%p5, %r1001, %r307, 31, -1;
	add.s32 	%r309, %r305, 2;
	shfl.sync.idx.b32	%r310|%p6, %r1001, %r309, 31, -1;
	add.s32 	%r311, %r305, 3;
	shfl.sync.idx.b32	%r312|%p7, %r1001, %r311, 31, -1;
	add.s32 	%r313, %r305, 4;
	shfl.sync.idx.b32	%r314|%p8, %r1001, %r313, 31, -1;
	add.s32 	%r315, %r305, 5;
	shfl.sync.idx.b32	%r316|%p9, %r1001, %r315, 31, -1;
	add.s32 	%r317, %r305, 6;
	shfl.sync.idx.b32	%r318|%p10, %r1001, %r317, 31, -1;
	add.s32 	%r319, %r305, 7;
	shfl.sync.idx.b32	%r320|%p11, %r1001, %r319, 31, -1;
	cvta.to.global.u64 	%rd82, %rd249;
	mul.wide.s32 	%rd83, %r306, 4;
	add.s64 	%rd84, %rd82, %rd83;
	shfl.sync.idx.b32	%r321|%p12, %r999, %r305, 31, -1;
	mov.b32 	%f802, %r321;
	ld.global.nc.f32 	%f803, [%rd84];
	fma.rn.f32 	%f804, %f803, %f802, %f2173;
	ld.global.nc.f32 	%f805, [%rd84+128];
	fma.rn.f32 	%f806, %f805, %f802, %f2172;
	shfl.sync.idx.b32	%r322|%p13, %r998, %r305, 31, -1;
	mov.b32 	%f807, %r322;
	fma.rn.f32 	%f808, %f803, %f807, %f2171;
	fma.rn.f32 	%f809, %f805, %f807, %f2170;
	shfl.sync.idx.b32	%r323|%p14, %r997, %r305, 31, -1;
	mov.b32 	%f810, %r323;
	fma.rn.f32 	%f811, %f803, %f810, %f2169;
	fma.rn.f32 	%f812, %f805, %f810, %f2168;
	shfl.sync.idx.b32	%r324|%p15, %r996, %r305, 31, -1;
	mov.b32 	%f813, %r324;
	fma.rn.f32 	%f814, %f803, %f813, %f2167;
	fma.rn.f32 	%f815, %f805, %f813, %f2166;
	shfl.sync.idx.b32	%r325|%p16, %r995, %r305, 31, -1;
	mov.b32 	%f816, %r325;
	fma.rn.f32 	%f817, %f803, %f816, %f2165;
	fma.rn.f32 	%f818, %f805, %f816, %f2164;
	shfl.sync.idx.b32	%r326|%p17, %r994, %r305, 31, -1;
	mov.b32 	%f819, %r326;
	fma.rn.f32 	%f820, %f803, %f819, %f2163;
	fma.rn.f32 	%f821, %f805, %f819, %f2162;
	shfl.sync.idx.b32	%r327|%p18, %r993, %r305, 31, -1;
	mov.b32 	%f822, %r327;
	fma.rn.f32 	%f823, %f803, %f822, %f2161;
	fma.rn.f32 	%f824, %f805, %f822, %f2160;
	shfl.sync.idx.b32	%r328|%p19, %r992, %r305, 31, -1;
	mov.b32 	%f825, %r328;
	fma.rn.f32 	%f826, %f803, %f825, %f2159;
	fma.rn.f32 	%f827, %f805, %f825, %f2158;
	shfl.sync.idx.b32	%r329|%p20, %r991, %r305, 31, -1;
	mov.b32 	%f828, %r329;
	fma.rn.f32 	%f829, %f803, %f828, %f2157;
	fma.rn.f32 	%f830, %f805, %f828, %f2156;
	shfl.sync.idx.b32	%r330|%p21, %r990, %r305, 31, -1;
	mov.b32 	%f831, %r330;
	fma.rn.f32 	%f832, %f803, %f831, %f2155;
	fma.rn.f32 	%f833, %f805, %f831, %f2154;
	shfl.sync.idx.b32	%r331|%p22, %r989, %r305, 31, -1;
	mov.b32 	%f834, %r331;
	fma.rn.f32 	%f835, %f803, %f834, %f2153;
	fma.rn.f32 	%f836, %f805, %f834, %f2152;
	shfl.sync.idx.b32	%r332|%p23, %r988, %r305, 31, -1;
	mov.b32 	%f837, %r332;
	fma.rn.f32 	%f838, %f803, %f837, %f2151;
	fma.rn.f32 	%f839, %f805, %f837, %f2150;
	shfl.sync.idx.b32	%r333|%p24, %r987, %r305, 31, -1;
	mov.b32 	%f840, %r333;
	fma.rn.f32 	%f841, %f803, %f840, %f2149;
	fma.rn.f32 	%f842, %f805, %f840, %f2148;
	shfl.sync.idx.b32	%r334|%p25, %r986, %r305, 31, -1;
	mov.b32 	%f843, %r334;
	fma.rn.f32 	%f844, %f803, %f843, %f2147;
	fma.rn.f32 	%f845, %f805, %f843, %f2146;
	shfl.sync.idx.b32	%r335|%p26, %r985, %r305, 31, -1;
	mov.b32 	%f846, %r335;
	fma.rn.f32 	%f847, %f803, %f846, %f2145;
	fma.rn.f32 	%f848, %f805, %f846, %f2144;
	shfl.sync.idx.b32	%r336|%p27, %r984, %r305, 31, -1;
	mov.b32 	%f849, %r336;
	fma.rn.f32 	%f850, %f803, %f849, %f2143;
	fma.rn.f32 	%f851, %f805, %f849, %f2142;
	shfl.sync.idx.b32	%r337|%p28, %r983, %r305, 31, -1;
	mov.b32 	%f852, %r337;
	fma.rn.f32 	%f853, %f803, %f852, %f2141;
	fma.rn.f32 	%f854, %f805, %f852, %f2140;
	shfl.sync.idx.b32	%r338|%p29, %r982, %r305, 31, -1;
	mov.b32 	%f855, %r338;
	fma.rn.f32 	%f856, %f803, %f855, %f2139;
	fma.rn.f32 	%f857, %f805, %f855, %f2138;
	shfl.sync.idx.b32	%r339|%p30, %r981, %r305, 31, -1;
	mov.b32 	%f858, %r339;
	fma.rn.f32 	%f859, %f803, %f858, %f2137;
	fma.rn.f32 	%f860, %f805, %f858, %f2136;
	shfl.sync.idx.b32	%r340|%p31, %r980, %r305, 31, -1;
	mov.b32 	%f861, %r340;
	fma.rn.f32 	%f862, %f803, %f861, %f2135;
	fma.rn.f32 	%f863, %f805, %f861, %f2134;
	shfl.sync.idx.b32	%r341|%p32, %r979, %r305, 31, -1;
	mov.b32 	%f864, %r341;
	fma.rn.f32 	%f865, %f803, %f864, %f2133;
	fma.rn.f32 	%f866, %f805, %f864, %f2132;
	shfl.sync.idx.b32	%r342|%p33, %r978, %r305, 31, -1;
	mov.b32 	%f867, %r342;
	fma.rn.f32 	%f868, %f803, %f867, %f2131;
	fma.rn.f32 	%f869, %f805, %f867, %f2130;
	shfl.sync.idx.b32	%r343|%p34, %r977, %r305, 31, -1;
	mov.b32 	%f870, %r343;
	fma.rn.f32 	%f871, %f803, %f870, %f2129;
	fma.rn.f32 	%f872, %f805, %f870, %f2128;
	shfl.sync.idx.b32	%r344|%p35, %r976, %r305, 31, -1;
	mov.b32 	%f873, %r344;
	fma.rn.f32 	%f874, %f803, %f873, %f2127;
	fma.rn.f32 	%f875, %f805, %f873, %f2126;
	shfl.sync.idx.b32	%r345|%p36, %r975, %r305, 31, -1;
	mov.b32 	%f876, %r345;
	fma.rn.f32 	%f877, %f803, %f876, %f2125;
	fma.rn.f32 	%f878, %f805, %f876, %f2124;
	shfl.sync.idx.b32	%r346|%p37, %r974, %r305, 31, -1;
	mov.b32 	%f879, %r346;
	fma.rn.f32 	%f880, %f803, %f879, %f2123;
	fma.rn.f32 	%f881, %f805, %f879, %f2122;
	shfl.sync.idx.b32	%r347|%p38, %r973, %r305, 31, -1;
	mov.b32 	%f882, %r347;
	fma.rn.f32 	%f883, %f803, %f882, %f2121;
	fma.rn.f32 	%f884, %f805, %f882, %f2120;
	shfl.sync.idx.b32	%r348|%p39, %r972, %r305, 31, -1;
	mov.b32 	%f885, %r348;
	fma.rn.f32 	%f886, %f803, %f885, %f2119;
	fma.rn.f32 	%f887, %f805, %f885, %f2118;
	shfl.sync.idx.b32	%r349|%p40, %r971, %r305, 31, -1;
	mov.b32 	%f888, %r349;
	fma.rn.f32 	%f889, %f803, %f888, %f2117;
	fma.rn.f32 	%f890, %f805, %f888, %f2116;
	shfl.sync.idx.b32	%r350|%p41, %r970, %r305, 31, -1;
	mov.b32 	%f891, %r350;
	fma.rn.f32 	%f892, %f803, %f891, %f2115;
	fma.rn.f32 	%f893, %f805, %f891, %f2114;
	shfl.sync.idx.b32	%r351|%p42, %r969, %r305, 31, -1;
	mov.b32 	%f894, %r351;
	fma.rn.f32 	%f895, %f803, %f894, %f2113;
	fma.rn.f32 	%f896, %f805, %f894, %f2112;
	shfl.sync.idx.b32	%r352|%p43, %r968, %r305, 31, -1;
	mov.b32 	%f897, %r352;
	fma.rn.f32 	%f898, %f803, %f897, %f2111;
	fma.rn.f32 	%f899, %f805, %f897, %f2110;
	mul.wide.s32 	%rd85, %r308, 4;
	add.s64 	%rd86, %rd82, %rd85;
	shfl.sync.idx.b32	%r353|%p44, %r999, %r307, 31, -1;
	mov.b32 	%f900, %r353;
	ld.global.nc.f32 	%f901, [%rd86];
	fma.rn.f32 	%f902, %f901, %f900, %f804;
	ld.global.nc.f32 	%f903, [%rd86+128];
	fma.rn.f32 	%f904, %f903, %f900, %f806;
	shfl.sync.idx.b32	%r354|%p45, %r998, %r307, 31, -1;
	mov.b32 	%f905, %r354;
	fma.rn.f32 	%f906, %f901, %f905, %f808;
	fma.rn.f32 	%f907, %f903, %f905, %f809;
	shfl.sync.idx.b32	%r355|%p46, %r997, %r307, 31, -1;
	mov.b32 	%f908, %r355;
	fma.rn.f32 	%f909, %f901, %f908, %f811;
	fma.rn.f32 	%f910, %f903, %f908, %f812;
	shfl.sync.idx.b32	%r356|%p47, %r996, %r307, 31, -1;
	mov.b32 	%f911, %r356;
	fma.rn.f32 	%f912, %f901, %f911, %f814;
	fma.rn.f32 	%f913, %f903, %f911, %f815;
	shfl.sync.idx.b32	%r357|%p48, %r995, %r307, 31, -1;
	mov.b32 	%f914, %r357;
	fma.rn.f32 	%f915, %f901, %f914, %f817;
	fma.rn.f32 	%f916, %f903, %f914, %f818;
	shfl.sync.idx.b32	%r358|%p49, %r994, %r307, 31, -1;
	mov.b32 	%f917, %r358;
	fma.rn.f32 	%f918, %f901, %f917, %f820;
	fma.rn.f32 	%f919, %f903, %f917, %f821;
	shfl.sync.idx.b32	%r359|%p50, %r993, %r307, 31, -1;
	mov.b32 	%f920, %r359;
	fma.rn.f32 	%f921, %f901, %f920, %f823;
	fma.rn.f32 	%f922, %f903, %f920, %f824;
	shfl.sync.idx.b32	%r360|%p51, %r992, %r307, 31, -1;
	mov.b32 	%f923, %r360;
	fma.rn.f32 	%f924, %f901, %f923, %f826;
	fma.rn.f32 	%f925, %f903, %f923, %f827;
	shfl.sync.idx.b32	%r361|%p52, %r991, %r307, 31, -1;
	mov.b32 	%f926, %r361;
	fma.rn.f32 	%f927, %f901, %f926, %f829;
	fma.rn.f32 	%f928, %f903, %f926, %f830;
	shfl.sync.idx.b32	%r362|%p53, %r990, %r307, 31, -1;
	mov.b32 	%f929, %r362;
	fma.rn.f32 	%f930, %f901, %f929, %f832;
	fma.rn.f32 	%f931, %f903, %f929, %f833;
	shfl.sync.idx.b32	%r363|%p54, %r989, %r307, 31, -1;
	mov.b32 	%f932, %r363;
	fma.rn.f32 	%f933, %f901, %f932, %f835;
	fma.rn.f32 	%f934, %f903, %f932, %f836;
	shfl.sync.idx.b32	%r364|%p55, %r988, %r307, 31, -1;
	mov.b32 	%f935, %r364;
	fma.rn.f32 	%f936, %f901, %f935, %f838;
	fma.rn.f32 	%f937, %f903, %f935, %f839;
	shfl.sync.idx.b32	%r365|%p56, %r987, %r307, 31, -1;
	mov.b32 	%f938, %r365;
	fma.rn.f32 	%f939, %f901, %f938, %f841;
	fma.rn.f32 	%f940, %f903, %f938, %f842;
	shfl.sync.idx.b32	%r366|%p57, %r986, %r307, 31, -1;
	mov.b32 	%f941, %r366;
	fma.rn.f32 	%f942, %f901, %f941, %f844;
	fma.rn.f32 	%f943, %f903, %f941, %f845;
	shfl.sync.idx.b32	%r367|%p58, %r985, %r307, 31, -1;
	mov.b32 	%f944, %r367;
	fma.rn.f32 	%f945, %f901, %f944, %f847;
	fma.rn.f32 	%f946, %f903, %f944, %f848;
	shfl.sync.idx.b32	%r368|%p59, %r984, %r307, 31, -1;
	mov.b32 	%f947, %r368;
	fma.rn.f32 	%f948, %f901, %f947, %f850;
	fma.rn.f32 	%f949, %f903, %f947, %f851;
	shfl.sync.idx.b32	%r369|%p60, %r983, %r307, 31, -1;
	mov.b32 	%f950, %r369;
	fma.rn.f32 	%f951, %f901, %f950, %f853;
	fma.rn.f32 	%f952, %f903, %f950, %f854;
	shfl.sync.idx.b32	%r370|%p61, %r982, %r307, 31, -1;
	mov.b32 	%f953, %r370;
	fma.rn.f32 	%f954, %f901, %f953, %f856;
	fma.rn.f32 	%f955, %f903, %f953, %f857;
	shfl.sync.idx.b32	%r371|%p62, %r981, %r307, 31, -1;
	mov.b32 	%f956, %r371;
	fma.rn.f32 	%f957, %f901, %f956, %f859;
	fma.rn.f32 	%f958, %f903, %f956, %f860;
	shfl.sync.idx.b32	%r372|%p63, %r980, %r307, 31, -1;
	mov.b32 	%f959, %r372;
	fma.rn.f32 	%f960, %f901, %f959, %f862;
	fma.rn.f32 	%f961, %f903, %f959, %f863;
	shfl.sync.idx.b32	%r373|%p64, %r979, %r307, 31, -1;
	mov.b32 	%f962, %r373;
	fma.rn.f32 	%f963, %f901, %f962, %f865;
	fma.rn.f32 	%f964, %f903, %f962, %f866;
	shfl.sync.idx.b32	%r374|%p65, %r978, %r307, 31, -1;
	mov.b32 	%f965, %r374;
	fma.rn.f32 	%f966, %f901, %f965, %f868;
	fma.rn.f32 	%f967, %f903, %f965, %f869;
	shfl.sync.idx.b32	%r375|%p66, %r977, %r307, 31, -1;
	mov.b32 	%f968, %r375;
	fma.rn.f32 	%f969, %f901, %f968, %f871;
	fma.rn.f32 	%f970, %f903, %f968, %f872;
	shfl.sync.idx.b32	%r376|%p67, %r976, %r307, 31, -1;
	mov.b32 	%f971, %r376;
	fma.rn.f32 	%f972, %f901, %f971, %f874;
	fma.rn.f32 	%f973, %f903, %f971, %f875;
	shfl.sync.idx.b32	%r377|%p68, %r975, %r307, 31, -1;
	mov.b32 	%f974, %r377;
	fma.rn.f32 	%f975, %f901, %f974, %f877;
	fma.rn.f32 	%f976, %f903, %f974, %f878;
	shfl.sync.idx.b32	%r378|%p69, %r974, %r307, 31, -1;
	mov.b32 	%f977, %r378;
	fma.rn.f32 	%f978, %f901, %f977, %f880;
	fma.rn.f32 	%f979, %f903, %f977, %f881;
	shfl.sync.idx.b32	%r379|%p70, %r973, %r307, 31, -1;
	mov.b32 	%f980, %r379;
	fma.rn.f32 	%f981, %f901, %f980, %f883;
	fma.rn.f32 	%f982, %f903, %f980, %f884;
	shfl.sync.idx.b32	%r380|%p71, %r972, %r307, 31, -1;
	mov.b32 	%f983, %r380;
	fma.rn.f32 	%f984, %f901, %f983, %f886;
	fma.rn.f32 	%f985, %f903, %f983, %f887;
	shfl.sync.idx.b32	%r381|%p72, %r971, %r307, 31, -1;
	mov.b32 	%f986, %r381;
	fma.rn.f32 	%f987, %f901, %f986, %f889;
	fma.rn.f32 	%f988, %f903, %f986, %f890;
	shfl.sync.idx.b32	%r382|%p73, %r970, %r307, 31, -1;
	mov.b32 	%f989, %r382;
	fma.rn.f32 	%f990, %f901, %f989, %f892;
	fma.rn.f32 	%f991, %f903, %f989, %f893;
	shfl.sync.idx.b32	%r383|%p74, %r969, %r307, 31, -1;
	mov.b32 	%f992, %r383;
	fma.rn.f32 	%f993, %f901, %f992, %f895;
	fma.rn.f32 	%f994, %f903, %f992, %f896;
	shfl.sync.idx.b32	%r384|%p75, %r968, %r307, 31, -1;
	mov.b32 	%f995, %r384;
	fma.rn.f32 	%f996, %f901, %f995, %f898;
	fma.rn.f32 	%f997, %f903, %f995, %f899;
	mul.wide.s32 	%rd87, %r310, 4;
	add.s64 	%rd88, %rd82, %rd87;
	shfl.sync.idx.b32	%r385|%p76, %r999, %r309, 31, -1;
	mov.b32 	%f998, %r385;
	ld.global.nc.f32 	%f999, [%rd88];
	fma.rn.f32 	%f1000, %f999, %f998, %f902;
	ld.global.nc.f32 	%f1001, [%rd88+128];
	fma.rn.f32 	%f1002, %f1001, %f998, %f904;
	shfl.sync.idx.b32	%r386|%p77, %r998, %r309, 31, -1;
	mov.b32 	%f1003, %r386;
	fma.rn.f32 	%f1004, %f999, %f1003, %f906;
	fma.rn.f32 	%f1005, %f1001, %f1003, %f907;
	shfl.sync.idx.b32	%r387|%p78, %r997, %r309, 31, -1;
	mov.b32 	%f1006, %r387;
	fma.rn.f32 	%f1007, %f999, %f1006, %f909;
	fma.rn.f32 	%f1008, %f1001, %f1006, %f910;
	shfl.sync.idx.b32	%r388|%p79, %r996, %r309, 31, -1;
	mov.b32 	%f1009, %r388;
	fma.rn.f32 	%f1010, %f999, %f1009, %f912;
	fma.rn.f32 	%f1011, %f1001, %f1009, %f913;
	shfl.sync.idx.b32	%r389|%p80, %r995, %r309, 31, -1;
	mov.b32 	%f1012, %r389;
	fma.rn.f32 	%f1013, %f999, %f1012, %f915;
	fma.rn.f32 	%f1014, %f1001, %f1012, %f916;
	shfl.sync.idx.b32	%r390|%p81, %r994, %r309, 31, -1;
	mov.b32 	%f1015, %r390;
	fma.rn.f32 	%f1016, %f999, %f1015, %f918;
	fma.rn.f32 	%f1017, %f1001, %f1015, %f919;
	shfl.sync.idx.b32	%r391|%p82, %r993, %r309, 31, -1;
	mov.b32 	%f1018, %r391;
	fma.rn.f32 	%f1019, %f999, %f1018, %f921;
	fma.rn.f32 	%f1020, %f1001, %f1018, %f922;
	shfl.sync.idx.b32	%r392|%p83, %r992, %r309, 31, -1;
	mov.b32 	%f1021, %r392;
	fma.rn.f32 	%f1022, %f999, %f1021, %f924;
	fma.rn.f32 	%f1023, %f1001, %f1021, %f925;
	shfl.sync.idx.b32	%r393|%p84, %r991, %r309, 31, -1;
	mov.b32 	%f1024, %r393;
	fma.rn.f32 	%f1025, %f999, %f1024, %f927;
	fma.rn.f32 	%f1026, %f1001, %f1024, %f928;
	shfl.sync.idx.b32	%r394|%p85, %r990, %r309, 31, -1;
	mov.b32 	%f1027, %r394;
	fma.rn.f32 	%f1028, %f999, %f1027, %f930;
	fma.rn.f32 	%f1029, %f1001, %f1027, %f931;
	shfl.sync.idx.b32	%r395|%p86, %r989, %r309, 31, -1;
	mov.b32 	%f1030, %r395;
	fma.rn.f32 	%f1031, %f999, %f1030, %f933;
	fma.rn.f32 	%f1032, %f1001, %f1030, %f934;
	shfl.sync.idx.b32	%r396|%p87, %r988, %r309, 31, -1;
	mov.b32 	%f1033, %r396;
	fma.rn.f32 	%f1034, %f999, %f1033, %f936;
	fma.rn.f32 	%f1035, %f1001, %f1033, %f937;
	shfl.sync.idx.b32	%r397|%p88, %r987, %r309, 31, -1;
	mov.b32 	%f1036, %r397;
	fma.rn.f32 	%f1037, %f999, %f1036, %f939;
	fma.rn.f32 	%f1038, %f1001, %f1036, %f940;
	shfl.sync.idx.b32	%r398|%p89, %r986, %r309, 31, -1;
	mov.b32 	%f1039, %r398;
	fma.rn.f32 	%f1040, %f999, %f1039, %f942;
	fma.rn.f32 	%f1041, %f1001, %f1039, %f943;
	shfl.sync.idx.b32	%r399|%p90, %r985, %r309, 31, -1;
	mov.b32 	%f1042, %r399;
	fma.rn.f32 	%f1043, %f999, %f1042, %f945;
	fma.rn.f32 	%f1044, %f1001, %f1042, %f946;
	shfl.sync.idx.b32	%r400|%p91, %r984, %r309, 31, -1;
	mov.b32 	%f1045, %r400;
	fma.rn.f32 	%f1046, %f999, %f1045, %f948;
	fma.rn.f32 	%f1047, %f1001, %f1045, %f949;
	shfl.sync.idx.b32	%r401|%p92, %r983, %r309, 31, -1;
	mov.b32 	%f1048, %r401;
	fma.rn.f32 	%f1049, %f999, %f1048, %f951;
	fma.rn.f32 	%f1050, %f1001, %f1048, %f952;
	shfl.sync.idx.b32	%r402|%p93, %r982, %r309, 31, -1;
	mov.b32 	%f1051, %r402;
	fma.rn.f32 	%f1052, %f999, %f1051, %f954;
	fma.rn.f32 	%f1053, %f1001, %f1051, %f955;
	shfl.sync.idx.b32	%r403|%p94, %r981, %r309, 31, -1;
	mov.b32 	%f1054, %r403;
	fma.rn.f32 	%f1055, %f999, %f1054, %f957;
	fma.rn.f32 	%f1056, %f1001, %f1054, %f958;
	shfl.sync.idx.b32	%r404|%p95, %r980, %r309, 31, -1;
	mov.b32 	%f1057, %r404;
	fma.rn.f32 	%f1058, %f999, %f1057, %f960;
	fma.rn.f32 	%f1059, %f1001, %f1057, %f961;
	shfl.sync.idx.b32	%r405|%p96, %r979, %r309, 31, -1;
	mov.b32 	%f1060, %r405;
	fma.rn.f32 	%f1061, %f999, %f1060, %f963;
	fma.rn.f32 	%f1062, %f1001, %f1060, %f964;
	shfl.sync.idx.b32	%r406|%p97, %r978, %r309, 31, -1;
	mov.b32 	%f1063, %r406;
	fma.rn.f32 	%f1064, %f999, %f1063, %f966;
	fma.rn.f32 	%f1065, %f1001, %f1063, %f967;
	shfl.sync.idx.b32	%r407|%p98, %r977, %r309, 31, -1;
	mov.b32 	%f1066, %r407;
	fma.rn.f32 	%f1067, %f999, %f1066, %f969;
	fma.rn.f32 	%f1068, %f1001, %f1066, %f970;
	shfl.sync.idx.b32	%r408|%p99, %r976, %r309, 31, -1;
	mov.b32 	%f1069, %r408;
	fma.rn.f32 	%f1070, %f999, %f1069, %f972;
	fma.rn.f32 	%f1071, %f1001, %f1069, %f973;
	shfl.sync.idx.b32	%r409|%p100, %r975, %r309, 31, -1;
	mov.b32 	%f1072, %r409;
	fma.rn.f32 	%f1073, %f999, %f1072, %f975;
	fma.rn.f32 	%f1074, %f1001, %f1072, %f976;
	shfl.sync.idx.b32	%r410|%p101, %r974, %r309, 31, -1;
	mov.b32 	%f1075, %r410;
	fma.rn.f32 	%f1076, %f999, %f1075, %f978;
	fma.rn.f32 	%f1077, %f1001, %f1075, %f979;
	shfl.sync.idx.b32	%r411|%p102, %r973, %r309, 31, -1;
	mov.b32 	%f1078, %r411;
	fma.rn.f32 	%f1079, %f999, %f1078, %f981;
	fma.rn.f32 	%f1080, %f1001, %f1078, %f982;
	shfl.sync.idx.b32	%r412|%p103, %r972, %r309, 31, -1;
	mov.b32 	%f1081, %r412;
	fma.rn.f32 	%f1082, %f999, %f1081, %f984;
	fma.rn.f32 	%f1083, %f1001, %f1081, %f985;
	shfl.sync.idx.b32	%r413|%p104, %r971, %r309, 31, -1;
	mov.b32 	%f1084, %r413;
	fma.rn.f32 	%f1085, %f999, %f1084, %f987;
	fma.rn.f32 	%f1086, %f1001, %f1084, %f988;
	shfl.sync.idx.b32	%r414|%p105, %r970, %r309, 31, -1;
	mov.b32 	%f1087, %r414;
	fma.rn.f32 	%f1088, %f999, %f1087, %f990;
	fma.rn.f32 	%f1089, %f1001, %f1087, %f991;
	shfl.sync.idx.b32	%r415|%p106, %r969, %r309, 31, -1;
	mov.b32 	%f1090, %r415;
	fma.rn.f32 	%f1091, %f999, %f1090, %f993;
	fma.rn.f32 	%f1092, %f1001, %f1090, %f994;
	shfl.sync.idx.b32	%r416|%p107, %r968, %r309, 31, -1;
	mov.b32 	%f1093, %r416;
	fma.rn.f32 	%f1094, %f999, %f1093, %f996;
	fma.rn.f32 	%f1095, %f1001, %f1093, %f997;
	mul.wide.s32 	%rd89, %r312, 4;
	add.s64 	%rd90, %rd82, %rd89;
	shfl.sync.idx.b32	%r417|%p108, %r999, %r311, 31, -1;
	mov.b32 	%f1096, %r417;
	ld.global.nc.f32 	%f1097, [%rd90];
	fma.rn.f32 	%f1098, %f1097, %f1096, %f1000;
	ld.global.nc.f32 	%f1099, [%rd90+128];
	fma.rn.f32 	%f1100, %f1099, %f1096, %f1002;
	shfl.sync.idx.b32	%r418|%p109, %r998, %r311, 31, -1;
	mov.b32 	%f1101, %r418;
	fma.rn.f32 	%f1102, %f1097, %f1101, %f1004;
	fma.rn.f32 	%f1103, %f1099, %f1101, %f1005;
	shfl.sync.idx.b32	%r419|%p110, %r997, %r311, 31, -1;
	mov.b32 	%f1104, %r419;
	fma.rn.f32 	%f1105, %f1097, %f1104, %f1007;
	fma.rn.f32 	%f1106, %f1099, %f1104, %f1008;
	shfl.sync.idx.b32	%r420|%p111, %r996, %r311, 31, -1;
	mov.b32 	%f1107, %r420;
	fma.rn.f32 	%f1108, %f1097, %f1107, %f1010;
	fma.rn.f32 	%f1109, %f1099, %f1107, %f1011;
	shfl.sync.idx.b32	%r421|%p112, %r995, %r311, 31, -1;
	mov.b32 	%f1110, %r421;
	fma.rn.f32 	%f1111, %f1097, %f1110, %f1013;
	fma.rn.f32 	%f1112, %f1099, %f1110, %f1014;
	shfl.sync.idx.b32	%r422|%p113, %r994, %r311, 31, -1;
	mov.b32 	%f1113, %r422;
	fma.rn.f32 	%f1114, %f1097, %f1113, %f1016;
	fma.rn.f32 	%f1115, %f1099, %f1113, %f1017;
	shfl.sync.idx.b32	%r423|%p114, %r993, %r311, 31, -1;
	mov.b32 	%f1116, %r423;
	fma.rn.f32 	%f1117, %f1097, %f1116, %f1019;
	fma.rn.f32 	%f1118, %f1099, %f1116, %f1020;
	shfl.sync.idx.b32	%r424|%p115, %r992, %r311, 31, -1;
	mov.b32 	%f1119, %r424;
	fma.rn.f32 	%f1120, %f1097, %f1119, %f1022;
	fma.rn.f32 	%f1121, %f1099, %f1119, %f1023;
	shfl.sync.idx.b32	%r425|%p116, %r991, %r311, 31, -1;
	mov.b32 	%f1122, %r425;
	fma.rn.f32 	%f1123, %f1097, %f1122, %f1025;
	fma.rn.f32 	%f1124, %f1099, %f1122, %f1026;
	shfl.sync.idx.b32	%r426|%p117, %r990, %r311, 31, -1;
	mov.b32 	%f1125, %r426;
	fma.rn.f32 	%f1126, %f1097, %f1125, %f1028;
	fma.rn.f32 	%f1127, %f1099, %f1125, %f1029;
	shfl.sync.idx.b32	%r427|%p118, %r989, %r311, 31, -1;
	mov.b32 	%f1128, %r427;
	fma.rn.f32 	%f1129, %f1097, %f1128, %f1031;
	fma.rn.f32 	%f1130, %f1099, %f1128, %f1032;
	shfl.sync.idx.b32	%r428|%p119, %r988, %r311, 31, -1;
	mov.b32 	%f1131, %r428;
	fma.rn.f32 	%f1132, %f1097, %f1131, %f1034;
	fma.rn.f32 	%f1133, %f1099, %f1131, %f1035;
	shfl.sync.idx.b32	%r429|%p120, %r987, %r311, 31, -1;
	mov.b32 	%f1134, %r429;
	fma.rn.f32 	%f1135, %f1097, %f1134, %f1037;
	fma.rn.f32 	%f1136, %f1099, %f1134, %f1038;
	shfl.sync.idx.b32	%r430|%p121, %r986, %r311, 31, -1;
	mov.b32 	%f1137, %r430;
	fma.rn.f32 	%f1138, %f1097, %f1137, %f1040;
	fma.rn.f32 	%f1139, %f1099, %f1137, %f1041;
	shfl.sync.idx.b32	%r431|%p122, %r985, %r311, 31, -1;
	mov.b32 	%f1140, %r431;
	fma.rn.f32 	%f1141, %f1097, %f1140, %f1043;
	fma.rn.f32 	%f1142, %f1099, %f1140, %f1044;
	shfl.sync.idx.b32	%r432|%p123, %r984, %r311, 31, -1;
	mov.b32 	%f1143, %r432;
	fma.rn.f32 	%f1144, %f1097, %f1143, %f1046;
	fma.rn.f32 	%f1145, %f1099, %f1143, %f1047;
	shfl.sync.idx.b32	%r433|%p124, %r983, %r311, 31, -1;
	mov.b32 	%f1146, %r433;
	fma.rn.f32 	%f1147, %f1097, %f1146, %f1049;
	fma.rn.f32 	%f1148, %f1099, %f1146, %f1050;
	shfl.sync.idx.b32	%r434|%p125, %r982, %r311, 31, -1;
	mov.b32 	%f1149, %r434;
	fma.rn.f32 	%f1150, %f1097, %f1149, %f1052;
	fma.rn.f32 	%f1151, %f1099, %f1149, %f1053;
	shfl.sync.idx.b32	%r435|%p126, %r981, %r311, 31, -1;
	mov.b32 	%f1152, %r435;
	fma.rn.f32 	%f1153, %f1097, %f1152, %f1055;
	fma.rn.f32 	%f1154, %f1099, %f1152, %f1056;
	shfl.sync.idx.b32	%r436|%p127, %r980, %r311, 31, -1;
	mov.b32 	%f1155, %r436;
	fma.rn.f32 	%f1156, %f1097, %f1155, %f1058;
	fma.rn.f32 	%f1157, %f1099, %f1155, %f1059;
	shfl.sync.idx.b32	%r437|%p128, %r979, %r311, 31, -1;
	mov.b32 	%f1158, %r437;
	fma.rn.f32 	%f1159, %f1097, %f1158, %f1061;
	fma.rn.f32 	%f1160, %f1099, %f1158, %f1062;
	shfl.sync.idx.b32	%r438|%p129, %r978, %r311, 31, -1;
	mov.b32 	%f1161, %r438;
	fma.rn.f32 	%f1162, %f1097, %f1161, %f1064;
	fma.rn.f32 	%f1163, %f1099, %f1161, %f1065;
	shfl.sync.idx.b32	%r439|%p130, %r977, %r311, 31, -1;
	mov.b32 	%f1164, %r439;
	fma.rn.f32 	%f1165, %f1097, %f1164, %f1067;
	fma.rn.f32 	%f1166, %f1099, %f1164, %f1068;
	shfl.sync.idx.b32	%r440|%p131, %r976, %r311, 31, -1;
	mov.b32 	%f1167, %r440;
	fma.rn.f32 	%f1168, %f1097, %f1167, %f1070;
	fma.rn.f32 	%f1169, %f1099, %f1167, %f1071;
	shfl.sync.idx.b32	%r441|%p132, %r975, %r311, 31, -1;
	mov.b32 	%f1170, %r441;
	fma.rn.f32 	%f1171, %f1097, %f1170, %f1073;
	fma.rn.f32 	%f1172, %f1099, %f1170, %f1074;
	shfl.sync.idx.b32	%r442|%p133, %r974, %r311, 31, -1;
	mov.b32 	%f1173, %r442;
	fma.rn.f32 	%f1174, %f1097, %f1173, %f1076;
	fma.rn.f32 	%f1175, %f1099, %f1173, %f1077;
	shfl.sync.idx.b32	%r443|%p134, %r973, %r311, 31, -1;
	mov.b32 	%f1176, %r443;
	fma.rn.f32 	%f1177, %f1097, %f1176, %f1079;
	fma.rn.f32 	%f1178, %f1099, %f1176, %f1080;
	shfl.sync.idx.b32	%r444|%p135, %r972, %r311, 31, -1;
	mov.b32 	%f1179, %r444;
	fma.rn.f32 	%f1180, %f1097, %f1179, %f1082;
	fma.rn.f32 	%f1181, %f1099, %f1179, %f1083;
	shfl.sync.idx.b32	%r445|%p136, %r971, %r311, 31, -1;
	mov.b32 	%f1182, %r445;
	fma.rn.f32 	%f1183, %f1097, %f1182, %f1085;
	fma.rn.f32 	%f1184, %f1099, %f1182, %f1086;
	shfl.sync.idx.b32	%r446|%p137, %r970, %r311, 31, -1;
	mov.b32 	%f1185, %r446;
	fma.rn.f32 	%f1186, %f1097, %f1185, %f1088;
	fma.rn.f32 	%f1187, %f1099, %f1185, %f1089;
	shfl.sync.idx.b32	%r447|%p138, %r969, %r311, 31, -1;
	mov.b32 	%f1188, %r447;
	fma.rn.f32 	%f1189, %f1097, %f1188, %f1091;
	fma.rn.f32 	%f1190, %f1099, %f1188, %f1092;
	shfl.sync.idx.b32	%r448|%p139, %r968, %r311, 31, -1;
	mov.b32 	%f1191, %r448;
	fma.rn.f32 	%f1192, %f1097, %f1191, %f1094;
	fma.rn.f32 	%f1193, %f1099, %f1191, %f1095;
	mul.wide.s32 	%rd91, %r314, 4;
	add.s64 	%rd92, %rd82, %rd91;
	shfl.sync.idx.b32	%r449|%p140, %r999, %r313, 31, -1;
	mov.b32 	%f1194, %r449;
	ld.global.nc.f32 	%f1195, [%rd92];
	fma.rn.f32 	%f1196, %f1195, %f1194, %f1098;
	ld.global.nc.f32 	%f1197, [%rd92+128];
	fma.rn.f32 	%f1198, %f1197, %f1194, %f1100;
	shfl.sync.idx.b32	%r450|%p141, %r998, %r313, 31, -1;
	mov.b32 	%f1199, %r450;
	fma.rn.f32 	%f1200, %f1195, %f1199, %f1102;
	fma.rn.f32 	%f1201, %f1197, %f1199, %f1103;
	shfl.sync.idx.b32	%r451|%p142, %r997, %r313, 31, -1;
	mov.b32 	%f1202, %r451;
	fma.rn.f32 	%f1203, %f1195, %f1202, %f1105;
	fma.rn.f32 	%f1204, %f1197, %f1202, %f1106;
	shfl.sync.idx.b32	%r452|%p143, %r996, %r313, 31, -1;
	mov.b32 	%f1205, %r452;
	fma.rn.f32 	%f1206, %f1195, %f1205, %f1108;
	fma.rn.f32 	%f1207, %f1197, %f1205, %f1109;
	shfl.sync.idx.b32	%r453|%p144, %r995, %r313, 31, -1;
	mov.b32 	%f1208, %r453;
	fma.rn.f32 	%f1209, %f1195, %f1208, %f1111;
	fma.rn.f32 	%f1210, %f1197, %f1208, %f1112;
	shfl.sync.idx.b32	%r454|%p145, %r994, %r313, 31, -1;
	mov.b32 	%f1211, %r454;
	fma.rn.f32 	%f1212, %f1195, %f1211, %f1114;
	fma.rn.f32 	%f1213, %f1197, %f1211, %f1115;
	shfl.sync.idx.b32	%r455|%p146, %r993, %r313, 31, -1;
	mov.b32 	%f1214, %r455;
	fma.rn.f32 	%f1215, %f1195, %f1214, %f1117;
	fma.rn.f32 	%f1216, %f1197, %f1214, %f1118;
	shfl.sync.idx.b32	%r456|%p147, %r992, %r313, 31, -1;
	mov.b32 	%f1217, %r456;
	fma.rn.f32 	%f1218, %f1195, %f1217, %f1120;
	fma.rn.f32 	%f1219, %f1197, %f1217, %f1121;
	shfl.sync.idx.b32	%r457|%p148, %r991, %r313, 31, -1;
	mov.b32 	%f1220, %r457;
	fma.rn.f32 	%f1221, %f1195, %f1220, %f1123;
	fma.rn.f32 	%f1222, %f1197, %f1220, %f1124;
	shfl.sync.idx.b32	%r458|%p149, %r990, %r313, 31, -1;
	mov.b32 	%f1223, %r458;
	fma.rn.f32 	%f1224, %f1195, %f1223, %f1126;
	fma.rn.f32 	%f1225, %f1197, %f1223, %f1127;
	shfl.sync.idx.b32	%r459|%p150, %r989, %r313, 31, -1;
	mov.b32 	%f1226, %r459;
	fma.rn.f32 	%f1227, %f1195, %f1226, %f1129;
	fma.rn.f32 	%f1228, %f1197, %f1226, %f1130;
	shfl.sync.idx.b32	%r460|%p151, %r988, %r313, 31, -1;
	mov.b32 	%f1229, %r460;
	fma.rn.f32 	%f1230, %f1195, %f1229, %f1132;
	fma.rn.f32 	%f1231, %f1197, %f1229, %f1133;
	shfl.sync.idx.b32	%r461|%p152, %r987, %r313, 31, -1;
	mov.b32 	%f1232, %r461;
	fma.rn.f32 	%f1233, %f1195, %f1232, %f1135;
	fma.rn.f32 	%f1234, %f1197, %f1232, %f1136;
	shfl.sync.idx.b32	%r462|%p153, %r986, %r313, 31, -1;
	mov.b32 	%f1235, %r462;
	fma.rn.f32 	%f1236, %f1195, %f1235, %f1138;
	fma.rn.f32 	%f1237, %f1197, %f1235, %f1139;
	shfl.sync.idx.b32	%r463|%p154, %r985, %r313, 31, -1;
	mov.b32 	%f1238, %r463;
	fma.rn.f32 	%f1239, %f1195, %f1238, %f1141;
	fma.rn.f32 	%f1240, %f1197, %f1238, %f1142;
	shfl.sync.idx.b32	%r464|%p155, %r984, %r313, 31, -1;
	mov.b32 	%f1241, %r464;
	fma.rn.f32 	%f1242, %f1195, %f1241, %f1144;
	fma.rn.f32 	%f1243, %f1197, %f1241, %f1145;
	shfl.sync.idx.b32	%r465|%p156, %r983, %r313, 31, -1;
	mov.b32 	%f1244, %r465;
	fma.rn.f32 	%f1245, %f1195, %f1244, %f1147;
	fma.rn.f32 	%f1246, %f1197, %f1244, %f1148;
	shfl.sync.idx.b32	%r466|%p157, %r982, %r313, 31, -1;
	mov.b32 	%f1247, %r466;
	fma.rn.f32 	%f1248, %f1195, %f1247, %f1150;
	fma.rn.f32 	%f1249, %f1197, %f1247, %f1151;
	shfl.sync.idx.b32	%r467|%p158, %r981, %r313, 31, -1;
	mov.b32 	%f1250, %r467;
	fma.rn.f32 	%f1251, %f1195, %f1250, %f1153;
	fma.rn.f32 	%f1252, %f1197, %f1250, %f1154;
	shfl.sync.idx.b32	%r468|%p159, %r980, %r313, 31, -1;
	mov.b32 	%f1253, %r468;
	fma.rn.f32 	%f1254, %f1195, %f1253, %f1156;
	fma.rn.f32 	%f1255, %f1197, %f1253, %f1157;
	shfl.sync.idx.b32	%r469|%p160, %r979, %r313, 31, -1;
	mov.b32 	%f1256, %r469;
	fma.rn.f32 	%f1257, %f1195, %f1256, %f1159;
	fma.rn.f32 	%f1258, %f1197, %f1256, %f1160;
	shfl.sync.idx.b32	%r470|%p161, %r978, %r313, 31, -1;
	mov.b32 	%f1259, %r470;
	fma.rn.f32 	%f1260, %f1195, %f1259, %f1162;
	fma.rn.f32 	%f1261, %f1197, %f1259, %f1163;
	shfl.sync.idx.b32	%r471|%p162, %r977, %r313, 31, -1;
	mov.b32 	%f1262, %r471;
	fma.rn.f32 	%f1263, %f1195, %f1262, %f1165;
	fma.rn.f32 	%f1264, %f1197, %f1262, %f1166;
	shfl.sync.idx.b32	%r472|%p163, %r976, %r313, 31, -1;
	mov.b32 	%f1265, %r472;
	fma.rn.f32 	%f1266, %f1195, %f1265, %f1168;
	fma.rn.f32 	%f1267, %f1197, %f1265, %f1169;
	shfl.sync.idx.b32	%r473|%p164, %r975, %r313, 31, -1;
	mov.b32 	%f1268, %r473;
	fma.rn.f32 	%f1269, %f1195, %f1268, %f1171;
	fma.rn.f32 	%f1270, %f1197, %f1268, %f1172;
	shfl.sync.idx.b32	%r474|%p165, %r974, %r313, 31, -1;
	mov.b32 	%f1271, %r474;
	fma.rn.f32 	%f1272, %f1195, %f1271, %f1174;
	fma.rn.f32 	%f1273, %f1197, %f1271, %f1175;
	shfl.sync.idx.b32	%r475|%p166, %r973, %r313, 31, -1;
	mov.b32 	%f1274, %r475;
	fma.rn.f32 	%f1275, %f1195, %f1274, %f1177;
	fma.rn.f32 	%f1276, %f1197, %f1274, %f1178;
	shfl.sync.idx.b32	%r476|%p167, %r972, %r313, 31, -1;
	mov.b32 	%f1277, %r476;
	fma.rn.f32 	%f1278, %f1195, %f1277, %f1180;
	fma.rn.f32 	%f1279, %f1197, %f1277, %f1181;
	shfl.sync.idx.b32	%r477|%p168, %r971, %r313, 31, -1;
	mov.b32 	%f1280, %r477;
	fma.rn.f32 	%f1281, %f1195, %f1280, %f1183;
	fma.rn.f32 	%f1282, %f1197, %f1280, %f1184;
	shfl.sync.idx.b32	%r478|%p169, %r970, %r313, 31, -1;
	mov.b32 	%f1283, %r478;
	fma.rn.f32 	%f1284, %f1195, %f1283, %f1186;
	fma.rn.f32 	%f1285, %f1197, %f1283, %f1187;
	shfl.sync.idx.b32	%r479|%p170, %r969, %r313, 31, -1;
	mov.b32 	%f1286, %r479;
	fma.rn.f32 	%f1287, %f1195, %f1286, %f1189;
	fma.rn.f32 	%f1288, %f1197, %f1286, %f1190;
	shfl.sync.idx.b32	%r480|%p171, %r968, %r313, 31, -1;
	mov.b32 	%f1289, %r480;
	fma.rn.f32 	%f1290, %f1195, %f1289, %f1192;
	fma.rn.f32 	%f1291, %f1197, %f1289, %f1193;
	mul.wide.s32 	%rd93, %r316, 4;
	add.s64 	%rd94, %rd82, %rd93;
	shfl.sync.idx.b32	%r481|%p172, %r999, %r315, 31, -1;
	mov.b32 	%f1292, %r481;
	ld.global.nc.f32 	%f1293, [%rd94];
	fma.rn.f32 	%f1294, %f1293, %f1292, %f1196;
	ld.global.nc.f32 	%f1295, [%rd94+128];
	fma.rn.f32 	%f1296, %f1295, %f1292, %f1198;
	shfl.sync.idx.b32	%r482|%p173, %r998, %r315, 31, -1;
	mov.b32 	%f1297, %r482;
	fma.rn.f32 	%f1298, %f1293, %f1297, %f1200;
	fma.rn.f32 	%f1299, %f1295, %f1297, %f1201;
	shfl.sync.idx.b32	%r483|%p174, %r997, %r315, 31, -1;
	mov.b32 	%f1300, %r483;
	fma.rn.f32 	%f1301, %f1293, %f1300, %f1203;
	fma.rn.f32 	%f1302, %f1295, %f1300, %f1204;
	shfl.sync.idx.b32	%r484|%p175, %r996, %r315, 31, -1;
	mov.b32 	%f1303, %r484;
	fma.rn.f32 	%f1304, %f1293, %f1303, %f1206;
	fma.rn.f32 	%f1305, %f1295, %f1303, %f1207;
	shfl.sync.idx.b32	%r485|%p176, %r995, %r315, 31, -1;
	mov.b32 	%f1306, %r485;
	fma.rn.f32 	%f1307, %f1293, %f1306, %f1209;
	fma.rn.f32 	%f1308, %f1295, %f1306, %f1210;
	shfl.sync.idx.b32	%r486|%p177, %r994, %r315, 31, -1;
	mov.b32 	%f1309, %r486;
	fma.rn.f32 	%f1310, %f1293, %f1309, %f1212;
	fma.rn.f32 	%f1311, %f1295, %f1309, %f1213;
	shfl.sync.idx.b32	%r487|%p178, %r993, %r315, 31, -1;
	mov.b32 	%f1312, %r487;
	fma.rn.f32 	%f1313, %f1293, %f1312, %f1215;
	fma.rn.f32 	%f1314, %f1295, %f1312, %f1216;
	shfl.sync.idx.b32	%r488|%p179, %r992, %r315, 31, -1;
	mov.b32 	%f1315, %r488;
	fma.rn.f32 	%f1316, %f1293, %f1315, %f1218;
	fma.rn.f32 	%f1317, %f1295, %f1315, %f1219;
	shfl.sync.idx.b32	%r489|%p180, %r991, %r315, 31, -1;
	mov.b32 	%f1318, %r489;
	fma.rn.f32 	%f1319, %f1293, %f1318, %f1221;
	fma.rn.f32 	%f1320, %f1295, %f1318, %f1222;
	shfl.sync.idx.b32	%r490|%p181, %r990, %r315, 31, -1;
	mov.b32 	%f1321, %r490;
	fma.rn.f32 	%f1322, %f1293, %f1321, %f1224;
	fma.rn.f32 	%f1323, %f1295, %f1321, %f1225;
	shfl.sync.idx.b32	%r491|%p182, %r989, %r315, 31, -1;
	mov.b32 	%f1324, %r491;
	fma.rn.f32 	%f1325, %f1293, %f1324, %f1227;
	fma.rn.f32 	%f1326, %f1295, %f1324, %f1228;
	shfl.sync.idx.b32	%r492|%p183, %r988, %r315, 31, -1;
	mov.b32 	%f1327, %r492;
	fma.rn.f32 	%f1328, %f1293, %f1327, %f1230;
	fma.rn.f32 	%f1329, %f1295, %f1327, %f1231;
	shfl.sync.idx.b32	%r493|%p184, %r987, %r315, 31, -1;
	mov.b32 	%f1330, %r493;
	fma.rn.f32 	%f1331, %f1293, %f1330, %f1233;
	fma.rn.f32 	%f1332, %f1295, %f1330, %f1234;
	shfl.sync.idx.b32	%r494|%p185, %r986, %r315, 31, -1;
	mov.b32 	%f1333, %r494;
	fma.rn.f32 	%f1334, %f1293, %f1333, %f1236;
	fma.rn.f32 	%f1335, %f1295, %f1333, %f1237;
	shfl.sync.idx.b32	%r495|%p186, %r985, %r315, 31, -1;
	mov.b32 	%f1336, %r495;
	fma.rn.f32 	%f1337, %f1293, %f1336, %f1239;
	fma.rn.f32 	%f1338, %f1295, %f1336, %f1240;
	shfl.sync.idx.b32	%r496|%p187, %r984, %r315, 31, -1;
	mov.b32 	%f1339, %r496;
	fma.rn.f32 	%f1340, %f1293, %f1339, %f1242;
	fma.rn.f32 	%f1341, %f1295, %f1339, %f1243;
	shfl.sync.idx.b32	%r497|%p188, %r983, %r315, 31, -1;
	mov.b32 	%f1342, %r497;
	fma.rn.f32 	%f1343, %f1293, %f1342, %f1245;
	fma.rn.f32 	%f1344, %f1295, %f1342, %f1246;
	shfl.sync.idx.b32	%r498|%p189, %r982, %r315, 31, -1;
	mov.b32 	%f1345, %r498;
	fma.rn.f32 	%f1346, %f1293, %f1345, %f1248;
	fma.rn.f32 	%f1347, %f1295, %f1345, %f1249;
	shfl.sync.idx.b32	%r499|%p190, %r981, %r315, 31, -1;
	mov.b32 	%f1348, %r499;
	fma.rn.f32 	%f1349, %f1293, %f1348, %f1251;
	fma.rn.f32 	%f1350, %f1295, %f1348, %f1252;
	shfl.sync.idx.b32	%r500|%p191, %r980, %r315, 31, -1;
	mov.b32 	%f1351, %r500;
	fma.rn.f32 	%f1352, %f1293, %f1351, %f1254;
	fma.rn.f32 	%f1353, %f1295, %f1351, %f1255;
	shfl.sync.idx.b32	%r501|%p192, %r979, %r315, 31, -1;
	mov.b32 	%f1354, %r501;
	fma.rn.f32 	%f1355, %f1293, %f1354, %f1257;
	fma.rn.f32 	%f1356, %f1295, %f1354, %f1258;
	shfl.sync.idx.b32	%r502|%p193, %r978, %r315, 31, -1;
	mov.b32 	%f1357, %r502;
	fma.rn.f32 	%f1358, %f1293, %f1357, %f1260;
	fma.rn.f32 	%f1359, %f1295, %f1357, %f1261;
	shfl.sync.idx.b32	%r503|%p194, %r977, %r315, 31, -1;
	mov.b32 	%f1360, %r503;
	fma.rn.f32 	%f1361, %f1293, %f1360, %f1263;
	fma.rn.f32 	%f1362, %f1295, %f1360, %f1264;
	shfl.sync.idx.b32	%r504|%p195, %r976, %r315, 31, -1;
	mov.b32 	%f1363, %r504;
	fma.rn.f32 	%f1364, %f1293, %f1363, %f1266;
	fma.rn.f32 	%f1365, %f1295, %f1363, %f1267;
	shfl.sync.idx.b32	%r505|%p196, %r975, %r315, 31, -1;
	mov.b32 	%f1366, %r505;
	fma.rn.f32 	%f1367, %f1293, %f1366, %f1269;
	fma.rn.f32 	%f1368, %f1295, %f1366, %f1270;
	shfl.sync.idx.b32	%r506|%p197, %r974, %r315, 31, -1;
	mov.b32 	%f1369, %r506;
	fma.rn.f32 	%f1370, %f1293, %f1369, %f1272;
	fma.rn.f32 	%f1371, %f1295, %f1369, %f1273;
	shfl.sync.idx.b32	%r507|%p198, %r973, %r315, 31, -1;
	mov.b32 	%f1372, %r507;
	fma.rn.f32 	%f1373, %f1293, %f1372, %f1275;
	fma.rn.f32 	%f1374, %f1295, %f1372, %f1276;
	shfl.sync.idx.b32	%r508|%p199, %r972, %r315, 31, -1;
	mov.b32 	%f1375, %r508;
	fma.rn.f32 	%f1376, %f1293, %f1375, %f1278;
	fma.rn.f32 	%f1377, %f1295, %f1375, %f1279;
	shfl.sync.idx.b32	%r509|%p200, %r971, %r315, 31, -1;
	mov.b32 	%f1378, %r509;
	fma.rn.f32 	%f1379, %f1293, %f1378, %f1281;
	fma.rn.f32 	%f1380, %f1295, %f1378, %f1282;
	shfl.sync.idx.b32	%r510|%p201, %r970, %r315, 31, -1;
	mov.b32 	%f1381, %r510;
	fma.rn.f32 	%f1382, %f1293, %f1381, %f1284;
	fma.rn.f32 	%f1383, %f1295, %f1381, %f1285;
	shfl.sync.idx.b32	%r511|%p202, %r969, %r315, 31, -1;
	mov.b32 	%f1384, %r511;
	fma.rn.f32 	%f1385, %f1293, %f1384, %f1287;
	fma.rn.f32 	%f1386, %f1295, %f1384, %f1288;
	shfl.sync.idx.b32	%r512|%p203, %r968, %r315, 31, -1;
	mov.b32 	%f1387, %r512;
	fma.rn.f32 	%f1388, %f1293, %f1387, %f1290;
	fma.rn.f32 	%f1389, %f1295, %f1387, %f1291;
	mul.wide.s32 	%rd95, %r318, 4;
	add.s64 	%rd96, %rd82, %rd95;
	shfl.sync.idx.b32	%r513|%p204, %r999, %r317, 31, -1;
	mov.b32 	%f1390, %r513;
	ld.global.nc.f32 	%f1391, [%rd96];
	fma.rn.f32 	%f1392, %f1391, %f1390, %f1294;
	ld.global.nc.f32 	%f1393, [%rd96+128];
	fma.rn.f32 	%f1394, %f1393, %f1390, %f1296;
	shfl.sync.idx.b32	%r514|%p205, %r998, %r317, 31, -1;
	mov.b32 	%f1395, %r514;
	fma.rn.f32 	%f1396, %f1391, %f1395, %f1298;
	fma.rn.f32 	%f1397, %f1393, %f1395, %f1299;
	shfl.sync.idx.b32	%r515|%p206, %r997, %r317, 31, -1;
	mov.b32 	%f1398, %r515;
	fma.rn.f32 	%f1399, %f1391, %f1398, %f1301;
	fma.rn.f32 	%f1400, %f1393, %f1398, %f1302;
	shfl.sync.idx.b32	%r516|%p207, %r996, %r317, 31, -1;
	mov.b32 	%f1401, %r516;
	fma.rn.f32 	%f1402, %f1391, %f1401, %f1304;
	fma.rn.f32 	%f1403, %f1393, %f1401, %f1305;
	shfl.sync.idx.b32	%r517|%p208, %r995, %r317, 31, -1;
	mov.b32 	%f1404, %r517;
	fma.rn.f32 	%f1405, %f1391, %f1404, %f1307;
	fma.rn.f32 	%f1406, %f1393, %f1404, %f1308;
	shfl.sync.idx.b32	%r518|%p209, %r994, %r317, 31, -1;
	mov.b32 	%f1407, %r518;
	fma.rn.f32 	%f1408, %f1391, %f1407, %f1310;
	fma.rn.f32 	%f1409, %f1393, %f1407, %f1311;
	shfl.sync.idx.b32	%r519|%p210, %r993, %r317, 31, -1;
	mov.b32 	%f1410, %r519;
	fma.rn.f32 	%f1411, %f1391, %f1410, %f1313;
	fma.rn.f32 	%f1412, %f1393, %f1410, %f1314;
	shfl.sync.idx.b32	%r520|%p211, %r992, %r317, 31, -1;
	mov.b32 	%f1413, %r520;
	fma.rn.f32 	%f1414, %f1391, %f1413, %f1316;
	fma.rn.f32 	%f1415, %f1393, %f1413, %f1317;
	shfl.sync.idx.b32	%r521|%p212, %r991, %r317, 31, -1;
	mov.b32 	%f1416, %r521;
	fma.rn.f32 	%f1417, %f1391, %f1416, %f1319;
	fma.rn.f32 	%f1418, %f1393, %f1416, %f1320;
	shfl.sync.idx.b32	%r522|%p213, %r990, %r317, 31, -1;
	mov.b32 	%f1419, %r522;
	fma.rn.f32 	%f1420, %f1391, %f1419, %f1322;
	fma.rn.f32 	%f1421, %f1393, %f1419, %f1323;
	shfl.sync.idx.b32	%r523|%p214, %r989, %r317, 31, -1;
	mov.b32 	%f1422, %r523;
	fma.rn.f32 	%f1423, %f1391, %f1422, %f1325;
	fma.rn.f32 	%f1424, %f1393, %f1422, %f1326;
	shfl.sync.idx.b32	%r524|%p215, %r988, %r317, 31, -1;
	mov.b32 	%f1425, %r524;
	fma.rn.f32 	%f1426, %f1391, %f1425, %f1328;
	fma.rn.f32 	%f1427, %f1393, %f1425, %f1329;
	shfl.sync.idx.b32	%r525|%p216, %r987, %r317, 31, -1;
	mov.b32 	%f1428, %r525;
	fma.rn.f32 	%f1429, %f1391, %f1428, %f1331;
	fma.rn.f32 	%f1430, %f1393, %f1428, %f1332;
	shfl.sync.idx.b32	%r526|%p217, %r986, %r317, 31, -1;
	mov.b32 	%f1431, %r526;
	fma.rn.f32 	%f1432, %f1391, %f1431, %f1334;
	fma.rn.f32 	%f1433, %f1393, %f1431, %f1335;
	shfl.sync.idx.b32	%r527|%p218, %r985, %r317, 31, -1;
	mov.b32 	%f1434, %r527;
	fma.rn.f32 	%f1435, %f1391, %f1434, %f1337;
	fma.rn.f32 	%f1436, %f1393, %f1434, %f1338;
	shfl.sync.idx.b32	%r528|%p219, %r984, %r317, 31, -1;
	mov.b32 	%f1437, %r528;
	fma.rn.f32 	%f1438, %f1391, %f1437, %f1340;
	fma.rn.f32 	%f1439, %f1393, %f1437, %f1341;
	shfl.sync.idx.b32	%r529|%p220, %r983, %r317, 31, -1;
	mov.b32 	%f1440, %r529;
	fma.rn.f32 	%f1441, %f1391, %f1440, %f1343;
	fma.rn.f32 	%f1442, %f1393, %f1440, %f1344;
	shfl.sync.idx.b32	%r530|%p221, %r982, %r317, 31, -1;
	mov.b32 	%f1443, %r530;
	fma.rn.f32 	%f1444, %f1391, %f1443, %f1346;
	fma.rn.f32 	%f1445, %f1393, %f1443, %f1347;
	shfl.sync.idx.b32	%r531|%p222, %r981, %r317, 31, -1;
	mov.b32 	%f1446, %r531;
	fma.rn.f32 	%f1447, %f1391, %f1446, %f1349;
	fma.rn.f32 	%f1448, %f1393, %f1446, %f1350;
	shfl.sync.idx.b32	%r532|%p223, %r980, %r317, 31, -1;
	mov.b32 	%f1449, %r532;
	fma.rn.f32 	%f1450, %f1391, %f1449, %f1352;
	fma.rn.f32 	%f1451, %f1393, %f1449, %f1353;
	shfl.sync.idx.b32	%r533|%p224, %r979, %r317, 31, -1;
	mov.b32 	%f1452, %r533;
	fma.rn.f32 	%f1453, %f1391, %f1452, %f1355;
	fma.rn.f32 	%f1454, %f1393, %f1452, %f1356;
	shfl.sync.idx.b32	%r534|%p225, %r978, %r317, 31, -1;
	mov.b32 	%f1455, %r534;
	fma.rn.f32 	%f1456, %f1391, %f1455, %f1358;
	fma.rn.f32 	%f1457, %f1393, %f1455, %f1359;
	shfl.sync.idx.b32	%r535|%p226, %r977, %r317, 31, -1;
	mov.b32 	%f1458, %r535;
	fma.rn.f32 	%f1459, %f1391, %f1458, %f1361;
	fma.rn.f32 	%f1460, %f1393, %f1458, %f1362;
	shfl.sync.idx.b32	%r536|%p227, %r976, %r317, 31, -1;
	mov.b32 	%f1461, %r536;
	fma.rn.f32 	%f1462, %f1391, %f1461, %f1364;
	fma.rn.f32 	%f1463, %f1393, %f1461, %f1365;
	shfl.sync.idx.b32	%r537|%p228, %r975, %r317, 31, -1;
	mov.b32 	%f1464, %r537;
	fma.rn.f32 	%f1465, %f1391, %f1464, %f1367;
	fma.rn.f32 	%f1466, %f1393, %f1464, %f1368;
	shfl.sync.idx.b32	%r538|%p229, %r974, %r317, 31, -1;
	mov.b32 	%f1467, %r538;
	fma.rn.f32 	%f1468, %f1391, %f1467, %f1370;
	fma.rn.f32 	%f1469, %f1393, %f1467, %f1371;
	shfl.sync.idx.b32	%r539|%p230, %r973, %r317, 31, -1;
	mov.b32 	%f1470, %r539;
	fma.rn.f32 	%f1471, %f1391, %f1470, %f1373;
	fma.rn.f32 	%f1472, %f1393, %f1470, %f1374;
	shfl.sync.idx.b32	%r540|%p231, %r972, %r317, 31, -1;
	mov.b32 	%f1473, %r540;
	fma.rn.f32 	%f1474, %f1391, %f1473, %f1376;
	fma.rn.f32 	%f1475, %f1393, %f1473, %f1377;
	shfl.sync.idx.b32	%r541|%p232, %r971, %r317, 31, -1;
	mov.b32 	%f1476, %r541;
	fma.rn.f32 	%f1477, %f1391, %f1476, %f1379;
	fma.rn.f32 	%f1478, %f1393, %f1476, %f1380;
	shfl.sync.idx.b32	%r542|%p233, %r970, %r317, 31, -1;
	mov.b32 	%f1479, %r542;
	fma.rn.f32 	%f1480, %f1391, %f1479, %f1382;
	fma.rn.f32 	%f1481, %f1393, %f1479, %f1383;
	shfl.sync.idx.b32	%r543|%p234, %r969, %r317, 31, -1;
	mov.b32 	%f1482, %r543;
	fma.rn.f32 	%f1483, %f1391, %f1482, %f1385;
	fma.rn.f32 	%f1484, %f1393, %f1482, %f1386;
	shfl.sync.idx.b32	%r544|%p235, %r968, %r317, 31, -1;
	mov.b32 	%f1485, %r544;
	fma.rn.f32 	%f1486, %f1391, %f1485, %f1388;
	fma.rn.f32 	%f1487, %f1393, %f1485, %f1389;
	mul.wide.s32 	%rd97, %r320, 4;
	add.s64 	%rd98, %rd82, %rd97;
	shfl.sync.idx.b32	%r545|%p236, %r999, %r319, 31, -1;
	mov.b32 	%f1488, %r545;
	ld.global.nc.f32 	%f1489, [%rd98];
	fma.rn.f32 	%f2173, %f1489, %f1488, %f1392;
	ld.global.nc.f32 	%f1490, [%rd98+128];
	fma.rn.f32 	%f2172, %f1490, %f1488, %f1394;
	shfl.sync.idx.b32	%r546|%p237, %r998, %r319, 31, -1;
	mov.b32 	%f1491, %r546;
	fma.rn.f32 	%f2171, %f1489, %f1491, %f1396;
	fma.rn.f32 	%f2170, %f1490, %f1491, %f1397;
	shfl.sync.idx.b32	%r547|%p238, %r997, %r319, 31, -1;
	mov.b32 	%f1492, %r547;
	fma.rn.f32 	%f2169, %f1489, %f1492, %f1399;
	fma.rn.f32 	%f2168, %f1490, %f1492, %f1400;
	shfl.sync.idx.b32	%r548|%p239, %r996, %r319, 31, -1;
	mov.b32 	%f1493, %r548;
	fma.rn.f32 	%f2167, %f1489, %f1493, %f1402;
	fma.rn.f32 	%f2166, %f1490, %f1493, %f1403;
	shfl.sync.idx.b32	%r549|%p240, %r995, %r319, 31, -1;
	mov.b32 	%f1494, %r549;
	fma.rn.f32 	%f2165, %f1489, %f1494, %f1405;
	fma.rn.f32 	%f2164, %f1490, %f1494, %f1406;
	shfl.sync.idx.b32	%r550|%p241, %r994, %r319, 31, -1;
	mov.b32 	%f1495, %r550;
	fma.rn.f32 	%f2163, %f1489, %f1495, %f1408;
	fma.rn.f32 	%f2162, %f1490, %f1495, %f1409;
	shfl.sync.idx.b32	%r551|%p242, %r993, %r319, 31, -1;
	mov.b32 	%f1496, %r551;
	fma.rn.f32 	%f2161, %f1489, %f1496, %f1411;
	fma.rn.f32 	%f2160, %f1490, %f1496, %f1412;
	shfl.sync.idx.b32	%r552|%p243, %r992, %r319, 31, -1;
	mov.b32 	%f1497, %r552;
	fma.rn.f32 	%f2159, %f1489, %f1497, %f1414;
	fma.rn.f32 	%f2158, %f1490, %f1497, %f1415;
	shfl.sync.idx.b32	%r553|%p244, %r991, %r319, 31, -1;
	mov.b32 	%f1498, %r553;
	fma.rn.f32 	%f2157, %f1489, %f1498, %f1417;
	fma.rn.f32 	%f2156, %f1490, %f1498, %f1418;
	shfl.sync.idx.b32	%r554|%p245, %r990, %r319, 31, -1;
	mov.b32 	%f1499, %r554;
	fma.rn.f32 	%f2155, %f1489, %f1499, %f1420;
	fma.rn.f32 	%f2154, %f1490, %f1499, %f1421;
	shfl.sync.idx.b32	%r555|%p246, %r989, %r319, 31, -1;
	mov.b32 	%f1500, %r555;
	fma.rn.f32 	%f2153, %f1489, %f1500, %f1423;
	fma.rn.f32 	%f2152, %f1490, %f1500, %f1424;
	shfl.sync.idx.b32	%r556|%p247, %r988, %r319, 31, -1;
	mov.b32 	%f1501, %r556;
	fma.rn.f32 	%f2151, %f1489, %f1501, %f1426;
	fma.rn.f32 	%f2150, %f1490, %f1501, %f1427;
	shfl.sync.idx.b32	%r557|%p248, %r987, %r319, 31, -1;
	mov.b32 	%f1502, %r557;
	fma.rn.f32 	%f2149, %f1489, %f1502, %f1429;
	fma.rn.f32 	%f2148, %f1490, %f1502, %f1430;
	shfl.sync.idx.b32	%r558|%p249, %r986, %r319, 31, -1;
	mov.b32 	%f1503, %r558;
	fma.rn.f32 	%f2147, %f1489, %f1503, %f1432;
	fma.rn.f32 	%f2146, %f1490, %f1503, %f1433;
	shfl.sync.idx.b32	%r559|%p250, %r985, %r319, 31, -1;
	mov.b32 	%f1504, %r559;
	fma.rn.f32 	%f2145, %f1489, %f1504, %f1435;
	fma.rn.f32 	%f2144, %f1490, %f1504, %f1436;
	shfl.sync.idx.b32	%r560|%p251, %r984, %r319, 31, -1;
	mov.b32 	%f1505, %r560;
	fma.rn.f32 	%f2143, %f1489, %f1505, %f1438;
	fma.rn.f32 	%f2142, %f1490, %f1505, %f1439;
	shfl.sync.idx.b32	%r561|%p252, %r983, %r319, 31, -1;
	mov.b32 	%f1506, %r561;
	fma.rn.f32 	%f2141, %f1489, %f1506, %f1441;
	fma.rn.f32 	%f2140, %f1490, %f1506, %f1442;
	shfl.sync.idx.b32	%r562|%p253, %r982, %r319, 31, -1;
	mov.b32 	%f1507, %r562;
	fma.rn.f32 	%f2139, %f1489, %f1507, %f1444;
	fma.rn.f32 	%f2138, %f1490, %f1507, %f1445;
	shfl.sync.idx.b32	%r563|%p254, %r981, %r319, 31, -1;
	mov.b32 	%f1508, %r563;
	fma.rn.f32 	%f2137, %f1489, %f1508, %f1447;
	fma.rn.f32 	%f2136, %f1490, %f1508, %f1448;
	shfl.sync.idx.b32	%r564|%p255, %r980, %r319, 31, -1;
	mov.b32 	%f1509, %r564;
	fma.rn.f32 	%f2135, %f1489, %f1509, %f1450;
	fma.rn.f32 	%f2134, %f1490, %f1509, %f1451;
	shfl.sync.idx.b32	%r565|%p256, %r979, %r319, 31, -1;
	mov.b32 	%f1510, %r565;
	fma.rn.f32 	%f2133, %f1489, %f1510, %f1453;
	fma.rn.f32 	%f2132, %f1490, %f1510, %f1454;
	shfl.sync.idx.b32	%r566|%p257, %r978, %r319, 31, -1;
	mov.b32 	%f1511, %r566;
	fma.rn.f32 	%f2131, %f1489, %f1511, %f1456;
	fma.rn.f32 	%f2130, %f1490, %f1511, %f1457;
	shfl.sync.idx.b32	%r567|%p258, %r977, %r319, 31, -1;
	mov.b32 	%f1512, %r567;
	fma.rn.f32 	%f2129, %f1489, %f1512, %f1459;
	fma.rn.f32 	%f2128, %f1490, %f1512, %f1460;
	shfl.sync.idx.b32	%r568|%p259, %r976, %r319, 31, -1;
	mov.b32 	%f1513, %r568;
	fma.rn.f32 	%f2127, %f1489, %f1513, %f1462;
	fma.rn.f32 	%f2126, %f1490, %f1513, %f1463;
	shfl.sync.idx.b32	%r569|%p260, %r975, %r319, 31, -1;
	mov.b32 	%f1514, %r569;
	fma.rn.f32 	%f2125, %f1489, %f1514, %f1465;
	fma.rn.f32 	%f2124, %f1490, %f1514, %f1466;
	shfl.sync.idx.b32	%r570|%p261, %r974, %r319, 31, -1;
	mov.b32 	%f1515, %r570;
	fma.rn.f32 	%f2123, %f1489, %f1515, %f1468;
	fma.rn.f32 	%f2122, %f1490, %f1515, %f1469;
	shfl.sync.idx.b32	%r571|%p262, %r973, %r319, 31, -1;
	mov.b32 	%f1516, %r571;
	fma.rn.f32 	%f2121, %f1489, %f1516, %f1471;
	fma.rn.f32 	%f2120, %f1490, %f1516, %f1472;
	shfl.sync.idx.b32	%r572|%p263, %r972, %r319, 31, -1;
	mov.b32 	%f1517, %r572;
	fma.rn.f32 	%f2119, %f1489, %f1517, %f1474;
	fma.rn.f32 	%f2118, %f1490, %f1517, %f1475;
	shfl.sync.idx.b32	%r573|%p264, %r971, %r319, 31, -1;
	mov.b32 	%f1518, %r573;
	fma.rn.f32 	%f2117, %f1489, %f1518, %f1477;
	fma.rn.f32 	%f2116, %f1490, %f1518, %f1478;
	shfl.sync.idx.b32	%r574|%p265, %r970, %r319, 31, -1;
	mov.b32 	%f1519, %r574;
	fma.rn.f32 	%f2115, %f1489, %f1519, %f1480;
	fma.rn.f32 	%f2114, %f1490, %f1519, %f1481;
	shfl.sync.idx.b32	%r575|%p266, %r969, %r319, 31, -1;
	mov.b32 	%f1520, %r575;
	fma.rn.f32 	%f2113, %f1489, %f1520, %f1483;
	fma.rn.f32 	%f2112, %f1490, %f1520, %f1484;
	shfl.sync.idx.b32	%r576|%p267, %r968, %r319, 31, -1;
	mov.b32 	%f1521, %r576;
	fma.rn.f32 	%f2111, %f1489, %f1521, %f1486;
	fma.rn.f32 	%f2110, %f1490, %f1521, %f1487;
	add.s32 	%r1000, %r1000, 8;
	and.b32  	%r577, %r4, -8;
	add.s32 	%r578, %r577, %r2;
	setp.lt.s32 	%p268, %r1000, %r578;
	@%p268 bra 	$L__BB4_2;
$L__BB4_6:
	and.b32  	%r144, %r4, -8;
	add.s32 	%r145, %r144, %r2;
	setp.le.s32 	%p269, %r3, %r145;
	and.b32  	%r579, %r4, 24;
	setp.ne.s32 	%p270, %r579, 0;
	or.pred  	%p271, %p270, %p269;
	@%p271 bra 	$L__BB4_9;
	sub.s32 	%r580, %r3, %r145;
	setp.ge.u32 	%p272, %r1, %r580;
	mov.u32 	%r1002, %r145;
	@%p272 bra 	$L__BB4_9;
	ld.param.u64 	%rd258, [_Z12_spmm_conv_4PKfPfiiPKiS3_S3_S0__param_7];
	ld.param.u64 	%rd256, [_Z12_spmm_conv_4PKfPfiiPKiS3_S3_S0__param_6];
	add.s32 	%r581, %r145, %r1;
	cvta.to.global.u64 	%rd99, %rd256;
	mul.wide.u32 	%rd100, %r581, 4;
	add.s64 	%rd101, %rd99, %rd100;
	ld.global.nc.u32 	%r582, [%rd101];
	mul.hi.s32 	%r583, %r582, 715827883;
	shr.u32 	%r584, %r583, 31;
	shr.u32 	%r585, %r583, 8;
	add.s32 	%r586, %r585, %r584;
	shl.b32 	%r587, %r586, 17;
	add.s32 	%r588, %r587, %r5;
	shr.s32 	%r589, %r582, 31;
	shr.u32 	%r590, %r589, 23;
	add.s32 	%r591, %r582, %r590;
	shr.s32 	%r592, %r591, 9;
	mul.hi.s32 	%r593, %r592, 1431655766;
	shr.u32 	%r594, %r593, 31;
	add.s32 	%r595, %r593, %r594;
	mul.lo.s32 	%r596, %r595, 3;
	sub.s32 	%r597, %r592, %r596;
	shl.b32 	%r598, %r597, 15;
	add.s32 	%r599, %r588, %r598;
	and.b32  	%r600, %r591, 67108352;
	sub.s32 	%r601, %r582, %r600;
	shl.b32 	%r602, %r601, 6;
	add.s32 	%r1001, %r599, %r602;
	cvta.to.global.u64 	%rd102, %rd258;
	add.s64 	%rd103, %rd102, %rd100;
	ld.global.nc.u32 	%r999, [%rd103];
	add.s32 	%r603, %r4, %r581;
	mul.wide.u32 	%rd104, %r603, 4;
	add.s64 	%rd105, %rd102, %rd104;
	ld.global.nc.u32 	%r998, [%rd105];
	add.s32 	%r604, %r603, %r4;
	mul.wide.u32 	%rd106, %r604, 4;
	add.s64 	%rd107, %rd102, %rd106;
	ld.global.nc.u32 	%r997, [%rd107];
	add.s32 	%r605, %r604, %r4;
	mul.wide.u32 	%rd108, %r605, 4;
	add.s64 	%rd109, %rd102, %rd108;
	ld.global.nc.u32 	%r996, [%rd109];
	add.s32 	%r606, %r605, %r4;
	mul.wide.u32 	%rd110, %r606, 4;
	add.s64 	%rd111, %rd102, %rd110;
	ld.global.nc.u32 	%r995, [%rd111];
	add.s32 	%r607, %r606, %r4;
	mul.wide.u32 	%rd112, %r607, 4;
	add.s64 	%rd113, %rd102, %rd112;
	ld.global.nc.u32 	%r994, [%rd113];
	add.s32 	%r608, %r607, %r4;
	mul.wide.u32 	%rd114, %r608, 4;
	add.s64 	%rd115, %rd102, %rd114;
	ld.global.nc.u32 	%r993, [%rd115];
	add.s32 	%r609, %r608, %r4;
	mul.wide.u32 	%rd116, %r609, 4;
	add.s64 	%rd117, %rd102, %rd116;
	ld.global.nc.u32 	%r992, [%rd117];
	add.s32 	%r610, %r609, %r4;
	mul.wide.u32 	%rd118, %r610, 4;
	add.s64 	%rd119, %rd102, %rd118;
	ld.global.nc.u32 	%r991, [%rd119];
	add.s32 	%r611, %r610, %r4;
	mul.wide.u32 	%rd120, %r611, 4;
	add.s64 	%rd121, %rd102, %rd120;
	ld.global.nc.u32 	%r990, [%rd121];
	add.s32 	%r612, %r611, %r4;
	mul.wide.u32 	%rd122, %r612, 4;
	add.s64 	%rd123, %rd102, %rd122;
	ld.global.nc.u32 	%r989, [%rd123];
	add.s32 	%r613, %r612, %r4;
	mul.wide.u32 	%rd124, %r613, 4;
	add.s64 	%rd125, %rd102, %rd124;
	ld.global.nc.u32 	%r988, [%rd125];
	add.s32 	%r614, %r613, %r4;
	mul.wide.u32 	%rd126, %r614, 4;
	add.s64 	%rd127, %rd102, %rd126;
	ld.global.nc.u32 	%r987, [%rd127];
	add.s32 	%r615, %r614, %r4;
	mul.wide.u32 	%rd128, %r615, 4;
	add.s64 	%rd129, %rd102, %rd128;
	ld.global.nc.u32 	%r986, [%rd129];
	add.s32 	%r616, %r615, %r4;
	mul.wide.u32 	%rd130, %r616, 4;
	add.s64 	%rd131, %rd102, %rd130;
	ld.global.nc.u32 	%r985, [%rd131];
	add.s32 	%r617, %r616, %r4;
	mul.wide.u32 	%rd132, %r617, 4;
	add.s64 	%rd133, %rd102, %rd132;
	ld.global.nc.u32 	%r984, [%rd133];
	add.s32 	%r618, %r617, %r4;
	mul.wide.u32 	%rd134, %r618, 4;
	add.s64 	%rd135, %rd102, %rd134;
	ld.global.nc.u32 	%r983, [%rd135];
	add.s32 	%r619, %r618, %r4;
	mul.wide.u32 	%rd136, %r619, 4;
	add.s64 	%rd137, %rd102, %rd136;
	ld.global.nc.u32 	%r982, [%rd137];
	add.s32 	%r620, %r619, %r4;
	mul.wide.u32 	%rd138, %r620, 4;
	add.s64 	%rd139, %rd102, %rd138;
	ld.global.nc.u32 	%r981, [%rd139];
	add.s32 	%r621, %r620, %r4;
	mul.wide.u32 	%rd140, %r621, 4;
	add.s64 	%rd141, %rd102, %rd140;
	ld.global.nc.u32 	%r980, [%rd141];
	add.s32 	%r622, %r621, %r4;
	mul.wide.u32 	%rd142, %r622, 4;
	add.s64 	%rd143, %rd102, %rd142;
	ld.global.nc.u32 	%r979, [%rd143];
	add.s32 	%r623, %r622, %r4;
	mul.wide.u32 	%rd144, %r623, 4;
	add.s64 	%rd145, %rd102, %rd144;
	ld.global.nc.u32 	%r978, [%rd145];
	add.s32 	%r624, %r623, %r4;
	mul.wide.u32 	%rd146, %r624, 4;
	add.s64 	%rd147, %rd102, %rd146;
	ld.global.nc.u32 	%r977, [%rd147];
	add.s32 	%r625, %r624, %r4;
	mul.wide.u32 	%rd148, %r625, 4;
	add.s64 	%rd149, %rd102, %rd148;
	ld.global.nc.u32 	%r976, [%rd149];
	add.s32 	%r626, %r625, %r4;
	mul.wide.u32 	%rd150, %r626, 4;
	add.s64 	%rd151, %rd102, %rd150;
	ld.global.nc.u32 	%r975, [%rd151];
	add.s32 	%r627, %r626, %r4;
	mul.wide.u32 	%rd152, %r627, 4;
	add.s64 	%rd153, %rd102, %rd152;
	ld.global.nc.u32 	%r974, [%rd153];
	add.s32 	%r628, %r627, %r4;
	mul.wide.u32 	%rd154, %r628, 4;
	add.s64 	%rd155, %rd102, %rd154;
	ld.global.nc.u32 	%r973, [%rd155];
	add.s32 	%r629, %r628, %r4;
	mul.wide.u32 	%rd156, %r629, 4;
	add.s64 	%rd157, %rd102, %rd156;
	ld.global.nc.u32 	%r972, [%rd157];
	add.s32 	%r630, %r629, %r4;
	mul.wide.u32 	%rd158, %r630, 4;
	add.s64 	%rd159, %rd102, %rd158;
	ld.global.nc.u32 	%r971, [%rd159];
	add.s32 	%r631, %r630, %r4;
	mul.wide.u32 	%rd160, %r631, 4;
	add.s64 	%rd161, %rd102, %rd160;
	ld.global.nc.u32 	%r970, [%rd161];
	add.s32 	%r632, %r631, %r4;
	mul.wide.u32 	%rd162, %r632, 4;
	add.s64 	%rd163, %rd102, %rd162;
	ld.global.nc.u32 	%r969, [%rd163];
	add.s32 	%r633, %r632, %r4;
	mul.wide.u32 	%rd164, %r633, 4;
	add.s64 	%rd165, %rd102, %rd164;
	ld.global.nc.u32 	%r968, [%rd165];
$L__BB4_9:
	and.b32  	%r634, %r4, -4;
	setp.ge.s32 	%p273, %r144, %r634;
	@%p273 bra 	$L__BB4_138;
	ld.param.u64 	%rd250, [_Z12_spmm_conv_4PKfPfiiPKiS3_S3_S0__param_0];
	and.b32  	%r635, %r4, -8;
	add.s32 	%r636, %r635, %r2;
	sub.s32 	%r213, %r636, %r1002;
	shfl.sync.idx.b32	%r637|%p274, %r1001, %r213, 31, -1;
	add.s32 	%r214, %r213, 1;
	shfl.sync.idx.b32	%r215|%p275, %r1001, %r214, 31, -1;
	add.s32 	%r216, %r213, 2;
	shfl.sync.idx.b32	%r217|%p276, %r1001, %r216, 31, -1;
	add.s32 	%r218, %r213, 3;
	shfl.sync.idx.b32	%r219|%p277, %r1001, %r218, 31, -1;
	cvta.to.global.u64 	%rd166, %rd250;
	mul.wide.s32 	%rd167, %r637, 4;
	add.s64 	%rd2, %rd166, %rd167;
	shfl.sync.idx.b32	%r638|%p278, %r999, %r213, 31, -1;
	mov.b32 	%f193, %r638;
	setp.leu.f32 	%p279, %f193, 0f00000000;
	@%p279 bra 	$L__BB4_12;
	ld.global.nc.f32 	%f1523, [%rd2];
	fma.rn.f32 	%f2174, %f1523, %f193, %f2173;
	ld.global.nc.f32 	%f1524, [%rd2+128];
	mul.f32 	%f2175, %f1524, %f193;
	bra.uni 	$L__BB4_13;
$L__BB4_12:
	add.f32 	%f2174, %f2173, 0f00000000;
	mov.f32 	%f2175, 0f00000000;
$L__BB4_13:
	add.f32 	%f199, %f2175, %f2172;
	shfl.sync.idx.b32	%r639|%p280, %r998, %r213, 31, -1;
	mov.b32 	%f200, %r639;
	setp.leu.f32 	%p281, %f200, 0f00000000;
	mov.f32 	%f2176, 0f00000000;
	@%p281 bra 	$L__BB4_15;
	ld.global.nc.f32 	%f1526, [%rd2];
	mul.f32 	%f2176, %f1526, %f200;
$L__BB4_15:
	add.f32 	%f203, %f2176, %f2171;
	mov.f32 	%f2177, 0f00000000;
	@%p281 bra 	$L__BB4_17;
	ld.global.nc.f32 	%f1528, [%rd2+128];
	mul.f32 	%f2177, %f1528, %f200;
$L__BB4_17:
	add.f32 	%f206, %f2177, %f2170;
	shfl.sync.idx.b32	%r640|%p283, %r997, %r213, 31, -1;
	mov.b32 	%f207, %r640;
	setp.leu.f32 	%p284, %f207, 0f00000000;
	mov.f32 	%f2178, 0f00000000;
	@%p284 bra 	$L__BB4_19;
	ld.global.nc.f32 	%f1530, [%rd2];
	mul.f32 	%f2178, %f1530, %f207;
$L__BB4_19:
	add.f32 	%f210, %f2178, %f2169;
	mov.f32 	%f2179, 0f00000000;
	@%p284 bra 	$L__BB4_21;
	ld.global.nc.f32 	%f1532, [%rd2+128];
	mul.f32 	%f2179, %f1532, %f207;
$L__BB4_21:
	add.f32 	%f213, %f2179, %f2168;
	shfl.sync.idx.b32	%r641|%p286, %r996, %r213, 31, -1;
	mov.b32 	%f214, %r641;
	setp.leu.f32 	%p287, %f214, 0f00000000;
	mov.f32 	%f2180, 0f00000000;
	@%p287 bra 	$L__BB4_23;
	ld.global.nc.f32 	%f1534, [%rd2];
	mul.f32 	%f2180, %f1534, %f214;
$L__BB4_23:
	add.f32 	%f217, %f2180, %f2167;
	mov.f32 	%f2181, 0f00000000;
	@%p287 bra 	$L__BB4_25;
	ld.global.nc.f32 	%f1536, [%rd2+128];
	mul.f32 	%f2181, %f1536, %f214;
$L__BB4_25:
	add.f32 	%f220, %f2181, %f2166;
	shfl.sync.idx.b32	%r642|%p289, %r995, %r213, 31, -1;
	mov.b32 	%f221, %r642;
	setp.leu.f32 	%p290, %f221, 0f00000000;
	mov.f32 	%f2182, 0f00000000;
	@%p290 bra 	$L__BB4_27;
	ld.global.nc.f32 	%f1538, [%rd2];
	mul.f32 	%f2182, %f1538, %f221;
$L__BB4_27:
	add.f32 	%f224, %f2182, %f2165;
	mov.f32 	%f2183, 0f00000000;
	@%p290 bra 	$L__BB4_29;
	ld.global.nc.f32 	%f1540, [%rd2+128];
	mul.f32 	%f2183, %f1540, %f221;
$L__BB4_29:
	add.f32 	%f227, %f2183, %f2164;
	shfl.sync.idx.b32	%r643|%p292, %r994, %r213, 31, -1;
	mov.b32 	%f228, %r643;
	setp.leu.f32 	%p293, %f228, 0f00000000;
	mov.f32 	%f2184, 0f00000000;
	@%p293 bra 	$L__BB4_31;
	ld.global.nc.f32 	%f1542, [%rd2];
	mul.f32 	%f2184, %f1542, %f228;
$L__BB4_31:
	add.f32 	%f231, %f2184, %f2163;
	mov.f32 	%f2185, 0f00000000;
	@%p293 bra 	$L__BB4_33;
	ld.global.nc.f32 	%f1544, [%rd2+128];
	mul.f32 	%f2185, %f1544, %f228;
$L__BB4_33:
	add.f32 	%f234, %f2185, %f2162;
	shfl.sync.idx.b32	%r644|%p295, %r993, %r213, 31, -1;
	mov.b32 	%f235, %r644;
	setp.leu.f32 	%p296, %f235, 0f00000000;
	mov.f32 	%f2186, 0f00000000;
	@%p296 bra 	$L__BB4_35;
	ld.global.nc.f32 	%f1546, [%rd2];
	mul.f32 	%f2186, %f1546, %f235;
$L__BB4_35:
	add.f32 	%f238, %f2186, %f2161;
	mov.f32 	%f2187, 0f00000000;
	@%p296 bra 	$L__BB4_37;
	ld.global.nc.f32 	%f1548, [%rd2+128];
	mul.f32 	%f2187, %f1548, %f235;
$L__BB4_37:
	add.f32 	%f241, %f2187, %f2160;
	shfl.sync.idx.b32	%r645|%p298, %r992, %r213, 31, -1;
	mov.b32 	%f242, %r645;
	setp.leu.f32 	%p299, %f242, 0f00000000;
	mov.f32 	%f2188, 0f00000000;
	@%p299 bra 	$L__BB4_39;
	ld.global.nc.f32 	%f1550, [%rd2];
	mul.f32 	%f2188, %f1550, %f242;
$L__BB4_39:
	add.f32 	%f245, %f2188, %f2159;
	mov.f32 	%f2189, 0f00000000;
	@%p299 bra 	$L__BB4_41;
	ld.global.nc.f32 	%f1552, [%rd2+128];
	mul.f32 	%f2189, %f1552, %f242;
$L__BB4_41:
	add.f32 	%f248, %f2189, %f2158;
	shfl.sync.idx.b32	%r646|%p301, %r991, %r213, 31, -1;
	mov.b32 	%f249, %r646;
	setp.leu.f32 	%p302, %f249, 0f00000000;
	mov.f32 	%f2190, 0f00000000;
	@%p302 bra 	$L__BB4_43;
	ld.global.nc.f32 	%f1554, [%rd2];
	mul.f32 	%f2190, %f1554, %f249;
$L__BB4_43:
	add.f32 	%f252, %f2190, %f2157;
	mov.f32 	%f2191, 0f00000000;
	@%p302 bra 	$L__BB4_45;
	ld.global.nc.f32 	%f1556, [%rd2+128];
	mul.f32 	%f2191, %f1556, %f249;
$L__BB4_45:
	add.f32 	%f255, %f2191, %f2156;
	shfl.sync.idx.b32	%r647|%p304, %r990, %r213, 31, -1;
	mov.b32 	%f256, %r647;
	setp.leu.f32 	%p305, %f256, 0f00000000;
	mov.f32 	%f2192, 0f00000000;
	@%p305 bra 	$L__BB4_47;
	ld.global.nc.f32 	%f1558, [%rd2];
	mul.f32 	%f2192, %f1558, %f256;
$L__BB4_47:
	add.f32 	%f259, %f2192, %f2155;
	mov.f32 	%f2193, 0f00000000;
	@%p305 bra 	$L__BB4_49;
	ld.global.nc.f32 	%f1560, [%rd2+128];
	mul.f32 	%f2193, %f1560, %f256;
$L__BB4_49:
	add.f32 	%f262, %f2193, %f2154;
	shfl.sync.idx.b32	%r648|%p307, %r989, %r213, 31, -1;
	mov.b32 	%f263, %r648;
	setp.leu.f32 	%p308, %f263, 0f00000000;
	mov.f32 	%f2194, 0f00000000;
	@%p308 bra 	$L__BB4_51;
	ld.global.nc.f32 	%f1562, [%rd2];
	mul.f32 	%f2194, %f1562, %f263;
$L__BB4_51:
	add.f32 	%f266, %f2194, %f2153;
	mov.f32 	%f2195, 0f00000000;
	@%p308 bra 	$L__BB4_53;
	ld.global.nc.f32 	%f1564, [%rd2+128];
	mul.f32 	%f2195, %f1564, %f263;
$L__BB4_53:
	add.f32 	%f269, %f2195, %f2152;
	shfl.sync.idx.b32	%r649|%p310, %r988, %r213, 31, -1;
	mov.b32 	%f270, %r649;
	setp.leu.f32 	%p311, %f270, 0f00000000;
	mov.f32 	%f2196, 0f00000000;
	@%p311 bra 	$L__BB4_55;
	ld.global.nc.f32 	%f1566, [%rd2];
	mul.f32 	%f2196, %f1566, %f270;
$L__BB4_55:
	add.f32 	%f273, %f2196, %f2151;
	mov.f32 	%f2197, 0f00000000;
	@%p311 bra 	$L__BB4_57;
	ld.global.nc.f32 	%f1568, [%rd2+128];
	mul.f32 	%f2197, %f1568, %f270;
$L__BB4_57:
	add.f32 	%f276, %f2197, %f2150;
	shfl.sync.idx.b32	%r650|%p313, %r987, %r213, 31, -1;
	mov.b32 	%f277, %r650;
	setp.leu.f32 	%p314, %f277, 0f00000000;
	mov.f32 	%f2198, 0f00000000;
	@%p314 bra 	$L__BB4_59;
	ld.global.nc.f32 	%f1570, [%rd2];
	mul.f32 	%f2198, %f1570, %f277;
$L__BB4_59:
	add.f32 	%f280, %f2198, %f2149;
	mov.f32 	%f2199, 0f00000000;
	@%p314 bra 	$L__BB4_61;
	ld.global.nc.f32 	%f1572, [%rd2+128];
	mul.f32 	%f2199, %f1572, %f277;
$L__BB4_61:
	add.f32 	%f283, %f2199, %f2148;
	shfl.sync.idx.b32	%r651|%p316, %r986, %r213, 31, -1;
	mov.b32 	%f284, %r651;
	setp.leu.f32 	%p317, %f284, 0f00000000;
	mov.f32 	%f2200, 0f00000000;
	@%p317 bra 	$L__BB4_63;
	ld.global.nc.f32 	%f1574, [%rd2];
	mul.f32 	%f2200, %f1574, %f284;
$L__BB4_63:
	add.f32 	%f287, %f2200, %f2147;
	mov.f32 	%f2201, 0f00000000;
	@%p317 bra 	$L__BB4_65;
	ld.global.nc.f32 	%f1576, [%rd2+128];
	mul.f32 	%f2201, %f1576, %f284;
$L__BB4_65:
	add.f32 	%f290, %f2201, %f2146;
	shfl.sync.idx.b32	%r652|%p319, %r985, %r213, 31, -1;
	mov.b32 	%f291, %r652;
	setp.leu.f32 	%p320, %f291, 0f00000000;
	mov.f32 	%f2202, 0f00000000;
	@%p320 bra 	$L__BB4_67;
	ld.global.nc.f32 	%f1578, [%rd2];
	mul.f32 	%f2202, %f1578, %f291;
$L__BB4_67:
	add.f32 	%f294, %f2202, %f2145;
	mov.f32 	%f2203, 0f00000000;
	@%p320 bra 	$L__BB4_69;
	ld.global.nc.f32 	%f1580, [%rd2+128];
	mul.f32 	%f2203, %f1580, %f291;
$L__BB4_69:
	add.f32 	%f297, %f2203, %f2144;
	shfl.sync.idx.b32	%r653|%p322, %r984, %r213, 31, -1;
	mov.b32 	%f298, %r653;
	setp.leu.f32 	%p323, %f298, 0f00000000;
	mov.f32 	%f2204, 0f00000000;
	@%p323 bra 	$L__BB4_71;
	ld.global.nc.f32 	%f1582, [%rd2];
	mul.f32 	%f2204, %f1582, %f298;
$L__BB4_71:
	add.f32 	%f301, %f2204, %f2143;
	mov.f32 	%f2205, 0f00000000;
	@%p323 bra 	$L__BB4_73;
	ld.global.nc.f32 	%f1584, [%rd2+128];
	mul.f32 	%f2205, %f1584, %f298;
$L__BB4_73:
	add.f32 	%f304, %f2205, %f2142;
	shfl.sync.idx.b32	%r654|%p325, %r983, %r213, 31, -1;
	mov.b32 	%f305, %r654;
	setp.leu.f32 	%p326, %f305, 0f00000000;
	mov.f32 	%f2206, 0f00000000;
	@%p326 bra 	$L__BB4_75;
	ld.global.nc.f32 	%f1586, [%rd2];
	mul.f32 	%f2206, %f1586, %f305;
$L__BB4_75:
	add.f32 	%f308, %f2206, %f2141;
	mov.f32 	%f2207, 0f00000000;
	@%p326 bra 	$L__BB4_77;
	ld.global.nc.f32 	%f1588, [%rd2+128];
	mul.f32 	%f2207, %f1588, %f305;
$L__BB4_77:
	add.f32 	%f311, %f2207, %f2140;
	shfl.sync.idx.b32	%r655|%p328, %r982, %r213, 31, -1;
	mov.b32 	%f312, %r655;
	setp.leu.f32 	%p329, %f312, 0f00000000;
	mov.f32 	%f2208, 0f00000000;
	@%p329 bra 	$L__BB4_79;
	ld.global.nc.f32 	%f1590, [%rd2];
	mul.f32 	%f2208, %f1590, %f312;
$L__BB4_79:
	add.f32 	%f315, %f2208, %f2139;
	mov.f32 	%f2209, 0f00000000;
	@%p329 bra 	$L__BB4_81;
	ld.global.nc.f32 	%f1592, [%rd2+128];
	mul.f32 	%f2209, %f1592, %f312;
$L__BB4_81:
	add.f32 	%f318, %f2209, %f2138;
	shfl.sync.idx.b32	%r656|%p331, %r981, %r213, 31, -1;
	mov.b32 	%f319, %r656;
	setp.leu.f32 	%p332, %f319, 0f00000000;
	mov.f32 	%f2210, 0f00000000;
	@%p332 bra 	$L__BB4_83;
	ld.global.nc.f32 	%f1594, [%rd2];
	mul.f32 	%f2210, %f1594, %f319;
$L__BB4_83:
	add.f32 	%f322, %f2210, %f2137;
	mov.f32 	%f2211, 0f00000000;
	@%p332 bra 	$L__BB4_85;
	ld.global.nc.f32 	%f1596, [%rd2+128];
	mul.f32 	%f2211, %f1596, %f319;
$L__BB4_85:
	add.f32 	%f325, %f2211, %f2136;
	shfl.sync.idx.b32	%r657|%p334, %r980, %r213, 31, -1;
	mov.b32 	%f326, %r657;
	setp.leu.f32 	%p335, %f326, 0f00000000;
	mov.f32 	%f2212, 0f00000000;
	@%p335 bra 	$L__BB4_87;
	ld.global.nc.f32 	%f1598, [%rd2];
	mul.f32 	%f2212, %f1598, %f326;
$L__BB4_87:
	add.f32 	%f329, %f2212, %f2135;
	mov.f32 	%f2213, 0f00000000;
	@%p335 bra 	$L__BB4_89;
	ld.global.nc.f32 	%f1600, [%rd2+128];
	mul.f32 	%f2213, %f1600, %f326;
$L__BB4_89:
	add.f32 	%f332, %f2213, %f2134;
	shfl.sync.idx.b32	%r658|%p337, %r979, %r213, 31, -1;
	mov.b32 	%f333, %r658;
	setp.leu.f32 	%p338, %f333, 0f00000000;
	mov.f32 	%f2214, 0f00000000;
	@%p338 bra 	$L__BB4_91;
	ld.global.nc.f32 	%f1602, [%rd2];
	mul.f32 	%f2214, %f1602, %f333;
$L__BB4_91:
	add.f32 	%f336, %f2214, %f2133;
	mov.f32 	%f2215, 0f00000000;
	@%p338 bra 	$L__BB4_93;
	ld.global.nc.f32 	%f1604, [%rd2+128];
	mul.f32 	%f2215, %f1604, %f333;
$L__BB4_93:
	add.f32 	%f339, %f2215, %f2132;
	shfl.sync.idx.b32	%r659|%p340, %r978, %r213, 31, -1;
	mov.b32 	%f340, %r659;
	setp.leu.f32 	%p341, %f340, 0f00000000;
	mov.f32 	%f2216, 0f00000000;
	@%p341 bra 	$L__BB4_95;
	ld.global.nc.f32 	%f1606, [%rd2];
	mul.f32 	%f2216, %f1606, %f340;
$L__BB4_95:
	add.f32 	%f343, %f2216, %f2131;
	mov.f32 	%f2217, 0f00000000;
	@%p341 bra 	$L__BB4_97;
	ld.global.nc.f32 	%f1608, [%rd2+128];
	mul.f32 	%f2217, %f1608, %f340;
$L__BB4_97:
	add.f32 	%f346, %f2217, %f2130;
	shfl.sync.idx.b32	%r660|%p343, %r977, %r213, 31, -1;
	mov.b32 	%f347, %r660;
	setp.leu.f32 	%p344, %f347, 0f00000000;
	mov.f32 	%f2218, 0f00000000;
	@%p344 bra 	$L__BB4_99;
	ld.global.nc.f32 	%f1610, [%rd2];
	mul.f32 	%f2218, %f1610, %f347;
$L__BB4_99:
	add.f32 	%f350, %f2218, %f2129;
	mov.f32 	%f2219, 0f00000000;
	@%p344 bra 	$L__BB4_101;
	ld.global.nc.f32 	%f1612, [%rd2+128];
	mul.f32 	%f2219, %f1612, %f347;
$L__BB4_101:
	add.f32 	%f353, %f2219, %f2128;
	shfl.sync.idx.b32	%r661|%p346, %r976, %r213, 31, -1;
	mov.b32 	%f354, %r661;
	setp.leu.f32 	%p347, %f354, 0f00000000;
	mov.f32 	%f2220, 0f00000000;
	@%p347 bra 	$L__BB4_103;
	ld.global.nc.f32 	%f1614, [%rd2];
	mul.f32 	%f2220, %f1614, %f354;
$L__BB4_103:
	add.f32 	%f357, %f2220, %f2127;
	mov.f32 	%f2221, 0f00000000;
	@%p347 bra 	$L__BB4_105;
	ld.global.nc.f32 	%f1616, [%rd2+128];
	mul.f32 	%f2221, %f1616, %f354;
$L__BB4_105:
	add.f32 	%f360, %f2221, %f2126;
	shfl.sync.idx.b32	%r662|%p349, %r975, %r213, 31, -1;
	mov.b32 	%f361, %r662;
	setp.leu.f32 	%p350, %f361, 0f00000000;
	mov.f32 	%f2222, 0f00000000;
	@%p350 bra 	$L__BB4_107;
	ld.global.nc.f32 	%f1618, [%rd2];
	mul.f32 	%f2222, %f1618, %f361;
$L__BB4_107:
	add.f32 	%f364, %f2222, %f2125;
	mov.f32 	%f2223, 0f00000000;
	@%p350 bra 	$L__BB4_109;
	ld.global.nc.f32 	%f1620, [%rd2+128];
	mul.f32 	%f2223, %f1620, %f361;
$L__BB4_109:
	add.f32 	%f367, %f2223, %f2124;
	shfl.sync.idx.b32	%r663|%p352, %r974, %r213, 31, -1;
	mov.b32 	%f368, %r663;
	setp.leu.f32 	%p353, %f368, 0f00000000;
	mov.f32 	%f2224, 0f00000000;
	@%p353 bra 	$L__BB4_111;
	ld.global.nc.f32 	%f1622, [%rd2];
	mul.f32 	%f2224, %f1622, %f368;
$L__BB4_111:
	add.f32 	%f371, %f2224, %f2123;
	mov.f32 	%f2225, 0f00000000;
	@%p353 bra 	$L__BB4_113;
	ld.global.nc.f32 	%f1624, [%rd2+128];
	mul.f32 	%f2225, %f1624, %f368;
$L__BB4_113:
	add.f32 	%f374, %f2225, %f2122;
	shfl.sync.idx.b32	%r664|%p355, %r973, %r213, 31, -1;
	mov.b32 	%f375, %r664;
	setp.leu.f32 	%p356, %f375, 0f00000000;
	mov.f32 	%f2226, 0f00000000;
	@%p356 bra 	$L__BB4_115;
	ld.global.nc.f32 	%f1626, [%rd2];
	mul.f32 	%f2226, %f1626, %f375;
$L__BB4_115:
	add.f32 	%f378, %f2226, %f2121;
	mov.f32 	%f2227, 0f00000000;
	@%p356 bra 	$L__BB4_117;
	ld.global.nc.f32 	%f1628, [%rd2+128];
	mul.f32 	%f2227, %f1628, %f375;
$L__BB4_117:
	add.f32 	%f381, %f2227, %f2120;
	shfl.sync.idx.b32	%r665|%p358, %r972, %r213, 31, -1;
	mov.b32 	%f382, %r665;
	setp.leu.f32 	%p359, %f382, 0f00000000;
	mov.f32 	%f2228, 0f00000000;
	@%p359 bra 	$L__BB4_119;
	ld.global.nc.f32 	%f1630, [%rd2];
	mul.f32 	%f2228, %f1630, %f382;
$L__BB4_119:
	add.f32 	%f385, %f2228, %f2119;
	mov.f32 	%f2229, 0f00000000;
	@%p359 bra 	$L__BB4_121;
	ld.global.nc.f32 	%f1632, [%rd2+128];
	mul.f32 	%f2229, %f1632, %f382;
$L__BB4_121:
	add.f32 	%f388, %f2229, %f2118;
	shfl.sync.idx.b32	%r666|%p361, %r971, %r213, 31, -1;
	mov.b32 	%f389, %r666;
	setp.leu.f32 	%p362, %f389, 0f00000000;
	mov.f32 	%f2230, 0f00000000;
	@%p362 bra 	$L__BB4_123;
	ld.global.nc.f32 	%f1634, [%rd2];
	mul.f32 	%f2230, %f1634, %f389;
$L__BB4_123:
	add.f32 	%f392, %f2230, %f2117;
	mov.f32 	%f2231, 0f00000000;
	@%p362 bra 	$L__BB4_125;
	ld.global.nc.f32 	%f1636, [%rd2+128];
	mul.f32 	%f2231, %f1636, %f389;
$L__BB4_125:
	add.f32 	%f395, %f2231, %f2116;
	shfl.sync.idx.b32	%r667|%p364, %r970, %r213, 31, -1;
	mov.b32 	%f396, %r667;
	setp.leu.f32 	%p365, %f396, 0f00000000;
	mov.f32 	%f2232, 0f00000000;
	@%p365 bra 	$L__BB4_127;
	ld.global.nc.f32 	%f1638, [%rd2];
	mul.f32 	%f2232, %f1638, %f396;
$L__BB4_127:
	add.f32 	%f399, %f2232, %f2115;
	mov.f32 	%f2233, 0f00000000;
	@%p365 bra 	$L__BB4_129;
	ld.global.nc.f32 	%f1640, [%rd2+128];
	mul.f32 	%f2233, %f1640, %f396;
$L__BB4_129:
	add.f32 	%f402, %f2233, %f2114;
	shfl.sync.idx.b32	%r668|%p367, %r969, %r213, 31, -1;
	mov.b32 	%f403, %r668;
	setp.leu.f32 	%p368, %f403, 0f00000000;
	mov.f32 	%f2234, 0f00000000;
	@%p368 bra 	$L__BB4_131;
	ld.global.nc.f32 	%f1642, [%rd2];
	mul.f32 	%f2234, %f1642, %f403;
$L__BB4_131:
	add.f32 	%f406, %f2234, %f2113;
	mov.f32 	%f2235, 0f00000000;
	@%p368 bra 	$L__BB4_133;
	ld.global.nc.f32 	%f1644, [%rd2+128];
	mul.f32 	%f2235, %f1644, %f403;
$L__BB4_133:
	add.f32 	%f409, %f2235, %f2112;
	shfl.sync.idx.b32	%r669|%p370, %r968, %r213, 31, -1;
	mov.b32 	%f410, %r669;
	setp.leu.f32 	%p371, %f410, 0f00000000;
	mov.f32 	%f2236, 0f00000000;
	@%p371 bra 	$L__BB4_135;
	ld.global.nc.f32 	%f1646, [%rd2];
	mul.f32 	%f2236, %f1646, %f410;
$L__BB4_135:
	add.f32 	%f413, %f2236, %f2111;
	mov.f32 	%f2237, 0f00000000;
	@%p371 bra 	$L__BB4_137;
	ld.global.nc.f32 	%f1648, [%rd2+128];
	mul.f32 	%f2237, %f1648, %f410;
$L__BB4_137:
	ld.param.u64 	%rd251, [_Z12_spmm_conv_4PKfPfiiPKiS3_S3_S0__param_0];
	add.f32 	%f1649, %f2237, %f2110;
	cvta.to.global.u64 	%rd168, %rd251;
	mul.wide.s32 	%rd169, %r215, 4;
	add.s64 	%rd170, %rd168, %rd169;
	shfl.sync.idx.b32	%r670|%p373, %r999, %r214, 31, -1;
	mov.b32 	%f1650, %r670;
	ld.global.nc.f32 	%f1651, [%rd170];
	fma.rn.f32 	%f1652, %f1651, %f1650, %f2174;
	ld.global.nc.f32 	%f1653, [%rd170+128];
	fma.rn.f32 	%f1654, %f1653, %f1650, %f199;
	shfl.sync.idx.b32	%r671|%p374, %r998, %r214, 31, -1;
	mov.b32 	%f1655, %r671;
	fma.rn.f32 	%f1656, %f1651, %f1655, %f203;
	fma.rn.f32 	%f1657, %f1653, %f1655, %f206;
	shfl.sync.idx.b32	%r672|%p375, %r997, %r214, 31, -1;
	mov.b32 	%f1658, %r672;
	fma.rn.f32 	%f1659, %f1651, %f1658, %f210;
	fma.rn.f32 	%f1660, %f1653, %f1658, %f213;
	shfl.sync.idx.b32	%r673|%p376, %r996, %r214, 31, -1;
	mov.b32 	%f1661, %r673;
	fma.rn.f32 	%f1662, %f1651, %f1661, %f217;
	fma.rn.f32 	%f1663, %f1653, %f1661, %f220;
	shfl.sync.idx.b32	%r674|%p377, %r995, %r214, 31, -1;
	mov.b32 	%f1664, %r674;
	fma.rn.f32 	%f1665, %f1651, %f1664, %f224;
	fma.rn.f32 	%f1666, %f1653, %f1664, %f227;
	shfl.sync.idx.b32	%r675|%p378, %r994, %r214, 31, -1;
	mov.b32 	%f1667, %r675;
	fma.rn.f32 	%f1668, %f1651, %f1667, %f231;
	fma.rn.f32 	%f1669, %f1653, %f1667, %f234;
	shfl.sync.idx.b32	%r676|%p379, %r993, %r214, 31, -1;
	mov.b32 	%f1670, %r676;
	fma.rn.f32 	%f1671, %f1651, %f1670, %f238;
	fma.rn.f32 	%f1672, %f1653, %f1670, %f241;
	shfl.sync.idx.b32	%r677|%p380, %r992, %r214, 31, -1;
	mov.b32 	%f1673, %r677;
	fma.rn.f32 	%f1674, %f1651, %f1673, %f245;
	fma.rn.f32 	%f1675, %f1653, %f1673, %f248;
	shfl.sync.idx.b32	%r678|%p381, %r991, %r214, 31, -1;
	mov.b32 	%f1676, %r678;
	fma.rn.f32 	%f1677, %f1651, %f1676, %f252;
	fma.rn.f32 	%f1678, %f1653, %f1676, %f255;
	shfl.sync.idx.b32	%r679|%p382, %r990, %r214, 31, -1;
	mov.b32 	%f1679, %r679;
	fma.rn.f32 	%f1680, %f1651, %f1679, %f259;
	fma.rn.f32 	%f1681, %f1653, %f1679, %f262;
	shfl.sync.idx.b32	%r680|%p383, %r989, %r214, 31, -1;
	mov.b32 	%f1682, %r680;
	fma.rn.f32 	%f1683, %f1651, %f1682, %f266;
	fma.rn.f32 	%f1684, %f1653, %f1682, %f269;
	shfl.sync.idx.b32	%r681|%p384, %r988, %r214, 31, -1;
	mov.b32 	%f1685, %r681;
	fma.rn.f32 	%f1686, %f1651, %f1685, %f273;
	fma.rn.f32 	%f1687, %f1653, %f1685, %f276;
	shfl.sync.idx.b32	%r682|%p385, %r987, %r214, 31, -1;
	mov.b32 	%f1688, %r682;
	fma.rn.f32 	%f1689, %f1651, %f1688, %f280;
	fma.rn.f32 	%f1690, %f1653, %f1688, %f283;
	shfl.sync.idx.b32	%r683|%p386, %r986, %r214, 31, -1;
	mov.b32 	%f1691, %r683;
	fma.rn.f32 	%f1692, %f1651, %f1691, %f287;
	fma.rn.f32 	%f1693, %f1653, %f1691, %f290;
	shfl.sync.idx.b32	%r684|%p387, %r985, %r214, 31, -1;
	mov.b32 	%f1694, %r684;
	fma.rn.f32 	%f1695, %f1651, %f1694, %f294;
	fma.rn.f32 	%f1696, %f1653, %f1694, %f297;
	shfl.sync.idx.b32	%r685|%p388, %r984, %r214, 31, -1;
	mov.b32 	%f1697, %r685;
	fma.rn.f32 	%f1698, %f1651, %f1697, %f301;
	fma.rn.f32 	%f1699, %f1653, %f1697, %f304;
	shfl.sync.idx.b32	%r686|%p389, %r983, %r214, 31, -1;
	mov.b32 	%f1700, %r686;
	fma.rn.f32 	%f1701, %f1651, %f1700, %f308;
	fma.rn.f32 	%f1702, %f1653, %f1700, %f311;
	shfl.sync.idx.b32	%r687|%p390, %r982, %r214, 31, -1;
	mov.b32 	%f1703, %r687;
	fma.rn.f32 	%f1704, %f1651, %f1703, %f315;
	fma.rn.f32 	%f1705, %f1653, %f1703, %f318;
	shfl.sync.idx.b32	%r688|%p391, %r981, %r214, 31, -1;
	mov.b32 	%f1706, %r688;
	fma.rn.f32 	%f1707, %f1651, %f1706, %f322;
	fma.rn.f32 	%f1708, %f1653, %f1706, %f325;
	shfl.sync.idx.b32	%r689|%p392, %r980, %r214, 31, -1;
	mov.b32 	%f1709, %r689;
	fma.rn.f32 	%f1710, %f1651, %f1709, %f329;
	fma.rn.f32 	%f1711, %f1653, %f1709, %f332;
	shfl.sync.idx.b32	%r690|%p393, %r979, %r214, 31, -1;
	mov.b32 	%f1712, %r690;
	fma.rn.f32 	%f1713, %f1651, %f1712, %f336;
	fma.rn.f32 	%f1714, %f1653, %f1712, %f339;
	shfl.sync.idx.b32	%r691|%p394, %r978, %r214, 31, -1;
	mov.b32 	%f1715, %r691;
	fma.rn.f32 	%f1716, %f1651, %f1715, %f343;
	fma.rn.f32 	%f1717, %f1653, %f1715, %f346;
	shfl.sync.idx.b32	%r692|%p395, %r977, %r214, 31, -1;
	mov.b32 	%f1718, %r692;
	fma.rn.f32 	%f1719, %f1651, %f1718, %f350;
	fma.rn.f32 	%f1720, %f1653, %f1718, %f353;
	shfl.sync.idx.b32	%r693|%p396, %r976, %r214, 31, -1;
	mov.b32 	%f1721, %r693;
	fma.rn.f32 	%f1722, %f1651, %f1721, %f357;
	fma.rn.f32 	%f1723, %f1653, %f1721, %f360;
	shfl.sync.idx.b32	%r694|%p397, %r975, %r214, 31, -1;
	mov.b32 	%f1724, %r694;
	fma.rn.f32 	%f1725, %f1651, %f1724, %f364;
	fma.rn.f32 	%f1726, %f1653, %f1724, %f367;
	shfl.sync.idx.b32	%r695|%p398, %r974, %r214, 31, -1;
	mov.b32 	%f1727, %r695;
	fma.rn.f32 	%f1728, %f1651, %f1727, %f371;
	fma.rn.f32 	%f1729, %f1653, %f1727, %f374;
	shfl.sync.idx.b32	%r696|%p399, %r973, %r214, 31, -1;
	mov.b32 	%f1730, %r696;
	fma.rn.f32 	%f1731, %f1651, %f1730, %f378;
	fma.rn.f32 	%f1732, %f1653, %f1730, %f381;
	shfl.sync.idx.b32	%r697|%p400, %r972, %r214, 31, -1;
	mov.b32 	%f1733, %r697;
	fma.rn.f32 	%f1734, %f1651, %f1733, %f385;
	fma.rn.f32 	%f1735, %f1653, %f1733, %f388;
	shfl.sync.idx.b32	%r698|%p401, %r971, %r214, 31, -1;
	mov.b32 	%f1736, %r698;
	fma.rn.f32 	%f1737, %f1651, %f1736, %f392;
	fma.rn.f32 	%f1738, %f1653, %f1736, %f395;
	shfl.sync.idx.b32	%r699|%p402, %r970, %r214, 31, -1;
	mov.b32 	%f1739, %r699;
	fma.rn.f32 	%f1740, %f1651, %f1739, %f399;
	fma.rn.f32 	%f1741, %f1653, %f1739, %f402;
	shfl.sync.idx.b32	%r700|%p403, %r969, %r214, 31, -1;
	mov.b32 	%f1742, %r700;
	fma.rn.f32 	%f1743, %f1651, %f1742, %f406;
	fma.rn.f32 	%f1744, %f1653, %f1742, %f409;
	shfl.sync.idx.b32	%r701|%p404, %r968, %r214, 31, -1;
	mov.b32 	%f1745, %r701;
	fma.rn.f32 	%f1746, %f1651, %f1745, %f413;
	fma.rn.f32 	%f1747, %f1653, %f1745, %f1649;
	mul.wide.s32 	%rd171, %r217, 4;
	add.s64 	%rd172, %rd168, %rd171;
	shfl.sync.idx.b32	%r702|%p405, %r999, %r216, 31, -1;
	mov.b32 	%f1748, %r702;
	ld.global.nc.f32 	%f1749, [%rd172];
	fma.rn.f32 	%f1750, %f1749, %f1748, %f1652;
	ld.global.nc.f32 	%f1751, [%rd172+128];
	fma.rn.f32 	%f1752, %f1751, %f1748, %f1654;
	shfl.sync.idx.b32	%r703|%p406, %r998, %r216, 31, -1;
	mov.b32 	%f1753, %r703;
	fma.rn.f32 	%f1754, %f1749, %f1753, %f1656;
	fma.rn.f32 	%f1755, %f1751, %f1753, %f1657;
	shfl.sync.idx.b32	%r704|%p407, %r997, %r216, 31, -1;
	mov.b32 	%f1756, %r704;
	fma.rn.f32 	%f1757, %f1749, %f1756, %f1659;
	fma.rn.f32 	%f1758, %f1751, %f1756, %f1660;
	shfl.sync.idx.b32	%r705|%p408, %r996, %r216, 31, -1;
	mov.b32 	%f1759, %r705;
	fma.rn.f32 	%f1760, %f1749, %f1759, %f1662;
	fma.rn.f32 	%f1761, %f1751, %f1759, %f1663;
	shfl.sync.idx.b32	%r706|%p409, %r995, %r216, 31, -1;
	mov.b32 	%f1762, %r706;
	fma.rn.f32 	%f1763, %f1749, %f1762, %f1665;
	fma.rn.f32 	%f1764, %f1751, %f1762, %f1666;
	shfl.sync.idx.b32	%r707|%p410, %r994, %r216, 31, -1;
	mov.b32 	%f1765, %r707;
	fma.rn.f32 	%f1766, %f1749, %f1765, %f1668;
	fma.rn.f32 	%f1767, %f1751, %f1765, %f1669;
	shfl.sync.idx.b32	%r708|%p411, %r993, %r216, 31, -1;
	mov.b32 	%f1768, %r708;
	fma.rn.f32 	%f1769, %f1749, %f1768, %f1671;
	fma.rn.f32 	%f1770, %f1751, %f1768, %f1672;
	shfl.sync.idx.b32	%r709|%p412, %r992, %r216, 31, -1;
	mov.b32 	%f1771, %r709;
	fma.rn.f32 	%f1772, %f1749, %f1771, %f1674;
	fma.rn.f32 	%f1773, %f1751, %f1771, %f1675;
	shfl.sync.idx.b32	%r710|%p413, %r991, %r216, 31, -1;
	mov.b32 	%f1774, %r710;
	fma.rn.f32 	%f1775, %f1749, %f1774, %f1677;
	fma.rn.f32 	%f1776, %f1751, %f1774, %f1678;
	shfl.sync.idx.b32	%r711|%p414, %r990, %r216, 31, -1;
	mov.b32 	%f1777, %r711;
	fma.rn.f32 	%f1778, %f1749, %f1777, %f1680;
	fma.rn.f32 	%f1779, %f1751, %f1777, %f1681;
	shfl.sync.idx.b32	%r712|%p415, %r989, %r216, 31, -1;
	mov.b32 	%f1780, %r712;
	fma.rn.f32 	%f1781, %f1749, %f1780, %f1683;
	fma.rn.f32 	%f1782, %f1751, %f1780, %f1684;
	shfl.sync.idx.b32	%r713|%p416, %r988, %r216, 31, -1;
	mov.b32 	%f1783, %r713;
	fma.rn.f32 	%f1784, %f1749, %f1783, %f1686;
	fma.rn.f32 	%f1785, %f1751, %f1783, %f1687;
	shfl.sync.idx.b32	%r714|%p417, %r987, %r216, 31, -1;
	mov.b32 	%f1786, %r714;
	fma.rn.f32 	%f1787, %f1749, %f1786, %f1689;
	fma.rn.f32 	%f1788, %f1751, %f1786, %f1690;
	shfl.sync.idx.b32	%r715|%p418, %r986, %r216, 31, -1;
	mov.b32 	%f1789, %r715;
	fma.rn.f32 	%f1790, %f1749, %f1789, %f1692;
	fma.rn.f32 	%f1791, %f1751, %f1789, %f1693;
	shfl.sync.idx.b32	%r716|%p419, %r985, %r216, 31, -1;
	mov.b32 	%f1792, %r716;
	fma.rn.f32 	%f1793, %f1749, %f1792, %f1695;
	fma.rn.f32 	%f1794, %f1751, %f1792, %f1696;
	shfl.sync.idx.b32	%r717|%p420, %r984, %r216, 31, -1;
	mov.b32 	%f1795, %r717;
	fma.rn.f32 	%f1796, %f1749, %f1795, %f1698;
	fma.rn.f32 	%f1797, %f1751, %f1795, %f1699;
	shfl.sync.idx.b32	%r718|%p421, %r983, %r216, 31, -1;
	mov.b32 	%f1798, %r718;
	fma.rn.f32 	%f1799, %f1749, %f1798, %f1701;
	fma.rn.f32 	%f1800, %f1751, %f1798, %f1702;
	shfl.sync.idx.b32	%r719|%p422, %r982, %r216, 31, -1;
	mov.b32 	%f1801, %r719;
	fma.rn.f32 	%f1802, %f1749, %f1801, %f1704;
	fma.rn.f32 	%f1803, %f1751, %f1801, %f1705;
	shfl.sync.idx.b32	%r720|%p423, %r981, %r216, 31, -1;
	mov.b32 	%f1804, %r720;
	fma.rn.f32 	%f1805, %f1749, %f1804, %f1707;
	fma.rn.f32 	%f1806, %f1751, %f1804, %f1708;
	shfl.sync.idx.b32	%r721|%p424, %r980, %r216, 31, -1;
	mov.b32 	%f1807, %r721;
	fma.rn.f32 	%f1808, %f1749, %f1807, %f1710;
	fma.rn.f32 	%f1809, %f1751, %f1807, %f1711;
	shfl.sync.idx.b32	%r722|%p425, %r979, %r216, 31, -1;
	mov.b32 	%f1810, %r722;
	fma.rn.f32 	%f1811, %f1749, %f1810, %f1713;
	fma.rn.f32 	%f1812, %f1751, %f1810, %f1714;
	shfl.sync.idx.b32	%r723|%p426, %r978, %r216, 31, -1;
	mov.b32 	%f1813, %r723;
	fma.rn.f32 	%f1814, %f1749, %f1813, %f1716;
	fma.rn.f32 	%f1815, %f1751, %f1813, %f1717;
	shfl.sync.idx.b32	%r724|%p427, %r977, %r216, 31, -1;
	mov.b32 	%f1816, %r724;
	fma.rn.f32 	%f1817, %f1749, %f1816, %f1719;
	fma.rn.f32 	%f1818, %f1751, %f1816, %f1720;
	shfl.sync.idx.b32	%r725|%p428, %r976, %r216, 31, -1;
	mov.b32 	%f1819, %r725;
	fma.rn.f32 	%f1820, %f1749, %f1819, %f1722;
	fma.rn.f32 	%f1821, %f1751, %f1819, %f1723;
	shfl.sync.idx.b32	%r726|%p429, %r975, %r216, 31, -1;
	mov.b32 	%f1822, %r726;
	fma.rn.f32 	%f1823, %f1749, %f1822, %f1725;
	fma.rn.f32 	%f1824, %f1751, %f1822, %f1726;
	shfl.sync.idx.b32	%r727|%p430, %r974, %r216, 31, -1;
	mov.b32 	%f1825, %r727;
	fma.rn.f32 	%f1826, %f1749, %f1825, %f1728;
	fma.rn.f32 	%f1827, %f1751, %f1825, %f1729;
	shfl.sync.idx.b32	%r728|%p431, %r973, %r216, 31, -1;
	mov.b32 	%f1828, %r728;
	fma.rn.f32 	%f1829, %f1749, %f1828, %f1731;
	fma.rn.f32 	%f1830, %f1751, %f1828, %f1732;
	shfl.sync.idx.b32	%r729|%p432, %r972, %r216, 31, -1;
	mov.b32 	%f1831, %r729;
	fma.rn.f32 	%f1832, %f1749, %f1831, %f1734;
	fma.rn.f32 	%f1833, %f1751, %f1831, %f1735;
	shfl.sync.idx.b32	%r730|%p433, %r971, %r216, 31, -1;
	mov.b32 	%f1834, %r730;
	fma.rn.f32 	%f1835, %f1749, %f1834, %f1737;
	fma.rn.f32 	%f1836, %f1751, %f1834, %f1738;
	shfl.sync.idx.b32	%r731|%p434, %r970, %r216, 31, -1;
	mov.b32 	%f1837, %r731;
	fma.rn.f32 	%f1838, %f1749, %f1837, %f1740;
	fma.rn.f32 	%f1839, %f1751, %f1837, %f1741;
	shfl.sync.idx.b32	%r732|%p435, %r969, %r216, 31, -1;
	mov.b32 	%f1840, %r732;
	fma.rn.f32 	%f1841, %f1749, %f1840, %f1743;
	fma.rn.f32 	%f1842, %f1751, %f1840, %f1744;
	shfl.sync.idx.b32	%r733|%p436, %r968, %r216, 31, -1;
	mov.b32 	%f1843, %r733;
	fma.rn.f32 	%f1844, %f1749, %f1843, %f1746;
	fma.rn.f32 	%f1845, %f1751, %f1843, %f1747;
	mul.wide.s32 	%rd173, %r219, 4;
	add.s64 	%rd174, %rd168, %rd173;
	shfl.sync.idx.b32	%r734|%p437, %r999, %r218, 31, -1;
	mov.b32 	%f1846, %r734;
	ld.global.nc.f32 	%f1847, [%rd174];
	fma.rn.f32 	%f2173, %f1847, %f1846, %f1750;
	ld.global.nc.f32 	%f1848, [%rd174+128];
	fma.rn.f32 	%f2172, %f1848, %f1846, %f1752;
	shfl.sync.idx.b32	%r735|%p438, %r998, %r218, 31, -1;
	mov.b32 	%f1849, %r735;
	fma.rn.f32 	%f2171, %f1847, %f1849, %f1754;
	fma.rn.f32 	%f2170, %f1848, %f1849, %f1755;
	shfl.sync.idx.b32	%r736|%p439, %r997, %r218, 31, -1;
	mov.b32 	%f1850, %r736;
	fma.rn.f32 	%f2169, %f1847, %f1850, %f1757;
	fma.rn.f32 	%f2168, %f1848, %f1850, %f1758;
	shfl.sync.idx.b32	%r737|%p440, %r996, %r218, 31, -1;
	mov.b32 	%f1851, %r737;
	fma.rn.f32 	%f2167, %f1847, %f1851, %f1760;
	fma.rn.f32 	%f2166, %f1848, %f1851, %f1761;
	shfl.sync.idx.b32	%r738|%p441, %r995, %r218, 31, -1;
	mov.b32 	%f1852, %r738;
	fma.rn.f32 	%f2165, %f1847, %f1852, %f1763;
	fma.rn.f32 	%f2164, %f1848, %f1852, %f1764;
	shfl.sync.idx.b32	%r739|%p442, %r994, %r218, 31, -1;
	mov.b32 	%f1853, %r739;
	fma.rn.f32 	%f2163, %f1847, %f1853, %f1766;
	fma.rn.f32 	%f2162, %f1848, %f1853, %f1767;
	shfl.sync.idx.b32	%r740|%p443, %r993, %r218, 31, -1;
	mov.b32 	%f1854, %r740;
	fma.rn.f32 	%f2161, %f1847, %f1854, %f1769;
	fma.rn.f32 	%f2160, %f1848, %f1854, %f1770;
	shfl.sync.idx.b32	%r741|%p444, %r992, %r218, 31, -1;
	mov.b32 	%f1855, %r741;
	fma.rn.f32 	%f2159, %f1847, %f1855, %f1772;
	fma.rn.f32 	%f2158, %f1848, %f1855, %f1773;
	shfl.sync.idx.b32	%r742|%p445, %r991, %r218, 31, -1;
	mov.b32 	%f1856, %r742;
	fma.rn.f32 	%f2157, %f1847, %f1856, %f1775;
	fma.rn.f32 	%f2156, %f1848, %f1856, %f1776;
	shfl.sync.idx.b32	%r743|%p446, %r990, %r218, 31, -1;
	mov.b32 	%f1857, %r743;
	fma.rn.f32 	%f2155, %f1847, %f1857, %f1778;
	fma.rn.f32 	%f2154, %f1848, %f1857, %f1779;
	shfl.sync.idx.b32	%r744|%p447, %r989, %r218, 31, -1;
	mov.b32 	%f1858, %r744;
	fma.rn.f32 	%f2153, %f1847, %f1858, %f1781;
	fma.rn.f32 	%f2152, %f1848, %f1858, %f1782;
	shfl.sync.idx.b32	%r745|%p448, %r988, %r218, 31, -1;
	mov.b32 	%f1859, %r745;
	fma.rn.f32 	%f2151, %f1847, %f1859, %f1784;
	fma.rn.f32 	%f2150, %f1848, %f1859, %f1785;
	shfl.sync.idx.b32	%r746|%p449, %r987, %r218, 31, -1;
	mov.b32 	%f1860, %r746;
	fma.rn.f32 	%f2149, %f1847, %f1860, %f1787;
	fma.rn.f32 	%f2148, %f1848, %f1860, %f1788;
	shfl.sync.idx.b32	%r747|%p450, %r986, %r218, 31, -1;
	mov.b32 	%f1861, %r747;
	fma.rn.f32 	%f2147, %f1847, %f1861, %f1790;
	fma.rn.f32 	%f2146, %f1848, %f1861, %f1791;
	shfl.sync.idx.b32	%r748|%p451, %r985, %r218, 31, -1;
	mov.b32 	%f1862, %r748;
	fma.rn.f32 	%f2145, %f1847, %f1862, %f1793;
	fma.rn.f32 	%f2144, %f1848, %f1862, %f1794;
	shfl.sync.idx.b32	%r749|%p452, %r984, %r218, 31, -1;
	mov.b32 	%f1863, %r749;
	fma.rn.f32 	%f2143, %f1847, %f1863, %f1796;
	fma.rn.f32 	%f2142, %f1848, %f1863, %f1797;
	shfl.sync.idx.b32	%r750|%p453, %r983, %r218, 31, -1;
	mov.b32 	%f1864, %r750;
	fma.rn.f32 	%f2141, %f1847, %f1864, %f1799;
	fma.rn.f32 	%f2140, %f1848, %f1864, %f1800;
	shfl.sync.idx.b32	%r751|%p454, %r982, %r218, 31, -1;
	mov.b32 	%f1865, %r751;
	fma.rn.f32 	%f2139, %f1847, %f1865, %f1802;
	fma.rn.f32 	%f2138, %f1848, %f1865, %f1803;
	shfl.sync.idx.b32	%r752|%p455, %r981, %r218, 31, -1;
	mov.b32 	%f1866, %r752;
	fma.rn.f32 	%f2137, %f1847, %f1866, %f1805;
	fma.rn.f32 	%f2136, %f1848, %f1866, %f1806;
	shfl.sync.idx.b32	%r753|%p456, %r980, %r218, 31, -1;
	mov.b32 	%f1867, %r753;
	fma.rn.f32 	%f2135, %f1847, %f1867, %f1808;
	fma.rn.f32 	%f2134, %f1848, %f1867, %f1809;
	shfl.sync.idx.b32	%r754|%p457, %r979, %r218, 31, -1;
	mov.b32 	%f1868, %r754;
	fma.rn.f32 	%f2133, %f1847, %f1868, %f1811;
	fma.rn.f32 	%f2132, %f1848, %f1868, %f1812;
	shfl.sync.idx.b32	%r755|%p458, %r978, %r218, 31, -1;
	mov.b32 	%f1869, %r755;
	fma.rn.f32 	%f2131, %f1847, %f1869, %f1814;
	fma.rn.f32 	%f2130, %f1848, %f1869, %f1815;
	shfl.sync.idx.b32	%r756|%p459, %r977, %r218, 31, -1;
	mov.b32 	%f1870, %r756;
	fma.rn.f32 	%f2129, %f1847, %f1870, %f1817;
	fma.rn.f32 	%f2128, %f1848, %f1870, %f1818;
	shfl.sync.idx.b32	%r757|%p460, %r976, %r218, 31, -1;
	mov.b32 	%f1871, %r757;
	fma.rn.f32 	%f2127, %f1847, %f1871, %f1820;
	fma.rn.f32 	%f2126, %f1848, %f1871, %f1821;
	shfl.sync.idx.b32	%r758|%p461, %r975, %r218, 31, -1;
	mov.b32 	%f1872, %r758;
	fma.rn.f32 	%f2125, %f1847, %f1872, %f1823;
	fma.rn.f32 	%f2124, %f1848, %f1872, %f1824;
	shfl.sync.idx.b32	%r759|%p462, %r974, %r218, 31, -1;
	mov.b32 	%f1873, %r759;
	fma.rn.f32 	%f2123, %f1847, %f1873, %f1826;
	fma.rn.f32 	%f2122, %f1848, %f1873, %f1827;
	shfl.sync.idx.b32	%r760|%p463, %r973, %r218, 31, -1;
	mov.b32 	%f1874, %r760;
	fma.rn.f32 	%f2121, %f1847, %f1874, %f1829;
	fma.rn.f32 	%f2120, %f1848, %f1874, %f1830;
	shfl.sync.idx.b32	%r761|%p464, %r972, %r218, 31, -1;
	mov.b32 	%f1875, %r761;
	fma.rn.f32 	%f2119, %f1847, %f1875, %f1832;
	fma.rn.f32 	%f2118, %f1848, %f1875, %f1833;
	shfl.sync.idx.b32	%r762|%p465, %r971, %r218, 31, -1;
	mov.b32 	%f1876, %r762;
	fma.rn.f32 	%f2117, %f1847, %f1876, %f1835;
	fma.rn.f32 	%f2116, %f1848, %f1876, %f1836;
	shfl.sync.idx.b32	%r763|%p466, %r970, %r218, 31, -1;
	mov.b32 	%f1877, %r763;
	fma.rn.f32 	%f2115, %f1847, %f1877, %f1838;
	fma.rn.f32 	%f2114, %f1848, %f1877, %f1839;
	shfl.sync.idx.b32	%r764|%p467, %r969, %r218, 31, -1;
	mov.b32 	%f1878, %r764;
	fma.rn.f32 	%f2113, %f1847, %f1878, %f1841;
	fma.rn.f32 	%f2112, %f1848, %f1878, %f1842;
	shfl.sync.idx.b32	%r765|%p468, %r968, %r218, 31, -1;
	mov.b32 	%f1879, %r765;
	fma.rn.f32 	%f2111, %f1847, %f1879, %f1844;
	fma.rn.f32 	%f2110, %f1848, %f1879, %f1845;
$L__BB4_138:
	ld.param.u64 	%rd252, [_Z12_spmm_conv_4PKfPfiiPKiS3_S3_S0__param_0];
	cvta.to.global.u64 	%rd3, %rd252;
	and.b32  	%r766, %r4, -4;
	and.b32  	%r767, %r4, -2;
	setp.ge.s32 	%p469, %r766, %r767;
	@%p469 bra 	$L__BB4_140;
	and.b32  	%r768, %r4, -4;
	add.s32 	%r769, %r768, %r2;
	sub.s32 	%r770, %r769, %r1002;
	shfl.sync.idx.b32	%r771|%p470, %r1001, %r770, 31, -1;
	add.s32 	%r772, %r770, 1;
	shfl.sync.idx.b32	%r773|%p471, %r1001, %r772, 31, -1;
	mul.wide.s32 	%rd175, %r771, 4;
	add.s64 	%rd176, %rd3, %rd175;
	shfl.sync.idx.b32	%r774|%p472, %r999, %r770, 31, -1;
	mov.b32 	%f1880, %r774;
	ld.global.nc.f32 	%f1881, [%rd176];
	fma.rn.f32 	%f1882, %f1881, %f1880, %f2173;
	ld.global.nc.f32 	%f1883, [%rd176+128];
	fma.rn.f32 	%f1884, %f1883, %f1880, %f2172;
	shfl.sync.idx.b32	%r775|%p473, %r998, %r770, 31, -1;
	mov.b32 	%f1885, %r775;
	fma.rn.f32 	%f1886, %f1881, %f1885, %f2171;
	fma.rn.f32 	%f1887, %f1883, %f1885, %f2170;
	shfl.sync.idx.b32	%r776|%p474, %r997, %r770, 31, -1;
	mov.b32 	%f1888, %r776;
	fma.rn.f32 	%f1889, %f1881, %f1888, %f2169;
	fma.rn.f32 	%f1890, %f1883, %f1888, %f2168;
	shfl.sync.idx.b32	%r777|%p475, %r996, %r770, 31, -1;
	mov.b32 	%f1891, %r777;
	fma.rn.f32 	%f1892, %f1881, %f1891, %f2167;
	fma.rn.f32 	%f1893, %f1883, %f1891, %f2166;
	shfl.sync.idx.b32	%r778|%p476, %r995, %r770, 31, -1;
	mov.b32 	%f1894, %r778;
	fma.rn.f32 	%f1895, %f1881, %f1894, %f2165;
	fma.rn.f32 	%f1896, %f1883, %f1894, %f2164;
	shfl.sync.idx.b32	%r779|%p477, %r994, %r770, 31, -1;
	mov.b32 	%f1897, %r779;
	fma.rn.f32 	%f1898, %f1881, %f1897, %f2163;
	fma.rn.f32 	%f1899, %f1883, %f1897, %f2162;
	shfl.sync.idx.b32	%r780|%p478, %r993, %r770, 31, -1;
	mov.b32 	%f1900, %r780;
	fma.rn.f32 	%f1901, %f1881, %f1900, %f2161;
	fma.rn.f32 	%f1902, %f1883, %f1900, %f2160;
	shfl.sync.idx.b32	%r781|%p479, %r992, %r770, 31, -1;
	mov.b32 	%f1903, %r781;
	fma.rn.f32 	%f1904, %f1881, %f1903, %f2159;
	fma.rn.f32 	%f1905, %f1883, %f1903, %f2158;
	shfl.sync.idx.b32	%r782|%p480, %r991, %r770, 31, -1;
	mov.b32 	%f1906, %r782;
	fma.rn.f32 	%f1907, %f1881, %f1906, %f2157;
	fma.rn.f32 	%f1908, %f1883, %f1906, %f2156;
	shfl.sync.idx.b32	%r783|%p481, %r990, %r770, 31, -1;
	mov.b32 	%f1909, %r783;
	fma.rn.f32 	%f1910, %f1881, %f1909, %f2155;
	fma.rn.f32 	%f1911, %f1883, %f1909, %f2154;
	shfl.sync.idx.b32	%r784|%p482, %r989, %r770, 31, -1;
	mov.b32 	%f1912, %r784;
	fma.rn.f32 	%f1913, %f1881, %f1912, %f2153;
	fma.rn.f32 	%f1914, %f1883, %f1912, %f2152;
	shfl.sync.idx.b32	%r785|%p483, %r988, %r770, 31, -1;
	mov.b32 	%f1915, %r785;
	fma.rn.f32 	%f1916, %f1881, %f1915, %f2151;
	fma.rn.f32 	%f1917, %f1883, %f1915, %f2150;
	shfl.sync.idx.b32	%r786|%p484, %r987, %r770, 31, -1;
	mov.b32 	%f1918, %r786;
	fma.rn.f32 	%f1919, %f1881, %f1918, %f2149;
	fma.rn.f32 	%f1920, %f1883, %f1918, %f2148;
	shfl.sync.idx.b32	%r787|%p485, %r986, %r770, 31, -1;
	mov.b32 	%f1921, %r787;
	fma.rn.f32 	%f1922, %f1881, %f1921, %f2147;
	fma.rn.f32 	%f1923, %f1883, %f1921, %f2146;
	shfl.sync.idx.b32	%r788|%p486, %r985, %r770, 31, -1;
	mov.b32 	%f1924, %r788;
	fma.rn.f32 	%f1925, %f1881, %f1924, %f2145;
	fma.rn.f32 	%f1926, %f1883, %f1924, %f2144;
	shfl.sync.idx.b32	%r789|%p487, %r984, %r770, 31, -1;
	mov.b32 	%f1927, %r789;
	fma.rn.f32 	%f1928, %f1881, %f1927, %f2143;
	fma.rn.f32 	%f1929, %f1883, %f1927, %f2142;
	shfl.sync.idx.b32	%r790|%p488, %r983, %r770, 31, -1;
	mov.b32 	%f1930, %r790;
	fma.rn.f32 	%f1931, %f1881, %f1930, %f2141;
	fma.rn.f32 	%f1932, %f1883, %f1930, %f2140;
	shfl.sync.idx.b32	%r791|%p489, %r982, %r770, 31, -1;
	mov.b32 	%f1933, %r791;
	fma.rn.f32 	%f1934, %f1881, %f1933, %f2139;
	fma.rn.f32 	%f1935, %f1883, %f1933, %f2138;
	shfl.sync.idx.b32	%r792|%p490, %r981, %r770, 31, -1;
	mov.b32 	%f1936, %r792;
	fma.rn.f32 	%f1937, %f1881, %f1936, %f2137;
	fma.rn.f32 	%f1938, %f1883, %f1936, %f2136;
	shfl.sync.idx.b32	%r793|%p491, %r980, %r770, 31, -1;
	mov.b32 	%f1939, %r793;
	fma.rn.f32 	%f1940, %f1881, %f1939, %f2135;
	fma.rn.f32 	%f1941, %f1883, %f1939, %f2134;
	shfl.sync.idx.b32	%r794|%p492, %r979, %r770, 31, -1;
	mov.b32 	%f1942, %r794;
	fma.rn.f32 	%f1943, %f1881, %f1942, %f2133;
	fma.rn.f32 	%f1944, %f1883, %f1942, %f2132;
	shfl.sync.idx.b32	%r795|%p493, %r978, %r770, 31, -1;
	mov.b32 	%f1945, %r795;
	fma.rn.f32 	%f1946, %f1881, %f1945, %f2131;
	fma.rn.f32 	%f1947, %f1883, %f1945, %f2130;
	shfl.sync.idx.b32	%r796|%p494, %r977, %r770, 31, -1;
	mov.b32 	%f1948, %r796;
	fma.rn.f32 	%f1949, %f1881, %f1948, %f2129;
	fma.rn.f32 	%f1950, %f1883, %f1948, %f2128;
	shfl.sync.idx.b32	%r797|%p495, %r976, %r770, 31, -1;
	mov.b32 	%f1951, %r797;
	fma.rn.f32 	%f1952, %f1881, %f1951, %f2127;
	fma.rn.f32 	%f1953, %f1883, %f1951, %f2126;
	shfl.sync.idx.b32	%r798|%p496, %r975, %r770, 31, -1;
	mov.b32 	%f1954, %r798;
	fma.rn.f32 	%f1955, %f1881, %f1954, %f2125;
	fma.rn.f32 	%f1956, %f1883, %f1954, %f2124;
	shfl.sync.idx.b32	%r799|%p497, %r974, %r770, 31, -1;
	mov.b32 	%f1957, %r799;
	fma.rn.f32 	%f1958, %f1881, %f1957, %f2123;
	fma.rn.f32 	%f1959, %f1883, %f1957, %f2122;
	shfl.sync.idx.b32	%r800|%p498, %r973, %r770, 31, -1;
	mov.b32 	%f1960, %r800;
	fma.rn.f32 	%f1961, %f1881, %f1960, %f2121;
	fma.rn.f32 	%f1962, %f1883, %f1960, %f2120;
	shfl.sync.idx.b32	%r801|%p499, %r972, %r770, 31, -1;
	mov.b32 	%f1963, %r801;
	fma.rn.f32 	%f1964, %f1881, %f1963, %f2119;
	fma.rn.f32 	%f1965, %f1883, %f1963, %f2118;
	shfl.sync.idx.b32	%r802|%p500, %r971, %r770, 31, -1;
	mov.b32 	%f1966, %r802;
	fma.rn.f32 	%f1967, %f1881, %f1966, %f2117;
	fma.rn.f32 	%f1968, %f1883, %f1966, %f2116;
	shfl.sync.idx.b32	%r803|%p501, %r970, %r770, 31, -1;
	mov.b32 	%f1969, %r803;
	fma.rn.f32 	%f1970, %f1881, %f1969, %f2115;
	fma.rn.f32 	%f1971, %f1883, %f1969, %f2114;
	shfl.sync.idx.b32	%r804|%p502, %r969, %r770, 31, -1;
	mov.b32 	%f1972, %r804;
	fma.rn.f32 	%f1973, %f1881, %f1972, %f2113;
	fma.rn.f32 	%f1974, %f1883, %f1972, %f2112;
	shfl.sync.idx.b32	%r805|%p503, %r968, %r770, 31, -1;
	mov.b32 	%f1975, %r805;
	fma.rn.f32 	%f1976, %f1881, %f1975, %f2111;
	fma.rn.f32 	%f1977, %f1883, %f1975, %f2110;
	mul.wide.s32 	%rd177, %r773, 4;
	add.s64 	%rd178, %rd3, %rd177;
	shfl.sync.idx.b32	%r806|%p504, %r999, %r772, 31, -1;
	mov.b32 	%f1978, %r806;
	ld.global.nc.f32 	%f1979, [%rd178];
	fma.rn.f32 	%f2173, %f1979, %f1978, %f1882;
	ld.global.nc.f32 	%f1980, [%rd178+128];
	fma.rn.f32 	%f2172, %f1980, %f1978, %f1884;
	shfl.sync.idx.b32	%r807|%p505, %r998, %r772, 31, -1;
	mov.b32 	%f1981, %r807;
	fma.rn.f32 	%f2171, %f1979, %f1981, %f1886;
	fma.rn.f32 	%f2170, %f1980, %f1981, %f1887;
	shfl.sync.idx.b32	%r808|%p506, %r997, %r772, 31, -1;
	mov.b32 	%f1982, %r808;
	fma.rn.f32 	%f2169, %f1979, %f1982, %f1889;
	fma.rn.f32 	%f2168, %f1980, %f1982, %f1890;
	shfl.sync.idx.b32	%r809|%p507, %r996, %r772, 31, -1;
	mov.b32 	%f1983, %r809;
	fma.rn.f32 	%f2167, %f1979, %f1983, %f1892;
	fma.rn.f32 	%f2166, %f1980, %f1983, %f1893;
	shfl.sync.idx.b32	%r810|%p508, %r995, %r772, 31, -1;
	mov.b32 	%f1984, %r810;
	fma.rn.f32 	%f2165, %f1979, %f1984, %f1895;
	fma.rn.f32 	%f2164, %f1980, %f1984, %f1896;
	shfl.sync.idx.b32	%r811|%p509, %r994, %r772, 31, -1;
	mov.b32 	%f1985, %r811;
	fma.rn.f32 	%f2163, %f1979, %f1985, %f1898;
	fma.rn.f32 	%f2162, %f1980, %f1985, %f1899;
	shfl.sync.idx.b32	%r812|%p510, %r993, %r772, 31, -1;
	mov.b32 	%f1986, %r812;
	fma.rn.f32 	%f2161, %f1979, %f1986, %f1901;
	fma.rn.f32 	%f2160, %f1980, %f1986, %f1902;
	shfl.sync.idx.b32	%r813|%p511, %r992, %r772, 31, -1;
	mov.b32 	%f1987, %r813;
	fma.rn.f32 	%f2159, %f1979, %f1987, %f1904;
	fma.rn.f32 	%f2158, %f1980, %f1987, %f1905;
	shfl.sync.idx.b32	%r814|%p512, %r991, %r772, 31, -1;
	mov.b32 	%f1988, %r814;
	fma.rn.f32 	%f2157, %f1979, %f1988, %f1907;
	fma.rn.f32 	%f2156, %f1980, %f1988, %f1908;
	shfl.sync.idx.b32	%r815|%p513, %r990, %r772, 31, -1;
	mov.b32 	%f1989, %r815;
	fma.rn.f32 	%f2155, %f1979, %f1989, %f1910;
	fma.rn.f32 	%f2154, %f1980, %f1989, %f1911;
	shfl.sync.idx.b32	%r816|%p514, %r989, %r772, 31, -1;
	mov.b32 	%f1990, %r816;
	fma.rn.f32 	%f2153, %f1979, %f1990, %f1913;
	fma.rn.f32 	%f2152, %f1980, %f1990, %f1914;
	shfl.sync.idx.b32	%r817|%p515, %r988, %r772, 31, -1;
	mov.b32 	%f1991, %r817;
	fma.rn.f32 	%f2151, %f1979, %f1991, %f1916;
	fma.rn.f32 	%f2150, %f1980, %f1991, %f1917;
	shfl.sync.idx.b32	%r818|%p516, %r987, %r772, 31, -1;
	mov.b32 	%f1992, %r818;
	fma.rn.f32 	%f2149, %f1979, %f1992, %f1919;
	fma.rn.f32 	%f2148, %f1980, %f1992, %f1920;
	shfl.sync.idx.b32	%r819|%p517, %r986, %r772, 31, -1;
	mov.b32 	%f1993, %r819;
	fma.rn.f32 	%f2147, %f1979, %f1993, %f1922;
	fma.rn.f32 	%f2146, %f1980, %f1993, %f1923;
	shfl.sync.idx.b32	%r820|%p518, %r985, %r772, 31, -1;
	mov.b32 	%f1994, %r820;
	fma.rn.f32 	%f2145, %f1979, %f1994, %f1925;
	fma.rn.f32 	%f2144, %f1980, %f1994, %f1926;
	shfl.sync.idx.b32	%r821|%p519, %r984, %r772, 31, -1;
	mov.b32 	%f1995, %r821;
	fma.rn.f32 	%f2143, %f1979, %f1995, %f1928;
	fma.rn.f32 	%f2142, %f1980, %f1995, %f1929;
	shfl.sync.idx.b32	%r822|%p520, %r983, %r772, 31, -1;
	mov.b32 	%f1996, %r822;
	fma.rn.f32 	%f2141, %f1979, %f1996, %f1931;
	fma.rn.f32 	%f2140, %f1980, %f1996, %f1932;
	shfl.sync.idx.b32	%r823|%p521, %r982, %r772, 31, -1;
	mov.b32 	%f1997, %r823;
	fma.rn.f32 	%f2139, %f1979, %f1997, %f1934;
	fma.rn.f32 	%f2138, %f1980, %f1997, %f1935;
	shfl.sync.idx.b32	%r824|%p522, %r981, %r772, 31, -1;
	mov.b32 	%f1998, %r824;
	fma.rn.f32 	%f2137, %f1979, %f1998, %f1937;
	fma.rn.f32 	%f2136, %f1980, %f1998, %f1938;
	shfl.sync.idx.b32	%r825|%p523, %r980, %r772, 31, -1;
	mov.b32 	%f1999, %r825;
	fma.rn.f32 	%f2135, %f1979, %f1999, %f1940;
	fma.rn.f32 	%f2134, %f1980, %f1999, %f1941;
	shfl.sync.idx.b32	%r826|%p524, %r979, %r772, 31, -1;
	mov.b32 	%f2000, %r826;
	fma.rn.f32 	%f2133, %f1979, %f2000, %f1943;
	fma.rn.f32 	%f2132, %f1980, %f2000, %f1944;
	shfl.sync.idx.b32	%r827|%p525, %r978, %r772, 31, -1;
	mov.b32 	%f2001, %r827;
	fma.rn.f32 	%f2131, %f1979, %f2001, %f1946;
	fma.rn.f32 	%f2130, %f1980, %f2001, %f1947;
	shfl.sync.idx.b32	%r828|%p526, %r977, %r772, 31, -1;
	mov.b32 	%f2002, %r828;
	fma.rn.f32 	%f2129, %f1979, %f2002, %f1949;
	fma.rn.f32 	%f2128, %f1980, %f2002, %f1950;
	shfl.sync.idx.b32	%r829|%p527, %r976, %r772, 31, -1;
	mov.b32 	%f2003, %r829;
	fma.rn.f32 	%f2127, %f1979, %f2003, %f1952;
	fma.rn.f32 	%f2126, %f1980, %f2003, %f1953;
	shfl.sync.idx.b32	%r830|%p528, %r975, %r772, 31, -1;
	mov.b32 	%f2004, %r830;
	fma.rn.f32 	%f2125, %f1979, %f2004, %f1955;
	fma.rn.f32 	%f2124, %f1980, %f2004, %f1956;
	shfl.sync.idx.b32	%r831|%p529, %r974, %r772, 31, -1;
	mov.b32 	%f2005, %r831;
	fma.rn.f32 	%f2123, %f1979, %f2005, %f1958;
	fma.rn.f32 	%f2122, %f1980, %f2005, %f1959;
	shfl.sync.idx.b32	%r832|%p530, %r973, %r772, 31, -1;
	mov.b32 	%f2006, %r832;
	fma.rn.f32 	%f2121, %f1979, %f2006, %f1961;
	fma.rn.f32 	%f2120, %f1980, %f2006, %f1962;
	shfl.sync.idx.b32	%r833|%p531, %r972, %r772, 31, -1;
	mov.b32 	%f2007, %r833;
	fma.rn.f32 	%f2119, %f1979, %f2007, %f1964;
	fma.rn.f32 	%f2118, %f1980, %f2007, %f1965;
	shfl.sync.idx.b32	%r834|%p532, %r971, %r772, 31, -1;
	mov.b32 	%f2008, %r834;
	fma.rn.f32 	%f2117, %f1979, %f2008, %f1967;
	fma.rn.f32 	%f2116, %f1980, %f2008, %f1968;
	shfl.sync.idx.b32	%r835|%p533, %r970, %r772, 31, -1;
	mov.b32 	%f2009, %r835;
	fma.rn.f32 	%f2115, %f1979, %f2009, %f1970;
	fma.rn.f32 	%f2114, %f1980, %f2009, %f1971;
	shfl.sync.idx.b32	%r836|%p534, %r969, %r772, 31, -1;
	mov.b32 	%f2010, %r836;
	fma.rn.f32 	%f2113, %f1979, %f2010, %f1973;
	fma.rn.f32 	%f2112, %f1980, %f2010, %f1974;
	shfl.sync.idx.b32	%r837|%p535, %r968, %r772, 31, -1;
	mov.b32 	%f2011, %r837;
	fma.rn.f32 	%f2111, %f1979, %f2011, %f1976;
	fma.rn.f32 	%f2110, %f1980, %f2011, %f1977;
$L__BB4_140:
	setp.ge.s32 	%p536, %r6, %r4;
	@%p536 bra 	$L__BB4_142;
	sub.s32 	%r838, %r6, %r1002;
	shfl.sync.idx.b32	%r839|%p537, %r1001, %r838, 31, -1;
	mul.wide.s32 	%rd179, %r839, 4;
	add.s64 	%rd180, %rd3, %rd179;
	shfl.sync.idx.b32	%r840|%p538, %r999, %r838, 31, -1;
	mov.b32 	%f2012, %r840;
	ld.global.nc.f32 	%f2013, [%rd180];
	fma.rn.f32 	%f2173, %f2013, %f2012, %f2173;
	ld.global.nc.f32 	%f2014, [%rd180+128];
	fma.rn.f32 	%f2172, %f2014, %f2012, %f2172;
	shfl.sync.idx.b32	%r841|%p539, %r998, %r838, 31, -1;
	mov.b32 	%f2015, %r841;
	fma.rn.f32 	%f2171, %f2013, %f2015, %f2171;
	fma.rn.f32 	%f2170, %f2014, %f2015, %f2170;
	shfl.sync.idx.b32	%r842|%p540, %r997, %r838, 31, -1;
	mov.b32 	%f2016, %r842;
	fma.rn.f32 	%f2169, %f2013, %f2016, %f2169;
	fma.rn.f32 	%f2168, %f2014, %f2016, %f2168;
	shfl.sync.idx.b32	%r843|%p541, %r996, %r838, 31, -1;
	mov.b32 	%f2017, %r843;
	fma.rn.f32 	%f2167, %f2013, %f2017, %f2167;
	fma.rn.f32 	%f2166, %f2014, %f2017, %f2166;
	shfl.sync.idx.b32	%r844|%p542, %r995, %r838, 31, -1;
	mov.b32 	%f2018, %r844;
	fma.rn.f32 	%f2165, %f2013, %f2018, %f2165;
	fma.rn.f32 	%f2164, %f2014, %f2018, %f2164;
	shfl.sync.idx.b32	%r845|%p543, %r994, %r838, 31, -1;
	mov.b32 	%f2019, %r845;
	fma.rn.f32 	%f2163, %f2013, %f2019, %f2163;
	fma.rn.f32 	%f2162, %f2014, %f2019, %f2162;
	shfl.sync.idx.b32	%r846|%p544, %r993, %r838, 31, -1;
	mov.b32 	%f2020, %r846;
	fma.rn.f32 	%f2161, %f2013, %f2020, %f2161;
	fma.rn.f32 	%f2160, %f2014, %f2020, %f2160;
	shfl.sync.idx.b32	%r847|%p545, %r992, %r838, 31, -1;
	mov.b32 	%f2021, %r847;
	fma.rn.f32 	%f2159, %f2013, %f2021, %f2159;
	fma.rn.f32 	%f2158, %f2014, %f2021, %f2158;
	shfl.sync.idx.b32	%r848|%p546, %r991, %r838, 31, -1;
	mov.b32 	%f2022, %r848;
	fma.rn.f32 	%f2157, %f2013, %f2022, %f2157;
	fma.rn.f32 	%f2156, %f2014, %f2022, %f2156;
	shfl.sync.idx.b32	%r849|%p547, %r990, %r838, 31, -1;
	mov.b32 	%f2023, %r849;
	fma.rn.f32 	%f2155, %f2013, %f2023, %f2155;
	fma.rn.f32 	%f2154, %f2014, %f2023, %f2154;
	shfl.sync.idx.b32	%r850|%p548, %r989, %r838, 31, -1;
	mov.b32 	%f2024, %r850;
	fma.rn.f32 	%f2153, %f2013, %f2024, %f2153;
	fma.rn.f32 	%f2152, %f2014, %f2024, %f2152;
	shfl.sync.idx.b32	%r851|%p549, %r988, %r838, 31, -1;
	mov.b32 	%f2025, %r851;
	fma.rn.f32 	%f2151, %f2013, %f2025, %f2151;
	fma.rn.f32 	%f2150, %f2014, %f2025, %f2150;
	shfl.sync.idx.b32	%r852|%p550, %r987, %r838, 31, -1;
	mov.b32 	%f2026, %r852;
	fma.rn.f32 	%f2149, %f2013, %f2026, %f2149;
	fma.rn.f32 	%f2148, %f2014, %f2026, %f2148;
	shfl.sync.idx.b32	%r853|%p551, %r986, %r838, 31, -1;
	mov.b32 	%f2027, %r853;
	fma.rn.f32 	%f2147, %f2013, %f2027, %f2147;
	fma.rn.f32 	%f2146, %f2014, %f2027, %f2146;
	shfl.sync.idx.b32	%r854|%p552, %r985, %r838, 31, -1;
	mov.b32 	%f2028, %r854;
	fma.rn.f32 	%f2145, %f2013, %f2028, %f2145;
	fma.rn.f32 	%f2144, %f2014, %f2028, %f2144;
	shfl.sync.idx.b32	%r855|%p553, %r984, %r838, 31, -1;
	mov.b32 	%f2029, %r855;
	fma.rn.f32 	%f2143, %f2013, %f2029, %f2143;
	fma.rn.f32 	%f2142, %f2014, %f2029, %f2142;
	shfl.sync.idx.b32	%r856|%p554, %r983, %r838, 31, -1;
	mov.b32 	%f2030, %r856;
	fma.rn.f32 	%f2141, %f2013, %f2030, %f2141;
	fma.rn.f32 	%f2140, %f2014, %f2030, %f2140;
	shfl.sync.idx.b32	%r857|%p555, %r982, %r838, 31, -1;
	mov.b32 	%f2031, %r857;
	fma.rn.f32 	%f2139, %f2013, %f2031, %f2139;
	fma.rn.f32 	%f2138, %f2014, %f2031, %f2138;
	shfl.sync.idx.b32	%r858|%p556, %r981, %r838, 31, -1;
	mov.b32 	%f2032, %r858;
	fma.rn.f32 	%f2137, %f2013, %f2032, %f2137;
	fma.rn.f32 	%f2136, %f2014, %f2032, %f2136;
	shfl.sync.idx.b32	%r859|%p557, %r980, %r838, 31, -1;
	mov.b32 	%f2033, %r859;
	fma.rn.f32 	%f2135, %f2013, %f2033, %f2135;
	fma.rn.f32 	%f2134, %f2014, %f2033, %f2134;
	shfl.sync.idx.b32	%r860|%p558, %r979, %r838, 31, -1;
	mov.b32 	%f2034, %r860;
	fma.rn.f32 	%f2133, %f2013, %f2034, %f2133;
	fma.rn.f32 	%f2132, %f2014, %f2034, %f2132;
	shfl.sync.idx.b32	%r861|%p559, %r978, %r838, 31, -1;
	mov.b32 	%f2035, %r861;
	fma.rn.f32 	%f2131, %f2013, %f2035, %f2131;
	fma.rn.f32 	%f2130, %f2014, %f2035, %f2130;
	shfl.sync.idx.b32	%r862|%p560, %r977, %r838, 31, -1;
	mov.b32 	%f2036, %r862;
	fma.rn.f32 	%f2129, %f2013, %f2036, %f2129;
	fma.rn.f32 	%f2128, %f2014, %f2036, %f2128;
	shfl.sync.idx.b32	%r863|%p561, %r976, %r838, 31, -1;
	mov.b32 	%f2037, %r863;
	fma.rn.f32 	%f2127, %f2013, %f2037, %f2127;
	fma.rn.f32 	%f2126, %f2014, %f2037, %f2126;
	shfl.sync.idx.b32	%r864|%p562, %r975, %r838, 31, -1;
	mov.b32 	%f2038, %r864;
	fma.rn.f32 	%f2125, %f2013, %f2038, %f2125;
	fma.rn.f32 	%f2124, %f2014, %f2038, %f2124;
	shfl.sync.idx.b32	%r865|%p563, %r974, %r838, 31, -1;
	mov.b32 	%f2039, %r865;
	fma.rn.f32 	%f2123, %f2013, %f2039, %f2123;
	fma.rn.f32 	%f2122, %f2014, %f2039, %f2122;
	shfl.sync.idx.b32	%r866|%p564, %r973, %r838, 31, -1;
	mov.b32 	%f2040, %r866;
	fma.rn.f32 	%f2121, %f2013, %f2040, %f2121;
	fma.rn.f32 	%f2120, %f2014, %f2040, %f2120;
	shfl.sync.idx.b32	%r867|%p565, %r972, %r838, 31, -1;
	mov.b32 	%f2041, %r867;
	fma.rn.f32 	%f2119, %f2013, %f2041, %f2119;
	fma.rn.f32 	%f2118, %f2014, %f2041, %f2118;
	shfl.sync.idx.b32	%r868|%p566, %r971, %r838, 31, -1;
	mov.b32 	%f2042, %r868;
	fma.rn.f32 	%f2117, %f2013, %f2042, %f2117;
	fma.rn.f32 	%f2116, %f2014, %f2042, %f2116;
	shfl.sync.idx.b32	%r869|%p567, %r970, %r838, 31, -1;
	mov.b32 	%f2043, %r869;
	fma.rn.f32 	%f2115, %f2013, %f2043, %f2115;
	fma.rn.f32 	%f2114, %f2014, %f2043, %f2114;
	shfl.sync.idx.b32	%r870|%p568, %r969, %r838, 31, -1;
	mov.b32 	%f2044, %r870;
	fma.rn.f32 	%f2113, %f2013, %f2044, %f2113;
	fma.rn.f32 	%f2112, %f2014, %f2044, %f2112;
	shfl.sync.idx.b32	%r871|%p569, %r968, %r838, 31, -1;
	mov.b32 	%f2045, %r871;
	fma.rn.f32 	%f2111, %f2013, %f2045, %f2111;
	fma.rn.f32 	%f2110, %f2014, %f2045, %f2110;
$L__BB4_142:
	ld.param.u64 	%rd254, [_Z12_spmm_conv_4PKfPfiiPKiS3_S3_S0__param_5];
	ld.param.u64 	%rd253, [_Z12_spmm_conv_4PKfPfiiPKiS3_S3_S0__param_1];
	cvta.to.global.u64 	%rd181, %rd253;
	cvta.to.global.u64 	%rd182, %rd254;
	add.s64 	%rd184, %rd182, %rd13;
	ld.global.nc.u32 	%r872, [%rd184];
	shl.b32 	%r873, %r872, 6;
	add.s32 	%r874, %r873, %r5;
	mul.wide.s32 	%rd185, %r874, 4;
	add.s64 	%rd186, %rd181, %rd185;
	st.global.f32 	[%rd186], %f2173;
	st.global.f32 	[%rd186+128], %f2172;
	ld.global.nc.u32 	%r875, [%rd184+4];
	shl.b32 	%r876, %r875, 6;
	add.s32 	%r877, %r876, %r5;
	mul.wide.s32 	%rd187, %r877, 4;
	add.s64 	%rd188, %rd181, %rd187;
	st.global.f32 	[%rd188], %f2171;
	st.global.f32 	[%rd188+128], %f2170;
	ld.global.nc.u32 	%r878, [%rd184+8];
	shl.b32 	%r879, %r878, 6;
	add.s32 	%r880, %r879, %r5;
	mul.wide.s32 	%rd189, %r880, 4;
	add.s64 	%rd190, %rd181, %rd189;
	st.global.f32 	[%rd190], %f2169;
	st.global.f32 	[%rd190+128], %f2168;
	ld.global.nc.u32 	%r881, [%rd184+12];
	shl.b32 	%r882, %r881, 6;
	add.s32 	%r883, %r882, %r5;
	mul.wide.s32 	%rd191, %r883, 4;
	add.s64 	%rd192, %rd181, %rd191;
	st.global.f32 	[%rd192], %f2167;
	st.global.f32 	[%rd192+128], %f2166;
	ld.global.nc.u32 	%r884, [%rd184+16];
	shl.b32 	%r885, %r884, 6;
	add.s32 	%r886, %r885, %r5;
	mul.wide.s32 	%rd193, %r886, 4;
	add.s64 	%rd194, %rd181, %rd193;
	st.global.f32 	[%rd194], %f2165;
	st.global.f32 	[%rd194+128], %f2164;
	ld.global.nc.u32 	%r887, [%rd184+20];
	shl.b32 	%r888, %r887, 6;
	add.s32 	%r889, %r888, %r5;
	mul.wide.s32 	%rd195, %r889, 4;
	add.s64 	%rd196, %rd181, %rd195;
	st.global.f32 	[%rd196], %f2163;
	st.global.f32 	[%rd196+128], %f2162;
	ld.global.nc.u32 	%r890, [%rd184+24];
	shl.b32 	%r891, %r890, 6;
	add.s32 	%r892, %r891, %r5;
	mul.wide.s32 	%rd197, %r892, 4;
	add.s64 	%rd198, %rd181, %rd197;
	st.global.f32 	[%rd198], %f2161;
	st.global.f32 	[%rd198+128], %f2160;
	ld.global.nc.u32 	%r893, [%rd184+28];
	shl.b32 	%r894, %r893, 6;
	add.s32 	%r895, %r894, %r5;
	mul.wide.s32 	%rd199, %r895, 4;
	add.s64 	%rd200, %rd181, %rd199;
	st.global.f32 	[%rd200], %f2159;
	st.global.f32 	[%rd200+128], %f2158;
	ld.global.nc.u32 	%r896, [%rd184+32];
	shl.b32 	%r897, %r896, 6;
	add.s32 	%r898, %r897, %r5;
	mul.wide.s32 	%rd201, %r898, 4;
	add.s64 	%rd202, %rd181, %rd201;
	st.global.f32 	[%rd202], %f2157;
	st.global.f32 	[%rd202+128], %f2156;
	ld.global.nc.u32 	%r899, [%rd184+36];
	shl.b32 	%r900, %r899, 6;
	add.s32 	%r901, %r900, %r5;
	mul.wide.s32 	%rd203, %r901, 4;
	add.s64 	%rd204, %rd181, %rd203;
	st.global.f32 	[%rd204], %f2155;
	st.global.f32 	[%rd204+128], %f2154;
	ld.global.nc.u32 	%r902, [%rd184+40];
	shl.b32 	%r903, %r902, 6;
	add.s32 	%r904, %r903, %r5;
	mul.wide.s32 	%rd205, %r904, 4;
	add.s64 	%rd206, %rd181, %rd205;
	st.global.f32 	[%rd206], %f2153;
	st.global.f32 	[%rd206+128], %f2152;
	ld.global.nc.u32 	%r905, [%rd184+44];
	shl.b32 	%r906, %r905, 6;
	add.s32 	%r907, %r906, %r5;
	mul.wide.s32 	%rd207, %r907, 4;
	add.s64 	%rd208, %rd181, %rd207;
	st.global.f32 	[%rd208], %f2151;
	st.global.f32 	[%rd208+128], %f2150;
	ld.global.nc.u32 	%r908, [%rd184+48];
	shl.b32 	%r909, %r908, 6;
	add.s32 	%r910, %r909, %r5;
	mul.wide.s32 	%rd209, %r910, 4;
	add.s64 	%rd210, %rd181, %rd209;
	st.global.f32 	[%rd210], %f2149;
	st.global.f32 	[%rd210+128], %f2148;
	ld.global.nc.u32 	%r911, [%rd184+52];
	shl.b32 	%r912, %r911, 6;
	add.s32 	%r913, %r912, %r5;
	mul.wide.s32 	%rd211, %r913, 4;
	add.s64 	%rd212, %rd181, %rd211;
	st.global.f32 	[%rd212], %f2147;
	st.global.f32 	[%rd212+128], %f2146;
	ld.global.nc.u32 	%r914, [%rd184+56];
	shl.b32 	%r915, %r914, 6;
	add.s32 	%r916, %r915, %r5;
	mul.wide.s32 	%rd213, %r916, 4;
	add.s64 	%rd214, %rd181, %rd213;
	st.global.f32 	[%rd214], %f2145;
	st.global.f32 	[%rd214+128], %f2144;
	ld.global.nc.u32 	%r917, [%rd184+60];
	shl.b32 	%r918, %r917, 6;
	add.s32 	%r919, %r918, %r5;
	mul.wide.s32 	%rd215, %r919, 4;
	add.s64 	%rd216, %rd181, %rd215;
	st.global.f32 	[%rd216], %f2143;
	st.global.f32 	[%rd216+128], %f2142;
	ld.global.nc.u32 	%r920, [%rd184+64];
	shl.b32 	%r921, %r920, 6;
	add.s32 	%r922, %r921, %r5;
	mul.wide.s32 	%rd217, %r922, 4;
	add.s64 	%rd218, %rd181, %rd217;
	st.global.f32 	[%rd218], %f2141;
	st.global.f32 	[%rd218+128], %f2140;
	ld.global.nc.u32 	%r923, [%rd184+68];
	shl.b32 	%r924, %r923, 6;
	add.s32 	%r925, %r924, %r5;
	mul.wide.s32 	%rd219, %r925, 4;
	add.s64 	%rd220, %rd181, %rd219;
	st.global.f32 	[%rd220], %f2139;
	st.global.f32 	[%rd220+128], %f2138;
	ld.global.nc.u32 	%r926, [%rd184+72];
	shl.b32 	%r927, %r926, 6;
	add.s32 	%r928, %r927, %r5;
	mul.wide.s32 	%rd221, %r928, 4;
	add.s64 	%rd222, %rd181, %rd221;
	st.global.f32 	[%rd222], %f2137;
	st.global.f32 	[%rd222+128], %f2136;
	ld.global.nc.u32 	%r929, [%rd184+76];
	shl.b32 	%r930, %r929, 6;
	add.s32 	%r931, %r930, %r5;
	mul.wide.s32 	%rd223, %r931, 4;
	add.s64 	%rd224, %rd181, %rd223;
	st.global.f32 	[%rd224], %f2135;
	st.global.f32 	[%rd224+128], %f2134;
	ld.global.nc.u32 	%r932, [%rd184+80];
	shl.b32 	%r933, %r932, 6;
	add.s32 	%r934, %r933, %r5;
	mul.wide.s32 	%rd225, %r934, 4;
	add.s64 	%rd226, %rd181, %rd225;
	st.global.f32 	[%rd226], %f2133;
	st.global.f32 	[%rd226+128], %f2132;
	ld.global.nc.u32 	%r935, [%rd184+84];
	shl.b32 	%r936, %r935, 6;
	add.s32 	%r937, %r936, %r5;
	mul.wide.s32 	%rd227, %r937, 4;
	add.s64 	%rd228, %rd181, %rd227;
	st.global.f32 	[%rd228], %f2131;
	st.global.f32 	[%rd228+128], %f2130;
	ld.global.nc.u32 	%r938, [%rd184+88];
	shl.b32 	%r939, %r938, 6;
	add.s32 	%r940, %r939, %r5;
	mul.wide.s32 	%rd229, %r940, 4;
	add.s64 	%rd230, %rd181, %rd229;
	st.global.f32 	[%rd230], %f2129;
	st.global.f32 	[%rd230+128], %f2128;
	ld.global.nc.u32 	%r941, [%rd184+92];
	shl.b32 	%r942, %r941, 6;
	add.s32 	%r943, %r942, %r5;
	mul.wide.s32 	%rd231, %r943, 4;
	add.s64 	%rd232, %rd181, %rd231;
	st.global.f32 	[%rd232], %f2127;
	st.global.f32 	[%rd232+128], %f2126;
	ld.global.nc.u32 	%r944, [%rd184+96];
	shl.b32 	%r945, %r944, 6;
	add.s32 	%r946, %r945, %r5;
	mul.wide.s32 	%rd233, %r946, 4;
	add.s64 	%rd234, %rd181, %rd233;
	st.global.f32 	[%rd234], %f2125;
	st.global.f32 	[%rd234+128], %f2124;
	ld.global.nc.u32 	%r947, [%rd184+100];
	shl.b32 	%r948, %r947, 6;
	add.s32 	%r949, %r948, %r5;
	mul.wide.s32 	%rd235, %r949, 4;
	add.s64 	%rd236, %rd181, %rd235;
	st.global.f32 	[%rd236], %f2123;
	st.global.f32 	[%rd236+128], %f2122;
	ld.global.nc.u32 	%r950, [%rd184+104];
	shl.b32 	%r951, %r950, 6;
	add.s32 	%r952, %r951, %r5;
	mul.wide.s32 	%rd237, %r952, 4;
	add.s64 	%rd238, %rd181, %rd237;
	st.global.f32 	[%rd238], %f2121;
	st.global.f32 	[%rd238+128], %f2120;
	ld.global.nc.u32 	%r953, [%rd184+108];
	shl.b32 	%r954, %r953, 6;
	add.s32 	%r955, %r954, %r5;
	mul.wide.s32 	%rd239, %r955, 4;
	add.s64 	%rd240, %rd181, %rd239;
	st.global.f32 	[%rd240], %f2119;
	st.global.f32 	[%rd240+128], %f2118;
	ld.global.nc.u32 	%r956, [%rd184+112];
	shl.b32 	%r957, %r956, 6;
	add.s32 	%r958, %r957, %r5;
	mul.wide.s32 	%rd241, %r958, 4;
	add.s64 	%rd242, %rd181, %rd241;
	st.global.f32 	[%rd242], %f2117;
	st.global.f32 	[%rd242+128], %f2116;
	ld.global.nc.u32 	%r959, [%rd184+116];
	shl.b32 	%r960, %r959, 6;
	add.s32 	%r961, %r960, %r5;
	mul.wide.s32 	%rd243, %r961, 4;
	add.s64 	%rd244, %rd181, %rd243;
	st.global.f32 	[%rd244], %f2115;
	st.global.f32 	[%rd244+128], %f2114;
	ld.global.nc.u32 	%r962, [%rd184+120];
	shl.b32 	%r963, %r962, 6;
	add.s32 	%r964, %r963, %r5;
	mul.wide.s32 	%rd245, %r964, 4;
	add.s64 	%rd246, %rd181, %rd245;
	st.global.f32 	[%rd246], %f2113;
	st.global.f32 	[%rd246+128], %f2112;
	ld.global.nc.u32 	%r965, [%rd184+124];
	shl.b32 	%r966, %r965, 6;
	add.s32 	%r967, %r966, %r5;
	mul.wide.s32 	%rd247, %r967, 4;
	add.s64 	%rd248, %rd181, %rd247;
	st.global.f32 	[%rd248], %f2111;
	st.global.f32 	[%rd248+128], %f2110;
	ret;

}
	// .globl	_Z12_spmm_conv_5PKfPfiiPKiS3_S3_S0_
.visible .entry _Z12_spmm_conv_5PKfPfiiPKiS3_S3_S0_(
	.param .u64 .ptr .align 1 _Z12_spmm_conv_5PKfPfiiPKiS3_S3_S0__param_0,
	.param .u64 .ptr .align 1 _Z12_spmm_conv_5PKfPfiiPKiS3_S3_S0__param_1,
	.param .u32 _Z12_spmm_conv_5PKfPfiiPKiS3_S3_S0__param_2,
	.param .u32 _Z12_spmm_conv_5PKfPfiiPKiS3_S3_S0__param_3,
	.param .u64 .ptr .align 1 _Z12_spmm_conv_5PKfPfiiPKiS3_S3_S0__param_4,
	.param .u64 .ptr .align 1 _Z12_spmm_conv_5PKfPfiiPKiS3_S3_S0__param_5,
	.param .u64 .ptr .align 1 _Z12_spmm_conv_5PKfPfiiPKiS3_S3_S0__param_6,
	.param .u64 .ptr .align 1 _Z12_spmm_conv_5PKfPfiiPKiS3_S3_S0__param_7
)
{
	.reg .pred 	%p<213>;
	.reg .b32 	%r<532>;
	.reg .b32 	%f<855>;
	.reg .b64 	%rd<135>;

	ld.param.s32 	%rd1, [_Z12_spmm_conv_5PKfPfiiPKiS3_S3_S0__param_2];
	ld.param.u64 	%rd9, [_Z12_spmm_conv_5PKfPfiiPKiS3_S3_S0__param_4];
	cvta.to.global.u64 	%rd10, %rd9;
	mov.u32 	%r137, %tid.y;
	mov.u32 	%r138, %ctaid.x;
	mul.lo.s32 	%r139, %r138, 44;
	mad.lo.s32 	%r140, %r137, 11, %r139;
	mov.u32 	%r1, %tid.x;
	mov.u32 	%r141, %ctaid.y;
	shl.b32 	%r142, %r141, 6;
	mul.hi.s32 	%r143, %r140, 780903145;
	shr.u32 	%r144, %r143, 31;
	shr.s32 	%r145, %r143, 1;
	add.s32 	%r146, %r145, %r144;
	mul.lo.s32 	%r147, %r146, 11;
	sub.s32 	%r2, %r140, %r147;
	cvt.s64.s32 	%rd11, %r2;
	add.s64 	%rd12, %rd1, %rd11;
	shl.b64 	%rd13, %rd12, 2;
	add.s64 	%rd14, %rd10, %rd13;
	ld.global.nc.u32 	%r3, [%rd14];
	ld.global.nc.u32 	%r4, [%rd14+4];
	sub.s32 	%r5, %r4, %r3;
	shr.u32 	%r148, %r143, 3;
	add.s32 	%r149, %r148, %r144;
	shr.s32 	%r150, %r146, 31;
	shr.u32 	%r151, %r150, 30;
	add.s32 	%r152, %r146, %r151;
	and.b32  	%r153, %r152, 131068;
	sub.s32 	%r154, %r146, %r153;
	shl.b32 	%r155, %r149, 17;
	shl.b32 	%r156, %r154, 15;
	add.s32 	%r157, %r142, %r1;
	add.s32 	%r158, %r157, %r155;
	add.s32 	%r6, %r158, %r156;
	and.b32  	%r7, %r5, -8;
	and.b32  	%r159, %r5, -2;
	add.s32 	%r8, %r159, %r3;
	setp.lt.s32 	%p1, %r5, 8;
	mov.b32 	%r492, 0;
	mov.f32 	%f745, 0f00000000;
	mov.f32 	%f746, %f745;
	mov.f32 	%f747, %f745;
	mov.f32 	%f748, %f745;
	mov.f32 	%f749, %f745;
	mov.f32 	%f750, %f745;
	mov.f32 	%f751, %f745;
	mov.f32 	%f752, %f745;
	mov.f32 	%f753, %f745;
	mov.f32 	%f754, %f745;
	mov.f32 	%f755, %f745;
	mov.f32 	%f756, %f745;
	mov.f32 	%f757, %f745;
	mov.f32 	%f758, %f745;
	mov.f32 	%f759, %f745;
	mov.f32 	%f760, %f745;
	mov.f32 	%f761, %f745;
	mov.f32 	%f762, %f745;
	mov.f32 	%f763, %f745;
	mov.f32 	%f764, %f745;
	mov.f32 	%f765, %f745;
	mov.f32 	%f766, %f745;
	@%p1 bra 	$L__BB5_6;
	add.s32 	%r479, %r3, 3;
	shl.b32 	%r163, %r4, 1;
	add.s32 	%r164, %r1, %r163;
	sub.s32 	%r478, %r164, %r3;
	mad.lo.s32 	%r165, %r4, 3, %r1;
	shl.b32 	%r166, %r3, 1;
	sub.s32 	%r477, %r165, %r166;
	shl.b32 	%r167, %r4, 2;
	add.s32 	%r168, %r1, %r167;
	mul.lo.s32 	%r169, %r3, 3;
	sub.s32 	%r476, %r168, %r169;
	mad.lo.s32 	%r170, %r4, 5, %r1;
	shl.b32 	%r171, %r3, 2;
	sub.s32 	%r475, %r170, %r171;
	mad.lo.s32 	%r172, %r4, 6, %r1;
	mul.lo.s32 	%r173, %r3, 5;
	sub.s32 	%r474, %r172, %r173;
	mad.lo.s32 	%r174, %r4, 7, %r1;
	mul.lo.s32 	%r175, %r3, 6;
	sub.s32 	%r473, %r174, %r175;
	shl.b32 	%r176, %r4, 3;
	add.s32 	%r177, %r1, %r176;
	mul.lo.s32 	%r178, %r3, 7;
	sub.s32 	%r472, %r177, %r178;
	mad.lo.s32 	%r179, %r4, 9, %r1;
	shl.b32 	%r180, %r3, 3;
	sub.s32 	%r471, %r179, %r180;
	mad.lo.s32 	%r181, %r4, 10, %r1;
	mul.lo.s32 	%r182, %r3, 9;
	sub.s32 	%r470, %r181, %r182;
	add.s32 	%r469, %r1, %r4;
	add.s32 	%r468, %r1, %r3;
	mov.b32 	%r492, 0;
	mov.f32 	%f745, 0f00000000;
	mov.b32 	%r466, 3;
	mov.u32 	%r467, %r5;
$L__BB5_2:
	mov.u32 	%r34, %r479;
	add.s32 	%r183, %r466, -3;
	and.b32  	%r184, %r183, 31;
	setp.ne.s32 	%p2, %r184, 0;
	@%p2 bra 	$L__BB5_5;
	add.s32 	%r492, %r34, -3;
	setp.ge.u32 	%p3, %r1, %r467;
	@%p3 bra 	$L__BB5_5;
	ld.param.u64 	%rd133, [_Z12_spmm_conv_5PKfPfiiPKiS3_S3_S0__param_7];
	ld.param.u64 	%rd131, [_Z12_spmm_conv_5PKfPfiiPKiS3_S3_S0__param_6];
	cvta.to.global.u64 	%rd15, %rd131;
	mul.wide.u32 	%rd16, %r468, 4;
	add.s64 	%rd17, %rd15, %rd16;
	ld.global.nc.u32 	%r185, [%rd17];
	mul.hi.s32 	%r186, %r185, 715827883;
	shr.u32 	%r187, %r186, 31;
	shr.u32 	%r188, %r186, 8;
	add.s32 	%r189, %r188, %r187;
	shl.b32 	%r190, %r189, 17;
	add.s32 	%r191, %r190, %r6;
	shr.s32 	%r192, %r185, 31;
	shr.u32 	%r193, %r192, 23;
	add.s32 	%r194, %r185, %r193;
	shr.s32 	%r195, %r194, 9;
	mul.hi.s32 	%r196, %r195, 1431655766;
	shr.u32 	%r197, %r196, 31;
	add.s32 	%r198, %r196, %r197;
	mul.lo.s32 	%r199, %r198, 3;
	sub.s32 	%r200, %r195, %r199;
	shl.b32 	%r201, %r200, 15;
	add.s32 	%r202, %r191, %r201;
	and.b32  	%r203, %r194, 67108352;
	sub.s32 	%r204, %r185, %r203;
	shl.b32 	%r205, %r204, 6;
	add.s32 	%r491, %r202, %r205;
	cvta.to.global.u64 	%rd18, %rd133;
	add.s64 	%rd19, %rd18, %rd16;
	ld.global.nc.u32 	%r490, [%rd19];
	mul.wide.u32 	%rd20, %r469, 4;
	add.s64 	%rd21, %rd18, %rd20;
	ld.global.nc.u32 	%r489, [%rd21];
	mul.wide.u32 	%rd22, %r478, 4;
	add.s64 	%rd23, %rd18, %rd22;
	ld.global.nc.u32 	%r488, [%rd23];
	mul.wide.u32 	%rd24, %r477, 4;
	add.s64 	%rd25, %rd18, %rd24;
	ld.global.nc.u32 	%r487, [%rd25];
	mul.wide.u32 	%rd26, %r476, 4;
	add.s64 	%rd27, %rd18, %rd26;
	ld.global.nc.u32 	%r486, [%rd27];
	mul.wide.u32 	%rd28, %r475, 4;
	add.s64 	%rd29, %rd18, %rd28;
	ld.global.nc.u32 	%r485, [%rd29];
	mul.wide.u32 	%rd30, %r474, 4;
	add.s64 	%rd31, %rd18, %rd30;
	ld.global.nc.u32 	%r484, [%rd31];
	mul.wide.u32 	%rd32, %r473, 4;
	add.s64 	%rd33, %rd18, %rd32;
	ld.global.nc.u32 	%r483, [%rd33];
	mul.wide.u32 	%rd34, %r472, 4;
	add.s64 	%rd35, %rd18, %rd34;
	ld.global.nc.u32 	%r482, [%rd35];
	mul.wide.u32 	%rd36, %r471, 4;
	add.s64 	%rd37, %rd18, %rd36;
	ld.global.nc.u32 	%r481, [%rd37];
	mul.wide.u32 	%rd38, %r470, 4;
	add.s64 	%rd39, %rd18, %rd38;
	ld.global.nc.u32 	%r480, [%rd39];
$L__BB5_5:
	ld.param.u64 	%rd127, [_Z12_spmm_conv_5PKfPfiiPKiS3_S3_S0__param_0];
	sub.s32 	%r206, %r34, %r492;
	add.s32 	%r207, %r206, -3;
	shfl.sync.idx.b32	%r208|%p4, %r491, %r207, 31, -1;
	add.s32 	%r209, %r206, -2;
	shfl.sync.idx.b32	%r210|%p5, %r491, %r209, 31, -1;
	add.s32 	%r211, %r206, -1;
	shfl.sync.idx.b32	%r212|%p6, %r491, %r211, 31, -1;
	shfl.sync.idx.b32	%r213|%p7, %r491, %r206, 31, -1;
	add.s32 	%r214, %r206, 1;
	shfl.sync.idx.b32	%r215|%p8, %r491, %r214, 31, -1;
	add.s32 	%r216, %r206, 2;
	shfl.sync.idx.b32	%r217|%p9, %r491, %r216, 31, -1;
	add.s32 	%r218, %r206, 3;
	shfl.sync.idx.b32	%r219|%p10, %r491, %r218, 31, -1;
	add.s32 	%r220, %r206, 4;
	shfl.sync.idx.b32	%r221|%p11, %r491, %r220, 31, -1;
	cvta.to.global.u64 	%rd40, %rd127;
	mul.wide.s32 	%rd41, %r208, 4;
	add.s64 	%rd42, %rd40, %rd41;
	shfl.sync.idx.b32	%r222|%p12, %r490, %r207, 31, -1;
	mov.b32 	%f277, %r222;
	ld.global.nc.f32 	%f278, [%rd42];
	fma.rn.f32 	%f279, %f278, %f277, %f766;
	ld.global.nc.f32 	%f280, [%rd42+128];
	fma.rn.f32 	%f281, %f280, %f277, %f765;
	shfl.sync.idx.b32	%r223|%p13, %r489, %r207, 31, -1;
	mov.b32 	%f282, %r223;
	fma.rn.f32 	%f283, %f278, %f282, %f764;
	fma.rn.f32 	%f284, %f280, %f282, %f763;
	shfl.sync.idx.b32	%r224|%p14, %r488, %r207, 31, -1;
	mov.b32 	%f285, %r224;
	fma.rn.f32 	%f286, %f278, %f285, %f762;
	fma.rn.f32 	%f287, %f280, %f285, %f761;
	shfl.sync.idx.b32	%r225|%p15, %r487, %r207, 31, -1;
	mov.b32 	%f288, %r225;
	fma.rn.f32 	%f289, %f278, %f288, %f760;
	fma.rn.f32 	%f290, %f280, %f288, %f759;
	shfl.sync.idx.b32	%r226|%p16, %r486, %r207, 31, -1;
	mov.b32 	%f291, %r226;
	fma.rn.f32 	%f292, %f278, %f291, %f758;
	fma.rn.f32 	%f293, %f280, %f291, %f757;
	shfl.sync.idx.b32	%r227|%p17, %r485, %r207, 31, -1;
	mov.b32 	%f294, %r227;
	fma.rn.f32 	%f295, %f278, %f294, %f756;
	fma.rn.f32 	%f296, %f280, %f294, %f755;
	shfl.sync.idx.b32	%r228|%p18, %r484, %r207, 31, -1;
	mov.b32 	%f297, %r228;
	fma.rn.f32 	%f298, %f278, %f297, %f754;
	fma.rn.f32 	%f299, %f280, %f297, %f753;
	shfl.sync.idx.b32	%r229|%p19, %r483, %r207, 31, -1;
	mov.b32 	%f300, %r229;
	fma.rn.f32 	%f301, %f278, %f300, %f752;
	fma.rn.f32 	%f302, %f280, %f300, %f751;
	shfl.sync.idx.b32	%r230|%p20, %r482, %r207, 31, -1;
	mov.b32 	%f303, %r230;
	fma.rn.f32 	%f304, %f278, %f303, %f750;
	fma.rn.f32 	%f305, %f280, %f303, %f749;
	shfl.sync.idx.b32	%r231|%p21, %r481, %r207, 31, -1;
	mov.b32 	%f306, %r231;
	fma.rn.f32 	%f307, %f278, %f306, %f748;
	fma.rn.f32 	%f308, %f280, %f306, %f747;
	shfl.sync.idx.b32	%r232|%p22, %r480, %r207, 31, -1;
	mov.b32 	%f309, %r232;
	fma.rn.f32 	%f310, %f278, %f309, %f746;
	fma.rn.f32 	%f311, %f280, %f309, %f745;
	mul.wide.s32 	%rd43, %r210, 4;
	add.s64 	%rd44, %rd40, %rd43;
	shfl.sync.idx.b32	%r233|%p23, %r490, %r209, 31, -1;
	mov.b32 	%f312, %r233;
	ld.global.nc.f32 	%f313, [%rd44];
	fma.rn.f32 	%f314, %f313, %f312, %f279;
	ld.global.nc.f32 	%f315, [%rd44+128];
	fma.rn.f32 	%f316, %f315, %f312, %f281;
	shfl.sync.idx.b32	%r234|%p24, %r489, %r209, 31, -1;
	mov.b32 	%f317, %r234;
	fma.rn.f32 	%f318, %f313, %f317, %f283;
	fma.rn.f32 	%f319, %f315, %f317, %f284;
	shfl.sync.idx.b32	%r235|%p25, %r488, %r209, 31, -1;
	mov.b32 	%f320, %r235;
	fma.rn.f32 	%f321, %f313, %f320, %f286;
	fma.rn.f32 	%f322, %f315, %f320, %f287;
	shfl.sync.idx.b32	%r236|%p26, %r487, %r209, 31, -1;
	mov.b32 	%f323, %r236;
	fma.rn.f32 	%f324, %f313, %f323, %f289;
	fma.rn.f32 	%f325, %f315, %f323, %f290;
	shfl.sync.idx.b32	%r237|%p27, %r486, %r209, 31, -1;
	mov.b32 	%f326, %r237;
	fma.rn.f32 	%f327, %f313, %f326, %f292;
	fma.rn.f32 	%f328, %f315, %f326, %f293;
	shfl.sync.idx.b32	%r238|%p28, %r485, %r209, 31, -1;
	mov.b32 	%f329, %r238;
	fma.rn.f32 	%f330, %f313, %f329, %f295;
	fma.rn.f32 	%f331, %f315, %f329, %f296;
	shfl.sync.idx.b32	%r239|%p29, %r484, %r209, 31, -1;
	mov.b32 	%f332, %r239;
	fma.rn.f32 	%f333, %f313, %f332, %f298;
	fma.rn.f32 	%f334, %f315, %f332, %f299;
	shfl.sync.idx.b32	%r240|%p30, %r483, %r209, 31, -1;
	mov.b32 	%f335, %r240;
	fma.rn.f32 	%f336, %f313, %f335, %f301;
	fma.rn.f32 	%f337, %f315, %f335, %f302;
	shfl.sync.idx.b32	%r241|%p31, %r482, %r209, 31, -1;
	mov.b32 	%f338, %r241;
	fma.rn.f32 	%f339, %f313, %f338, %f304;
	fma.rn.f32 	%f340, %f315, %f338, %f305;
	shfl.sync.idx.b32	%r242|%p32, %r481, %r209, 31, -1;
	mov.b32 	%f341, %r242;
	fma.rn.f32 	%f342, %f313, %f341, %f307;
	fma.rn.f32 	%f343, %f315, %f341, %f308;
	shfl.sync.idx.b32	%r243|%p33, %r480, %r209, 31, -1;
	mov.b32 	%f344, %r243;
	fma.rn.f32 	%f345, %f313, %f344, %f310;
	fma.rn.f32 	%f346, %f315, %f344, %f311;
	mul.wide.s32 	%rd45, %r212, 4;
	add.s64 	%rd46, %rd40, %rd45;
	shfl.sync.idx.b32	%r244|%p34, %r490, %r211, 31, -1;
	mov.b32 	%f347, %r244;
	ld.global.nc.f32 	%f348, [%rd46];
	fma.rn.f32 	%f349, %f348, %f347, %f314;
	ld.global.nc.f32 	%f350, [%rd46+128];
	fma.rn.f32 	%f351, %f350, %f347, %f316;
	shfl.sync.idx.b32	%r245|%p35, %r489, %r211, 31, -1;
	mov.b32 	%f352, %r245;
	fma.rn.f32 	%f353, %f348, %f352, %f318;
	fma.rn.f32 	%f354, %f350, %f352, %f319;
	shfl.sync.idx.b32	%r246|%p36, %r488, %r211, 31, -1;
	mov.b32 	%f355, %r246;
	fma.rn.f32 	%f356, %f348, %f355, %f321;
	fma.rn.f32 	%f357, %f350, %f355, %f322;
	shfl.sync.idx.b32	%r247|%p37, %r487, %r211, 31, -1;
	mov.b32 	%f358, %r247;
	fma.rn.f32 	%f359, %f348, %f358, %f324;
	fma.rn.f32 	%f360, %f350, %f358, %f325;
	shfl.sync.idx.b32	%r248|%p38, %r486, %r211, 31, -1;
	mov.b32 	%f361, %r248;
	fma.rn.f32 	%f362, %f348, %f361, %f327;
	fma.rn.f32 	%f363, %f350, %f361, %f328;
	shfl.sync.idx.b32	%r249|%p39, %r485, %r211, 31, -1;
	mov.b32 	%f364, %r249;
	fma.rn.f32 	%f365, %f348, %f364, %f330;
	fma.rn.f32 	%f366, %f350, %f364, %f331;
	shfl.sync.idx.b32	%r250|%p40, %r484, %r211, 31, -1;
	mov.b32 	%f367, %r250;
	fma.rn.f32 	%f368, %f348, %f367, %f333;
	fma.rn.f32 	%f369, %f350, %f367, %f334;
	shfl.sync.idx.b32	%r251|%p41, %r483, %r211, 31, -1;
	mov.b32 	%f370, %r251;
	fma.rn.f32 	%f371, %f348, %f370, %f336;
	fma.rn.f32 	%f372, %f350, %f370, %f337;
	shfl.sync.idx.b32	%r252|%p42, %r482, %r211, 31, -1;
	mov.b32 	%f373, %r252;
	fma.rn.f32 	%f374, %f348, %f373, %f339;
	fma.rn.f32 	%f375, %f350, %f373, %f340;
	shfl.sync.idx.b32	%r253|%p43, %r481, %r211, 31, -1;
	mov.b32 	%f376, %r253;
	fma.rn.f32 	%f377, %f348, %f376, %f342;
	fma.rn.f32 	%f378, %f350, %f376, %f343;
	shfl.sync.idx.b32	%r254|%p44, %r480, %r211, 31, -1;
	mov.b32 	%f379, %r254;
	fma.rn.f32 	%f380, %f348, %f379, %f345;
	fma.rn.f32 	%f381, %f350, %f379, %f346;
	mul.wide.s32 	%rd47, %r213, 4;
	add.s64 	%rd48, %rd40, %rd47;
	shfl.sync.idx.b32	%r255|%p45, %r490, %r206, 31, -1;
	mov.b32 	%f382, %r255;
	ld.global.nc.f32 	%f383, [%rd48];
	fma.rn.f32 	%f384, %f383, %f382, %f349;
	ld.global.nc.f32 	%f385, [%rd48+128];
	fma.rn.f32 	%f386, %f385, %f382, %f351;
	shfl.sync.idx.b32	%r256|%p46, %r489, %r206, 31, -1;
	mov.b32 	%f387, %r256;
	fma.rn.f32 	%f388, %f383, %f387, %f353;
	fma.rn.f32 	%f389, %f385, %f387, %f354;
	shfl.sync.idx.b32	%r257|%p47, %r488, %r206, 31, -1;
	mov.b32 	%f390, %r257;
	fma.rn.f32 	%f391, %f383, %f390, %f356;
	fma.rn.f32 	%f392, %f385, %f390, %f357;
	shfl.sync.idx.b32	%r258|%p48, %r487, %r206, 31, -1;
	mov.b32 	%f393, %r258;
	fma.rn.f32 	%f394, %f383, %f393, %f359;
	fma.rn.f32 	%f395, %f385, %f393, %f360;
	shfl.sync.idx.b32	%r259|%p49, %r486, %r206, 31, -1;
	mov.b32 	%f396, %r259;
	fma.rn.f32 	%f397, %f383, %f396, %f362;
	fma.rn.f32 	%f398, %f385, %f396, %f363;
	shfl.sync.idx.b32	%r260|%p50, %r485, %r206, 31, -1;
	mov.b32 	%f399, %r260;
	fma.rn.f32 	%f400, %f383, %f399, %f365;
	fma.rn.f32 	%f401, %f385, %f399, %f366;
	shfl.sync.idx.b32	%r261|%p51, %r484, %r206, 31, -1;
	mov.b32 	%f402, %r261;
	fma.rn.f32 	%f403, %f383, %f402, %f368;
	fma.rn.f32 	%f404, %f385, %f402, %f369;
	shfl.sync.idx.b32	%r262|%p52, %r483, %r206, 31, -1;
	mov.b32 	%f405, %r262;
	fma.rn.f32 	%f406, %f383, %f405, %f371;
	fma.rn.f32 	%f407, %f385, %f405, %f372;
	shfl.sync.idx.b32	%r263|%p53, %r482, %r206, 31, -1;
	mov.b32 	%f408, %r263;
	fma.rn.f32 	%f409, %f383, %f408, %f374;
	fma.rn.f32 	%f410, %f385, %f408, %f375;
	shfl.sync.idx.b32	%r264|%p54, %r481, %r206, 31, -1;
	mov.b32 	%f411, %r264;
	fma.rn.f32 	%f412, %f383, %f411, %f377;
	fma.rn.f32 	%f413, %f385, %f411, %f378;
	shfl.sync.idx.b32	%r265|%p55, %r480, %r206, 31, -1;
	mov.b32 	%f414, %r265;
	fma.rn.f32 	%f415, %f383, %f414, %f380;
	fma.rn.f32 	%f416, %f385, %f414, %f381;
	mul.wide.s32 	%rd49, %r215, 4;
	add.s64 	%rd50, %rd40, %rd49;
	shfl.sync.idx.b32	%r266|%p56, %r490, %r214, 31, -1;
	mov.b32 	%f417, %r266;
	ld.global.nc.f32 	%f418, [%rd50];
	fma.rn.f32 	%f419, %f418, %f417, %f384;
	ld.global.nc.f32 	%f420, [%rd50+128];
	fma.rn.f32 	%f421, %f420, %f417, %f386;
	shfl.sync.idx.b32	%r267|%p57, %r489, %r214, 31, -1;
	mov.b32 	%f422, %r267;
	fma.rn.f32 	%f423, %f418, %f422, %f388;
	fma.rn.f32 	%f424, %f420, %f422, %f389;
	shfl.sync.idx.b32	%r268|%p58, %r488, %r214, 31, -1;
	mov.b32 	%f425, %r268;
	fma.rn.f32 	%f426, %f418, %f425, %f391;
	fma.rn.f32 	%f427, %f420, %f425, %f392;
	shfl.sync.idx.b32	%r269|%p59, %r487, %r214, 31, -1;
	mov.b32 	%f428, %r269;
	fma.rn.f32 	%f429, %f418, %f428, %f394;
	fma.rn.f32 	%f430, %f420, %f428, %f395;
	shfl.sync.idx.b32	%r270|%p60, %r486, %r214, 31, -1;
	mov.b32 	%f431, %r270;
	fma.rn.f32 	%f432, %f418, %f431, %f397;
	fma.rn.f32 	%f433, %f420, %f431, %f398;
	shfl.sync.idx.b32	%r271|%p61, %r485, %r214, 31, -1;
	mov.b32 	%f434, %r271;
	fma.rn.f32 	%f435, %f418, %f434, %f400;
	fma.rn.f32 	%f436, %f420, %f434, %f401;
	shfl.sync.idx.b32	%r272|%p62, %r484, %r214, 31, -1;
	mov.b32 	%f437, %r272;
	fma.rn.f32 	%f438, %f418, %f437, %f403;
	fma.rn.f32 	%f439, %f420, %f437, %f404;
	shfl.sync.idx.b32	%r273|%p63, %r483, %r214, 31, -1;
	mov.b32 	%f440, %r273;
	fma.rn.f32 	%f441, %f418, %f440, %f406;
	fma.rn.f32 	%f442, %f420, %f440, %f407;
	shfl.sync.idx.b32	%r274|%p64, %r482, %r214, 31, -1;
	mov.b32 	%f443, %r274;
	fma.rn.f32 	%f444, %f418, %f443, %f409;
	fma.rn.f32 	%f445, %f420, %f443, %f410;
	shfl.sync.idx.b32	%r275|%p65, %r481, %r214, 31, -1;
	mov.b32 	%f446, %r275;
	fma.rn.f32 	%f447, %f418, %f446, %f412;
	fma.rn.f32 	%f448, %f420, %f446, %f413;
	shfl.sync.idx.b32	%r276|%p66, %r480, %r214, 31, -1;
	mov.b32 	%f449, %r276;
	fma.rn.f32 	%f450, %f418, %f449, %f415;
	fma.rn.f32 	%f451, %f420, %f449, %f416;
	mul.wide.s32 	%rd51, %r217, 4;
	add.s64 	%rd52, %rd40, %rd51;
	shfl.sync.idx.b32	%r277|%p67, %r490, %r216, 31, -1;
	mov.b32 	%f452, %r277;
	ld.global.nc.f32 	%f453, [%rd52];
	fma.rn.f32 	%f454, %f453, %f452, %f419;
	ld.global.nc.f32 	%f455, [%rd52+128];
	fma.rn.f32 	%f456, %f455, %f452, %f421;
	shfl.sync.idx.b32	%r278|%p68, %r489, %r216, 31, -1;
	mov.b32 	%f457, %r278;
	fma.rn.f32 	%f458, %f453, %f457, %f423;
	fma.rn.f32 	%f459, %f455, %f457, %f424;
	shfl.sync.idx.b32	%r279|%p69, %r488, %r216, 31, -1;
	mov.b32 	%f460, %r279;
	fma.rn.f32 	%f461, %f453, %f460, %f426;
	fma.rn.f32 	%f462, %f455, %f460, %f427;
	shfl.sync.idx.b32	%r280|%p70, %r487, %r216, 31, -1;
	mov.b32 	%f463, %r280;
	fma.rn.f32 	%f464, %f453, %f463, %f429;
	fma.rn.f32 	%f465, %f455, %f463, %f430;
	shfl.sync.idx.b32	%r281|%p71, %r486, %r216, 31, -1;
	mov.b32 	%f466, %r281;
	fma.rn.f32 	%f467, %f453, %f466, %f432;
	fma.rn.f32 	%f468, %f455, %f466, %f433;
	shfl.sync.idx.b32	%r282|%p72, %r485, %r216, 31, -1;
	mov.b32 	%f469, %r282;
	fma.rn.f32 	%f470, %f453, %f469, %f435;
	fma.rn.f32 	%f471, %f455, %f469, %f436;
	shfl.sync.idx.b32	%r283|%p73, %r484, %r216, 31, -1;
	mov.b32 	%f472, %r283;
	fma.rn.f32 	%f473, %f453, %f472, %f438;
	fma.rn.f32 	%f474, %f455, %f472, %f439;
	shfl.sync.idx.b32	%r284|%p74, %r483, %r216, 31, -1;
	mov.b32 	%f475, %r284;
	fma.rn.f32 	%f476, %f453, %f475, %f441;
	fma.rn.f32 	%f477, %f455, %f475, %f442;
	shfl.sync.idx.b32	%r285|%p75, %r482, %r216, 31, -1;
	mov.b32 	%f478, %r285;
	fma.rn.f32 	%f479, %f453, %f478, %f444;
	fma.rn.f32 	%f480, %f455, %f478, %f445;
	shfl.sync.idx.b32	%r286|%p76, %r481, %r216, 31, -1;
	mov.b32 	%f481, %r286;
	fma.rn.f32 	%f482, %f453, %f481, %f447;
	fma.rn.f32 	%f483, %f455, %f481, %f448;
	shfl.sync.idx.b32	%r287|%p77, %r480, %r216, 31, -1;
	mov.b32 	%f484, %r287;
	fma.rn.f32 	%f485, %f453, %f484, %f450;
	fma.rn.f32 	%f486, %f455, %f484, %f451;
	mul.wide.s32 	%rd53, %r219, 4;
	add.s64 	%rd54, %rd40, %rd53;
	shfl.sync.idx.b32	%r288|%p78, %r490, %r218, 31, -1;
	mov.b32 	%f487, %r288;
	ld.global.nc.f32 	%f488, [%rd54];
	fma.rn.f32 	%f489, %f488, %f487, %f454;
	ld.global.nc.f32 	%f490, [%rd54+128];
	fma.rn.f32 	%f491, %f490, %f487, %f456;
	shfl.sync.idx.b32	%r289|%p79, %r489, %r218, 31, -1;
	mov.b32 	%f492, %r289;
	fma.rn.f32 	%f493, %f488, %f492, %f458;
	fma.rn.f32 	%f494, %f490, %f492, %f459;
	shfl.sync.idx.b32	%r290|%p80, %r488, %r218, 31, -1;
	mov.b32 	%f495, %r290;
	fma.rn.f32 	%f496, %f488, %f495, %f461;
	fma.rn.f32 	%f497, %f490, %f495, %f462;
	shfl.sync.idx.b32	%r291|%p81, %r487, %r218, 31, -1;
	mov.b32 	%f498, %r291;
	fma.rn.f32 	%f499, %f488, %f498, %f464;
	fma.rn.f32 	%f500, %f490, %f498, %f465;
	shfl.sync.idx.b32	%r292|%p82, %r486, %r218, 31, -1;
	mov.b32 	%f501, %r292;
	fma.rn.f32 	%f502, %f488, %f501, %f467;
	fma.rn.f32 	%f503, %f490, %f501, %f468;
	shfl.sync.idx.b32	%r293|%p83, %r485, %r218, 31, -1;
	mov.b32 	%f504, %r293;
	fma.rn.f32 	%f505, %f488, %f504, %f470;
	fma.rn.f32 	%f506, %f490, %f504, %f471;
	shfl.sync.idx.b32	%r294|%p84, %r484, %r218, 31, -1;
	mov.b32 	%f507, %r294;
	fma.rn.f32 	%f508, %f488, %f507, %f473;
	fma.rn.f32 	%f509, %f490, %f507, %f474;
	shfl.sync.idx.b32	%r295|%p85, %r483, %r218, 31, -1;
	mov.b32 	%f510, %r295;
	fma.rn.f32 	%f511, %f488, %f510, %f476;
	fma.rn.f32 	%f512, %f490, %f510, %f477;
	shfl.sync.idx.b32	%r296|%p86, %r482, %r218, 31, -1;
	mov.b32 	%f513, %r296;
	fma.rn.f32 	%f514, %f488, %f513, %f479;
	fma.rn.f32 	%f515, %f490, %f513, %f480;
	shfl.sync.idx.b32	%r297|%p87, %r481, %r218, 31, -1;
	mov.b32 	%f516, %r297;
	fma.rn.f32 	%f517, %f488, %f516, %f482;
	fma.rn.f32 	%f518, %f490, %f516, %f483;
	shfl.sync.idx.b32	%r298|%p88, %r480, %r218, 31, -1;
	mov.b32 	%f519, %r298;
	fma.rn.f32 	%f520, %f488, %f519, %f485;
	fma.rn.f32 	%f521, %f490, %f519, %f486;
	mul.wide.s32 	%rd55, %r221, 4;
	add.s64 	%rd56, %rd40, %rd55;
	shfl.sync.idx.b32	%r299|%p89, %r490, %r220, 31, -1;
	mov.b32 	%f522, %r299;
	ld.global.nc.f32 	%f523, [%rd56];
	fma.rn.f32 	%f766, %f523, %f522, %f489;
	ld.global.nc.f32 	%f524, [%rd56+128];
	fma.rn.f32 	%f765, %f524, %f522, %f491;
	shfl.sync.idx.b32	%r300|%p90, %r489, %r220, 31, -1;
	mov.b32 	%f525, %r300;
	fma.rn.f32 	%f764, %f523, %f525, %f493;
	fma.rn.f32 	%f763, %f524, %f525, %f494;
	shfl.sync.idx.b32	%r301|%p91, %r488, %r220, 31, -1;
	mov.b32 	%f526, %r301;
	fma.rn.f32 	%f762, %f523, %f526, %f496;
	fma.rn.f32 	%f761, %f524, %f526, %f497;
	shfl.sync.idx.b32	%r302|%p92, %r487, %r220, 31, -1;
	mov.b32 	%f527, %r302;
	fma.rn.f32 	%f760, %f523, %f527, %f499;
	fma.rn.f32 	%f759, %f524, %f527, %f500;
	shfl.sync.idx.b32	%r303|%p93, %r486, %r220, 31, -1;
	mov.b32 	%f528, %r303;
	fma.rn.f32 	%f758, %f523, %f528, %f502;
	fma.rn.f32 	%f757, %f524, %f528, %f503;
	shfl.sync.idx.b32	%r304|%p94, %r485, %r220, 31, -1;
	mov.b32 	%f529, %r304;
	fma.rn.f32 	%f756, %f523, %f529, %f505;
	fma.rn.f32 	%f755, %f524, %f529, %f506;
	shfl.sync.idx.b32	%r305|%p95, %r484, %r220, 31, -1;
	mov.b32 	%f530, %r305;
	fma.rn.f32 	%f754, %f523, %f530, %f508;
	fma.rn.f32 	%f753, %f524, %f530, %f509;
	shfl.sync.idx.b32	%r306|%p96, %r483, %r220, 31, -1;
	mov.b32 	%f531, %r306;
	fma.rn.f32 	%f752, %f523, %f531, %f511;
	fma.rn.f32 	%f751, %f524, %f531, %f512;
	shfl.sync.idx.b32	%r307|%p97, %r482, %r220, 31, -1;
	mov.b32 	%f532, %r307;
	fma.rn.f32 	%f750, %f523, %f532, %f514;
	fma.rn.f32 	%f749, %f524, %f532, %f515;
	shfl.sync.idx.b32	%r308|%p98, %r481, %r220, 31, -1;
	mov.b32 	%f533, %r308;
	fma.rn.f32 	%f748, %f523, %f533, %f517;
	fma.rn.f32 	%f747, %f524, %f533, %f518;
	shfl.sync.idx.b32	%r309|%p99, %r480, %r220, 31, -1;
	mov.b32 	%f534, %r309;
	fma.rn.f32 	%f746, %f523, %f534, %f520;
	fma.rn.f32 	%f745, %f524, %f534, %f521;
	add.s32 	%r479, %r34, 8;
	add.s32 	%r310, %r34, 5;
	add.s32 	%r478, %r478, 8;
	add.s32 	%r477, %r477, 8;
	add.s32 	%r476, %r476, 8;
	add.s32 	%r475, %r475, 8;
	add.s32 	%r474, %r474, 8;
	add.s32 	%r473, %r473, 8;
	add.s32 	%r472, %r472, 8;
	add.s32 	%r471, %r471, 8;
	add.s32 	%r470, %r470, 8;
	add.s32 	%r469, %r469, 8;
	add.s32 	%r468, %r468, 8;
	add.s32 	%r467, %r467, -8;
	add.s32 	%r466, %r466, 8;
	add.s32 	%r311, %r7, %r3;
	setp.lt.s32 	%p100, %r310, %r311;
	@%p100 bra 	$L__BB5_2;
$L__BB5_6:
	add.s32 	%r101, %r7, %r3;
	setp.le.s32 	%p101, %r4, %r101;
	and.b32  	%r312, %r5, 24;
	setp.ne.s32 	%p102, %r312, 0;
	or.pred  	%p103, %p102, %p101;
	@%p103 bra 	$L__BB5_9;
	sub.s32 	%r313, %r4, %r101;
	setp.ge.u32 	%p104, %r1, %r313;
	mov.u32 	%r492, %r101;
	@%p104 bra 	$L__BB5_9;
	ld.param.u64 	%rd134, [_Z12_spmm_conv_5PKfPfiiPKiS3_S3_S0__param_7];
	ld.param.u64 	%rd132, [_Z12_spmm_conv_5PKfPfiiPKiS3_S3_S0__param_6];
	add.s32 	%r314, %r101, %r1;
	cvta.to.global.u64 	%rd57, %rd132;
	mul.wide.u32 	%rd58, %r314, 4;
	add.s64 	%rd59, %rd57, %rd58;
	ld.global.nc.u32 	%r315, [%rd59];
	mul.hi.s32 	%r316, %r315, 715827883;
	shr.u32 	%r317, %r316, 31;
	shr.u32 	%r318, %r316, 8;
	add.s32 	%r319, %r318, %r317;
	shl.b32 	%r320, %r319, 17;
	add.s32 	%r321, %r320, %r6;
	shr.s32 	%r322, %r315, 31;
	shr.u32 	%r323, %r322, 23;
	add.s32 	%r324, %r315, %r323;
	shr.s32 	%r325, %r324, 9;
	mul.hi.s32 	%r326, %r325, 1431655766;
	shr.u32 	%r327, %r326, 31;
	add.s32 	%r328, %r326, %r327;
	mul.lo.s32 	%r329, %r328, 3;
	sub.s32 	%r330, %r325, %r329;
	shl.b32 	%r331, %r330, 15;
	add.s32 	%r332, %r321, %r331;
	and.b32  	%r333, %r324, 67108352;
	sub.s32 	%r334, %r315, %r333;
	shl.b32 	%r335, %r334, 6;
	add.s32 	%r491, %r332, %r335;
	cvta.to.global.u64 	%rd60, %rd134;
	add.s64 	%rd61, %rd60, %rd58;
	ld.global.nc.u32 	%r490, [%rd61];
	add.s32 	%r336, %r5, %r314;
	mul.wide.u32 	%rd62, %r336, 4;
	add.s64 	%rd63, %rd60, %rd62;
	ld.global.nc.u32 	%r489, [%rd63];
	add.s32 	%r337, %r336, %r5;
	mul.wide.u32 	%rd64, %r337, 4;
	add.s64 	%rd65, %rd60, %rd64;
	ld.global.nc.u32 	%r488, [%rd65];
	add.s32 	%r338, %r337, %r5;
	mul.wide.u32 	%rd66, %r338, 4;
	add.s64 	%rd67, %rd60, %rd66;
	ld.global.nc.u32 	%r487, [%rd67];
	add.s32 	%r339, %r338, %r5;
	mul.wide.u32 	%rd68, %r339, 4;
	add.s64 	%rd69, %rd60, %rd68;
	ld.global.nc.u32 	%r486, [%rd69];
	add.s32 	%r340, %r339, %r5;
	mul.wide.u32 	%rd70, %r340, 4;
	add.s64 	%rd71, %rd60, %rd70;
	ld.global.nc.u32 	%r485, [%rd71];
	add.s32 	%r341, %r340, %r5;
	mul.wide.u32 	%rd72, %r341, 4;
	add.s64 	%rd73, %rd60, %rd72;
	ld.global.nc.u32 	%r484, [%rd73];
	add.s32 	%r342, %r341, %r5;
	mul.wide.u32 	%rd74, %r342, 4;
	add.s64 	%rd75, %rd60, %rd74;
	ld.global.nc.u32 	%r483, [%rd75];
	add.s32 	%r343, %r342, %r5;
	mul.wide.u32 	%rd76, %r343, 4;
	add.s64 	%rd77, %rd60, %rd76;
	ld.global.nc.u32 	%r482, [%rd77];
	add.s32 	%r344, %r343, %r5;
	mul.wide.u32 	%rd78, %r344, 4;
	add.s64 	%rd79, %rd60, %rd78;
	ld.global.nc.u32 	%r481, [%rd79];
	add.s32 	%r345, %r344, %r5;
	mul.wide.u32 	%rd80, %r345, 4;
	add.s64 	%rd81, %rd60, %rd80;
	ld.global.nc.u32 	%r480, [%rd81];
$L__BB5_9:
	ld.param.u64 	%rd128, [_Z12_spmm_conv_5PKfPfiiPKiS3_S3_S0__param_0];
	cvta.to.global.u64 	%rd2, %rd128;
	and.b32  	%r127, %r5, -4;
	setp.ge.s32 	%p105, %r7, %r127;
	@%p105 bra 	$L__BB5_54;
	sub.s32 	%r128, %r101, %r492;
	shfl.sync.idx.b32	%r346|%p106, %r491, %r128, 31, -1;
	add.s32 	%r129, %r128, 1;
	shfl.sync.idx.b32	%r130|%p107, %r491, %r129, 31, -1;
	add.s32 	%r131, %r128, 2;
	shfl.sync.idx.b32	%r132|%p108, %r491, %r131, 31, -1;
	add.s32 	%r133, %r128, 3;
	shfl.sync.idx.b32	%r134|%p109, %r491, %r133, 31, -1;
	mul.wide.s32 	%rd82, %r346, 4;
	add.s64 	%rd3, %rd2, %rd82;
	shfl.sync.idx.b32	%r347|%p110, %r490, %r128, 31, -1;
	mov.b32 	%f67, %r347;
	setp.leu.f32 	%p111, %f67, 0f00000000;
	@%p111 bra 	$L__BB5_12;
	ld.global.nc.f32 	%f536, [%rd3];
	fma.rn.f32 	%f767, %f536, %f67, %f766;
	ld.global.nc.f32 	%f537, [%rd3+128];
	mul.f32 	%f768, %f537, %f67;
	bra.uni 	$L__BB5_13;
$L__BB5_12:
	add.f32 	%f767, %f766, 0f00000000;
	mov.f32 	%f768, 0f00000000;
$L__BB5_13:
	add.f32 	%f73, %f768, %f765;
	shfl.sync.idx.b32	%r348|%p112, %r489, %r128, 31, -1;
	mov.b32 	%f74, %r348;
	setp.leu.f32 	%p113, %f74, 0f00000000;
	mov.f32 	%f769, 0f00000000;
	@%p113 bra 	$L__BB5_15;
	ld.global.nc.f32 	%f539, [%rd3];
	mul.f32 	%f769, %f539, %f74;
$L__BB5_15:
	add.f32 	%f77, %f769, %f764;
	mov.f32 	%f770, 0f00000000;
	@%p113 bra 	$L__BB5_17;
	ld.global.nc.f32 	%f541, [%rd3+128];
	mul.f32 	%f770, %f541, %f74;
$L__BB5_17:
	add.f32 	%f80, %f770, %f763;
	shfl.sync.idx.b32	%r349|%p115, %r488, %r128, 31, -1;
	mov.b32 	%f81, %r349;
	setp.leu.f32 	%p116, %f81, 0f00000000;
	mov.f32 	%f771, 0f00000000;
	@%p116 bra 	$L__BB5_19;
	ld.global.nc.f32 	%f543, [%rd3];
	mul.f32 	%f771, %f543, %f81;
$L__BB5_19:
	add.f32 	%f84, %f771, %f762;
	mov.f32 	%f772, 0f00000000;
	@%p116 bra 	$L__BB5_21;
	ld.global.nc.f32 	%f545, [%rd3+128];
	mul.f32 	%f772, %f545, %f81;
$L__BB5_21:
	add.f32 	%f87, %f772, %f761;
	shfl.sync.idx.b32	%r350|%p118, %r487, %r128, 31, -1;
	mov.b32 	%f88, %r350;
	setp.leu.f32 	%p119, %f88, 0f00000000;
	mov.f32 	%f773, 0f00000000;
	@%p119 bra 	$L__BB5_23;
	ld.global.nc.f32 	%f547, [%rd3];
	mul.f32 	%f773, %f547, %f88;
$L__BB5_23:
	add.f32 	%f91, %f773, %f760;
	mov.f32 	%f774, 0f00000000;
	@%p119 bra 	$L__BB5_25;
	ld.global.nc.f32 	%f549, [%rd3+128];
	mul.f32 	%f774, %f549, %f88;
$L__BB5_25:
	add.f32 	%f94, %f774, %f759;
	shfl.sync.idx.b32	%r351|%p121, %r486, %r128, 31, -1;
	mov.b32 	%f95, %r351;
	setp.leu.f32 	%p122, %f95, 0f00000000;
	mov.f32 	%f775, 0f00000000;
	@%p122 bra 	$L__BB5_27;
	ld.global.nc.f32 	%f551, [%rd3];
	mul.f32 	%f775, %f551, %f95;
$L__BB5_27:
	add.f32 	%f98, %f775, %f758;
	mov.f32 	%f776, 0f00000000;
	@%p122 bra 	$L__BB5_29;
	ld.global.nc.f32 	%f553, [%rd3+128];
	mul.f32 	%f776, %f553, %f95;
$L__BB5_29:
	add.f32 	%f101, %f776, %f757;
	shfl.sync.idx.b32	%r352|%p124, %r485, %r128, 31, -1;
	mov.b32 	%f102, %r352;
	setp.leu.f32 	%p125, %f102, 0f00000000;
	mov.f32 	%f777, 0f00000000;
	@%p125 bra 	$L__BB5_31;
	ld.global.nc.f32 	%f555, [%rd3];
	mul.f32 	%f777, %f555, %f102;
$L__BB5_31:
	add.f32 	%f105, %f777, %f756;
	mov.f32 	%f778, 0f00000000;
	@%p125 bra 	$L__BB5_33;
	ld.global.nc.f32 	%f557, [%rd3+128];
	mul.f32 	%f778, %f557, %f102;
$L__BB5_33:
	add.f32 	%f108, %f778, %f755;
	shfl.sync.idx.b32	%r353|%p127, %r484, %r128, 31, -1;
	mov.b32 	%f109, %r353;
	setp.leu.f32 	%p128, %f109, 0f00000000;
	mov.f32 	%f779, 0f00000000;
	@%p128 bra 	$L__BB5_35;
	ld.global.nc.f32 	%f559, [%rd3];
	mul.f32 	%f779, %f559, %f109;
$L__BB5_35:
	add.f32 	%f112, %f779, %f754;
	mov.f32 	%f780, 0f00000000;
	@%p128 bra 	$L__BB5_37;
	ld.global.nc.f32 	%f561, [%rd3+128];
	mul.f32 	%f780, %f561, %f109;
$L__BB5_37:
	add.f32 	%f115, %f780, %f753;
	shfl.sync.idx.b32	%r354|%p130, %r483, %r128, 31, -1;
	mov.b32 	%f116, %r354;
	setp.leu.f32 	%p131, %f116, 0f00000000;
	mov.f32 	%f781, 0f00000000;
	@%p131 bra 	$L__BB5_39;
	ld.global.nc.f32 	%f563, [%rd3];
	mul.f32 	%f781, %f563, %f116;
$L__BB5_39:
	add.f32 	%f119, %f781, %f752;
	mov.f32 	%f782, 0f00000000;
	@%p131 bra 	$L__BB5_41;
	ld.global.nc.f32 	%f565, [%rd3+128];
	mul.f32 	%f782, %f565, %f116;
$L__BB5_41:
	add.f32 	%f122, %f782, %f751;
	shfl.sync.idx.b32	%r355|%p133, %r482, %r128, 31, -1;
	mov.b32 	%f123, %r355;
	setp.leu.f32 	%p134, %f123, 0f00000000;
	mov.f32 	%f783, 0f00000000;
	@%p134 bra 	$L__BB5_43;
	ld.global.nc.f32 	%f567, [%rd3];
	mul.f32 	%f783, %f567, %f123;
$L__BB5_43:
	add.f32 	%f126, %f783, %f750;
	mov.f32 	%f784, 0f00000000;
	@%p134 bra 	$L__BB5_45;
	ld.global.nc.f32 	%f569, [%rd3+128];
	mul.f32 	%f784, %f569, %f123;
$L__BB5_45:
	add.f32 	%f129, %f784, %f749;
	shfl.sync.idx.b32	%r356|%p136, %r481, %r128, 31, -1;
	mov.b32 	%f130, %r356;
	setp.leu.f32 	%p137, %f130, 0f00000000;
	mov.f32 	%f785, 0f00000000;
	@%p137 bra 	$L__BB5_47;
	ld.global.nc.f32 	%f571, [%rd3];
	mul.f32 	%f785, %f571, %f130;
$L__BB5_47:
	add.f32 	%f133, %f785, %f748;
	mov.f32 	%f786, 0f00000000;
	@%p137 bra 	$L__BB5_49;
	ld.global.nc.f32 	%f573, [%rd3+128];
	mul.f32 	%f786, %f573, %f130;
$L__BB5_49:
	add.f32 	%f136, %f786, %f747;
	shfl.sync.idx.b32	%r357|%p139, %r480, %r128, 31, -1;
	mov.b32 	%f137, %r357;
	setp.leu.f32 	%p140, %f137, 0f00000000;
	mov.f32 	%f787, 0f00000000;
	@%p140 bra 	$L__BB5_51;
	ld.global.nc.f32 	%f575, [%rd3];
	mul.f32 	%f787, %f575, %f137;
$L__BB5_51:
	add.f32 	%f140, %f787, %f746;
	mov.f32 	%f788, 0f00000000;
	@%p140 bra 	$L__BB5_53;
	ld.global.nc.f32 	%f577, [%rd3+128];
	mul.f32 	%f788, %f577, %f137;
$L__BB5_53:
	add.f32 	%f578, %f788, %f745;
	mul.wide.s32 	%rd83, %r130, 4;
	add.s64 	%rd84, %rd2, %rd83;
	shfl.sync.idx.b32	%r358|%p142, %r490, %r129, 31, -1;
	mov.b32 	%f579, %r358;
	ld.global.nc.f32 	%f580, [%rd84];
	fma.rn.f32 	%f581, %f580, %f579, %f767;
	ld.global.nc.f32 	%f582, [%rd84+128];
	fma.rn.f32 	%f583, %f582, %f579, %f73;
	shfl.sync.idx.b32	%r359|%p143, %r489, %r129, 31, -1;
	mov.b32 	%f584, %r359;
	fma.rn.f32 	%f585, %f580, %f584, %f77;
	fma.rn.f32 	%f586, %f582, %f584, %f80;
	shfl.sync.idx.b32	%r360|%p144, %r488, %r129, 31, -1;
	mov.b32 	%f587, %r360;
	fma.rn.f32 	%f588, %f580, %f587, %f84;
	fma.rn.f32 	%f589, %f582, %f587, %f87;
	shfl.sync.idx.b32	%r361|%p145, %r487, %r129, 31, -1;
	mov.b32 	%f590, %r361;
	fma.rn.f32 	%f591, %f580, %f590, %f91;
	fma.rn.f32 	%f592, %f582, %f590, %f94;
	shfl.sync.idx.b32	%r362|%p146, %r486, %r129, 31, -1;
	mov.b32 	%f593, %r362;
	fma.rn.f32 	%f594, %f580, %f593, %f98;
	fma.rn.f32 	%f595, %f582, %f593, %f101;
	shfl.sync.idx.b32	%r363|%p147, %r485, %r129, 31, -1;
	mov.b32 	%f596, %r363;
	fma.rn.f32 	%f597, %f580, %f596, %f105;
	fma.rn.f32 	%f598, %f582, %f596, %f108;
	shfl.sync.idx.b32	%r364|%p148, %r484, %r129, 31, -1;
	mov.b32 	%f599, %r364;
	fma.rn.f32 	%f600, %f580, %f599, %f112;
	fma.rn.f32 	%f601, %f582, %f599, %f115;
	shfl.sync.idx.b32	%r365|%p149, %r483, %r129, 31, -1;
	mov.b32 	%f602, %r365;
	fma.rn.f32 	%f603, %f580, %f602, %f119;
	fma.rn.f32 	%f604, %f582, %f602, %f122;
	shfl.sync.idx.b32	%r366|%p150, %r482, %r129, 31, -1;
	mov.b32 	%f605, %r366;
	fma.rn.f32 	%f606, %f580, %f605, %f126;
	fma.rn.f32 	%f607, %f582, %f605, %f129;
	shfl.sync.idx.b32	%r367|%p151, %r481, %r129, 31, -1;
	mov.b32 	%f608, %r367;
	fma.rn.f32 	%f609, %f580, %f608, %f133;
	fma.rn.f32 	%f610, %f582, %f608, %f136;
	shfl.sync.idx.b32	%r368|%p152, %r480, %r129, 31, -1;
	mov.b32 	%f611, %r368;
	fma.rn.f32 	%f612, %f580, %f611, %f140;
	fma.rn.f32 	%f613, %f582, %f611, %f578;
	mul.wide.s32 	%rd85, %r132, 4;
	add.s64 	%rd86, %rd2, %rd85;
	shfl.sync.idx.b32	%r369|%p153, %r490, %r131, 31, -1;
	mov.b32 	%f614, %r369;
	ld.global.nc.f32 	%f615, [%rd86];
	fma.rn.f32 	%f616, %f615, %f614, %f581;
	ld.global.nc.f32 	%f617, [%rd86+128];
	fma.rn.f32 	%f618, %f617, %f614, %f583;
	shfl.sync.idx.b32	%r370|%p154, %r489, %r131, 31, -1;
	mov.b32 	%f619, %r370;
	fma.rn.f32 	%f620, %f615, %f619, %f585;
	fma.rn.f32 	%f621, %f617, %f619, %f586;
	shfl.sync.idx.b32	%r371|%p155, %r488, %r131, 31, -1;
	mov.b32 	%f622, %r371;
	fma.rn.f32 	%f623, %f615, %f622, %f588;
	fma.rn.f32 	%f624, %f617, %f622, %f589;
	shfl.sync.idx.b32	%r372|%p156, %r487, %r131, 31, -1;
	mov.b32 	%f625, %r372;
	fma.rn.f32 	%f626, %f615, %f625, %f591;
	fma.rn.f32 	%f627, %f617, %f625, %f592;
	shfl.sync.idx.b32	%r373|%p157, %r486, %r131, 31, -1;
	mov.b32 	%f628, %r373;
	fma.rn.f32 	%f629, %f615, %f628, %f594;
	fma.rn.f32 	%f630, %f617, %f628, %f595;
	shfl.sync.idx.b32	%r374|%p158, %r485, %r131, 31, -1;
	mov.b32 	%f631, %r374;
	fma.rn.f32 	%f632, %f615, %f631, %f597;
	fma.rn.f32 	%f633, %f617, %f631, %f598;
	shfl.sync.idx.b32	%r375|%p159, %r484, %r131, 31, -1;
	mov.b32 	%f634, %r375;
	fma.rn.f32 	%f635, %f615, %f634, %f600;
	fma.rn.f32 	%f636, %f617, %f634, %f601;
	shfl.sync.idx.b32	%r376|%p160, %r483, %r131, 31, -1;
	mov.b32 	%f637, %r376;
	fma.rn.f32 	%f638, %f615, %f637, %f603;
	fma.rn.f32 	%f639, %f617, %f637, %f604;
	shfl.sync.idx.b32	%r377|%p161, %r482, %r131, 31, -1;
	mov.b32 	%f640, %r377;
	fma.rn.f32 	%f641, %f615, %f640, %f606;
	fma.rn.f32 	%f642, %f617, %f640, %f607;
	shfl.sync.idx.b32	%r378|%p162, %r481, %r131, 31, -1;
	mov.b32 	%f643, %r378;
	fma.rn.f32 	%f644, %f615, %f643, %f609;
	fma.rn.f32 	%f645, %f617, %f643, %f610;
	shfl.sync.idx.b32	%r379|%p163, %r480, %r131, 31, -1;
	mov.b32 	%f646, %r379;
	fma.rn.f32 	%f647, %f615, %f646, %f612;
	fma.rn.f32 	%f648, %f617, %f646, %f613;
	mul.wide.s32 	%rd87, %r134, 4;
	add.s64 	%rd88, %rd2, %rd87;
	shfl.sync.idx.b32	%r380|%p164, %r490, %r133, 31, -1;
	mov.b32 	%f649, %r380;
	ld.global.nc.f32 	%f650, [%rd88];
	fma.rn.f32 	%f766, %f650, %f649, %f616;
	ld.global.nc.f32 	%f651, [%rd88+128];
	fma.rn.f32 	%f765, %f651, %f649, %f618;
	shfl.sync.idx.b32	%r381|%p165, %r489, %r133, 31, -1;
	mov.b32 	%f652, %r381;
	fma.rn.f32 	%f764, %f650, %f652, %f620;
	fma.rn.f32 	%f763, %f651, %f652, %f621;
	shfl.sync.idx.b32	%r382|%p166, %r488, %r133, 31, -1;
	mov.b32 	%f653, %r382;
	fma.rn.f32 	%f762, %f650, %f653, %f623;
	fma.rn.f32 	%f761, %f651, %f653, %f624;
	shfl.sync.idx.b32	%r383|%p167, %r487, %r133, 31, -1;
	mov.b32 	%f654, %r383;
	fma.rn.f32 	%f760, %f650, %f654, %f626;
	fma.rn.f32 	%f759, %f651, %f654, %f627;
	shfl.sync.idx.b32	%r384|%p168, %r486, %r133, 31, -1;
	mov.b32 	%f655, %r384;
	fma.rn.f32 	%f758, %f650, %f655, %f629;
	fma.rn.f32 	%f757, %f651, %f655, %f630;
	shfl.sync.idx.b32	%r385|%p169, %r485, %r133, 31, -1;
	mov.b32 	%f656, %r385;
	fma.rn.f32 	%f756, %f650, %f656, %f632;
	fma.rn.f32 	%f755, %f651, %f656, %f633;
	shfl.sync.idx.b32	%r386|%p170, %r484, %r133, 31, -1;
	mov.b32 	%f657, %r386;
	fma.rn.f32 	%f754, %f650, %f657, %f635;
	fma.rn.f32 	%f753, %f651, %f657, %f636;
	shfl.sync.idx.b32	%r387|%p171, %r483, %r133, 31, -1;
	mov.b32 	%f658, %r387;
	fma.rn.f32 	%f752, %f650, %f658, %f638;
	fma.rn.f32 	%f751, %f651, %f658, %f639;
	shfl.sync.idx.b32	%r388|%p172, %r482, %r133, 31, -1;
	mov.b32 	%f659, %r388;
	fma.rn.f32 	%f750, %f650, %f659, %f641;
	fma.rn.f32 	%f749, %f651, %f659, %f642;
	shfl.sync.idx.b32	%r389|%p173, %r481, %r133, 31, -1;
	mov.b32 	%f660, %r389;
	fma.rn.f32 	%f748, %f650, %f660, %f644;
	fma.rn.f32 	%f747, %f651, %f660, %f645;
	shfl.sync.idx.b32	%r390|%p174, %r480, %r133, 31, -1;
	mov.b32 	%f661, %r390;
	fma.rn.f32 	%f746, %f650, %f661, %f647;
	fma.rn.f32 	%f745, %f651, %f661, %f648;
$L__BB5_54:
	and.b32  	%r391, %r5, -2;
	setp.ge.s32 	%p175, %r127, %r391;
	@%p175 bra 	$L__BB5_56;
	add.s32 	%r392, %r127, %r3;
	sub.s32 	%r393, %r392, %r492;
	shfl.sync.idx.b32	%r394|%p176, %r491, %r393, 31, -1;
	add.s32 	%r395, %r393, 1;
	shfl.sync.idx.b32	%r396|%p177, %r491, %r395, 31, -1;
	mul.wide.s32 	%rd89, %r394, 4;
	add.s64 	%rd90, %rd2, %rd89;
	shfl.sync.idx.b32	%r397|%p178, %r490, %r393, 31, -1;
	mov.b32 	%f662, %r397;
	ld.global.nc.f32 	%f663, [%rd90];
	fma.rn.f32 	%f664, %f663, %f662, %f766;
	ld.global.nc.f32 	%f665, [%rd90+128];
	fma.rn.f32 	%f666, %f665, %f662, %f765;
	shfl.sync.idx.b32	%r398|%p179, %r489, %r393, 31, -1;
	mov.b32 	%f667, %r398;
	fma.rn.f32 	%f668, %f663, %f667, %f764;
	fma.rn.f32 	%f669, %f665, %f667, %f763;
	shfl.sync.idx.b32	%r399|%p180, %r488, %r393, 31, -1;
	mov.b32 	%f670, %r399;
	fma.rn.f32 	%f671, %f663, %f670, %f762;
	fma.rn.f32 	%f672, %f665, %f670, %f761;
	shfl.sync.idx.b32	%r400|%p181, %r487, %r393, 31, -1;
	mov.b32 	%f673, %r400;
	fma.rn.f32 	%f674, %f663, %f673, %f760;
	fma.rn.f32 	%f675, %f665, %f673, %f759;
	shfl.sync.idx.b32	%r401|%p182, %r486, %r393, 31, -1;
	mov.b32 	%f676, %r401;
	fma.rn.f32 	%f677, %f663, %f676, %f758;
	fma.rn.f32 	%f678, %f665, %f676, %f757;
	shfl.sync.idx.b32	%r402|%p183, %r485, %r393, 31, -1;
	mov.b32 	%f679, %r402;
	fma.rn.f32 	%f680, %f663, %f679, %f756;
	fma.rn.f32 	%f681, %f665, %f679, %f755;
	shfl.sync.idx.b32	%r403|%p184, %r484, %r393, 31, -1;
	mov.b32 	%f682, %r403;
	fma.rn.f32 	%f683, %f663, %f682, %f754;
	fma.rn.f32 	%f684, %f665, %f682, %f753;
	shfl.sync.idx.b32	%r404|%p185, %r483, %r393, 31, -1;
	mov.b32 	%f685, %r404;
	fma.rn.f32 	%f686, %f663, %f685, %f752;
	fma.rn.f32 	%f687, %f665, %f685, %f751;
	shfl.sync.idx.b32	%r405|%p186, %r482, %r393, 31, -1;
	mov.b32 	%f688, %r405;
	fma.rn.f32 	%f689, %f663, %f688, %f750;
	fma.rn.f32 	%f690, %f665, %f688, %f749;
	shfl.sync.idx.b32	%r406|%p187, %r481, %r393, 31, -1;
	mov.b32 	%f691, %r406;
	fma.rn.f32 	%f692, %f663, %f691, %f748;
	fma.rn.f32 	%f693, %f665, %f691, %f747;
	shfl.sync.idx.b32	%r407|%p188, %r480, %r393, 31, -1;
	mov.b32 	%f694, %r407;
	fma.rn.f32 	%f695, %f663, %f694, %f746;
	fma.rn.f32 	%f696, %f665, %f694, %f745;
	mul.wide.s32 	%rd91, %r396, 4;
	add.s64 	%rd92, %rd2, %rd91;
	shfl.sync.idx.b32	%r408|%p189, %r490, %r395, 31, -1;
	mov.b32 	%f697, %r408;
	ld.global.nc.f32 	%f698, [%rd92];
	fma.rn.f32 	%f766, %f698, %f697, %f664;
	ld.global.nc.f32 	%f699, [%rd92+128];
	fma.rn.f32 	%f765, %f699, %f697, %f666;
	shfl.sync.idx.b32	%r409|%p190, %r489, %r395, 31, -1;
	mov.b32 	%f700, %r409;
	fma.rn.f32 	%f764, %f698, %f700, %f668;
	fma.rn.f32 	%f763, %f699, %f700, %f669;
	shfl.sync.idx.b32	%r410|%p191, %r488, %r395, 31, -1;
	mov.b32 	%f701, %r410;
	fma.rn.f32 	%f762, %f698, %f701, %f671;
	fma.rn.f32 	%f761, %f699, %f701, %f672;
	shfl.sync.idx.b32	%r411|%p192, %r487, %r395, 31, -1;
	mov.b32 	%f702, %r411;
	fma.rn.f32 	%f760, %f698, %f702, %f674;
	fma.rn.f32 	%f759, %f699, %f702, %f675;
	shfl.sync.idx.b32	%r412|%p193, %r486, %r395, 31, -1;
	mov.b32 	%f703, %r412;
	fma.rn.f32 	%f758, %f698, %f703, %f677;
	fma.rn.f32 	%f757, %f699, %f703, %f678;
	shfl.sync.idx.b32	%r413|%p194, %r485, %r395, 31, -1;
	mov.b32 	%f704, %r413;
	fma.rn.f32 	%f756, %f698, %f704, %f680;
	fma.rn.f32 	%f755, %f699, %f704, %f681;
	shfl.sync.idx.b32	%r414|%p195, %r484, %r395, 31, -1;
	mov.b32 	%f705, %r414;
	fma.rn.f32 	%f754, %f698, %f705, %f683;
	fma.rn.f32 	%f753, %f699, %f705, %f684;
	shfl.sync.idx.b32	%r415|%p196, %r483, %r395, 31, -1;
	mov.b32 	%f706, %r415;
	fma.rn.f32 	%f752, %f698, %f706, %f686;
	fma.rn.f32 	%f751, %f699, %f706, %f687;
	shfl.sync.idx.b32	%r416|%p197, %r482, %r395, 31, -1;
	mov.b32 	%f707, %r416;
	fma.rn.f32 	%f750, %f698, %f707, %f689;
	fma.rn.f32 	%f749, %f699, %f707, %f690;
	shfl.sync.idx.b32	%r417|%p198, %r481, %r395, 31, -1;
	mov.b32 	%f708, %r417;
	fma.rn.f32 	%f748, %f698, %f708, %f692;
	fma.rn.f32 	%f747, %f699, %f708, %f693;
	shfl.sync.idx.b32	%r418|%p199, %r480, %r395, 31, -1;
	mov.b32 	%f709, %r418;
	fma.rn.f32 	%f746, %f698, %f709, %f695;
	fma.rn.f32 	%f745, %f699, %f709, %f696;
$L__BB5_56:
	setp.ge.s32 	%p200, %r8, %r5;
	@%p200 bra 	$L__BB5_58;
	sub.s32 	%r419, %r8, %r492;
	shfl.sync.idx.b32	%r420|%p201, %r491, %r419, 31, -1;
	mul.wide.s32 	%rd93, %r420, 4;
	add.s64 	%rd94, %rd2, %rd93;
	shfl.sync.idx.b32	%r421|%p202, %r490, %r419, 31, -1;
	mov.b32 	%f710, %r421;
	ld.global.nc.f32 	%f711, [%rd94];
	fma.rn.f32 	%f766, %f711, %f710, %f766;
	ld.global.nc.f32 	%f712, [%rd94+128];
	fma.rn.f32 	%f765, %f712, %f710, %f765;
	shfl.sync.idx.b32	%r422|%p203, %r489, %r419, 31, -1;
	mov.b32 	%f713, %r422;
	fma.rn.f32 	%f764, %f711, %f713, %f764;
	fma.rn.f32 	%f763, %f712, %f713, %f763;
	shfl.sync.idx.b32	%r423|%p204, %r488, %r419, 31, -1;
	mov.b32 	%f714, %r423;
	fma.rn.f32 	%f762, %f711, %f714, %f762;
	fma.rn.f32 	%f761, %f712, %f714, %f761;
	shfl.sync.idx.b32	%r424|%p205, %r487, %r419, 31, -1;
	mov.b32 	%f715, %r424;
	fma.rn.f32 	%f760, %f711, %f715, %f760;
	fma.rn.f32 	%f759, %f712, %f715, %f759;
	shfl.sync.idx.b32	%r425|%p206, %r486, %r419, 31, -1;
	mov.b32 	%f716, %r425;
	fma.rn.f32 	%f758, %f711, %f716, %f758;
	fma.rn.f32 	%f757, %f712, %f716, %f757;
	shfl.sync.idx.b32	%r426|%p207, %r485, %r419, 31, -1;
	mov.b32 	%f717, %r426;
	fma.rn.f32 	%f756, %f711, %f717, %f756;
	fma.rn.f32 	%f755, %f712, %f717, %f755;
	shfl.sync.idx.b32	%r427|%p208, %r484, %r419, 31, -1;
	mov.b32 	%f718, %r427;
	fma.rn.f32 	%f754, %f711, %f718, %f754;
	fma.rn.f32 	%f753, %f712, %f718, %f753;
	shfl.sync.idx.b32	%r428|%p209, %r483, %r419, 31, -1;
	mov.b32 	%f719, %r428;
	fma.rn.f32 	%f752, %f711, %f719, %f752;
	fma.rn.f32 	%f751, %f712, %f719, %f751;
	shfl.sync.idx.b32	%r429|%p210, %r482, %r419, 31, -1;
	mov.b32 	%f720, %r429;
	fma.rn.f32 	%f750, %f711, %f720, %f750;
	fma.rn.f32 	%f749, %f712, %f720, %f749;
	shfl.sync.idx.b32	%r430|%p211, %r481, %r419, 31, -1;
	mov.b32 	%f721, %r430;
	fma.rn.f32 	%f748, %f711, %f721, %f748;
	fma.rn.f32 	%f747, %f712, %f721, %f747;
	shfl.sync.idx.b32	%r431|%p212, %r480, %r419, 31, -1;
	mov.b32 	%f722, %r431;
	fma.rn.f32 	%f746, %f711, %f722, %f746;
	fma.rn.f32 	%f745, %f712, %f722, %f745;
$L__BB5_58:
	ld.param.u64 	%rd130, [_Z12_spmm_conv_5PKfPfiiPKiS3_S3_S0__param_5];
	ld.param.u64 	%rd129, [_Z12_spmm_conv_5PKfPfiiPKiS3_S3_S0__param_1];
	cvta.to.global.u64 	%rd95, %rd130;
	cvta.to.global.u64 	%rd96, %rd129;
	cvt.s64.s32 	%rd97, %r2;
	add.s64 	%rd98, %rd1, %rd97;
	shl.b64 	%rd99, %rd98, 2;
	add.s64 	%rd100, %rd95, %rd99;
	ld.global.nc.u32 	%r432, [%rd100];
	shl.b32 	%r433, %r432, 6;
	add.s32 	%r434, %r433, %r6;
	mul.wide.s32 	%rd101, %r434, 4;
	add.s64 	%rd102, %rd96, %rd101;
	st.global.f32 	[%rd102], %f766;
	st.global.f32 	[%rd102+128], %f765;
	ld.global.nc.u32 	%r435, [%rd100+4];
	shl.b32 	%r436, %r435, 6;
	add.s32 	%r437, %r436, %r6;
	mul.wide.s32 	%rd103, %r437, 4;
	add.s64 	%rd104, %rd96, %rd103;
	st.global.f32 	[%rd104], %f764;
	st.global.f32 	[%rd104+128], %f763;
	ld.global.nc.u32 	%r438, [%rd100+8];
	shl.b32 	%r439, %r438, 6;
	add.s32 	%r440, %r439, %r6;
	mul.wide.s32 	%rd105, %r440, 4;
	add.s64 	%rd106, %rd96, %rd105;
	st.global.f32 	[%rd106], %f762;
	st.global.f32 	[%rd106+128], %f761;
	ld.global.nc.u32 	%r441, [%rd100+12];
	shl.b32 	%r442, %r441, 6;
	add.s32 	%r443, %r442, %r6;
	mul.wide.s32 	%rd107, %r443, 4;
	add.s64 	%rd108, %rd96, %rd107;
	st.global.f32 	[%rd108], %f760;
	st.global.f32 	[%rd108+128], %f759;
	ld.global.nc.u32 	%r444, [%rd100+16];
	shl.b32 	%r445, %r444, 6;
	add.s32 	%r446, %r445, %r6;
	mul.wide.s32 	%rd109, %r446, 4;
	add.s64 	%rd110, %rd96, %rd109;
	st.global.f32 	[%rd110], %f758;
	st.global.f32 	[%rd110+128], %f757;
	ld.global.nc.u32 	%r447, [%rd100+20];
	shl.b32 	%r448, %r447, 6;
	add.s32 	%r449, %r448, %r6;
	mul.wide.s32 	%rd111, %r449, 4;
	add.s64 	%rd112, %rd96, %rd111;
	st.global.f32 	[%rd112], %f756;
	st.global.f32 	[%rd112+128], %f755;
	ld.global.nc.u32 	%r450, [%rd100+24];
	shl.b32 	%r451, %r450, 6;
	add.s32 	%r452, %r451, %r6;
	mul.wide.s32 	%rd113, %r452, 4;
	add.s64 	%rd114, %rd96, %rd113;
	st.global.f32 	[%rd114], %f754;
	st.global.f32 	[%rd114+128], %f753;
	ld.global.nc.u32 	%r453, [%rd100+28];
	shl.b32 	%r454, %r453, 6;
	add.s32 	%r455, %r454, %r6;
	mul.wide.s32 	%rd115, %r455, 4;
	add.s64 	%rd116, %rd96, %rd115;
	st.global.f32 	[%rd116], %f752;
	st.global.f32 	[%rd116+128], %f751;
	ld.global.nc.u32 	%r456, [%rd100+32];
	shl.b32 	%r457, %r456, 6;
	add.s32 	%r458, %r457, %r6;
	mul.wide.s32 	%rd117, %r458, 4;
	add.s64 	%rd118, %rd96, %rd117;
	st.global.f32 	[%rd118], %f750;
	st.global.f32 	[%rd118+128], %f749;
	ld.global.nc.u32 	%r459, [%rd100+36];
	shl.b32 	%r460, %r459, 6;
	add.s32 	%r461, %r460, %r6;
	mul.wide.s32 	%rd119, %r461, 4;
	add.s64 	%rd120, %rd96, %rd119;
	st.global.f32 	[%rd120], %f748;
	st.global.f32 	[%rd120+128], %f747;
	add.s32 	%r462, %r2, 10;
	cvt.u64.u32 	%rd121, %r462;
	add.s64 	%rd122, %rd121, %rd1;
	shl.b64 	%rd123, %rd122, 2;
	add.s64 	%rd124, %rd95, %rd123;
	ld.global.nc.u32 	%r463, [%rd124];
	shl.b32 	%r464, %r463, 6;
	add.s32 	%r465, %r464, %r6;
	mul.wide.s32 	%rd125, %r465, 4;
	add.s64 	%rd126, %rd96, %rd125;
	st.global.f32 	[%rd126], %f746;
	st.global.f32 	[%rd126+128], %f745;
	ret;

}
	// .globl	_Z12_spmm_conv_6PKfPfiiPKiS3_S3_S0_
.visible .entry _Z12_spmm_conv_6PKfPfiiPKiS3_S3_S0_(
	.param .u64 .ptr .align 1 _Z12_spmm_conv_6PKfPfiiPKiS3_S3_S0__param_0,
	.param .u64 .ptr .align 1 _Z12_spmm_conv_6PKfPfiiPKiS3_S3_S0__param_1,
	.param .u32 _Z12_spmm_conv_6PKfPfiiPKiS3_S3_S0__param_2,
	.param .u32 _Z12_spmm_conv_6PKfPfiiPKiS3_S3_S0__param_3,
	.param .u64 .ptr .align 1 _Z12_spmm_conv_6PKfPfiiPKiS3_S3_S0__param_4,
	.param .u64 .ptr .align 1 _Z12_spmm_conv_6PKfPfiiPKiS3_S3_S0__param_5,
	.param .u64 .ptr .align 1 _Z12_spmm_conv_6PKfPfiiPKiS3_S3_S0__param_6,
	.param .u64 .ptr .align 1 _Z12_spmm_conv_6PKfPfiiPKiS3_S3_S0__param_7
)
{
	.reg .pred 	%p<570>;
	.reg .b32 	%r<1105>;
	.reg .b32 	%f<2430>;
	.reg .b64 	%rd<259>;

	ld.param.s32 	%rd9, [_Z12_spmm_conv_6PKfPfiiPKiS3_S3_S0__param_2];
	ld.param.u64 	%rd10, [_Z12_spmm_conv_6PKfPfiiPKiS3_S3_S0__param_4];
	cvta.to.global.u64 	%rd11, %rd10;
	mov.u32 	%r222, %tid.y;
	shl.b32 	%r223, %r222, 5;
	mov.u32 	%r224, %ctaid.x;
	shl.b32 	%r225, %r224, 7;
	add.s32 	%r226, %r223, %r225;
	mov.u32 	%r1, %tid.x;
	mov.u32 	%r227, %ctaid.y;
	shl.b32 	%r228, %r227, 6;
	shr.s32 	%r229, %r226, 31;
	shr.u32 	%r230, %r229, 26;
	add.s32 	%r231, %r226, %r230;
	and.b32  	%r232, %r231, -64;
	sub.s32 	%r233, %r226, %r232;
	cvt.s64.s32 	%rd12, %r233;
	add.s64 	%rd1, %rd9, %rd12;
	shl.b64 	%rd13, %rd1, 2;
	add.s64 	%rd14, %rd11, %rd13;
	ld.global.nc.u32 	%r2, [%rd14];
	ld.global.nc.u32 	%r3, [%rd14+4];
	sub.s32 	%r4, %r3, %r2;
	shr.u32 	%r234, %r229, 24;
	add.s32 	%r235, %r226, %r234;
	shr.s32 	%r236, %r231, 6;
	shr.u32 	%r237, %r236, 30;
	add.s32 	%r238, %r236, %r237;
	and.b32  	%r239, %r238, 131068;
	sub.s32 	%r240, %r236, %r239;
	shl.b32 	%r241, %r235, 9;
	and.b32  	%r242, %r241, -131072;
	shl.b32 	%r243, %r240, 15;
	add.s32 	%r244, %r228, %r1;
	add.s32 	%r245, %r244, %r242;
	add.s32 	%r5, %r245, %r243;
	and.b32  	%r246, %r4, -2;
	add.s32 	%r6, %r246, %r2;
	setp.lt.s32 	%p1, %r4, 8;
	mov.b32 	%r1002, 0;
	mov.f32 	%f2110, 0f00000000;
	mov.f32 	%f2111, %f2110;
	mov.f32 	%f2112, %f2110;
	mov.f32 	%f2113, %f2110;
	mov.f32 	%f2114, %f2110;
	mov.f32 	%f2115, %f2110;
	mov.f32 	%f2116, %f2110;
	mov.f32 	%f2117, %f2110;
	mov.f32 	%f2118, %f2110;
	mov.f32 	%f2119, %f2110;
	mov.f32 	%f2120, %f2110;
	mov.f32 	%f2121, %f2110;
	mov.f32 	%f2122, %f2110;
	mov.f32 	%f2123, %f2110;
	mov.f32 	%f2124, %f2110;
	mov.f32 	%f2125, %f2110;
	mov.f32 	%f2126, %f2110;
	mov.f32 	%f2127, %f2110;
	mov.f32 	%f2128, %f2110;
	mov.f32 	%f2129, %f2110;
	mov.f32 	%f2130, %f2110;
	mov.f32 	%f2131, %f2110;
	mov.f32 	%f2132, %f2110;
	mov.f32 	%f2133, %f2110;
	mov.f32 	%f2134, %f2110;
	mov.f32 	%f2135, %f2110;
	mov.f32 	%f2136, %f2110;
	mov.f32 	%f2137, %f2110;
	mov.f32 	%f2138, %f2110;
	mov.f32 	%f2139, %f2110;
	mov.f32 	%f2140, %f2110;
	mov.f32 	%f2141, %f2110;
	mov.f32 	%f2142, %f2110;
	mov.f32 	%f2143, %f2110;
	mov.f32 	%f2144, %f2110;
	mov.f32 	%f2145, %f2110;
	mov.f32 	%f2146, %f2110;
	mov.f32 	%f2147, %f2110;
	mov.f32 	%f2148, %f2110;
	mov.f32 	%f2149, %f2110;
	mov.f32 	%f2150, %f2110;
	mov.f32 	%f2151, %f2110;
	mov.f32 	%f2152, %f2110;
	mov.f32 	%f2153, %f2110;
	mov.f32 	%f2154, %f2110;
	mov.f32 	%f2155, %f2110;
	mov.f32 	%f2156, %f2110;
	mov.f32 	%f2157, %f2110;
	mov.f32 	%f2158, %f2110;
	mov.f32 	%f2159, %f2110;
	mov.f32 	%f2160, %f2110;
	mov.f32 	%f2161, %f2110;
	mov.f32 	%f2162, %f2110;
	mov.f32 	%f2163, %f2110;
	mov.f32 	%f2164, %f2110;
	mov.f32 	%f2165, %f2110;
	mov.f32 	%f2166, %f2110;
	mov.f32 	%f2167, %f2110;
	mov.f32 	%f2168, %f2110;
	mov.f32 	%f2169, %f2110;
	mov.f32 	%f2170, %f2110;
	mov.f32 	%f2171, %f2110;
	mov.f32 	%f2172, %f2110;
	mov.f32 	%f2173, %f2110;
	@%p1 bra 	$L__BB6_6;
	mov.b32 	%r1002, 0;
	mov.f32 	%f2110, 0f00000000;
	mov.u32 	%r1000, %r2;
$L__BB6_2:
	sub.s32 	%r249, %r1000, %r2;
	and.b32  	%r250, %r249, 31;
	setp.ne.s32 	%p2, %r250, 0;
	@%p2 bra 	$L__BB6_5;
	sub.s32 	%r251, %r3, %r1000;
	setp.ge.u32 	%p3, %r1, %r251;
	mov.u32 	%r1002, %r1000;
	@%p3 bra 	$L__BB6_5;
	ld.param.u64 	%rd257, [_Z12_spmm_conv_6PKfPfiiPKiS3_S3_S0__param_7];
	ld.param.u64 	%rd255, [_Z12_spmm_conv_6PKfPfiiPKiS3_S3_S0__param_6];
	add.s32 	%r252, %r1000, %r1;
	cvta.to.global.u64 	%rd15, %rd255;
	mul.wide.u32 	%rd16, %r252, 4;
	add.s64 	%rd17, %rd15, %rd16;
	ld.global.nc.u32 	%r253, [%rd17];
	mul.hi.s32 	%r254, %r253, 715827883;
	shr.u32 	%r255, %r254, 31;
	shr.u32 	%r256, %r254, 8;
	add.s32 	%r257, %r256, %r255;
	shl.b32 	%r258, %r257, 17;
	add.s32 	%r259, %r258, %r5;
	shr.s32 	%r260, %r253, 31;
	shr.u32 	%r261, %r260, 23;
	add.s32 	%r262, %r253, %r261;
	shr.s32 	%r263, %r262, 9;
	mul.hi.s32 	%r264, %r263, 1431655766;
	shr.u32 	%r265, %r264, 31;
	add.s32 	%r266, %r264, %r265;
	mul.lo.s32 	%r267, %r266, 3;
	sub.s32 	%r268, %r263, %r267;
	shl.b32 	%r269, %r268, 15;
	add.s32 	%r270, %r259, %r269;
	and.b32  	%r271, %r262, 67108352;
	sub.s32 	%r272, %r253, %r271;
	shl.b32 	%r273, %r272, 6;
	add.s32 	%r1001, %r270, %r273;
	cvta.to.global.u64 	%rd18, %rd257;
	add.s64 	%rd19, %rd18, %rd16;
	ld.global.nc.u32 	%r999, [%rd19];
	add.s32 	%r274, %r4, %r252;
	mul.wide.u32 	%rd20, %r274, 4;
	add.s64 	%rd21, %rd18, %rd20;
	ld.global.nc.u32 	%r998, [%rd21];
	add.s32 	%r275, %r274, %r4;
	mul.wide.u32 	%rd22, %r275, 4;
	add.s64 	%rd23, %rd18, %rd22;
	ld.global.nc.u32 	%r997, [%rd23];
	add.s32 	%r276, %r275, %r4;
	mul.wide.u32 	%rd24, %r276, 4;
	add.s64 	%rd25, %rd18, %rd24;
	ld.global.nc.u32 	%r996, [%rd25];
	add.s32 	%r277, %r276, %r4;
	mul.wide.u32 	%rd26, %r277, 4;
	add.s64 	%rd27, %rd18, %rd26;
	ld.global.nc.u32 	%r995, [%rd27];
	add.s32 	%r278, %r277, %r4;
	mul.wide.u32 	%rd28, %r278, 4;
	add.s64 	%rd29, %rd18, %rd28;
	ld.global.nc.u32 	%r994, [%rd29];
	add.s32 	%r279, %r278, %r4;
	mul.wide.u32 	%rd30, %r279, 4;
	add.s64 	%rd31, %rd18, %rd30;
	ld.global.nc.u32 	%r993, [%rd31];
	add.s32 	%r280, %r279, %r4;
	mul.wide.u32 	%rd32, %r280, 4;
	add.s64 	%rd33, %rd18, %rd32;
	ld.global.nc.u32 	%r992, [%rd33];
	add.s32 	%r281, %r280, %r4;
	mul.wide.u32 	%rd34, %r281, 4;
	add.s64 	%rd35, %rd18, %rd34;
	ld.global.nc.u32 	%r991, [%rd35];
	add.s32 	%r282, %r281, %r4;
	mul.wide.u32 	%rd36, %r282, 4;
	add.s64 	%rd37, %rd18, %rd36;
	ld.global.nc.u32 	%r990, [%rd37];
	add.s32 	%r283, %r282, %r4;
	mul.wide.u32 	%rd38, %r283, 4;
	add.s64 	%rd39, %rd18, %rd38;
	ld.global.nc.u32 	%r989, [%rd39];
	add.s32 	%r284, %r283, %r4;
	mul.wide.u32 	%rd40, %r284, 4;
	add.s64 	%rd41, %rd18, %rd40;
	ld.global.nc.u32 	%r988, [%rd41];
	add.s32 	%r285, %r284, %r4;
	mul.wide.u32 	%rd42, %r285, 4;
	add.s64 	%rd43, %rd18, %rd42;
	ld.global.nc.u32 	%r987, [%rd43];
	add.s32 	%r286, %r285, %r4;
	mul.wide.u32 	%rd44, %r286, 4;
	add.s64 	%rd45, %rd18, %rd44;
	ld.global.nc.u32 	%r986, [%rd45];
	add.s32 	%r287, %r286, %r4;
	mul.wide.u32 	%rd46, %r287, 4;
	add.s64 	%rd47, %rd18, %rd46;
	ld.global.nc.u32 	%r985, [%rd47];
	add.s32 	%r288, %r287, %r4;
	mul.wide.u32 	%rd48, %r288, 4;
	add.s64 	%rd49, %rd18, %rd48;
	ld.global.nc.u32 	%r984, [%rd49];
	add.s32 	%r289, %r288, %r4;
	mul.wide.u32 	%rd50, %r289, 4;
	add.s64 	%rd51, %rd18, %rd50;
	ld.global.nc.u32 	%r983, [%rd51];
	add.s32 	%r290, %r289, %r4;
	mul.wide.u32 	%rd52, %r290, 4;
	add.s64 	%rd53, %rd18, %rd52;
	ld.global.nc.u32 	%r982, [%rd53];
	add.s32 	%r291, %r290, %r4;
	mul.wide.u32 	%rd54, %r291, 4;
	add.s64 	%rd55, %rd18, %rd54;
	ld.global.nc.u32 	%r981, [%rd55];
	add.s32 	%r292, %r291, %r4;
	mul.wide.u32 	%rd56, %r292, 4;
	add.s64 	%rd57, %rd18, %rd56;
	ld.global.nc.u32 	%r980, [%rd57];
	add.s32 	%r293, %r292, %r4;
	mul.wide.u32 	%rd58, %r293, 4;
	add.s64 	%rd59, %rd18, %rd58;
	ld.global.nc.u32 	%r979, [%rd59];
	add.s32 	%r294, %r293, %r4;
	mul.wide.u32 	%rd60, %r294, 4;
	add.s64 	%rd61, %rd18, %rd60;
	ld.global.nc.u32 	%r978, [%rd61];
	add.s32 	%r295, %r294, %r4;
	mul.wide.u32 	%rd62, %r295, 4;
	add.s64 	%rd63, %rd18, %rd62;
	ld.global.nc.u32 	%r977, [%rd63];
	add.s32 	%r296, %r295, %r4;
	mul.wide.u32 	%rd64, %r296, 4;
	add.s64 	%rd65, %rd18, %rd64;
	ld.global.nc.u32 	%r976, [%rd65];
	add.s32 	%r297, %r296, %r4;
	mul.wide.u32 	%rd66, %r297, 4;
	add.s64 	%rd67, %rd18, %rd66;
	ld.global.nc.u32 	%r975, [%rd67];
	add.s32 	%r298, %r297, %r4;
	mul.wide.u32 	%rd68, %r298, 4;
	add.s64 	%rd69, %rd18, %rd68;
	ld.global.nc.u32 	%r974, [%rd69];
	add.s32 	%r299, %r298, %r4;
	mul.wide.u32 	%rd70, %r299, 4;
	add.s64 	%rd71, %rd18, %rd70;
	ld.global.nc.u32 	%r973, [%rd71];
	add.s32 	%r300, %r299, %r4;
	mul.wide.u32 	%rd72, %r300, 4;
	add.s64 	%rd73, %rd18, %rd72;
	ld.global.nc.u32 	%r972, [%rd73];
	add.s32 	%r301, %r300, %r4;
	mul.wide.u32 	%rd74, %r301, 4;
	add.s64 	%rd75, %rd18, %rd74;
	ld.global.nc.u32 	%r971, [%rd75];
	add.s32 	%r302, %r301, %r4;
	mul.wide.u32 	%rd76, %r302, 4;
	add.s64 	%rd77, %rd18, %rd76;
	ld.global.nc.u32 	%r970, [%rd77];
	add.s32 	%r303, %r302, %r4;
	mul.wide.u32 	%rd78, %r303, 4;
	add.s64 	%rd79, %rd18, %rd78;
	ld.global.nc.u32 	%r969, [%rd79];
	add.s32 	%r304, %r303, %r4;
	mul.wide.u32 	%rd80, %r304, 4;
	add.s64 	%rd81, %rd18, %rd80;
	ld.global.nc.u32 	%r968, [%rd81];
$L__BB6_5:
	ld.param.u64 	%rd249, [_Z12_spmm_conv_6PKfPfiiPKiS3_S3_S0__param_0];
	sub.s32 	%r305, %r1000, %r1002;
	shfl.sync.idx.b32	%r306|%p4, %r1001, %r305, 31, -1;
	add.s32 	%r307, %r305, 1;
	shfl.sync.idx.b32	%r308|%p5, %r1001, %r307, 31, -1;
	add.s32 	%r309, %r305, 2;
	shfl.sync.idx.b32	%r310|%p6, %r1001, %r309, 31, -1;
	add.s32 	%r311, %r305, 3;
	shfl.sync.idx.b32	%r312|%p7, %r1001, %r311, 31, -1;
	add.s32 	%r313, %r305, 4;
	shfl.sync.idx.b32	%r314|%p8, %r1001, %r313, 31, -1;
	add.s32 	%r315, %r305, 5;
	shfl.sync.idx.b32	%r316|%p9, %r1001, %r315, 31, -1;
	add.s32 	%r317, %r305, 6;
	shfl.sync.idx.b32	%r318|%p10, %r1001, %r317, 31, -1;
	add.s32 	%r319, %r305, 7;
	shfl.sync.idx.b32	%r320|%p11, %r1001, %r319, 31, -1;
	cvta.to.global.u64 	%rd82, %rd249;
	mul.wide.s32 	%rd83, %r306, 4;
	add.s64 	%rd84, %rd82, %rd83;
	shfl.sync.idx.b32	%r321|%p12, %r999, %r305, 31, -1;
	mov.b32 	%f802, %r321;
	ld.global.nc.f32 	%f803, [%rd84];
	fma.rn.f32 	%f804, %f803, %f802, %f2173;
	ld.global.nc.f32 	%f805, [%rd84+128];
	fma.rn.f32 	%f806, %f805, %f802, %f2172;
	shfl.sync.idx.b32	%r322|%p13, %r998, %r305, 31, -1;
	mov.b32 	%f807, %r322;
	fma.rn.f32 	%f808, %f803, %f807, %f2171;
	fma.rn.f32 	%f809, %f805, %f807, %f2170;
	shfl.sync.idx.b32	%r323|%p14, %r997, %r305, 31, -1;
	mov.b32 	%f810, %r323;
	fma.rn.f32 	%f811, %f803, %f810, %f2169;
	fma.rn.f32 	%f812, %f805, %f810, %f2168;
	shfl.sync.idx.b32	%r324|%p15, %r996, %r305, 31, -1;
	mov.b32 	%f813, %r324;
	fma.rn.f32 	%f814, %f803, %f813, %f2167;
	fma.rn.f32 	%f815, %f805, %f813, %f2166;
	shfl.sync.idx.b32	%r325|%p16, %r995, %r305, 31, -1;
	mov.b32 	%f816, %r325;
	fma.rn.f32 	%f817, %f803, %f816, %f2165;
	fma.rn.f32 	%f818, %f805, %f816, %f2164;
	shfl.sync.idx.b32	%r326|%p17, %r994, %r305, 31, -1;
	mov.b32 	%f819, %r326;
	fma.rn.f32 	%f820, %f803, %f819, %f2163;
	fma.rn.f32 	%f821, %f805, %f819, %f2162;
	shfl.sync.idx.b32	%r327|%p18, %r993, %r305, 31, -1;
	mov.b32 	%f822, %r327;
	fma.rn.f32 	%f823, %f803, %f822, %f2161;
	fma.rn.f32 	%f824, %f805, %f822, %f2160;
	shfl.sync.idx.b32	%r328|%p19, %r992, %r305, 31, -1;
	mov.b32 	%f825, %r328;
	fma.rn.f32 	%f826, %f803, %f825, %f2159;
	fma.rn.f32 	%f827, %f805, %f825, %f2158;
	shfl.sync.idx.b32	%r329|%p20, %r991, %r305, 31, -1;
	mov.b32 	%f828, %r329;
	fma.rn.f32 	%f829, %f803, %f828, %f2157;
	fma.rn.f32 	%f830, %f805, %f828, %f2156;
	shfl.sync.idx.b32	%r330|%p21, %r990, %r305, 31, -1;
	mov.b32 	%f831, %r330;
	fma.rn.f32 	%f832, %f803, %f831, %f2155;
	fma.rn.f32 	%f833, %f805, %f831, %f2154;
	shfl.sync.idx.b32	%r331|%p22, %r989, %r305, 31, -1;
	mov.b32 	%f834, %r331;
	fma.rn.f32 	%f835, %f803, %f834, %f2153;
	fma.rn.f32 	%f836, %f805, %f834, %f2152;
	shfl.sync.idx.b32	%r332|%p23, %r988, %r305, 31, -1;
	mov.b32 	%f837, %r332;
	fma.rn.f32 	%f838, %f803, %f837, %f2151;
	fma.rn.f32 	%f839, %f805, %f837, %f2150;
	shfl.sync.idx.b32	%r333|%p24, %r987, %r305, 31, -1;
	mov.b32 	%f840, %r333;
	fma.rn.f32 	%f841, %f803, %f840, %f2149;
	fma.rn.f32 	%f842, %f805, %f840, %f2148;
	shfl.sync.idx.b32	%r334|%p25, %r986, %r305, 31, -1;
	mov.b32 	%f843, %r334;
	fma.rn.f32 	%f844, %f803, %f843, %f2147;
	fma.rn.f32 	%f845, %f805, %f843, %f2146;
	shfl.sync.idx.b32	%r335|%p26, %r985, %r305, 31, -1;
	mov.b32 	%f846, %r335;
	fma.rn.f32 	%f847, %f803, %f846, %f2145;
	fma.rn.f32 	%f848, %f805, %f846, %f2144;
	shfl.sync.idx.b32	%r336|%p27, %r984, %r305, 31, -1;
	mov.b32 	%f849, %r336;
	fma.rn.f32 	%f850, %f803, %f849, %f2143;
	fma.rn.f32 	%f851, %f805, %f849, %f2142;
	shfl.sync.idx.b32	%r337|%p28, %r983, %r305, 31, -1;
	mov.b32 	%f852, %r337;
	fma.rn.f32 	%f853, %f803, %f852, %f2141;
	fma.rn.f32 	%f854, %f805, %f852, %f2140;
	shfl.sync.idx.b32	%r338|%p29, %r982, %r305, 31, -1;
	mov.b32 	%f855, %r338;
	fma.rn.f32 	%f856, %f803, %f855, %f2139;
	fma.rn.f32 	%f857, %f805, %f855, %f2138;
	shfl.sync.idx.b32	%r339|%p30, %r981, %r305, 31, -1;
	mov.b32 	%f858, %r339;
	fma.rn.f32 	%f859, %f803, %f858, %f2137;
	fma.rn.f32 	%f860, %f805, %f858, %f2136;
	shfl.sync.idx.b32	%r340|%p31, %r980, %r305, 31, -1;
	mov.b32 	%f861, %r340;
	fma.rn.f32 	%f862, %f803, %f861, %f2135;
	fma.rn.f32 	%f863, %f805, %f861, %f2134;
	shfl.sync.idx.b32	%r341|%p32, %r979, %r305, 31, -1;
	mov.b32 	%f864, %r341;
	fma.rn.f32 	%f865, %f803, %f864, %f2133;
	fma.rn.f32 	%f866, %f805, %f864, %f2132;
	shfl.sync.idx.b32	%r342|%p33, %r978, %r305, 31, -1;
	mov.b32 	%f867, %r342;
	fma.rn.f32 	%f868, %f803, %f867, %f2131;
	fma.rn.f32 	%f869, %f805, %f867, %f2130;
	shfl.sync.idx.b32	%r343|%p34, %r977, %r305, 31, -1;
	mov.b32 	%f870, %r343;
	fma.rn.f32 	%f871, %f803, %f870, %f2129;
	fma.rn.f32 	%f872, %f805, %f870, %f2128;
	shfl.sync.idx.b32	%r344|%p35, %r976, %r305, 31, -1;
	mov.b32 	%f873, %r344;
	fma.rn.f32 	%f874, %f803, %f873, %f2127;
	fma.rn.f32 	%f875, %f805, %f873, %f2126;
	shfl.sync.idx.b32	%r345|%p36, %r975, %r305, 31, -1;
	mov.b32 	%f876, %r345;
	fma.rn.f32 	%f877, %f803, %f876, %f2125;
	fma.rn.f32 	%f878, %f805, %f876, %f2124;
	shfl.sync.idx.b32	%r346|%p37, %r974, %r305, 31, -1;
	mov.b32 	%f879, %r346;
	fma.rn.f32 	%f880, %f803, %f879, %f2123;
	fma.rn.f32 	%f881, %f805, %f879, %f2122;
	shfl.sync.idx.b32	%r347|%p38, %r973, %r305, 31, -1;
	mov.b32 	%f882, %r347;
	fma.rn.f32 	%f883, %f803, %f882, %f2121;
	fma.rn.f32 	%f884, %f805, %f882, %f2120;
	shfl.sync.idx.b32	%r348|%p39, %r972, %r305, 31, -1;
	mov.b32 	%f885, %r348;
	fma.rn.f32 	%f886, %f803, %f885, %f2119;
	fma.rn.f32 	%f887, %f805, %f885, %f2118;
	shfl.sync.idx.b32	%r349|%p40, %r971, %r305, 31, -1;
	mov.b32 	%f888, %r349;
	fma.rn.f32 	%f889, %f803, %f888, %f2117;
	fma.rn.f32 	%f890, %f805, %f888, %f2116;
	shfl.sync.idx.b32	%r350|%p41, %r970, %r305, 31, -1;
	mov.b32 	%f891, %r350;
	fma.rn.f32 	%f892, %f803, %f891, %f2115;
	fma.rn.f32 	%f893, %f805, %f891, %f2114;
	shfl.sync.idx.b32	%r351|%p42, %r969, %r305, 31, -1;
	mov.b32 	%f894, %r351;
	fma.rn.f32 	%f895, %f803, %f894, %f2113;
	fma.rn.f32 	%f896, %f805, %f894, %f2112;
	shfl.sync.idx.b32	%r352|%p43, %r968, %r305, 31, -1;
	mov.b32 	%f897, %r352;
	fma.rn.f32 	%f898, %f803, %f897, %f2111;
	fma.rn.f32 	%f899, %f805, %f897, %f2110;
	mul.wide.s32 	%rd85, %r308, 4;
	add.s64 	%rd86, %rd82, %rd85;
	shfl.sync.idx.b32	%r353|%p44, %r999, %r307, 31, -1;
	mov.b32 	%f900, %r353;
	ld.global.nc.f32 	%f901, [%rd86];
	fma.rn.f32 	%f902, %f901, %f900, %f804;
	ld.global.nc.f32 	%f903, [%rd86+128];
	fma.rn.f32 	%f904, %f903, %f900, %f806;
	shfl.sync.idx.b32	%r354|%p45, %r998, %r307, 31, -1;
	mov.b32 	%f905, %r354;
	fma.rn.f32 	%f906, %f901, %f905, %f808;
	fma.rn.f32 	%f907, %f903, %f905, %f809;
	shfl.sync.idx.b32	%r355|%p46, %r997, %r307, 31, -1;
	mov.b32 	%f908, %r355;
	fma.rn.f32 	%f909, %f901, %f908, %f811;
	fma.rn.f32 	%f910, %f903, %f908, %f812;
	shfl.sync.idx.b32	%r356|%p47, %r996, %r307, 31, -1;
	mov.b32 	%f911, %r356;
	fma.rn.f32 	%f912, %f901, %f911, %f814;
	fma.rn.f32 	%f913, %f903, %f911, %f815;
	shfl.sync.idx.b32	%r357|%p48, %r995, %r307, 31, -1;
	mov.b32 	%f914, %r357;
	fma.rn.f32 	%f915, %f901, %f914, %f817;
	fma.rn.f32 	%f916, %f903, %f914, %f818;
	shfl.sync.idx.b32	%r358|%p49, %r994, %r307, 31, -1;
	mov.b32 	%f917, %r358;
	fma.rn.f32 	%f918, %f901, %f917, %f820;
	fma.rn.f32 	%f919, %f903, %f917, %f821;
	shfl.sync.idx.b32	%r359|%p50, %r993, %r307, 31, -1;
	mov.b32 	%f920, %r359;
	fma.rn.f32 	%f921, %f901, %f920, %f823;
	fma.rn.f32 	%f922, %f903, %f920, %f824;
	shfl.sync.idx.b32	%r360|%p51, %r992, %r307, 31, -1;
	mov.b32 	%f923, %r360;
	fma.rn.f32 	%f924, %f901, %f923, %f826;
	fma.rn.f32 	%f925, %f903, %f923, %f827;
	shfl.sync.idx.b32	%r361|%p52, %r991, %r307, 31, -1;
	mov.b32 	%f926, %r361;
	fma.rn.f32 	%f927, %f901, %f926, %f829;
	fma.rn.f32 	%f928, %f903, %f926, %f830;
	shfl.sync.idx.b32	%r362|%p53, %r990, %r307, 31, -1;
	mov.b32 	%f929, %r362;
	fma.rn.f32 	%f930, %f901, %f929, %f832;
	fma.rn.f32 	%f931, %f903, %f929, %f833;
	shfl.sync.idx.b32	%r363|%p54, %r989, %r307, 31, -1;
	mov.b32 	%f932, %r363;
	fma.rn.f32 	%f933, %f901, %f932, %f835;
	fma.rn.f32 	%f934, %f903, %f932, %f836;
	shfl.sync.idx.b32	%r364|%p55, %r988, %r307, 31, -1;
	mov.b32 	%f935, %r364;
	fma.rn.f32 	%f936, %f901, %f935, %f838;
	fma.rn.f32 	%f937, %f903, %f935, %f839;
	shfl.sync.idx.b32	%r365|%p56, %r987, %r307, 31, -1;
	mov.b32 	%f938, %r365;
	fma.rn.f32 	%f939, %f901, %f938, %f841;
	fma.rn.f32 	%f940, %f903, %f938, %f842;
	shfl.sync.idx.b32	%r366|%p57, %r986, %r307, 31, -1;
	mov.b32 	%f941, %r366;
	fma.rn.f32 	%f942, %f901, %f941, %f844;
	fma.rn.f32 	%f943, %f903, %f941, %f845;
	shfl.sync.idx.b32	%r367|%p58, %r985, %r307, 31, -1;
	mov.b32 	%f944, %r367;
	fma.rn.f32 	%f945, %f901, %f944, %f847;
	fma.rn.f32 	%f946, %f903, %f944, %f848;
	shfl.sync.idx.b32	%r368|%p59, %r984, %r307, 31, -1;
	mov.b32 	%f947, %r368;
	fma.rn.f32 	%f948, %f901, %f947, %f850;
	fma.rn.f32 	%f949, %f903, %f947, %f851;
	shfl.sync.idx.b32	%r369|%p60, %r983, %r307, 31, -1;
	mov.b32 	%f950, %r369;
	fma.rn.f32 	%f951, %f901, %f950, %f853;
	fma.rn.f32 	%f952, %f903, %f950, %f854;
	shfl.sync.idx.b32	%r370|%p61, %r982, %r307, 31, -1;
	mov.b32 	%f953, %r370;
	fma.rn.f32 	%f954, %f901, %f953, %f856;
	fma.rn.f32 	%f955, %f903, %f953, %f857;
	shfl.sync.idx.b32	%r371|%p62, %r981, %r307, 31, -1;
	mov.b32 	%f956, %r371;
	fma.rn.f32 	%f957, %f901, %f956, %f859;
	fma.rn.f32 	%f958, %f903, %f956, %f860;
	shfl.sync.idx.b32	%r372|%p63, %r980, %r307, 31, -1;
	mov.b32 	%f959, %r372;
	fma.rn.f32 	%f960, %f901, %f959, %f862;
	fma.rn.f32 	%f961, %f903, %f959, %f863;
	shfl.sync.idx.b32	%r373|%p64, %r979, %r307, 31, -1;
	mov.b32 	%f962, %r373;
	fma.rn.f32 	%f963, %f901, %f962, %f865;
	fma.rn.f32 	%f964, %f903, %f962, %f866;
	shfl.sync.idx.b32	%r374|%p65, %r978, %r307, 31, -1;
	mov.b32 	%f965, %r374;
	fma.rn.f32 	%f966, %f901, %f965, %f868;
	fma.rn.f32 	%f967, %f903, %f965, %f869;
	shfl.sync.idx.b32	%r375|%p66, %r977, %r307, 31, -1;
	mov.b32 	%f968, %r375;
	fma.rn.f32 	%f969, %f901, %f968, %f871;
	fma.rn.f32 	%f970, %f903, %f968, %f872;
	shfl.sync.idx.b32	%r376|%p67, %r976, %r307, 31, -1;
	mov.b32 	%f971, %r376;
	fma.rn.f32 	%f972, %f901, %f971, %f874;
	fma.rn.f32 	%f973, %f903, %f971, %f875;
	shfl.sync.idx.b32	%r377|%p68, %r975, %r307, 31, -1;
	mov.b32 	%f974, %r377;
	fma.rn.f32 	%f975, %f901, %f974, %f877;
	fma.rn.f32 	%f976, %f903, %f974, %f878;
	shfl.sync.idx.b32	%r378|%p69, %r974, %r307, 31, -1;
	mov.b32 	%f977, %r378;
	fma.rn.f32 	%f978, %f901, %f977, %f880;
	fma.rn.f32 	%f979, %f903, %f977, %f881;
	shfl.sync.idx.b32	%r379|%p70, %r973, %r307, 31, -1;
	mov.b32 	%f980, %r379;
	fma.rn.f32 	%f981, %f901, %f980, %f883;
	fma.rn.f32 	%f982, %f903, %f980, %f884;
	shfl.sync.idx.b32	%r380|%p71, %r972, %r307, 31, -1;
	mov.b32 	%f983, %r380;
	fma.rn.f32 	%f984, %f901, %f983, %f886;
	fma.rn.f32 	%f985, %f903, %f983, %f887;
	shfl.sync.idx.b32	%r381|%p72, %r971, %r307, 31, -1;
	mov.b32 	%f986, %r381;
	fma.rn.f32 	%f987, %f901, %f986, %f889;
	fma.rn.f32 	%f988, %f903, %f986, %f890;
	shfl.sync.idx.b32	%r382|%p73, %r970, %r307, 31, -1;
	mov.b32 	%f989, %r382;
	fma.rn.f32 	%f990, %f901, %f989, %f892;
	fma.rn.f32 	%f991, %f903, %f989, %f893;
	shfl.sync.idx.b32	%r383|%p74, %r969, %r307, 31, -1;
	mov.b32 	%f992, %r383;
	fma.rn.f32 	%f993, %f901, %f992, %f895;
	fma.rn.f32 	%f994, %f903, %f992, %f896;
	shfl.sync.idx.b32	%r384|%p75, %r968, %r307, 31, -1;
	mov.b32 	%f995, %r384;
	fma.rn.f32 	%f996, %f901, %f995, %f898;
	fma.rn.f32 	%f997, %f903, %f995, %f899;
	mul.wide.s32 	%rd87, %r310, 4;
	add.s64 	%rd88, %rd82, %rd87;
	shfl.sync.idx.b32	%r385|%p76, %r999, %r309, 31, -1;
	mov.b32 	%f998, %r385;
	ld.global.nc.f32 	%f999, [%rd88];
	fma.rn.f32 	%f1000, %f999, %f998, %f902;
	ld.global.nc.f32 	%f1001, [%rd88+128];
	fma.rn.f32 	%f1002, %f1001, %f998, %f904;
	shfl.sync.idx.b32	%r386|%p77, %r998, %r309, 31, -1;
	mov.b32 	%f1003, %r386;
	fma.rn.f32 	%f1004, %f999, %f1003, %f906;
	fma.rn.f32 	%f1005, %f1001, %f1003, %f907;
	shfl.sync.idx.b32	%r387|%p78, %r997, %r309, 31, -1;
	mov.b32 	%f1006, %r387;
	fma.rn.f32 	%f1007, %f999, %f1006, %f909;
	fma.rn.f32 	%f1008, %f1001, %f1006, %f910;
	shfl.sync.idx.b32	%r388|%p79, %r996, %r309, 31, -1;
	mov.b32 	%f1009, %r388;
	fma.rn.f32 	%f1010, %f999, %f1009, %f912;
	fma.rn.f32 	%f1011, %f1001, %f1009, %f913;
	shfl.sync.idx.b32	%r389|%p80, %r995, %r309, 31, -1;
	mov.b32 	%f1012, %r389;
	fma.rn.f32 	%f1013, %f999, %f1012, %f915;
	fma.rn.f32 	%f1014, %f1001, %f1012, %f916;
	shfl.sync.idx.b32	%r390|%p81, %r994, %r309, 31, -1;
	mov.b32 	%f1015, %r390;
	fma.rn.f32 	%f1016, %f999, %f1015, %f918;
	fma.rn.f32 	%f1017, %f1001, %f1015, %f919;
	shfl.sync.idx.b32	%r391|%p82, %r993, %r309, 31, -1;
	mov.b32 	%f1018, %r391;
	fma.rn.f32 	%f1019, %f999, %f1018, %f921;
	fma.rn.f32 	%f1020, %f1001, %f1018, %f922;
	shfl.sync.idx.b32	%r392|%p83, %r992, %r309, 31, -1;
	mov.b32 	%f1021, %r392;
	fma.rn.f32 	%f1022, %f999, %f1021, %f924;
	fma.rn.f32 	%f1023, %f1001, %f1021, %f925;
	shfl.sync.idx.b32	%r393|%p84, %r991, %r309, 31, -1;
	mov.b32 	%f1024, %r393;
	fma.rn.f32 	%f1025, %f999, %f1024, %f927;
	fma.rn.f32 	%f1026, %f1001, %f1024, %f928;
	shfl.sync.idx.b32	%r394|%p85, %r990, %r309, 31, -1;
	mov.b32 	%f1027, %r394;
	fma.rn.f32 	%f1028, %f999, %f1027, %f930;
	fma.rn.f32 	%f1029, %f1001, %f1027, %f931;
	shfl.sync.idx.b32	%r395|%p86, %r989, %r309, 31, -1;
	mov.b32 	%f1030, %r395;
	fma.rn.f32 	%f1031, %f999, %f1030, %f933;
	fma.rn.f32 	%f1032, %f1001, %f1030, %f934;
	shfl.sync.idx.b32	%r396|%p87, %r988, %r309, 31, -1;
	mov.b32 	%f1033, %r396;
	fma.rn.f32 	%f1034, %f999, %f1033, %f936;
	fma.rn.f32 	%f1035, %f1001, %f1033, %f937;
	shfl.sync.idx.b32	%r397|%p88, %r987, %r309, 31, -1;
	mov.b32 	%f1036, %r397;
	fma.rn.f32 	%f1037, %f999, %f1036, %f939;
	fma.rn.f32 	%f1038, %f1001, %f1036, %f940;
	shfl.sync.idx.b32	%r398|%p89, %r986, %r309, 31, -1;
	mov.b32 	%f1039, %r398;
	fma.rn.f32 	%f1040, %f999, %f1039, %f942;
	fma.rn.f32 	%f1041, %f1001, %f1039, %f943;
	shfl.sync.idx.b32	%r399|%p90, %r985, %r309, 31, -1;
	mov.b32 	%f1042, %r399;
	fma.rn.f32 	%f1043, %f999, %f1042, %f945;
	fma.rn.f32 	%f1044, %f1001, %f1042, %f946;
	shfl.sync.idx.b32	%r400|%p91, %r984, %r309, 31, -1;
	mov.b32 	%f1045, %r400;
	fma.rn.f32 	%f1046, %f999, %f1045, %f948;
	fma.rn.f32 	%f1047, %f1001, %f1045, %f949;
	shfl.sync.idx.b32	%r401|%p92, %r983, %r309, 31, -1;
	mov.b32 	%f1048, %r401;
	fma.rn.f32 	%f1049, %f999, %f1048, %f951;
	fma.rn.f32 	%f1050, %f1001, %f1048, %f952;
	shfl.sync.idx.b32	%r402|%p93, %r982, %r309, 31, -1;
	mov.b32 	%f1051, %r402;
	fma.rn.f32 	%f1052, %f999, %f1051, %f954;
	fma.rn.f32 	%f1053, %f1001, %f1051, %f955;
	shfl.sync.idx.b32	%r403|%p94, %r981, %r309, 31, -1;
	mov.b32 	%f1054, %r403;
	fma.rn.f32 	%f1055, %f999, %f1054, %f957;
	fma.rn.f32 	%f1056, %f1001, %f1054, %f958;
	shfl.sync.idx.b32	%r404|%p95, %r980, %r309, 31, -1;
	mov.b32 	%f1057, %r404;
	fma.rn.f32 	%f1058, %f999, %f1057, %f960;
	fma.rn.f32 	%f1059, %f1001, %f1057, %f961;
	shfl.sync.idx.b32	%r405|%p96, %r979, %r309, 31, -1;
	mov.b32 	%f1060, %r405;
	fma.rn.f32 	%f1061, %f999, %f1060, %f963;
	fma.rn.f32 	%f1062, %f1001, %f1060, %f964;
	shfl.sync.idx.b32	%r406|%p97, %r978, %r309, 31, -1;
	mov.b32 	%f1063, %r406;
	fma.rn.f32 	%f1064, %f999, %f1063, %f966;
	fma.rn.f32 	%f1065, %f1001, %f1063, %f967;
	shfl.sync.idx.b32	%r407|%p98, %r977, %r309, 31, -1;
	mov.b32 	%f1066, %r407;
	fma.rn.f32 	%f1067, %f999, %f1066, %f969;
	fma.rn.f32 	%f1068, %f1001, %f1066, %f970;
	shfl.sync.idx.b32	%r408|%p99, %r976, %r309, 31, -1;
	mov.b32 	%f1069, %r408;
	fma.rn.f32 	%f1070, %f999, %f1069, %f972;
	fma.rn.f32 	%f1071, %f1001, %f1069, %f973;
	shfl.sync.idx.b32	%r409|%p100, %r975, %r309, 31, -1;
	mov.b32 	%f1072, %r409;
	fma.rn.f32 	%f1073, %f999, %f1072, %f975;
	fma.rn.f32 	%f1074, %f1001, %f1072, %f976;
	shfl.sync.idx.b32	%r410|%p101, %r974, %r309, 31, -1;
	mov.b32 	%f1075, %r410;
	fma.rn.f32 	%f1076, %f999, %f1075, %f978;
	fma.rn.f32 	%f1077, %f1001, %f1075, %f979;
	shfl.sync.idx.b32	%r411|%p102, %r973, %r309, 31, -1;
	mov.b32 	%f1078, %r411;
	fma.rn.f32 	%f1079, %f999, %f1078, %f981;
	fma.rn.f32 	%f1080, %f1001, %f1078, %f982;
	shfl.sync.idx.b32	%r412|%p103, %r972, %r309, 31, -1;
	mov.b32 	%f1081, %r412;
	fma.rn.f32 	%f1082, %f999, %f1081, %f984;
	fma.rn.f32 	%f1083, %f1001, %f1081, %f985;
	shfl.sync.idx.b32	%r413|%p104, %r971, %r309, 31, -1;
	mov.b32 	%f1084, %r413;
	fma.rn.f32 	%f1085, %f999, %f1084, %f987;
	fma.rn.f32 	%f1086, %f1001, %f1084, %f988;
	shfl.sync.idx.b32	%r414|%p105, %r970, %r309, 31, -1;
	mov.b32 	%f1087, %r414;
	fma.rn.f32 	%f1088, %f999, %f1087, %f990;
	fma.rn.f32 	%f1089, %f1001, %f1087, %f991;
	shfl.sync.idx.b32	%r415|%p106, %r969, %r309, 31, -1;
	mov.b32 	%f1090, %r415;
	fma.rn.f32 	%f1091, %f999, %f1090, %f993;
	fma.rn.f32 	%f1092, %f1001, %f1090, %f994;
	shfl.sync.idx.b32	%r416|%p107, %r968, %r309, 31, -1;
	mov.b32 	%f1093, %r416;
	fma.rn.f32 	%f1094, %f999, %f1093, %f996;
	fma.rn.f32 	%f1095, %f1001, %f1093, %f997;
	mul.wide.s32 	%rd89, %r312, 4;
	add.s64 	%rd90, %rd82, %rd89;
	shfl.sync.idx.b32	%r417|%p108, %r999, %r311, 31, -1;
	mov.b32 	%f1096, %r417;
	ld.global.nc.f32 	%f1097, [%rd90];
	fma.rn.f32 	%f1098, %f1097, %f1096, %f1000;
	ld.global.nc.f32 	%f1099, [%rd90+128];
	fma.rn.f32 	%f1100, %f1099, %f1096, %f1002;
	shfl.sync.idx.b32	%r418|%p109, %r998, %r311, 31, -1;
	mov.b32 	%f1101, %r418;
	fma.rn.f32 	%f1102, %f1097, %f1101, %f1004;
	fma.rn.f32 	%f1103, %f1099, %f1101, %f1005;
	shfl.sync.idx.b32	%r419|%p110, %r997, %r311, 31, -1;
	mov.b32 	%f1104, %r419;
	fma.rn.f32 	%f1105, %f1097, %f1104, %f1007;
	fma.rn.f32 	%f1106, %f1099, %f1104, %f1008;
	shfl.sync.idx.b32	%r420|%p111, %r996, %r311, 31, -1;
	mov.b32 	%f1107, %r420;
	fma.rn.f32 	%f1108, %f1097, %f1107, %f1010;
	fma.rn.f32 	%f1109, %f1099, %f1107, %f1011;
	shfl.sync.idx.b32	%r421|%p112, %r995, %r311, 31, -1;
	mov.b32 	%f1110, %r421;
	fma.rn.f32 	%f1111, %f1097, %f1110, %f1013;
	fma.rn.f32 	%f1112, %f1099, %f1110, %f1014;
	shfl.sync.idx.b32	%r422|%p113, %r994, %r311, 31, -1;
	mov.b32 	%f1113, %r422;
	fma.rn.f32 	%f1114, %f1097, %f1113, %f1016;
	fma.rn.f32 	%f1115, %f1099, %f1113, %f1017;
	shfl.sync.idx.b32	%r423|%p114, %r993, %r311, 31, -1;
	mov.b32 	%f1116, %r423;
	fma.rn.f32 	%f1117, %f1097, %f1116, %f1019;
	fma.rn.f32 	%f1118, %f1099, %f1116, %f1020;
	shfl.sync.idx.b32	%r424|%p115, %r992, %r311, 31, -1;
	mov.b32 	%f1119, %r424;
	fma.rn.f32 	%f1120, %f1097, %f1119, %f1022;
	fma.rn.f32 	%f1121, %f1099, %f1119, %f1023;
	shfl.sync.idx.b32	%r425|%p116, %r991, %r311, 31, -1;
	mov.b32 	%f1122, %r425;
	fma.rn.f32 	%f1123, %f1097, %f1122, %f1025;
	fma.rn.f32 	%f1124, %f1099, %f1122, %f1026;
	shfl.sync.idx.b32	%r426|%p117, %r990, %r311, 31, -1;
	mov.b32 	%f1125, %r426;
	fma.rn.f32 	%f1126, %f1097, %f1125, %f1028;
	fma.rn.f32 	%f1127, %f1099, %f1125, %f1029;
	shfl.sync.idx.b32	%r427|%p118, %r989, %r311, 31, -1;
	mov.b32 	%f1128, %r427;
	fma.rn.f32 	%f1129, %f1097, %f1128, %f1031;
	fma.rn.f32 	%f1130, %f1099, %f1128, %f1032;
	shfl.sync.idx.b32	%r428|%p119, %r988, %r311, 31, -1;
	mov.b32 	%f1131, %r428;
	fma.rn.f32 	%f1132, %f1097, %f1131, %f1034;
	fma.rn.f32 	%f1133, %f1099, %f1131, %f1035;
	shfl.sync.idx.b32	%r429|%p120, %r987, %r311, 31, -1;
	mov.b32 	%f1134, %r429;
	fma.rn.f32 	%f1135, %f1097, %f1134, %f1037;
	fma.rn.f32 	%f1136, %f1099, %f1134, %f1038;
	shfl.sync.idx.b32	%r430|%p121, %r986, %r311, 31, -1;
	mov.b32 	%f1137, %r430;
	fma.rn.f32 	%f1138, %f1097, %f1137, %f1040;
	fma.rn.f32 	%f1139, %f1099, %f1137, %f1041;
	shfl.sync.idx.b32	%r431|%p122, %r985, %r311, 31, -1;
	mov.b32 	%f1140, %r431;
	fma.rn.f32 	%f1141, %f1097, %f1140, %f1043;
	fma.rn.f32 	%f1142, %f1099, %f1140, %f1044;
	shfl.sync.idx.b32	%r432|%p123, %r984, %r311, 31, -1;
	mov.b32 	%f1143, %r432;
	fma.rn.f32 	%f1144, %f1097, %f1143, %f1046;
	fma.rn.f32 	%f1145, %f1099, %f1143, %f1047;
	shfl.sync.idx.b32	%r433|%p124, %r983, %r311, 31, -1;
	mov.b32 	%f1146, %r433;
	fma.rn.f32 	%f1147, %f1097, %f1146, %f1049;
	fma.rn.f32 	%f1148, %f1099, %f1146, %f1050;
	shfl.sync.idx.b32	%r434|%p125, %r982, %r311, 31, -1;
	mov.b32 	%f1149, %r434;
	fma.rn.f32 	%f1150, %f1097, %f1149, %f1052;
	fma.rn.f32 	%f1151, %f1099, %f1149, %f1053;
	shfl.sync.idx.b32	%r435|%p126, %r981, %r311, 31, -1;
	mov.b32 	%f1152, %r435;
	fma.rn.f32 	%f1153, %f1097, %f1152, %f1055;
	fma.rn.f32 	%f1154, %f1099, %f1152, %f1056;
	shfl.sync.idx.b32	%r436|%p127, %r980, %r311, 31, -1;
	mov.b32 	%f1155, %r436;
	fma.rn.f32 	%f1156, %f1097, %f1155, %f1058;
	fma.rn.f32 	%f1157, %f1099, %f1155, %f1059;
	shfl.sync.idx.b32	%r437|%p128, %r979, %r311, 31, -1;
	mov.b32 	%f1158, %r437;
	fma.rn.f32 	%f1159, %f1097, %f1158, %f1061;
	fma.rn.f32 	%f1160, %f1099, %f1158, %f1062;
	shfl.sync.idx.b32	%r438|%p129, %r978, %r311, 31, -1;
	mov.b32 	%f1161, %r438;
	fma.rn.f32 	%f1162, %f1097, %f1161, %f1064;
	fma.rn.f32 	%f1163, %f1099, %f1161, %f1065;
	shfl.sync.idx.b32	%r439|%p130, %r977, %r311, 31, -1;
	mov.b32 	%f1164, %r439;
	fma.rn.f32 	%f1165, %f1097, %f1164, %f1067;
	fma.rn.f32 	%f1166, %f1099, %f1164, %f1068;
	shfl.sync.idx.b32	%r440|%p131, %r976, %r311, 31, -1;
	mov.b32 	%f1167, %r440;
	fma.rn.f32 	%f1168, %f1097, %f1167, %f1070;
	fma.rn.f32 	%f1169, %f1099, %f1167, %f1071;
	shfl.sync.idx.b32	%r441|%p132, %r975, %r311, 31, -1;
	mov.b32 	%f1170, %r441;
	fma.rn.f32 	%f1171, %f1097, %f1170, %f1073;
	fma.rn.f32 	%f1172, %f1099, %f1170, %f1074;
	shfl.sync.idx.b32	%r442|%p133, %r974, %r311, 31, -1;
	mov.b32 	%f1173, %r442;
	fma.rn.f32 	%f1174, %f1097, %f1173, %f1076;
	fma.rn.f32 	%f1175, %f1099, %f1173, %f1077;
	shfl.sync.idx.b32	%r443|%p134, %r973, %r311, 31, -1;
	mov.b32 	%f1176, %r443;
	fma.rn.f32 	%f1177, %f1097, %f1176, %f1079;
	fma.rn.f32 	%f1178, %f1099, %f1176, %f1080;
	shfl.sync.idx.b32	%r444|%p135, %r972, %r311, 31, -1;
	mov.b32 	%f1179, %r444;
	fma.rn.f32 	%f1180, %f1097, %f1179, %f1082;
	fma.rn.f32 	%f1181, %f1099, %f1179, %f1083;
	shfl.sync.idx.b32	%r445|%p136, %r971, %r311, 31, -1;
	mov.b32 	%f1182, %r445;
	fma.rn.f32 	%f1183, %f1097, %f1182, %f1085;
	fma.rn.f32 	%f1184, %f1099, %f1182, %f1086;
	shfl.sync.idx.b32	%r446|%p137, %r970, %r311, 31, -1;
	mov.b32 	%f1185, %r446;
	fma.rn.f32 	%f1186, %f1097, %f1185, %f1088;
	fma.rn.f32 	%f1187, %f1099, %f1185, %f1089;
	shfl.sync.idx.b32	%r447|%p138, %r969, %r311, 31, -1;
	mov.b32 	%f1188, %r447;
	fma.rn.f32 	%f1189, %f1097, %f1188, %f1091;
	fma.rn.f32 	%f1190, %f1099, %f1188, %f1092;
	shfl.sync.idx.b32	%r448|%p139, %r968, %r311, 31, -1;
	mov.b32 	%f1191, %r448;
	fma.rn.f32 	%f1192, %f1097, %f1191, %f1094;
	fma.rn.f32 	%f1193, %f1099, %f1191, %f1095;
	mul.wide.s32 	%rd91, %r314, 4;
	add.s64 	%rd92, %rd82, %rd91;
	shfl.sync.idx.b32	%r449|%p140, %r999, %r313, 31, -1;
	mov.b32 	%f1194, %r449;
	ld.global.nc.f32 	%f1195, [%rd92];
	fma.rn.f32 	%f1196, %f1195, %f1194, %f1098;
	ld.global.nc.f32 	%f1197, [%rd92+128];
	fma.rn.f32 	%f1198, %f1197, %f1194, %f1100;
	shfl.sync.idx.b32	%r450|%p141, %r998, %r313, 31, -1;
	mov.b32 	%f1199, %r450;
	fma.rn.f32 	%f1200, %f1195, %f1199, %f1102;
	fma.rn.f32 	%f1201, %f1197, %f1199, %f1103;
	shfl.sync.idx.b32	%r451|%p142, %r997, %r313, 31, -1;
	mov.b32 	%f1202, %r451;
	fma.rn.f32 	%f1203, %f1195, %f1202, %f1105;
	fma.rn.f32 	%f1204, %f1197, %f1202, %f1106;
	shfl.sync.idx.b32	%r452|%p143, %r996, %r313, 31, -1;
	mov.b32 	%f1205, %r452;
	fma.rn.f32 	%f1206, %f1195, %f1205, %f1108;
	fma.rn.f32 	%f1207, %f1197, %f1205, %f1109;
	shfl.sync.idx.b32	%r453|%p144, %r995, %r313, 31, -1;
	mov.b32 	%f1208, %r453;
	fma.rn.f32 	%f1209, %f1195, %f1208, %f1111;
	fma.rn.f32 	%f1210, %f1197, %f1208, %f1112;
	shfl.sync.idx.b32	%r454|%p145, %r994, %r313, 31, -1;
	mov.b32 	%f1211, %r454;
	fma.rn.f32 	%f1212, %f1195, %f1211, %f1114;
	fma.rn.f32 	%f1213, %f1197, %f1211, %f1115;
	shfl.sync.idx.b32	%r455|%p146, %r993, %r313, 31, -1;
	mov.b32 	%f1214, %r455;
	fma.rn.f32 	%f1215, %f1195, %f1214, %f1117;
	fma.rn.f32 	%f1216, %f1197, %f1214, %f1118;
	shfl.sync.idx.b32	%r456|%p147, %r992, %r313, 31, -1;
	mov.b32 	%f1217, %r456;
	fma.rn.f32 	%f1218, %f1195, %f1217, %f1120;
	fma.rn.f32 	%f1219, %f1197, %f1217, %f1121;
	shfl.sync.idx.b32	%r457|%p148, %r991, %r313, 31, -1;
	mov.b32 	%f1220, %r457;
	fma.rn.f32 	%f1221, %f1195, %f1220, %f1123;
	fma.rn.f32 	%f1222, %f1197, %f1220, %f1124;
	shfl.sync.idx.b32	%r458|%p149, %r990, %r313, 31, -1;
	mov.b32 	%f1223, %r458;
	fma.rn.f32 	%f1224, %f1195, %f1223, %f1126;
	fma.rn.f32 	%f1225, %f1197, %f1223, %f1127;
	shfl.sync.idx.b32	%r459|%p150, %r989, %r313, 31, -1;
	mov.b32 	%f1226, %r459;
	fma.rn.f32 	%f1227, %f1195, %f1226, %f1129;
	fma.rn.f32 	%f1228, %f1197, %f1226, %f1130;
	shfl.sync.idx.b32	%r460|%p151, %r988, %r313, 31, -1;
	mov.b32 	%f1229, %r460;
	fma.rn.f32 	%f1230, %f1195, %f1229, %f1132;
	fma.rn.f32 	%f1231, %f1197, %f1229, %f1133;
	shfl.sync.idx.b32	%r461|%p152, %r987, %r313, 31, -1;
	mov.b32 	%f1232, %r461;
	fma.rn.f32 	%f1233, %f1195, %f1232, %f1135;
	fma.rn.f32 	%f1234, %f1197, %f1232, %f1136;
	shfl.sync.idx.b32	%r462|%p153, %r986, %r313, 31, -1;
	mov.b32 	%f1235, %r462;
	fma.rn.f32 	%f1236, %f1195, %f1235, %f1138;
	fma.rn.f32 	%f1237, %f1197, %f1235, %f1139;
	shfl.sync.idx.b32	%r463|%p154, %r985, %r313, 31, -1;
	mov.b32 	%f1238, %r463;
	fma.rn.f32 	%f1239, %f1195, %f1238, %f1141;
	fma.rn.f32 	%f1240, %f1197, %f1238, %f1142;
	shfl.sync.idx.b32	%r464|%p155, %r984, %r313, 31, -1;
	mov.b32 	%f1241, %r464;
	fma.rn.f32 	%f1242, %f1195, %f1241, %f1144;
	fma.rn.f32 	%f1243, %f1197, %f1241, %f1145;
	shfl.sync.idx.b32	%r465|%p156, %r983, %r313, 31, -1;
	mov.b32 	%f1244, %r465;
	fma.rn.f32 	%f1245, %f1195, %f1244, %f1147;
	fma.rn.f32 	%f1246, %f1197, %f1244, %f1148;
	shfl.sync.idx.b32	%r466|%p157, %r982, %r313, 31, -1;
	mov.b32 	%f1247, %r466;
	fma.rn.f32 	%f1248, %f1195, %f1247, %f1150;
	fma.rn.f32 	%f1249, %f1197, %f1247, %f1151;
	shfl.sync.idx.b32	%r467|%p158, %r981, %r313, 31, -1;
	mov.b32 	%f1250, %r467;
	fma.rn.f32 	%f1251, %f1195, %f1250, %f1153;
	fma.rn.f32 	%f1252, %f1197, %f1250, %f1154;
	shfl.sync.idx.b32	%r468|%p159, %r980, %r313, 31, -1;
	mov.b32 	%f1253, %r468;
	fma.rn.f32 	%f1254, %f1195, %f1253, %f1156;
	fma.rn.f32 	%f1255, %f1197, %f1253, %f1157;
	shfl.sync.idx.b32	%r469|%p160, %r979, %r313, 31, -1;
	mov.b32 	%f1256, %r469;
	fma.rn.f32 	%f1257, %f1195, %f1256, %f1159;
	fma.rn.f32 	%f1258, %f1197, %f1256, %f1160;
	shfl.sync.idx.b32	%r470|%p161, %r978, %r313, 31, -1;
	mov.b32 	%f1259, %r470;
	fma.rn.f32 	%f1260, %f1195, %f1259, %f1162;
	fma.rn.f32 	%f1261, %f1197, %f1259, %f1163;
	shfl.sync.idx.b32	%r471|%p162, %r977, %r313, 31, -1;
	mov.b32 	%f1262, %r471;
	fma.rn.f32 	%f1263, %f1195, %f1262, %f1165;
	fma.rn.f32 	%f1264, %f1197, %f1262, %f1166;
	shfl.sync.idx.b32	%r472|%p163, %r976, %r313, 31, -1;
	mov.b32 	%f1265, %r472;
	fma.rn.f32 	%f1266, %f1195, %f1265, %f1168;
	fma.rn.f32 	%f1267, %f1197, %f1265, %f1169;
	shfl.sync.idx.b32	%r473|%p164, %r975, %r313, 31, -1;
	mov.b32 	%f1268, %r473;
	fma.rn.f32 	%f1269, %f1195, %f1268, %f1171;
	fma.rn.f32 	%f1270, %f1197, %f1268, %f1172;
	shfl.sync.idx.b32	%r474|%p165, %r974, %r313, 31, -1;
	mov.b32 	%f1271, %r474;
	fma.rn.f32 	%f1272, %f1195, %f1271, %f1174;
	fma.rn.f32 	%f1273, %f1197, %f1271, %f1175;
	shfl.sync.idx.b32	%r475|%p166, %r973, %r313, 31, -1;
	mov.b32 	%f1274, %r475;
	fma.rn.f32 	%f1275, %f1195, %f1274, %f1177;
	fma.rn.f32 	%f1276, %f1197, %f1274, %f1178;
	shfl.sync.idx.b32	%r476|%p167, %r972, %r313, 31, -1;
	mov.b32 	%f1277, %r476;
	fma.rn.f32 	%f1278, %f1195, %f1277, %f1180;
	fma.rn.f32 	%f1279, %f1197, %f1277, %f1181;
	shfl.sync.idx.b32	%r477|%p168, %r971, %r313, 31, -1;
	mov.b32 	%f1280, %r477;
	fma.rn.f32 	%f1281, %f1195, %f1280, %f1183;
	fma.rn.f32 	%f1282, %f1197, %f1280, %f1184;
	shfl.sync.idx.b32	%r478|%p169, %r970, %r313, 31, -1;
	mov.b32 	%f1283, %r478;
	fma.rn.f32 	%f1284, %f1195, %f1283, %f1186;
	fma.rn.f32 	%f1285, %f1197, %f1283, %f1187;
	shfl.sync.idx.b32	%r479|%p170, %r969, %r313, 31, -1;
	mov.b32 	%f1286, %r479;
	fma.rn.f32 	%f1287, %f1195, %f1286, %f1189;
	fma.rn.f32 	%f1288, %f1197, %f1286, %f1190;
	shfl.sync.idx.b32	%r480|%p171, %r968, %r313, 31, -1;
	mov.b32 	%f1289, %r480;
	fma.rn.f32 	%f1290, %f1195, %f1289, %f1192;
	fma.rn.f32 	%f1291, %f1197, %f1289, %f1193;
	mul.wide.s32 	%rd93, %r316, 4;
	add.s64 	%rd94, %rd82, %rd93;
	shfl.sync.idx.b32	%r481|%p172, %r999, %r315, 31, -1;
	mov.b32 	%f1292, %r481;
	ld.global.nc.f32 	%f1293, [%rd94];
	fma.rn.f32 	%f1294, %f1293, %f1292, %f1196;
	ld.global.nc.f32 	%f1295, [%rd94+128];
	fma.rn.f32 	%f1296, %f1295, %f1292, %f1198;
	shfl.sync.idx.b32	%r482|%p173, %r998, %r315, 31, -1;
	mov.b32 	%f1297, %r482;
	fma.rn.f32 	%f1298, %f1293, %f1297, %f1200;
	fma.rn.f32 	%f1299, %f1295, %f1297, %f1201;
	shfl.sync.idx.b32	%r483|%p174, %r997, %r315, 31, -1;
	mov.b32 	%f1300, %r483;
	fma.rn.f32 	%f1301, %f1293, %f1300, %f1203;
	fma.rn.f32 	%f1302, %f1295, %f1300, %f1204;
	shfl.sync.idx.b32	%r484|%p175, %r996, %r315, 31, -1;
	mov.b32 	%f1303, %r484;
	fma.rn.f32 	%f1304, %f1293, %f1303, %f1206;
	fma.rn.f32 	%f1305, %f1295, %f1303, %f1207;
	shfl.sync.idx.b32	%r485|%p176, %r995, %r315, 31, -1;
	mov.b32 	%f1306, %r485;
	fma.rn.f32 	%f1307, %f1293, %f1306, %f1209;
	fma.rn.f32 	%f1308, %f1295, %f1306, %f1210;
	shfl.sync.idx.b32	%r486|%p177, %r994, %r315, 31, -1;
	mov.b32 	%f1309, %r486;
	fma.rn.f32 	%f1310, %f1293, %f1309, %f1212;
	fma.rn.f32 	%f1311, %f1295, %f1309, %f1213;
	shfl.sync.idx.b32	%r487|%p178, %r993, %r315, 31, -1;
	mov.b32 	%f1312, %r487;
	fma.rn.f32 	%f1313, %f1293, %f1312, %f1215;
	fma.rn.f32 	%f1314, %f1295, %f1312, %f1216;
	shfl.sync.idx.b32	%r488|%p179, %r992, %r315, 31, -1;
	mov.b32 	%f1315, %r488;
	fma.rn.f32 	%f1316, %f1293, %f1315, %f1218;
	fma.rn.f32 	%f1317, %f1295, %f1315, %f1219;
	shfl.sync.idx.b32	%r489|%p180, %r991, %r315, 31, -1;
	mov.b32 	%f1318, %r489;
	fma.rn.f32 	%f1319, %f1293, %f1318, %f1221;
	fma.rn.f32 	%f1320, %f1295, %f1318, %f1222;
	shfl.sync.idx.b32	%r490|%p181, %r990, %r315, 31, -1;
	mov.b32 	%f1321, %r490;
	fma.rn.f32 	%f1322, %f1293, %f1321, %f1224;
	fma.rn.f32 	%f1323, %f1295, %f1321, %f1225;
	shfl.sync.idx.b32	%r491|%p182, %r989, %r315, 31, -1;
	mov.b32 	%f1324, %r491;
	fma.rn.f32 	%f1325, %f1293, %f1324, %f1227;
	fma.rn.f32 	%f1326, %f1295, %f1324, %f1228;
	shfl.sync.idx.b32	%r492|%p183, %r988, %r315, 31, -1;
	mov.b32 	%f1327, %r492;
	fma.rn.f32 	%f1328, %f1293, %f1327, %f1230;
	fma.rn.f32 	%f1329, %f1295, %f1327, %f1231;
	shfl.sync.idx.b32	%r493|%p184, %r987, %r315, 31, -1;
	mov.b32 	%f1330, %r493;
	fma.rn.f32 	%f1331, %f1293, %f1330, %f1233;
	fma.rn.f32 	%f1332, %f1295, %f1330, %f1234;
	shfl.sync.idx.b32	%r494|%p185, %r986, %r315, 31, -1;
	mov.b32 	%f1333, %r494;
	fma.rn.f32 	%f1334, %f1293, %f1333, %f1236;
	fma.rn.f32 	%f1335, %f1295, %f1333, %f1237;
	shfl.sync.idx.b32	%r495|%p186, %r985, %r315, 31, -1;
	mov.b32 	%f1336, %r495;
	fma.rn.f32 	%f1337, %f1293, %f1336, %f1239;
	fma.rn.f32 	%f1338, %f1295, %f1336, %f1240;
	shfl.sync.idx.b32	%r496|%p187, %r984, %r315, 31, -1;
	mov.b32 	%f1339, %r496;
	fma.rn.f32 	%f1340, %f1293, %f1339, %f1242;
	fma.rn.f32 	%f1341, %f1295, %f1339, %f1243;
	shfl.sync.idx.b32	%r497|%p188, %r983, %r315, 31, -1;
	mov.b32 	%f1342, %r497;
	fma.rn.f32 	%f1343, %f1293, %f1342, %f1245;
	fma.rn.f32 	%f1344, %f1295, %f1342, %f1246;
	shfl.sync.idx.b32	%r498|%p189, %r982, %r315, 31, -1;
	mov.b32 	%f1345, %r498;
	fma.rn.f32 	%f1346, %f1293, %f1345, %f1248;
	fma.rn.f32 	%f1347, %f1295, %f1345, %f1249;
	shfl.sync.idx.b32	%r499|%p190, %r981, %r315, 31, -1;
	mov.b32 	%f1348, %r499;
	fma.rn.f32 	%f1349, %f1293, %f1348, %f1251;
	fma.rn.f32 	%f1350, %f1295, %f1348, %f1252;
	shfl.sync.idx.b32	%r500|%p191, %r980, %r315, 31, -1;
	mov.b32 	%f1351, %r500;
	fma.rn.f32 	%f1352, %f1293, %f1351, %f1254;
	fma.rn.f32 	%f1353, %f1295, %f1351, %f1255;
	shfl.sync.idx.b32	%r501|%p192, %r979, %r315, 31, -1;
	mov.b32 	%f1354, %r501;
	fma.rn.f32 	%f1355, %f1293, %f1354, %f1257;
	fma.rn.f32 	%f1356, %f1295, %f1354, %f1258;
	shfl.sync.idx.b32	%r502|%p193, %r978, %r315, 31, -1;
	mov.b32 	%f1357, %r502;
	fma.rn.f32 	%f1358, %f1293, %f1357, %f1260;
	fma.rn.f32 	%f1359, %f1295, %f1357, %f1261;
	shfl.sync.idx.b32	%r503|%p194, %r977, %r315, 31, -1;
	mov.b32 	%f1360, %r503;
	fma.rn.f32 	%f1361, %f1293, %f1360, %f1263;
	fma.rn.f32 	%f1362, %f1295, %f1360, %f1264;
	shfl.sync.idx.b32	%r504|%p195, %r976, %r315, 31, -1;
	mov.b32 	%f1363, %r504;
	fma.rn.f32 	%f1364, %f1293, %f1363, %f1266;
	fma.rn.f32 	%f1365, %f1295, %f1363, %f1267;
	shfl.sync.idx.b32	%r505|%p196, %r975, %r315, 31, -1;
	mov.b32 	%f1366, %r505;
	fma.rn.f32 	%f1367, %f1293, %f1366, %f1269;
	fma.rn.f32 	%f1368, %f1295, %f1366, %f1270;
	shfl.sync.idx.b32	%r506|%p197, %r974, %r315, 31, -1;
	mov.b32 	%f1369, %r506;
	fma.rn.f32 	%f1370, %f1293, %f1369, %f1272;
	fma.rn.f32 	%f1371, %f1295, %f1369, %f1273;
	shfl.sync.idx.b32	%r507|%p198, %r973, %r315, 31, -1;
	mov.b32 	%f1372, %r507;
	fma.rn.f32 	%f1373, %f1293, %f1372, %f1275;
	fma.rn.f32 	%f1374, %f1295, %f1372, %f1276;
	shfl.sync.idx.b32	%r508|%p199, %r972, %r315, 31, -1;
	mov.b32 	%f1375, %r508;
	fma.rn.f32 	%f1376, %f1293, %f1375, %f1278;
	fma.rn.f32 	%f1377, %f1295, %f1375, %f1279;
	shfl.sync.idx.b32	%r509|%p200, %r971, %r315, 31, -1;
	mov.b32 	%f1378, %r509;
	fma.rn.f32 	%f1379, %f1293, %f1378, %f1281;
	fma.rn.f32 	%f1380, %f1295, %f1378, %f1282;
	shfl.sync.idx.b32	%r510|%p201, %r970, %r315, 31, -1;
	mov.b32 	%f1381, %r510;
	fma.rn.f32 	%f1382, %f1293, %f1381, %f1284;
	fma.rn.f32 	%f1383, %f1295, %f1381, %f1285;
	shfl.sync.idx.b32	%r511|%p202, %r969, %r315, 31, -1;
	mov.b32 	%f1384, %r511;
	fma.rn.f32 	%f1385, %f1293, %f1384, %f1287;
	fma.rn.f32 	%f1386, %f1295, %f1384, %f1288;
	shfl.sync.idx.b32	%r512|%p203, %r968, %r315, 31, -1;
	mov.b32 	%f1387, %r512;
	fma.rn.f32 	%f1388, %f1293, %f1387, %f1290;
	fma.rn.f32 	%f1389, %f1295, %f1387, %f1291;
	mul.wide.s32 	%rd95, %r318, 4;
	add.s64 	%rd96, %rd82, %rd95;
	shfl.sync.idx.b32	%r513|%p204, %r999, %r317, 31, -1;
	mov.b32 	%f1390, %r513;
	ld.global.nc.f32 	%f1391, [%rd96];
	fma.rn.f32 	%f1392, %f1391, %f1390, %f1294;
	ld.global.nc.f32 	%f1393, [%rd96+128];
	fma.rn.f32 	%f1394, %f1393, %f1390, %f1296;
	shfl.sync.idx.b32	%r514|%p205, %r998, %r317, 31, -1;
	mov.b32 	%f1395, %r514;
	fma.rn.f32 	%f1396, %f1391, %f1395, %f1298;
	fma.rn.f32 	%f1397, %f1393, %f1395, %f1299;
	shfl.sync.idx.b32	%r515|%p206, %r997, %r317, 31, -1;
	mov.b32 	%f1398, %r515;
	fma.rn.f32 	%f1399, %f1391, %f1398, %f1301;
	fma.rn.f32 	%f1400, %f1393, %f1398, %f1302;
	shfl.sync.idx.b32	%r516|%p207, %r996, %r317, 31, -1;
	mov.b32 	%f1401, %r516;
	fma.rn.f32 	%f1402, %f1391, %f1401, %f1304;
	fma.rn.f32 	%f1403, %f1393, %f1401, %f1305;
	shfl.sync.idx.b32	%r517|%p208, %r995, %r317, 31, -1;
	mov.b32 	%f1404, %r517;
	fma.rn.f32 	%f1405, %f1391, %f1404, %f1307;
	fma.rn.f32 	%f1406, %f1393, %f1404, %f1308;
	shfl.sync.idx.b32	%r518|%p209, %r994, %r317, 31, -1;
	mov.b32 	%f1407, %r518;
	fma.rn.f32 	%f1408, %f1391, %f1407, %f1310;
	fma.rn.f32 	%f1409, %f1393, %f1407, %f1311;
	shfl.sync.idx.b32	%r519|%p210, %r993, %r317, 31, -1;
	mov.b32 	%f1410, %r519;
	fma.rn.f32 	%f1411, %f1391, %f1410, %f1313;
	fma.rn.f32 	%f1412, %f1393, %f1410, %f1314;
	shfl.sync.idx.b32	%r520|%p211, %r992, %r317, 31, -1;
	mov.b32 	%f1413, %r520;
	fma.rn.f32 	%f1414, %f1391, %f1413, %f1316;
	fma.rn.f32 	%f1415, %f1393, %f1413, %f1317;
	shfl.sync.idx.b32	%r521|%p212, %r991, %r317, 31, -1;
	mov.b32 	%f1416, %r521;
	fma.rn.f32 	%f1417, %f1391, %f1416, %f1319;
	fma.rn.f32 	%f1418, %f1393, %f1416, %f1320;
	shfl.sync.idx.b32	%r522|%p213, %r990, %r317, 31, -1;
	mov.b32 	%f1419, %r522;
	fma.rn.f32 	%f1420, %f1391, %f1419, %f1322;
	fma.rn.f32 	%f1421, %f1393, %f1419, %f1323;
	shfl.sync.idx.b32	%r523|%p214, %r989, %r317, 31, -1;
	mov.b32 	%f1422, %r523;
	fma.rn.f32 	%f1423, %f1391, %f1422, %f1325;
	fma.rn.f32 	%f1424, %f1393, %f1422, %f1326;
	shfl.sync.idx.b32	%r524|%p215, %r988, %r317, 31, -1;
	mov.b32 	%f1425, %r524;
	fma.rn.f32 	%f1426, %f1391, %f1425, %f1328;
	fma.rn.f32 	%f1427, %f1393, %f1425, %f1329;
	shfl.sync.idx.b32	%r525|%p216, %r987, %r317, 31, -1;
	mov.b32 	%f1428, %r525;
	fma.rn.f32 	%f1429, %f1391, %f1428, %f1331;
	fma.rn.f32 	%f1430, %f1393, %f1428, %f1332;
	shfl.sync.idx.b32	%r526|%p217, %r986, %r317, 31, -1;
	mov.b32 	%f1431, %r526;
	fma.rn.f32 	%f1432, %f1391, %f1431, %f1334;
	fma.rn.f32 	%f1433, %f1393, %f1431, %f1335;
	shfl.sync.idx.b32	%r527|%p218, %r985, %r317, 31, -1;
	mov.b32 	%f1434, %r527;
	fma.rn.f32 	%f1435, %f1391, %f1434, %f1337;
	fma.rn.f32 	%f1436, %f1393, %f1434, %f1338;
	shfl.sync.idx.b32	%r528|%p219, %r984, %r317, 31, -1;
	mov.b32 	%f1437, %r528;
	fma.rn.f32 	%f1438, %f1391, %f1437, %f1340;
	fma.rn.f32 	%f1439, %f1393, %f1437, %f1341;
	shfl.sync.idx.b32	%r529|%p220, %r983, %r317, 31, -1;
	mov.b32 	%f1440, %r529;
	fma.rn.f32 	%f1441, %f1391, %f1440, %f1343;
	fma.rn.f32 	%f1442, %f1393, %f1440, %f1344;
	shfl.sync.idx.b32	%r530|%p221, %r982, %r317, 31, -1;
	mov.b32 	%f1443, %r530;
	fma.rn.f32 	%f1444, %f1391, %f1443, %f1346;
	fma.rn.f32 	%f1445, %f1393, %f1443, %f1347;
	shfl.sync.idx.b32	%r531|%p222, %r981, %r317, 31, -1;
	mov.b32 	%f1446, %r531;
	fma.rn.f32 	%f1447, %f1391, %f1446, %f1349;
	fma.rn.f32 	%f1448, %f1393, %f1446, %f1350;
	shfl.sync.idx.b32	%r532|%p223, %r980, %r317, 31, -1;
	mov.b32 	%f1449, %r532;
	fma.rn.f32 	%f1450, %f1391, %f1449, %f1352;
	fma.rn.f32 	%f1451, %f1393, %f1449, %f1353;
	shfl.sync.idx.b32	%r533|%p224, %r979, %r317, 31, -1;
	mov.b32 	%f1452, %r533;
	fma.rn.f32 	%f1453, %f1391, %f1452, %f1355;
	fma.rn.f32 	%f1454, %f1393, %f1452, %f1356;
	shfl.sync.idx.b32	%r534|%p225, %r978, %r317, 31, -1;
	mov.b32 	%f1455, %r534;
	fma.rn.f32 	%f1456, %f1391, %f1455, %f1358;
	fma.rn.f32 	%f1457, %f1393, %f1455, %f1359;
	shfl.sync.idx.b32	%r535|%p226, %r977, %r317, 31, -1;
	mov.b32 	%f1458, %r535;
	fma.rn.f32 	%f1459, %f1391, %f1458, %f1361;
	fma.rn.f32 	%f1460, %f1393, %f1458, %f1362;
	shfl.sync.idx.b32	%r536|%p227, %r976, %r317, 31, -1;
	mov.b32 	%f1461, %r536;
	fma.rn.f32 	%f1462, %f1391, %f1461, %f1364;
	fma.rn.f32 	%f1463, %f1393, %f1461, %f1365;
	shfl.sync.idx.b32	%r537|%p228, %r975, %r317, 31, -1;
	mov.b32 	%f1464, %r537;
	fma.rn.f32 	%f1465, %f1391, %f1464, %f1367;
	fma.rn.f32 	%f1466, %f1393, %f1464, %f1368;
	shfl.sync.idx.b32	%r538|%p229, %r974, %r317, 31, -1;
	mov.b32 	%f1467, %r538;
	fma.rn.f32 	%f1468, %f1391, %f1467, %f1370;
	fma.rn.f32 	%f1469, %f1393, %f1467, %f1371;
	shfl.sync.idx.b32	%r539|%p230, %r973, %r317, 31, -1;
	mov.b32 	%f1470, %r539;
	fma.rn.f32 	%f1471, %f1391, %f1470, %f1373;
	fma.rn.f32 	%f1472, %f1393, %f1470, %f1374;
	shfl.sync.idx.b32	%r540|%p231, %r972, %r317, 31, -1;
	mov.b32 	%f1473, %r540;
	fma.rn.f32 	%f1474, %f1391, %f1473, %f1376;
	fma.rn.f32 	%f1475, %f1393, %f1473, %f1377;
	shfl.sync.idx.b32	%r541|%p232, %r971, %r317, 31, -1;
	mov.b32 	%f1476, %r541;
	fma.rn.f32 	%f1477, %f1391, %f1476, %f1379;
	fma.rn.f32 	%f1478, %f1393, %f1476, %f1380;
	shfl.sync.idx.b32	%r542|%p233, %r970, %r317, 31, -1;
	mov.b32 	%f1479, %r542;
	fma.rn.f32 	%f1480, %f1391, %f1479, %f1382;
	fma.rn.f32 	%f1481, %f1393, %f1479, %f1383;
	shfl.sync.idx.b32	%r543|%p234, %r969, %r317, 31, -1;
	mov.b32 	%f1482, %r543;
	fma.rn.f32 	%f1483, %f1391, %f1482, %f1385;
	fma.rn.f32 	%f1484, %f1393, %f1482, %f1386;
	shfl.sync.idx.b32	%r544|%p235, %r968, %r317, 31, -1;
	mov.b32 	%f1485, %r544;
	fma.rn.f32 	%f1486, %f1391, %f1485, %f1388;
	fma.rn.f32 	%f1487, %f1393, %f1485, %f1389;
	mul.wide.s32 	%rd97, %r320, 4;
	add.s64 	%rd98, %rd82, %rd97;
	shfl.sync.idx.b32	%r545|%p236, %r999, %r319, 31, -1;
	mov.b32 	%f1488, %r545;
	ld.global.nc.f32 	%f1489, [%rd98];
	fma.rn.f32 	%f2173, %f1489, %f1488, %f1392;
	ld.global.nc.f32 	%f1490, [%rd98+128];
	fma.rn.f32 	%f2172, %f1490, %f1488, %f1394;
	shfl.sync.idx.b32	%r546|%p237, %r998, %r319, 31, -1;
	mov.b32 	%f1491, %r546;
	fma.rn.f32 	%f2171, %f1489, %f1491, %f1396;
	fma.rn.f32 	%f2170, %f1490, %f1491, %f1397;
	shfl.sync.idx.b32	%r547|%p238, %r997, %r319, 31, -1;
	mov.b32 	%f1492, %r547;
	fma.rn.f32 	%f2169, %f1489, %f1492, %f1399;
	fma.rn.f32 	%f2168, %f1490, %f1492, %f1400;
	shfl.sync.idx.b32	%r548|%p239, %r996, %r319, 31, -1;
	mov.b32 	%f1493, %r548;
	fma.rn.f32 	%f2167, %f1489, %f1493, %f1402;
	fma.rn.f32 	%f2166, %f1490, %f1493, %f1403;
	shfl.sync.idx.b32	%r549|%p240, %r995, %r319, 31, -1;
	mov.b32 	%f1494, %r549;
	fma.rn.f32 	%f2165, %f1489, %f1494, %f1405;
	fma.rn.f32 	%f2164, %f1490, %f1494, %f1406;
	shfl.sync.idx.b32	%r550|%p241, %r994, %r319, 31, -1;
	mov.b32 	%f1495, %r550;
	fma.rn.f32 	%f2163, %f1489, %f1495, %f1408;
	fma.rn.f32 	%f2162, %f1490, %f1495, %f1409;
	shfl.sync.idx.b32	%r551|%p242, %r993, %r319, 31, -1;
	mov.b32 	%f1496, %r551;
	fma.rn.f32 	%f2161, %f1489, %f1496, %f1411;
	fma.rn.f32 	%f2160, %f1490, %f1496, %f1412;
	shfl.sync.idx.b32	%r552|%p243, %r992, %r319, 31, -1;
	mov.b32 	%f1497, %r552;
	fma.rn.f32 	%f2159, %f1489, %f1497, %f1414;
	fma.rn.f32 	%f2158, %f1490, %f1497, %f1415;
	shfl.sync.idx.b32	%r553|%p244, %r991, %r319, 31, -1;
	mov.b32 	%f1498, %r553;
	fma.rn.f32 	%f2157, %f1489, %f1498, %f1417;
	fma.rn.f32 	%f2156, %f1490, %f1498, %f1418;
	shfl.sync.idx.b32	%r554|%p245, %r990, %r319, 31, -1;
	mov.b32 	%f1499, %r554;
	fma.rn.f32 	%f2155, %f1489, %f1499, %f1420;
	fma.rn.f32 	%f2154, %f1490, %f1499, %f1421;
	shfl.sync.idx.b32	%r555|%p246, %r989, %r319, 31, -1;
	mov.b32 	%f1500, %r555;
	fma.rn.f32 	%f2153, %f1489, %f1500, %f1423;
	fma.rn.f32 	%f2152, %f1490, %f1500, %f1424;
	shfl.sync.idx.b32	%r556|%p247, %r988, %r319, 31, -1;
	mov.b32 	%f1501, %r556;
	fma.rn.f32 	%f2151, %f1489, %f1501, %f1426;
	fma.rn.f32 	%f2150, %f1490, %f1501, %f1427;
	shfl.sync.idx.b32	%r557|%p248, %r987, %r319, 31, -1;
	mov.b32 	%f1502, %r557;
	fma.rn.f32 	%f2149, %f1489, %f1502, %f1429;
	fma.rn.f32 	%f2148, %f1490, %f1502, %f1430;
	shfl.sync.idx.b32	%r558|%p249, %r986, %r319, 31, -1;
	mov.b32 	%f1503, %r558;
	fma.rn.f32 	%f2147, %f1489, %f1503, %f1432;
	fma.rn.f32 	%f2146, %f1490, %f1503, %f1433;
	shfl.sync.idx.b32	%r559|%p250, %r985, %r319, 31, -1;
	mov.b32 	%f1504, %r559;
	fma.rn.f32 	%f2145, %f1489, %f1504, %f1435;
	fma.rn.f32 	%f2144, %f1490, %f1504, %f1436;
	shfl.sync.idx.b32	%r560|%p251, %r984, %r319, 31, -1;
	mov.b32 	%f1505, %r560;
	fma.rn.f32 	%f2143, %f1489, %f1505, %f1438;
	fma.rn.f32 	%f2142, %f1490, %f1505, %f1439;
	shfl.sync.idx.b32	%r561|%p252, %r983, %r319, 31, -1;
	mov.b32 	%f1506, %r561;
	fma.rn.f32 	%f2141, %f1489, %f1506, %f1441;
	fma.rn.f32 	%f2140, %f1490, %f1506, %f1442;
	shfl.sync.idx.b32	%r562|%p253, %r982, %r319, 31, -1;
	mov.b32 	%f1507, %r562;
	fma.rn.f32 	%f2139, %f1489, %f1507, %f1444;
	fma.rn.f32 	%f2138, %f1490, %f1507, %f1445;
	shfl.sync.idx.b32	%r563|%p254, %r981, %r319, 31, -1;
	mov.b32 	%f1508, %r563;
	fma.rn.f32 	%f2137, %f1489, %f1508, %f1447;
	fma.rn.f32 	%f2136, %f1490, %f1508, %f1448;
	shfl.sync.idx.b32	%r564|%p255, %r980, %r319, 31, -1;
	mov.b32 	%f1509, %r564;
	fma.rn.f32 	%f2135, %f1489, %f1509, %f1450;
	fma.rn.f32 	%f2134, %f1490, %f1509, %f1451;
	shfl.sync.idx.b32	%r565|%p256, %r979, %r319, 31, -1;
	mov.b32 	%f1510, %r565;
	fma.rn.f32 	%f2133, %f1489, %f1510, %f1453;
	fma.rn.f32 	%f2132, %f1490, %f1510, %f1454;
	shfl.sync.idx.b32	%r566|%p257, %r978, %r319, 31, -1;
	mov.b32 	%f1511, %r566;
	fma.rn.f32 	%f2131, %f1489, %f1511, %f1456;
	fma.rn.f32 	%f2130, %f1490, %f1511, %f1457;
	shfl.sync.idx.b32	%r567|%p258, %r977, %r319, 31, -1;
	mov.b32 	%f1512, %r567;
	fma.rn.f32 	%f2129, %f1489, %f1512, %f1459;
	fma.rn.f32 	%f2128, %f1490, %f1512, %f1460;
	shfl.sync.idx.b32	%r568|%p259, %r976, %r319, 31, -1;
	mov.b32 	%f1513, %r568;
	fma.rn.f32 	%f2127, %f1489, %f1513, %f1462;
	fma.rn.f32 	%f2126, %f1490, %f1513, %f1463;
	shfl.sync.idx.b32	%r569|%p260, %r975, %r319, 31, -1;
	mov.b32 	%f1514, %r569;
	fma.rn.f32 	%f2125, %f1489, %f1514, %f1465;
	fma.rn.f32 	%f2124, %f1490, %f1514, %f1466;
	shfl.sync.idx.b32	%r570|%p261, %r974, %r319, 31, -1;
	mov.b32 	%f1515, %r570;
	fma.rn.f32 	%f2123, %f1489, %f1515, %f1468;
	fma.rn.f32 	%f2122, %f1490, %f1515, %f1469;
	shfl.sync.idx.b32	%r571|%p262, %r973, %r319, 31, -1;
	mov.b32 	%f1516, %r571;
	fma.rn.f32 	%f2121, %f1489, %f1516, %f1471;
	fma.rn.f32 	%f2120, %f1490, %f1516, %f1472;
	shfl.sync.idx.b32	%r572|%p263, %r972, %r319, 31, -1;
	mov.b32 	%f1517, %r572;
	fma.rn.f32 	%f2119, %f1489, %f1517, %f1474;
	fma.rn.f32 	%f2118, %f1490, %f1517, %f1475;
	shfl.sync.idx.b32	%r573|%p264, %r971, %r319, 31, -1;
	mov.b32 	%f1518, %r573;
	fma.rn.f32 	%f2117, %f1489, %f1518, %f1477;
	fma.rn.f32 	%f2116, %f1490, %f1518, %f1478;
	shfl.sync.idx.b32	%r574|%p265, %r970, %r319, 31, -1;
	mov.b32 	%f1519, %r574;
	fma.rn.f32 	%f2115, %f1489, %f1519, %f1480;
	fma.rn.f32 	%f2114, %f1490, %f1519, %f1481;
	shfl.sync.idx.b32	%r575|%p266, %r969, %r319, 31, -1;
	mov.b32 	%f1520, %r575;
	fma.rn.f32 	%f2113, %f1489, %f1520, %f1483;
	fma.rn.f32 	%f2112, %f1490, %f1520, %f1484;
	shfl.sync.idx.b32	%r576|%p267, %r968, %r319, 31, -1;
	mov.b32 	%f1521, %r576;
	fma.rn.f32 	%f2111, %f1489, %f1521, %f1486;
	fma.rn.f32 	%f2110, %f1490, %f1521, %f1487;
	add.s32 	%r1000, %r1000, 8;
	and.b32  	%r577, %r4, -8;
	add.s32 	%r578, %r577, %r2;
	setp.lt.s32 	%p268, %r1000, %r578;
	@%p268 bra 	$L__BB6_2;
$L__BB6_6:
	and.b32  	%r144, %r4, -8;
	add.s32 	%r145, %r144, %r2;
	setp.le.s32 	%p269, %r3, %r145;
	and.b32  	%r579, %r4, 24;
	setp.ne.s32 	%p270, %r579, 0;
	or.pred  	%p271, %p270, %p269;
	@%p271 bra 	$L__BB6_9;
	sub.s32 	%r580, %r3, %r145;
	setp.ge.u32 	%p272, %r1, %r580;
	mov.u32 	%r1002, %r145;
	@%p272 bra 	$L__BB6_9;
	ld.param.u64 	%rd258, [_Z12_spmm_conv_6PKfPfiiPKiS3_S3_S0__param_7];
	ld.param.u64 	%rd256, [_Z12_spmm_conv_6PKfPfiiPKiS3_S3_S0__param_6];
	add.s32 	%r581, %r145, %r1;
	cvta.to.global.u64 	%rd99, %rd256;
	mul.wide.u32 	%rd100, %r581, 4;
	add.s64 	%rd101, %rd99, %rd100;
	ld.global.nc.u32 	%r582, [%rd101];
	mul.hi.s32 	%r583, %r582, 715827883;
	shr.u32 	%r584, %r583, 31;
	shr.u32 	%r585, %r583, 8;
	add.s32 	%r586, %r585, %r584;
	shl.b32 	%r587, %r586, 17;
	add.s32 	%r588, %r587, %r5;
	shr.s32 	%r589, %r582, 31;
	shr.u32 	%r590, %r589, 23;
	add.s32 	%r591, %r582, %r590;
	shr.s32 	%r592, %r591, 9;
	mul.hi.s32 	%r593, %r592, 1431655766;
	shr.u32 	%r594, %r593, 31;
	add.s32 	%r595, %r593, %r594;
	mul.lo.s32 	%r596, %r595, 3;
	sub.s32 	%r597, %r592, %r596;
	shl.b32 	%r598, %r597, 15;
	add.s32 	%r599, %r588, %r598;
	and.b32  	%r600, %r591, 67108352;
	sub.s32 	%r601, %r582, %r600;
	shl.b32 	%r602, %r601, 6;
	add.s32 	%r1001, %r599, %r602;
	cvta.to.global.u64 	%rd102, %rd258;
	add.s64 	%rd103, %rd102, %rd100;
	ld.global.nc.u32 	%r999, [%rd103];
	add.s32 	%r603, %r4, %r581;
	mul.wide.u32 	%rd104, %r603, 4;
	add.s64 	%rd105, %rd102, %rd104;
	ld.global.nc.u32 	%r998, [%rd105];
	add.s32 	%r604, %r603, %r4;
	mul.wide.u32 	%rd106, %r604, 4;
	add.s64 	%rd107, %rd102, %rd106;
	ld.global.nc.u32 	%r997, [%rd107];
	add.s32 	%r605, %r604, %r4;
	mul.wide.u32 	%rd108, %r605, 4;
	add.s64 	%rd109, %rd102, %rd108;
	ld.global.nc.u32 	%r996, [%rd109];
	add.s32 	%r606, %r605, %r4;
	mul.wide.u32 	%rd110, %r606, 4;
	add.s64 	%rd111, %rd102, %rd110;
	ld.global.nc.u32 	%r995, [%rd111];
	add.s32 	%r607, %r606, %r4;
	mul.wide.u32 	%rd112, %r607, 4;
	add.s64 	%rd113, %rd102, %rd112;
	ld.global.nc.u32 	%r994, [%rd113];
	add.s32 	%r608, %r607, %r4;
	mul.wide.u32 	%rd114, %r608, 4;
	add.s64 	%rd115, %rd102, %rd114;
	ld.global.nc.u32 	%r993, [%rd115];
	add.s32 	%r609, %r608, %r4;
	mul.wide.u32 	%rd116, %r609, 4;
	add.s64 	%rd117, %rd102, %rd116;
	ld.global.nc.u32 	%r992, [%rd117];
	add.s32 	%r610, %r609, %r4;
	mul.wide.u32 	%rd118, %r610, 4;
	add.s64 	%rd119, %rd102, %rd118;
	ld.global.nc.u32 	%r991, [%rd119];
	add.s32 	%r611, %r610, %r4;
	mul.wide.u32 	%rd120, %r611, 4;
	add.s64 	%rd121, %rd102, %rd120;
	ld.global.nc.u32 	%r990, [%rd121];
	add.s32 	%r612, %r611, %r4;
	mul.wide.u32 	%rd122, %r612, 4;
	add.s64 	%rd123, %rd102, %rd122;
	ld.global.nc.u32 	%r989, [%rd123];
	add.s32 	%r613, %r612, %r4;
	mul.wide.u32 	%rd124, %r613, 4;
	add.s64 	%rd125, %rd102, %rd124;
	ld.global.nc.u32 	%r988, [%rd125];
	add.s32 	%r614, %r613, %r4;
	mul.wide.u32 	%rd126, %r614, 4;
	add.s64 	%rd127, %rd102, %rd126;
	ld.global.nc.u32 	%r987, [%rd127];
	add.s32 	%r615, %r614, %r4;
	mul.wide.u32 	%rd128, %r615, 4;
	add.s64 	%rd129, %rd102, %rd128;
	ld.global.nc.u32 	%r986, [%rd129];
	add.s32 	%r616, %r615, %r4;
	mul.wide.u32 	%rd130, %r616, 4;
	add.s64 	%rd131, %rd102, %rd130;
	ld.global.nc.u32 	%r985, [%rd131];
	add.s32 	%r617, %r616, %r4;
	mul.wide.u32 	%rd132, %r617, 4;
	add.s64 	%rd133, %rd102, %rd132;
	ld.global.nc.u32 	%r984, [%rd133];
	add.s32 	%r618, %r617, %r4;
	mul.wide.u32 	%rd134, %r618, 4;
	add.s64 	%rd135, %rd102, %rd134;
	ld.global.nc.u32 	%r983, [%rd135];
	add.s32 	%r619, %r618, %r4;
	mul.wide.u32 	%rd136, %r619, 4;
	add.s64 	%rd137, %rd102, %rd136;
	ld.global.nc.u32 	%r982, [%rd137];
	add.s32 	%r620, %r619, %r4;
	mul.wide.u32 	%rd138, %r620, 4;
	add.s64 	%rd139, %rd102, %rd138;
	ld.global.nc.u32 	%r981, [%rd139];
	add.s32 	%r621, %r620, %r4;
	mul.wide.u32 	%rd140, %r621, 4;
	add.s64 	%rd141, %rd102, %rd140;
	ld.global.nc.u32 	%r980, [%rd141];
	add.s32 	%r622, %r621, %r4;
	mul.wide.u32 	%rd142, %r622, 4;
	add.s64 	%rd143, %rd102, %rd142;
	ld.global.nc.u32 	%r979, [%rd143];
	add.s32 	%r623, %r622, %r4;
	mul.wide.u32 	%rd144, %r623, 4;
	add.s64 	%rd145, %rd102, %rd144;
	ld.global.nc.u32 	%r978, [%rd145];
	add.s32 	%r624, %r623, %r4;
	mul.wide.u32 	%rd146, %r624, 4;
	add.s64 	%rd147, %rd102, %rd146;
	ld.global.nc.u32 	%r977, [%rd147];
	add.s32 	%r625, %r624, %r4;
	mul.wide.u32 	%rd148, %r625, 4;
	add.s64 	%rd149, %rd102, %rd148;
	ld.global.nc.u32 	%r976, [%rd149];
	add.s32 	%r626, %r625, %r4;
	mul.wide.u32 	%rd150, %r626, 4;
	add.s64 	%rd151, %rd102, %rd150;
	ld.global.nc.u32 	%r975, [%rd151];
	add.s32 	%r627, %r626, %r4;
	mul.wide.u32 	%rd152, %r627, 4;
	add.s64 	%rd153, %rd102, %rd152;
	ld.global.nc.u32 	%r974, [%rd153];
	add.s32 	%r628, %r627, %r4;
	mul.wide.u32 	%rd154, %r628, 4;
	add.s64 	%rd155, %rd102, %rd154;
	ld.global.nc.u32 	%r973, [%rd155];
	add.s32 	%r629, %r628, %r4;
	mul.wide.u32 	%rd156, %r629, 4;
	add.s64 	%rd157, %rd102, %rd156;
	ld.global.nc.u32 	%r972, [%rd157];
	add.s32 	%r630, %r629, %r4;
	mul.wide.u32 	%rd158, %r630, 4;
	add.s64 	%rd159, %rd102, %rd158;
	ld.global.nc.u32 	%r971, [%rd159];
	add.s32 	%r631, %r630, %r4;
	mul.wide.u32 	%rd160, %r631, 4;
	add.s64 	%rd161, %rd102, %rd160;
	ld.global.nc.u32 	%r970, [%rd161];
	add.s32 	%r632, %r631, %r4;
	mul.wide.u32 	%rd162, %r632, 4;
	add.s64 	%rd163, %rd102, %rd162;
	ld.global.nc.u32 	%r969, [%rd163];
	add.s32 	%r633, %r632, %r4;
	mul.wide.u32 	%rd164, %r633, 4;
	add.s64 	%rd165, %rd102, %rd164;
	ld.global.nc.u32 	%r968, [%rd165];
$L__BB6_9:
	and.b32  	%r634, %r4, -4;
	setp.ge.s32 	%p273, %r144, %r634;
	@%p273 bra 	$L__BB6_138;
	ld.param.u64 	%rd250, [_Z12_spmm_conv_6PKfPfiiPKiS3_S3_S0__param_0];
	and.b32  	%r635, %r4, -8;
	add.s32 	%r636, %r635, %r2;
	sub.s32 	%r213, %r636, %r1002;
	shfl.sync.idx.b32	%r637|%p274, %r1001, %r213, 31, -1;
	add.s32 	%r214, %r213, 1;
	shfl.sync.idx.b32	%r215|%p275, %r1001, %r214, 31, -1;
	add.s32 	%r216, %r213, 2;
	shfl.sync.idx.b32	%r217|%p276, %r1001, %r216, 31, -1;
	add.s32 	%r218, %r213, 3;
	shfl.sync.idx.b32	%r219|%p277, %r1001, %r218, 31, -1;
	cvta.to.global.u64 	%rd166, %rd250;
	mul.wide.s32 	%rd167, %r637, 4;
	add.s64 	%rd2, %rd166, %rd167;
	shfl.sync.idx.b32	%r638|%p278, %r999, %r213, 31, -1;
	mov.b32 	%f193, %r638;
	setp.leu.f32 	%p279, %f193, 0f00000000;
	@%p279 bra 	$L__BB6_12;
	ld.global.nc.f32 	%f1523, [%rd2];
	fma.rn.f32 	%f2174, %f1523, %f193, %f2173;
	ld.global.nc.f32 	%f1524, [%rd2+128];
	mul.f32 	%f2175, %f1524, %f193;
	bra.uni 	$L__BB6_13;
$L__BB6_12:
	add.f32 	%f2174, %f2173, 0f00000000;
	mov.f32 	%f2175, 0f00000000;
$L__BB6_13:
	add.f32 	%f199, %f2175, %f2172;
	shfl.sync.idx.b32	%r639|%p280, %r998, %r213, 31, -1;
	mov.b32 	%f200, %r639;
	setp.leu.f32 	%p281, %f200, 0f00000000;
	mov.f32 	%f2176, 0f00000000;
	@%p281 bra 	$L__BB6_15;
	ld.global.nc.f32 	%f1526, [%rd2];
	mul.f32 	%f2176, %f1526, %f200;
$L__BB6_15:
	add.f32 	%f203, %f2176, %f2171;
	mov.f32 	%f2177, 0f00000000;
	@%p281 bra 	$L__BB6_17;
	ld.global.nc.f32 	%f1528, [%rd2+128];
	mul.f32 	%f2177, %f1528, %f200;
$L__BB6_17:
	add.f32 	%f206, %f2177, %f2170;
	shfl.sync.idx.b32	%r640|%p283, %r997, %r213, 31, -1;
	mov.b32 	%f207, %r640;
	setp.leu.f32 	%p284, %f207, 0f00000000;
	mov.f32 	%f2178, 0f00000000;
	@%p284 bra 	$L__BB6_19;
	ld.global.nc.f32 	%f1530, [%rd2];
	mul.f32 	%f2178, %f1530, %f207;
$L__BB6_19:
	add.f32 	%f210, %f2178, %f2169;
	mov.f32 	%f2179, 0f00000000;
	@%p284 bra 	$L__BB6_21;
	ld.global.nc.f32 	%f1532, [%rd2+128];
	mul.f32 	%f2179, %f1532, %f207;
$L__BB6_21:
	add.f32 	%f213, %f2179, %f2168;
	shfl.sync.idx.b32	%r641|%p286, %r996, %r213, 31, -1;
	mov.b32 	%f214, %r641;
	setp.leu.f32 	%p287, %f214, 0f00000000;
	mov.f32 	%f2180, 0f00000000;
	@%p287 bra 	$L__BB6_23;
	ld.global.nc.f32 	%f1534, [%rd2];
	mul.f32 	%f2180, %f1534, %f214;
$L__BB6_23:
	add.f32 	%f217, %f2180, %f2167;
	mov.f32 	%f2181, 0f00000000;
	@%p287 bra 	$L__BB6_25;
	ld.global.nc.f32 	%f1536, [%rd2+128];
	mul.f32 	%f2181, %f1536, %f214;
$L__BB6_25:
	add.f32 	%f220, %f2181, %f2166;
	shfl.sync.idx.b32	%r642|%p289, %r995, %r213, 31, -1;
	mov.b32 	%f221, %r642;
	setp.leu.f32 	%p290, %f221, 0f00000000;
	mov.f32 	%f2182, 0f00000000;
	@%p290 bra 	$L__BB6_27;
	ld.global.nc.f32 	%f1538, [%rd2];
	mul.f32 	%f2182, %f1538, %f221;
$L__BB6_27:
	add.f32 	%f224, %f2182, %f2165;
	mov.f32 	%f2183, 0f00000000;
	@%p290 bra 	$L__BB6_29;
	ld.global.nc.f32 	%f1540, [%rd2+128];
	mul.f32 	%f2183, %f1540, %f221;
$L__BB6_29:
	add.f32 	%f227, %f2183, %f2164;
	shfl.sync.idx.b32	%r643|%p292, %r994, %r213, 31, -1;
	mov.b32 	%f228, %r643;
	setp.leu.f32 	%p293, %f228, 0f00000000;
	mov.f32 	%f2184, 0f00000000;
	@%p293 bra 	$L__BB6_31;
	ld.global.nc.f32 	%f1542, [%rd2];
	mul.f32 	%f2184, %f1542, %f228;
$L__BB6_31:
	add.f32 	%f231, %f2184, %f2163;
	mov.f32 	%f2185, 0f00000000;
	@%p293 bra 	$L__BB6_33;
	ld.global.nc.f32 	%f1544, [%rd2+128];
	mul.f32 	%f2185, %f1544, %f228;
$L__BB6_33:
	add.f32 	%f234, %f2185, %f2162;
	shfl.sync.idx.b32	%r644|%p295, %r993, %r213, 31, -1;
	mov.b32 	%f235, %r644;
	setp.leu.f32 	%p296, %f235, 0f00000000;
	mov.f32 	%f2186, 0f00000000;
	@%p296 bra 	$L__BB6_35;
	ld.global.nc.f32 	%f1546, [%rd2];
	mul.f32 	%f2186, %f1546, %f235;
$L__BB6_35:
	add.f32 	%f238, %f2186, %f2161;
	mov.f32 	%f2187, 0f00000000;
	@%p296 bra 	$L__BB6_37;
	ld.global.nc.f32 	%f1548, [%rd2+128];
	mul.f32 	%f2187, %f1548, %f235;
$L__BB6_37:
	add.f32 	%f241, %f2187, %f2160;
	shfl.sync.idx.b32	%r645|%p298, %r992, %r213, 31, -1;
	mov.b32 	%f242, %r645;
	setp.leu.f32 	%p299, %f242, 0f00000000;
	mov.f32 	%f2188, 0f00000000;
	@%p299 bra 	$L__BB6_39;
	ld.global.nc.f32 	%f1550, [%rd2];
	mul.f32 	%f2188, %f1550, %f242;
$L__BB6_39:
	add.f32 	%f245, %f2188, %f2159;
	mov.f32 	%f2189, 0f00000000;
	@%p299 bra 	$L__BB6_41;
	ld.global.nc.f32 	%f1552, [%rd2+128];
	mul.f32 	%f2189, %f1552, %f242;
$L__BB6_41:
	add.f32 	%f248, %f2189, %f2158;
	shfl.sync.idx.b32	%r646|%p301, %r991, %r213, 31, -1;
	mov.b32 	%f249, %r646;
	setp.leu.f32 	%p302, %f249, 0f00000000;
	mov.f32 	%f2190, 0f00000000;
	@%p302 bra 	$L__BB6_43;
	ld.global.nc.f32 	%f1554, [%rd2];
	mul.f32 	%f2190, %f1554, %f249;
$L__BB6_43:
	add.f32 	%f252, %f2190, %f2157;
	mov.f32 	%f2191, 0f00000000;
	@%p302 bra 	$L__BB6_45;
	ld.global.nc.f32 	%f1556, [%rd2+128];
	mul.f32 	%f2191, %f1556, %f249;
$L__BB6_45:
	add.f32 	%f255, %f2191, %f2156;
	shfl.sync.idx.b32	%r647|%p304, %r990, %r213, 31, -1;
	mov.b32 	%f256, %r647;
	setp.leu.f32 	%p305, %f256, 0f00000000;
	mov.f32 	%f2192, 0f00000000;
	@%p305 bra 	$L__BB6_47;
	ld.global.nc.f32 	%f1558, [%rd2];
	mul.f32 	%f2192, %f1558, %f256;
$L__BB6_47:
	add.f32 	%f259, %f2192, %f2155;
	mov.f32 	%f2193, 0f00000000;
	@%p305 bra 	$L__BB6_49;
	ld.global.nc.f32 	%f1560, [%rd2+128];
	mul.f32 	%f2193, %f1560, %f256;
$L__BB6_49:
	add.f32 	%f262, %f2193, %f2154;
	shfl.sync.idx.b32	%r648|%p307, %r989, %r213, 31, -1;
	mov.b32 	%f263, %r648;
	setp.leu.f32 	%p308, %f263, 0f00000000;
	mov.f32 	%f2194, 0f00000000;
	@%p308 bra 	$L__BB6_51;
	ld.global.nc.f32 	%f1562, [%rd2];
	mul.f32 	%f2194, %f1562, %f263;
$L__BB6_51:
	add.f32 	%f266, %f2194, %f2153;
	mov.f32 	%f2195, 0f00000000;
	@%p308 bra 	$L__BB6_53;
	ld.global.nc.f32 	%f1564, [%rd2+128];
	mul.f32 	%f2195, %f1564, %f263;
$L__BB6_53:
	add.f32 	%f269, %f2195, %f2152;
	shfl.sync.idx.b32	%r649|%p310, %r988, %r213, 31, -1;
	mov.b32 	%f270, %r649;
	setp.leu.f32 	%p311, %f270, 0f00000000;
	mov.f32 	%f2196, 0f00000000;
	@%p311 bra 	$L__BB6_55;
	ld.global.nc.f32 	%f1566, [%rd2];
	mul.f32 	%f2196, %f1566, %f270;
$L__BB6_55:
	add.f32 	%f273, %f2196, %f2151;
	mov.f32 	%f2197, 0f00000000;
	@%p311 bra 	$L__BB6_57;
	ld.global.nc.f32 	%f1568, [%rd2+128];
	mul.f32 	%f2197, %f1568, %f270;
$L__BB6_57:
	add.f32 	%f276, %f2197, %f2150;
	shfl.sync.idx.b32	%r650|%p313, %r987, %r213, 31, -1;
	mov.b32 	%f277, %r650;
	setp.leu.f32 	%p314, %f277, 0f00000000;
	mov.f32 	%f2198, 0f00000000;
	@%p314 bra 	$L__BB6_59;
	ld.global.nc.f32 	%f1570, [%rd2];
	mul.f32 	%f2198, %f1570, %f277;
$L__BB6_59:
	add.f32 	%f280, %f2198, %f2149;
	mov.f32 	%f2199, 0f00000000;
	@%p314 bra 	$L__BB6_61;
	ld.global.nc.f32 	%f1572, [%rd2+128];
	mul.f32 	%f2199, %f1572, %f277;
$L__BB6_61:
	add.f32 	%f283, %f2199, %f2148;
	shfl.sync.idx.b32	%r651|%p316, %r986, %r213, 31, -1;
	mov.b32 	%f284, %r651;
	setp.leu.f32 	%p317, %f284, 0f00000000;
	mov.f32 	%f2200, 0f00000000;
	@%p317 bra 	$L__BB6_63;
	ld.global.nc.f32 	%f1574, [%rd2];
	mul.f32 	%f2200, %f1574, %f284;
$L__BB6_63:
	add.f32 	%f287, %f2200, %f2147;
	mov.f32 	%f2201, 0f00000000;
	@%p317 bra 	$L__BB6_65;
	ld.global.nc.f32 	%f1576, [%rd2+128];
	mul.f32 	%f2201, %f1576, %f284;
$L__BB6_65:
	add.f32 	%f290, %f2201, %f2146;
	shfl.sync.idx.b32	%r652|%p319, %r985, %r213, 31, -1;
	mov.b32 	%f291, %r652;
	setp.leu.f32 	%p320, %f291, 0f00000000;
	mov.f32 	%f2202, 0f00000000;
	@%p320 bra 	$L__BB6_67;
	ld.global.nc.f32 	%f1578, [%rd2];
	mul.f32 	%f2202, %f1578, %f291;
$L__BB6_67:
	add.f32 	%f294, %f2202, %f2145;
	mov.f32 	%f2203, 0f00000000;
	@%p320 bra 	$L__BB6_69;
	ld.global.nc.f32 	%f1580, [%rd2+128];
	mul.f32 	%f2203, %f1580, %f291;
$L__BB6_69:
	add.f32 	%f297, %f2203, %f2144;
	shfl.sync.idx.b32	%r653|%p322, %r984, %r213, 31, -1;
	mov.b32 	%f298, %r653;
	setp.leu.f32 	%p323, %f298, 0f00000000;
	mov.f32 	%f2204, 0f00000000;
	@%p323 bra 	$L__BB6_71;
	ld.global.nc.f32 	%f1582, [%rd2];
	mul.f32 	%f2204, %f1582, %f298;
$L__BB6_71:
	add.f32 	%f301, %f2204, %f2143;
	mov.f32 	%f2205, 0f00000000;
	@%p323 bra 	$L__BB6_73;
	ld.global.nc.f32 	%f1584, [%rd2+128];
	mul.f32 	%f2205, %f1584, %f298;
$L__BB6_73:
	add.f32 	%f304, %f2205, %f2142;
	shfl.sync.idx.b32	%r654|%p325, %r983, %r213, 31, -1;
	mov.b32 	%f305, %r654;
	setp.leu.f32 	%p326, %f305, 0f00000000;
	mov.f32 	%f2206, 0f00000000;
	@%p326 bra 	$L__BB6_75;
	ld.global.nc.f32 	%f1586, [%rd2];
	mul.f32 	%f2206, %f1586, %f305;
$L__BB6_75:
	add.f32 	%f308, %f2206, %f2141;
	mov.f32 	%f2207, 0f00000000;
	@%p326 bra 	$L__BB6_77;
	ld.global.nc.f32 	%f1588, [%rd2+128];
	mul.f32 	%f2207, %f1588, %f305;
$L__BB6_77:
	add.f32 	%f311, %f2207, %f2140;
	shfl.sync.idx.b32	%r655|%p328, %r982, %r213, 31, -1;
	mov.b32 	%f312, %r655;
	setp.leu.f32 	%p329, %f312, 0f00000000;
	mov.f32 	%f2208, 0f00000000;
	@%p329 bra 	$L__BB6_79;
	ld.global.nc.f32 	%f1590, [%rd2];
	mul.f32 	%f2208, %f1590, %f312;
$L__BB6_79:
	add.f32 	%f315, %f2208, %f2139;
	mov.f32 	%f2209, 0f00000000;
	@%p329 bra 	$L__BB6_81;
	ld.global.nc.f32 	%f1592, [%rd2+128];
	mul.f32 	%f2209, %f1592, %f312;
$L__BB6_81:
	add.f32 	%f318, %f2209, %f2138;
	shfl.sync.idx.b32	%r656|%p331, %r981, %r213, 31, -1;
	mov.b32 	%f319, %r656;
	setp.leu.f32 	%p332, %f319, 0f00000000;
	mov.f32 	%f2210, 0f00000000;
	@%p332 bra 	$L__BB6_83;
	ld.global.nc.f32 	%f1594, [%rd2];
	mul.f32 	%f2210, %f1594, %f319;
$L__BB6_83:
	add.f32 	%f322, %f2210, %f2137;
	mov.f32 	%f2211, 0f00000000;
	@%p332 bra 	$L__BB6_85;
	ld.global.nc.f32 	%f1596, [%rd2+128];
	mul.f32 	%f2211, %f1596, %f319;
$L__BB6_85:
	add.f32 	%f325, %f2211, %f2136;
	shfl.sync.idx.b32	%r657|%p334, %r980, %r213, 31, -1;
	mov.b32 	%f326, %r657;
	setp.leu.f32 	%p335, %f326, 0f00000000;
	mov.f32 	%f2212, 0f00000000;
	@%p335 bra 	$L__BB6_87;
	ld.global.nc.f32 	%f1598, [%rd2];
	mul.f32 	%f2212, %f1598, %f326;
$L__BB6_87:
	add.f32 	%f329, %f2212, %f2135;
	mov.f32 	%f2213, 0f00000000;
	@%p335 bra 	$L__BB6_89;
	ld.global.nc.f32 	%f1600, [%rd2+128];
	mul.f32 	%f2213, %f1600, %f326;
$L__BB6_89:
	add.f32 	%f332, %f2213, %f2134;
	shfl.sync.idx.b32	%r658|%p337, %r979, %r213, 31, -1;
	mov.b32 	%f333, %r658;
	setp.leu.f32 	%p338, %f333, 0f00000000;
	mov.f32 	%f2214, 0f00000000;
	@%p338 bra 	$L__BB6_91;
	ld.global.nc.f32 	%f1602, [%rd2];
	mul.f32 	%f2214, %f1602, %f333;
$L__BB6_91:
	add.f32 	%f336, %f2214, %f2133;
	mov.f32 	%f2215, 0f00000000;
	@%p338 bra 	$L__BB6_93;
	ld.global.nc.f32 	%f1604, [%rd2+128];
	mul.f32 	%f2215, %f1604, %f333;
$L__BB6_93:
	add.f32 	%f339, %f2215, %f2132;
	shfl.sync.idx.b32	%r659|%p340, %r978, %r213, 31, -1;
	mov.b32 	%f340, %r659;
	setp.leu.f32 	%p341, %f340, 0f00000000;
	mov.f32 	%f2216, 0f00000000;
	@%p341 bra 	$L__BB6_95;
	ld.global.nc.f32 	%f1606, [%rd2];
	mul.f32 	%f2216, %f1606, %f340;
$L__BB6_95:
	add.f32 	%f343, %f2216, %f2131;
	mov.f32 	%f2217, 0f00000000;
	@%p341 bra 	$L__BB6_97;
	ld.global.nc.f32 	%f1608, [%rd2+128];
	mul.f32 	%f2217, %f1608, %f340;
$L__BB6_97:
	add.f32 	%f346, %f2217, %f2130;
	shfl.sync.idx.b32	%r660|%p343, %r977, %r213, 31, -1;
	mov.b32 	%f347, %r660;
	setp.leu.f32 	%p344, %f347, 0f00000000;
	mov.f32 	%f2218, 0f00000000;
	@%p344 bra 	$L__BB6_99;
	ld.global.nc.f32 	%f1610, [%rd2];
	mul.f32 	%f2218, %f1610, %f347;
$L__BB6_99:
	add.f32 	%f350, %f2218, %f2129;
	mov.f32 	%f2219, 0f00000000;
	@%p344 bra 	$L__BB6_101;
	ld.global.nc.f32 	%f1612, [%rd2+128];
	mul.f32 	%f2219, %f1612, %f347;
$L__BB6_101:
	add.f32 	%f353, %f2219, %f2128;
	shfl.sync.idx.b32	%r661|%p346, %r976, %r213, 31, -1;
	mov.b32 	%f354, %r661;
	setp.leu.f32 	%p347, %f354, 0f00000000;
	mov.f32 	%f2220, 0f00000000;
	@%p347 bra 	$L__BB6_103;
	ld.global.nc.f32 	%f1614, [%rd2];
	mul.f32 	%f2220, %f1614, %f354;
$L__BB6_103:
	add.f32 	%f357, %f2220, %f2127;
	mov.f32 	%f2221, 0f00000000;
	@%p347 bra 	$L__BB6_105;
	ld.global.nc.f32 	%f1616, [%rd2+128];
	mul.f32 	%f2221, %f1616, %f354;
$L__BB6_105:
	add.f32 	%f360, %f2221, %f2126;
	shfl.sync.idx.b32	%r662|%p349, %r975, %r213, 31, -1;
	mov.b32 	%f361, %r662;
	setp.leu.f32 	%p350, %f361, 0f00000000;
	mov.f32 	%f2222, 0f00000000;
	@%p350 bra 	$L__BB6_107;
	ld.global.nc.f32 	%f1618, [%rd2];
	mul.f32 	%f2222, %f1618, %f361;
$L__BB6_107:
	add.f32 	%f364, %f2222, %f2125;
	mov.f32 	%f2223, 0f00000000;
	@%p350 bra 	$L__BB6_109;
	ld.global.nc.f32 	%f1620, [%rd2+128];
	mul.f32 	%f2223, %f1620, %f361;
$L__BB6_109:
	add.f32 	%f367, %f2223, %f2124;
	shfl.sync.idx.b32	%r663|%p352, %r974, %r213, 31, -1;
	mov.b32 	%f368, %r663;
	setp.leu.f32 	%p353, %f368, 0f00000000;
	mov.f32 	%f2224, 0f00000000;
	@%p353 bra 	$L__BB6_111;
	ld.global.nc.f32 	%f1622, [%rd2];
	mul.f32 	%f2224, %f1622, %f368;
$L__BB6_111:
	add.f32 	%f371, %f2224, %f2123;
	mov.f32 	%f2225, 0f00000000;
	@%p353 bra 	$L__BB6_113;
	ld.global.nc.f32 	%f1624, [%rd2+128];
	mul.f32 	%f2225, %f1624, %f368;
$L__BB6_113:
	add.f32 	%f374, %f2225, %f2122;
	shfl.sync.idx.b32	%r664|%p355, %r973, %r213, 31, -1;
	mov.b32 	%f375, %r664;
	setp.leu.f32 	%p356, %f375, 0f00000000;
	mov.f32 	%f2226, 0f00000000;
	@%p356 bra 	$L__BB6_115;
	ld.global.nc.f32 	%f1626, [%rd2];
	mul.f32 	%f2226, %f1626, %f375;
$L__BB6_115:
	add.f32 	%f378, %f2226, %f2121;
	mov.f32 	%f2227, 0f00000000;
	@%p356 bra 	$L__BB6_117;
	ld.global.nc.f32 	%f1628, [%rd2+128];
	mul.f32 	%f2227, %f1628, %f375;
$L__BB6_117:
	add.f32 	%f381, %f2227, %f2120;
	shfl.sync.idx.b32	%r665|%p358, %r972, %r213, 31, -1;
	mov.b32 	%f382, %r665;
	setp.leu.f32 	%p359, %f382, 0f00000000;
	mov.f32 	%f2228, 0f00000000;
	@%p359 bra 	$L__BB6_119;
	ld.global.nc.f32 	%f1630, [%rd2];
	mul.f32 	%f2228, %f1630, %f382;
$L__BB6_119:
	add.f32 	%f385, %f2228, %f2119;
	mov.f32 	%f2229, 0f00000000;
	@%p359 bra 	$L__BB6_121;
	ld.global.nc.f32 	%f1632, [%rd2+128];
	mul.f32 	%f2229, %f1632, %f382;
$L__BB6_121:
	add.f32 	%f388, %f2229, %f2118;
	shfl.sync.idx.b32	%r666|%p361, %r971, %r213, 31, -1;
	mov.b32 	%f389, %r666;
	setp.leu.f32 	%p362, %f389, 0f00000000;
	mov.f32 	%f2230, 0f00000000;
	@%p362 bra 	$L__BB6_123;
	ld.global.nc.f32 	%f1634, [%rd2];
	mul.f32 	%f2230, %f1634, %f389;
$L__BB6_123:
	add.f32 	%f392, %f2230, %f2117;
	mov.f32 	%f2231, 0f00000000;
	@%p362 bra 	$L__BB6_125;
	ld.global.nc.f32 	%f1636, [%rd2+128];
	mul.f32 	%f2231, %f1636, %f389;
$L__BB6_125:
	add.f32 	%f395, %f2231, %f2116;
	shfl.sync.idx.b32	%r667|%p364, %r970, %r213, 31, -1;
	mov.b32 	%f396, %r667;
	setp.leu.f32 	%p365, %f396, 0f00000000;
	mov.f32 	%f2232, 0f00000000;
	@%p365 bra 	$L__BB6_127;
	ld.global.nc.f32 	%f1638, [%rd2];
	mul.f32 	%f2232, %f1638, %f396;
$L__BB6_127:
	add.f32 	%f399, %f2232, %f2115;
	mov.f32 	%f2233, 0f00000000;
	@%p365 bra 	$L__BB6_129;
	ld.global.nc.f32 	%f1640, [%rd2+128];
	mul.f32 	%f2233, %f1640, %f396;
$L__BB6_129:
	add.f32 	%f402, %f2233, %f2114;
	shfl.sync.idx.b32	%r668|%p367, %r969, %r213, 31, -1;
	mov.b32 	%f403, %r668;
	setp.leu.f32 	%p368, %f403, 0f00000000;
	mov.f32 	%f2234, 0f00000000;
	@%p368 bra 	$L__BB6_131;
	ld.global.nc.f32 	%f1642, [%rd2];
	mul.f32 	%f2234, %f1642, %f403;
$L__BB6_131:
	add.f32 	%f406, %f2234, %f2113;
	mov.f32 	%f2235, 0f00000000;
	@%p368 bra 	$L__BB6_133;
	ld.global.nc.f32 	%f1644, [%rd2+128];
	mul.f32 	%f2235, %f1644, %f403;
$L__BB6_133:
	add.f32 	%f409, %f2235, %f2112;
	shfl.sync.idx.b32	%r669|%p370, %r968, %r213, 31, -1;
	mov.b32 	%f410, %r669;
	setp.leu.f32 	%p371, %f410, 0f00000000;
	mov.f32 	%f2236, 0f00000000;
	@%p371 bra 	$L__BB6_135;
	ld.global.nc.f32 	%f1646, [%rd2];
	mul.f32 	%f2236, %f1646, %f410;
$L__BB6_135:
	add.f32 	%f413, %f2236, %f2111;
	mov.f32 	%f2237, 0f00000000;
	@%p371 bra 	$L__BB6_137;
	ld.global.nc.f32 	%f1648, [%rd2+128];
	mul.f32 	%f2237, %f1648, %f410;
$L__BB6_137:
	ld.param.u64 	%rd251, [_Z12_spmm_conv_6PKfPfiiPKiS3_S3_S0__param_0];
	add.f32 	%f1649, %f2237, %f2110;
	cvta.to.global.u64 	%rd168, %rd251;
	mul.wide.s32 	%rd169, %r215, 4;
	add.s64 	%rd170, %rd168, %rd169;
	shfl.sync.idx.b32	%r670|%p373, %r999, %r214, 31, -1;
	mov.b32 	%f1650, %r670;
	ld.global.nc.f32 	%f1651, [%rd170];
	fma.rn.f32 	%f1652, %f1651, %f1650, %f2174;
	ld.global.nc.f32 	%f1653, [%rd170+128];
	fma.rn.f32 	%f1654, %f1653, %f1650, %f199;
	shfl.sync.idx.b32	%r671|%p374, %r998, %r214, 31, -1;
	mov.b32 	%f1655, %r671;
	fma.rn.f32 	%f1656, %f1651, %f1655, %f203;
	fma.rn.f32 	%f1657, %f1653, %f1655, %f206;
	shfl.sync.idx.b32	%r672|%p375, %r997, %r214, 31, -1;
	mov.b32 	%f1658, %r672;
	fma.rn.f32 	%f1659, %f1651, %f1658, %f210;
	fma.rn.f32 	%f1660, %f1653, %f1658, %f213;
	shfl.sync.idx.b32	%r673|%p376, %r996, %r214, 31, -1;
	mov.b32 	%f1661, %r673;
	fma.rn.f32 	%f1662, %f1651, %f1661, %f217;
	fma.rn.f32 	%f1663, %f1653, %f1661, %f220;
	shfl.sync.idx.b32	%r674|%p377, %r995, %r214, 31, -1;
	mov.b32 	%f1664, %r674;
	fma.rn.f32 	%f1665, %f1651, %f1664, %f224;
	fma.rn.f32 	%f1666, %f1653, %f1664, %f227;
	shfl.sync.idx.b32	%r675|%p378, %r994, %r214, 31, -1;
	mov.b32 	%f1667, %r675;
	fma.rn.f32 	%f1668, %f1651, %f1667, %f231;
	fma.rn.f32 	%f1669, %f1653, %f1667, %f234;
	shfl.sync.idx.b32	%r676|%p379, %r993, %r214, 31, -1;
	mov.b32 	%f1670, %r676;
	fma.rn.f32 	%f1671, %f1651, %f1670, %f238;
	fma.rn.f32 	%f1672, %f1653, %f1670, %f241;
	shfl.sync.idx.b32	%r677|%p380, %r992, %r214, 31, -1;
	mov.b32 	%f1673, %r677;
	fma.rn.f32 	%f1674, %f1651, %f1673, %f245;
	fma.rn.f32 	%f1675, %f1653, %f1673, %f248;
	shfl.sync.idx.b32	%r678|%p381, %r991, %r214, 31, -1;
	mov.b32 	%f1676, %r678;
	fma.rn.f32 	%f1677, %f1651, %f1676, %f252;
	fma.rn.f32 	%f1678, %f1653, %f1676, %f255;
	shfl.sync.idx.b32	%r679|%p382, %r990, %r214, 31, -1;
	mov.b32 	%f1679, %r679;
	fma.rn.f32 	%f1680, %f1651, %f1679, %f259;
	fma.rn.f32 	%f1681, %f1653, %f1679, %f262;
	shfl.sync.idx.b32	%r680|%p383, %r989, %r214, 31, -1;
	mov.b32 	%f1682, %r680;
	fma.rn.f32 	%f1683, %f1651, %f1682, %f266;
	fma.rn.f32 	%f1684, %f1653, %f1682, %f269;
	shfl.sync.idx.b32	%r681|%p384, %r988, %r214, 31, -1;
	mov.b32 	%f1685, %r681;
	fma.rn.f32 	%f1686, %f1651, %f1685, %f273;
	fma.rn.f32 	%f1687, %f1653, %f1685, %f276;
	shfl.sync.idx.b32	%r682|%p385, %r987, %r214, 31, -1;
	mov.b32 	%f1688, %r682;
	fma.rn.f32 	%f1689, %f1651, %f1688, %f280;
	fma.rn.f32 	%f1690, %f1653, %f1688, %f283;
	shfl.sync.idx.b32	%r683|%p386, %r986, %r214, 31, -1;
	mov.b32 	%f1691, %r683;
	fma.rn.f32 	%f1692, %f1651, %f1691, %f287;
	fma.rn.f32 	%f1693, %f1653, %f1691, %f290;
	shfl.sync.idx.b32	%r684|%p387, %r985, %r214, 31, -1;
	mov.b32 	%f1694, %r684;
	fma.rn.f32 	%f1695, %f1651, %f1694, %f294;
	fma.rn.f32 	%f1696, %f1653, %f1694, %f297;
	shfl.sync.idx.b32	%r685|%p388, %r984, %r214, 31, -1;
	mov.b32 	%f1697, %r685;
	fma.rn.f32 	%f1698, %f1651, %f1697, %f301;
	fma.rn.f32 	%f1699, %f1653, %f1697, %f304;
	shfl.sync.idx.b32	%r686|%p389, %r983, %r214, 31, -1;
	mov.b32 	%f1700, %r686;
	fma.rn.f32 	%f1701, %f1651, %f1700, %f308;
	fma.rn.f32 	%f1702, %f1653, %f1700, %f311;
	shfl.sync.idx.b32	%r687|%p390, %r982, %r214, 31, -1;
	mov.b32 	%f1703, %r687;
	fma.rn.f32 	%f1704, %f1651, %f1703, %f315;
	fma.rn.f32 	%f1705, %f1653, %f1703, %f318;
	shfl.sync.idx.b32	%r688|%p391, %r981, %r214, 31, -1;
	mov.b32 	%f1706, %r688;
	fma.rn.f32 	%f1707, %f1651, %f1706, %f322;
	fma.rn.f32 	%f1708, %f1653, %f1706, %f325;
	shfl.sync.idx.b32	%r689|%p392, %r980, %r214, 31, -1;
	mov.b32 	%f1709, %r689;
	fma.rn.f32 	%f1710, %f1651, %f1709, %f329;
	fma.rn.f32 	%f1711, %f1653, %f1709, %f332;
	shfl.sync.idx.b32	%r690|%p393, %r979, %r214, 31, -1;
	mov.b32 	%f1712, %r690;
	fma.rn.f32 	%f1713, %f1651, %f1712, %f336;
	fma.rn.f32 	%f1714, %f1653, %f1712, %f339;
	shfl.sync.idx.b32	%r691|%p394, %r978, %r214, 31, -1;
	mov.b32 	%f1715, %r691;
	fma.rn.f32 	%f1716, %f1651, %f1715, %f343;
	fma.rn.f32 	%f1717, %f1653, %f1715, %f346;
	shfl.sync.idx.b32	%r692|%p395, %r977, %r214, 31, -1;
	mov.b32 	%f1718, %r692;
	fma.rn.f32 	%f1719, %f1651, %f1718, %f350;
	fma.rn.f32 	%f1720, %f1653, %f1718, %f353;
	shfl.sync.idx.b32	%r693|%p396, %r976, %r214, 31, -1;
	mov.b32 	%f1721, %r693;
	fma.rn.f32 	%f1722, %f1651, %f1721, %f357;
	fma.rn.f32 	%f1723, %f1653, %f1721, %f360;
	shfl.sync.idx.b32	%r694|%p397, %r975, %r214, 31, -1;
	mov.b32 	%f1724, %r694;
	fma.rn.f32 	%f1725, %f1651, %f1724, %f364;
	fma.rn.f32 	%f1726, %f1653, %f1724, %f367;
	shfl.sync.idx.b32	%r695|%p398, %r974, %r214, 31, -1;
	mov.b32 	%f1727, %r695;
	fma.rn.f32 	%f1728, %f1651, %f1727, %f371;
	fma.rn.f32 	%f1729, %f1653, %f1727, %f374;
	shfl.sync.idx.b32	%r696|%p399, %r973, %r214, 31, -1;
	mov.b32 	%f1730, %r696;
	fma.rn.f32 	%f1731, %f1651, %f1730, %f378;
	fma.rn.f32 	%f1732, %f1653, %f1730, %f381;
	shfl.sync.idx.b32	%r697|%p400, %r972, %r214, 31, -1;
	mov.b32 	%f1733, %r697;
	fma.rn.f32 	%f1734, %f1651, %f1733, %f385;
	fma.rn.f32 	%f1735, %f1653, %f1733, %f388;
	shfl.sync.idx.b32	%r698|%p401, %r971, %r214, 31, -1;
	mov.b32 	%f1736, %r698;
	fma.rn.f32 	%f1737, %f1651, %f1736, %f392;
	fma.rn.f32 	%f1738, %f1653, %f1736, %f395;
	shfl.sync.idx.b32	%r699|%p402, %r970, %r214, 31, -1;
	mov.b32 	%f1739, %r699;
	fma.rn.f32 	%f1740, %f1651, %f1739, %f399;
	fma.rn.f32 	%f1741, %f1653, %f1739, %f402;
	shfl.sync.idx.b32	%r700|%p403, %r969, %r214, 31, -1;
	mov.b32 	%f1742, %r700;
	fma.rn.f32 	%f1743, %f1651, %f1742, %f406;
	fma.rn.f32 	%f1744, %f1653, %f1742, %f409;
	shfl.sync.idx.b32	%r701|%p404, %r968, %r214, 31, -1;
	mov.b32 	%f1745, %r701;
	fma.rn.f32 	%f1746, %f1651, %f1745, %f413;
	fma.rn.f32 	%f1747, %f1653, %f1745, %f1649;
	mul.wide.s32 	%rd171, %r217, 4;
	add.s64 	%rd172, %rd168, %rd171;
	shfl.sync.idx.b32	%r702|%p405, %r999, %r216, 31, -1;
	mov.b32 	%f1748, %r702;
	ld.global.nc.f32 	%f1749, [%rd172];
	fma.rn.f32 	%f1750, %f1749, %f1748, %f1652;
	ld.global.nc.f32 	%f1751, [%rd172+128];
	fma.rn.f32 	%f1752, %f1751, %f1748, %f1654;
	shfl.sync.idx.b32	%r703|%p406, %r998, %r216, 31, -1;
	mov.b32 	%f1753, %r703;
	fma.rn.f32 	%f1754, %f1749, %f1753, %f1656;
	fma.rn.f32 	%f1755, %f1751, %f1753, %f1657;
	shfl.sync.idx.b32	%r704|%p407, %r997, %r216, 31, -1;
	mov.b32 	%f1756, %r704;
	fma.rn.f32 	%f1757, %f1749, %f1756, %f1659;
	fma.rn.f32 	%f1758, %f1751, %f1756, %f1660;
	shfl.sync.idx.b32	%r705|%p408, %r996, %r216, 31, -1;
	mov.b32 	%f1759, %r705;
	fma.rn.f32 	%f1760, %f1749, %f1759, %f1662;
	fma.rn.f32 	%f1761, %f1751, %f1759, %f1663;
	shfl.sync.idx.b32	%r706|%p409, %r995, %r216, 31, -1;
	mov.b32 	%f1762, %r706;
	fma.rn.f32 	%f1763, %f1749, %f1762, %f1665;
	fma.rn.f32 	%f1764, %f1751, %f1762, %f1666;
	shfl.sync.idx.b32	%r707|%p410, %r994, %r216, 31, -1;
	mov.b32 	%f1765, %r707;
	fma.rn.f32 	%f1766, %f1749, %f1765, %f1668;
	fma.rn.f32 	%f1767, %f1751, %f1765, %f1669;
	shfl.sync.idx.b32	%r708|%p411, %r993, %r216, 31, -1;
	mov.b32 	%f1768, %r708;
	fma.rn.f32 	%f1769, %f1749, %f1768, %f1671;
	fma.rn.f32 	%f1770, %f1751, %f1768, %f1672;
	shfl.sync.idx.b32	%r709|%p412, %r992, %r216, 31, -1;
	mov.b32 	%f1771, %r709;
	fma.rn.f32 	%f1772, %f1749, %f1771, %f1674;
	fma.rn.f32 	%f1773, %f1751, %f1771, %f1675;
	shfl.sync.idx.b32	%r710|%p413, %r991, %r216, 31, -1;
	mov.b32 	%f1774, %r710;
	fma.rn.f32 	%f1775, %f1749, %f1774, %f1677;
	fma.rn.f32 	%f1776, %f1751, %f1774, %f1678;
	shfl.sync.idx.b32	%r711|%p414, %r990, %r216, 31, -1;
	mov.b32 	%f1777, %r711;
	fma.rn.f32 	%f1778, %f1749, %f1777, %f1680;
	fma.rn.f32 	%f1779, %f1751, %f1777, %f1681;
	shfl.sync.idx.b32	%r712|%p415, %r989, %r216, 31, -1;
	mov.b32 	%f1780, %r712;
	fma.rn.f32 	%f1781, %f1749, %f1780, %f1683;
	fma.rn.f32 	%f1782, %f1751, %f1780, %f1684;
	shfl.sync.idx.b32	%r713|%p416, %r988, %r216, 31, -1;
	mov.b32 	%f1783, %r713;
	fma.rn.f32 	%f1784, %f1749, %f1783, %f1686;
	fma.rn.f32 	%f1785, %f1751, %f1783, %f1687;
	shfl.sync.idx.b32	%r714|%p417, %r987, %r216, 31, -1;
	mov.b32 	%f1786, %r714;
	fma.rn.f32 	%f1787, %f1749, %f1786, %f1689;
	fma.rn.f32 	%f1788, %f1751, %f1786, %f1690;
	shfl.sync.idx.b32	%r715|%p418, %r986, %r216, 31, -1;
	mov.b32 	%f1789, %r715;
	fma.rn.f32 	%f1790, %f1749, %f1789, %f1692;
	fma.rn.f32 	%f1791, %f1751, %f1789, %f1693;
	shfl.sync.idx.b32	%r716|%p419, %r985, %r216, 31, -1;
	mov.b32 	%f1792, %r716;
	fma.rn.f32 	%f1793, %f1749, %f1792, %f1695;
	fma.rn.f32 	%f1794, %f1751, %f1792, %f1696;
	shfl.sync.idx.b32	%r717|%p420, %r984, %r216, 31, -1;
	mov.b32 	%f1795, %r717;
	fma.rn.f32 	%f1796, %f1749, %f1795, %f1698;
	fma.rn.f32 	%f1797, %f1751, %f1795, %f1699;
	shfl.sync.idx.b32	%r718|%p421, %r983, %r216, 31, -1;
	mov.b32 	%f1798, %r718;
	fma.rn.f32 	%f1799, %f1749, %f1798, %f1701;
	fma.rn.f32 	%f1800, %f1751, %f1798, %f1702;
	shfl.sync.idx.b32	%r719|%p422, %r982, %r216, 31, -1;
	mov.b32 	%f1801, %r719;
	fma.rn.f32 	%f1802, %f1749, %f1801, %f1704;
	fma.rn.f32 	%f1803, %f1751, %f1801, %f1705;
	shfl.sync.idx.b32	%r720|%p423, %r981, %r216, 31, -1;
	mov.b32 	%f1804, %r720;
	fma.rn.f32 	%f1805, %f1749, %f1804, %f1707;
	fma.rn.f32 	%f1806, %f1751, %f1804, %f1708;
	shfl.sync.idx.b32	%r721|%p424, %r980, %r216, 31, -1;
	mov.b32 	%f1807, %r721;
	fma.rn.f32 	%f1808, %f1749, %f1807, %f1710;
	fma.rn.f32 	%f1809, %f1751, %f1807, %f1711;
	shfl.sync.idx.b32	%r722|%p425, %r979, %r216, 31, -1;
	mov.b32 	%f1810, %r722;
	fma.rn.f32 	%f1811, %f1749, %f1810, %f1713;
	fma.rn.f32 	%f1812, %f1751, %f1810, %f1714;
	shfl.sync.idx.b32	%r723|%p426, %r978, %r216, 31, -1;
	mov.b32 	%f1813, %r723;
	fma.rn.f32 	%f1814, %f1749, %f1813, %f1716;
	fma.rn.f32 	%f1815, %f1751, %f1813, %f1717;
	shfl.sync.idx.b32	%r724|%p427, %r977, %r216, 31, -1;
	mov.b32 	%f1816, %r724;
	fma.rn.f32 	%f1817, %f1749, %f1816, %f1719;
	fma.rn.f32 	%f1818, %f1751, %f1816, %f1720;
	shfl.sync.idx.b32	%r725|%p428, %r976, %r216, 31, -1;
	mov.b32 	%f1819, %r725;
	fma.rn.f32 	%f1820, %f1749, %f1819, %f1722;
	fma.rn.f32 	%f1821, %f1751, %f1819, %f1723;
	shfl.sync.idx.b32	%r726|%p429, %r975, %r216, 31, -1;
	mov.b32 	%f1822, %r726;
	fma.rn.f32 	%f1823, %f1749, %f1822, %f1725;
	fma.rn.f32 	%f1824, %f1751, %f1822, %f1726;
	shfl.sync.idx.b32	%r727|%p430, %r974, %r216, 31, -1;
	mov.b32 	%f1825, %r727;
	fma.rn.f32 	%f1826, %f1749, %f1825, %f1728;
	fma.rn.f32 	%f1827, %f1751, %f1825, %f1729;
	shfl.sync.idx.b32	%r728|%p431, %r973, %r216, 31, -1;
	mov.b32 	%f1828, %r728;
	fma.rn.f32 	%f1829, %f1749, %f1828, %f1731;
	fma.rn.f32 	%f1830, %f1751, %f1828, %f1732;
	shfl.sync.idx.b32	%r729|%p432, %r972, %r216, 31, -1;
	mov.b32 	%f1831, %r729;
	fma.rn.f32 	%f1832, %f1749, %f1831, %f1734;
	fma.rn.f32 	%f1833, %f1751, %f1831, %f1735;
	shfl.sync.idx.b32	%r730|%p433, %r971, %r216, 31, -1;
	mov.b32 	%f1834, %r730;
	fma.rn.f32 	%f1835, %f1749, %f1834, %f1737;
	fma.rn.f32 	%f1836, %f1751, %f1834, %f1738;
	shfl.sync.idx.b32	%r731|%p434, %r970, %r216, 31, -1;
	mov.b32 	%f1837, %r731;
	fma.rn.f32 	%f1838, %f1749, %f1837, %f1740;
	fma.rn.f32 	%f1839, %f1751, %f1837, %f1741;
	shfl.sync.idx.b32	%r732|%p435, %r969, %r216, 31, -1;
	mov.b32 	%f1840, %r732;
	fma.rn.f32 	%f1841, %f1749, %f1840, %f1743;
	fma.rn.f32 	%f1842, %f1751, %f1840, %f1744;
	shfl.sync.idx.b32	%r733|%p436, %r968, %r216, 31, -1;
	mov.b32 	%f1843, %r733;
	fma.rn.f32 	%f1844, %f1749, %f1843, %f1746;
	fma.rn.f32 	%f1845, %f1751, %f1843, %f1747;
	mul.wide.s32 	%rd173, %r219, 4;
	add.s64 	%rd174, %rd168, %rd173;
	shfl.sync.idx.b32	%r734|%p437, %r999, %r218, 31, -1;
	mov.b32 	%f1846, %r734;
	ld.global.nc.f32 	%f1847, [%rd174];
	fma.rn.f32 	%f2173, %f1847, %f1846, %f1750;
	ld.global.nc.f32 	%f1848, [%rd174+128];
	fma.rn.f32 	%f2172, %f1848, %f1846, %f1752;
	shfl.sync.idx.b32	%r735|%p438, %r998, %r218, 31, -1;
	mov.b32 	%f1849, %r735;
	fma.rn.f32 	%f2171, %f1847, %f1849, %f1754;
	fma.rn.f32 	%f2170, %f1848, %f1849, %f1755;
	shfl.sync.idx.b32	%r736|%p439, %r997, %r218, 31, -1;
	mov.b32 	%f1850, %r736;
	fma.rn.f32 	%f2169, %f1847, %f1850, %f1757;
	fma.rn.f32 	%f2168, %f1848, %f1850, %f1758;
	shfl.sync.idx.b32	%r737|%p440, %r996, %r218, 31, -1;
	mov.b32 	%f1851, %r737;
	fma.rn.f32 	%f2167, %f1847, %f1851, %f1760;
	fma.rn.f32 	%f2166, %f1848, %f1851, %f1761;
	shfl.sync.idx.b32	%r738|%p441, %r995, %r218, 31, -1;
	mov.b32 	%f1852, %r738;
	fma.rn.f32 	%f2165, %f1847, %f1852, %f1763;
	fma.rn.f32 	%f2164, %f1848, %f1852, %f1764;
	shfl.sync.idx.b32	%r739|%p442, %r994, %r218, 31, -1;
	mov.b32 	%f1853, %r739;
	fma.rn.f32 	%f2163, %f1847, %f1853, %f1766;
	fma.rn.f32 	%f2162, %f1848, %f1853, %f1767;
	shfl.sync.idx.b32	%r740|%p443, %r993, %r218, 31, -1;
	mov.b32 	%f1854, %r740;
	fma.rn.f32 	%f2161, %f1847, %f1854, %f1769;
	fma.rn.f32 	%f2160, %f1848, %f1854, %f1770;
	shfl.sync.idx.b32	%r741|%p444, %r992, %r218, 31, -1;
	mov.b32 	%f1855, %r741;
	fma.rn.f32 	%f2159, %f1847, %f1855, %f1772;
	fma.rn.f32 	%f2158, %f1848, %f1855, %f1773;
	shfl.sync.idx.b32	%r742|%p445, %r991, %r218, 31, -1;
	mov.b32 	%f1856, %r742;
	fma.rn.f32 	%f2157, %f1847, %f1856, %f1775;
	fma.rn.f32 	%f2156, %f1848, %f1856, %f1776;
	shfl.sync.idx.b32	%r743|%p446, %r990, %r218, 31, -1;
	mov.b32 	%f1857, %r743;
	fma.rn.f32 	%f2155, %f1847, %f1857, %f1778;
	fma.rn.f32 	%f2154, %f1848, %f1857, %f1779;
	shfl.sync.idx.b32	%r744|%p447, %r989, %r218, 31, -1;
	mov.b32 	%f1858, %r744;
	fma.rn.f32 	%f2153, %f1847, %f1858, %f1781;
	fma.rn.f32 	%f2152, %f1848, %f1858, %f1782;
	shfl.sync.idx.b32	%r745|%p448, %r988, %r218, 31, -1;
	mov.b32 	%f1859, %r745;
	fma.rn.f32 	%f2151, %f1847, %f1859, %f1784;
	fma.rn.f32 	%f2150, %f1848, %f1859, %f1785;
	shfl.sync.idx.b32	%r746|%p449, %r987, %r218, 31, -1;
	mov.b32 	%f1860, %r746;
	fma.rn.f32 	%f2149, %f1847, %f1860, %f1787;
	fma.rn.f32 	%f2148, %f1848, %f1860, %f1788;
	shfl.sync.idx.b32	%r747|%p450, %r986, %r218, 31, -1;
	mov.b32 	%f1861, %r747;
	fma.rn.f32 	%f2147, %f1847, %f1861, %f1790;
	fma.rn.f32 	%f2146, %f1848, %f1861, %f1791;
	shfl.sync.idx.b32	%r748|%p451, %r985, %r218, 31, -1;
	mov.b32 	%f1862, %r748;
	fma.rn.f32 	%f2145, %f1847, %f1862, %f1793;
	fma.rn.f32 	%f2144, %f1848, %f1862, %f1794;
	shfl.sync.idx.b32	%r749|%p452, %r984, %r218, 31, -1;
	mov.b32 	%f1863, %r749;
	fma.rn.f32 	%f2143, %f1847, %f1863, %f1796;
	fma.rn.f32 	%f2142, %f1848, %f1863, %f1797;
	shfl.sync.idx.b32	%r750|%p453, %r983, %r218, 31, -1;
	mov.b32 	%f1864, %r750;
	fma.rn.f32 	%f2141, %f1847, %f1864, %f1799;
	fma.rn.f32 	%f2140, %f1848, %f1864, %f1800;
	shfl.sync.idx.b32	%r751|%p454, %r982, %r218, 31, -1;
	mov.b32 	%f1865, %r751;
	fma.rn.f32 	%f2139, %f1847, %f1865, %f1802;
	fma.rn.f32 	%f2138, %f1848, %f1865, %f1803;
	shfl.sync.idx.b32	%r752|%p455, %r981, %r218, 31, -1;
	mov.b32 	%f1866, %r752;
	fma.rn.f32 	%f2137, %f1847, %f1866, %f1805;
	fma.rn.f32 	%f2136, %f1848, %f1866, %f1806;
	shfl.sync.idx.b32	%r753|%p456, %r980, %r218, 31, -1;
	mov.b32 	%f1867, %r753;
	fma.rn.f32 	%f2135, %f1847, %f1867, %f1808;
	fma.rn.f32 	%f2134, %f1848, %f1867, %f1809;
	shfl.sync.idx.b32	%r754|%p457, %r979, %r218, 31, -1;
	mov.b32 	%f1868, %r754;
	fma.rn.f32 	%f2133, %f1847, %f1868, %f1811;
	fma.rn.f32 	%f2132, %f1848, %f1868, %f1812;
	shfl.sync.idx.b32	%r755|%p458, %r978, %r218, 31, -1;
	mov.b32 	%f1869, %r755;
	fma.rn.f32 	%f2131, %f1847, %f1869, %f1814;
	fma.rn.f32 	%f2130, %f1848, %f1869, %f1815;
	shfl.sync.idx.b32	%r756|%p459, %r977, %r218, 31, -1;
	mov.b32 	%f1870, %r756;
	fma.rn.f32 	%f2129, %f1847, %f1870, %f1817;
	fma.rn.f32 	%f2128, %f1848, %f1870, %f1818;
	shfl.sync.idx.b32	%r757|%p460, %r976, %r218, 31, -1;
	mov.b32 	%f1871, %r757;
	fma.rn.f32 	%f2127, %f1847, %f1871, %f1820;
	fma.rn.f32 	%f2126, %f1848, %f1871, %f1821;
	shfl.sync.idx.b32	%r758|%p461, %r975, %r218, 31, -1;
	mov.b32 	%f1872, %r758;
	fma.rn.f32 	%f2125, %f1847, %f1872, %f1823;
	fma.rn.f32 	%f2124, %f1848, %f1872, %f1824;
	shfl.sync.idx.b32	%r759|%p462, %r974, %r218, 31, -1;
	mov.b32 	%f1873, %r759;
	fma.rn.f32 	%f2123, %f1847, %f1873, %f1826;
	fma.rn.f32 	%f2122, %f1848, %f1873, %f1827;
	shfl.sync.idx.b32	%r760|%p463, %r973, %r218, 31, -1;
	mov.b32 	%f1874, %r760;
	fma.rn.f32 	%f2121, %f1847, %f1874, %f1829;
	fma.rn.f32 	%f2120, %f1848, %f1874, %f1830;
	shfl.sync.idx.b32	%r761|%p464, %r972, %r218, 31, -1;
	mov.b32 	%f1875, %r761;
	fma.rn.f32 	%f2119, %f1847, %f1875, %f1832;
	fma.rn.f32 	%f2118, %f1848, %f1875, %f1833;
	shfl.sync.idx.b32	%r762|%p465, %r971, %r218, 31, -1;
	mov.b32 	%f1876, %r762;
	fma.rn.f32 	%f2117, %f1847, %f1876, %f1835;
	fma.rn.f32 	%f2116, %f1848, %f1876, %f1836;
	shfl.sync.idx.b32	%r763|%p466, %r970, %r218, 31, -1;
	mov.b32 	%f1877, %r763;
	fma.rn.f32 	%f2115, %f1847, %f1877, %f1838;
	fma.rn.f32 	%f2114, %f1848, %f1877, %f1839;
	shfl.sync.idx.b32	%r764|%p467, %r969, %r218, 31, -1;
	mov.b32 	%f1878, %r764;
	fma.rn.f32 	%f2113, %f1847, %f1878, %f1841;
	fma.rn.f32 	%f2112, %f1848, %f1878, %f1842;
	shfl.sync.idx.b32	%r765|%p468, %r968, %r218, 31, -1;
	mov.b32 	%f1879, %r765;
	fma.rn.f32 	%f2111, %f1847, %f1879, %f1844;
	fma.rn.f32 	%f2110, %f1848, %f1879, %f1845;
$L__BB6_138:
	ld.param.u64 	%rd252, [_Z12_spmm_conv_6PKfPfiiPKiS3_S3_S0__param_0];
	cvta.to.global.u64 	%rd3, %rd252;
	and.b32  	%r766, %r4, -4;
	and.b32  	%r767, %r4, -2;
	setp.ge.s32 	%p469, %r766, %r767;
	@%p469 bra 	$L__BB6_140;
	and.b32  	%r768, %r4, -4;
	add.s32 	%r769, %r768, %r2;
	sub.s32 	%r770, %r769, %r1002;
	shfl.sync.idx.b32	%r771|%p470, %r1001, %r770, 31, -1;
	add.s32 	%r772, %r770, 1;
	shfl.sync.idx.b32	%r773|%p471, %r1001, %r772, 31, -1;
	mul.wide.s32 	%rd175, %r771, 4;
	add.s64 	%rd176, %rd3, %rd175;
	shfl.sync.idx.b32	%r774|%p472, %r999, %r770, 31, -1;
	mov.b32 	%f1880, %r774;
	ld.global.nc.f32 	%f1881, [%rd176];
	fma.rn.f32 	%f1882, %f1881, %f1880, %f2173;
	ld.global.nc.f32 	%f1883, [%rd176+128];
	fma.rn.f32 	%f1884, %f1883, %f1880, %f2172;
	shfl.sync.idx.b32	%r775|%p473, %r998, %r770, 31, -1;
	mov.b32 	%f1885, %r775;
	fma.rn.f32 	%f1886, %f1881, %f1885, %f2171;
	fma.rn.f32 	%f1887, %f1883, %f1885, %f2170;
	shfl.sync.idx.b32	%r776|%p474, %r997, %r770, 31, -1;
	mov.b32 	%f1888, %r776;
	fma.rn.f32 	%f1889, %f1881, %f1888, %f2169;
	fma.rn.f32 	%f1890, %f1883, %f1888, %f2168;
	shfl.sync.idx.b32	%r777|%p475, %r996, %r770, 31, -1;
	mov.b32 	%f1891, %r777;
	fma.rn.f32 	%f1892, %f1881, %f1891, %f2167;
	fma.rn.f32 	%f1893, %f1883, %f1891, %f2166;
	shfl.sync.idx.b32	%r778|%p476, %r995, %r770, 31, -1;
	mov.b32 	%f1894, %r778;
	fma.rn.f32 	%f1895, %f1881, %f1894, %f2165;
	fma.rn.f32 	%f1896, %f1883, %f1894, %f2164;
	shfl.sync.idx.b32	%r779|%p477, %r994, %r770, 31, -1;
	mov.b32 	%f1897, %r779;
	fma.rn.f32 	%f1898, %f1881, %f1897, %f2163;
	fma.rn.f32 	%f1899, %f1883, %f1897, %f2162;
	shfl.sync.idx.b32	%r780|%p478, %r993, %r770, 31, -1;
	mov.b32 	%f1900, %r780;
	fma.rn.f32 	%f1901, %f1881, %f1900, %f2161;
	fma.rn.f32 	%f1902, %f1883, %f1900, %f2160;
	shfl.sync.idx.b32	%r781|%p479, %r992, %r770, 31, -1;
	mov.b32 	%f1903, %r781;
	fma.rn.f32 	%f1904, %f1881, %f1903, %f2159;
	fma.rn.f32 	%f1905, %f1883, %f1903, %f2158;
	shfl.sync.idx.b32	%r782|%p480, %r991, %r770, 31, -1;
	mov.b32 	%f1906, %r782;
	fma.rn.f32 	%f1907, %f1881, %f1906, %f2157;
	fma.rn.f32 	%f1908, %f1883, %f1906, %f2156;
	shfl.sync.idx.b32	%r783|%p481, %r990, %r770, 31, -1;
	mov.b32 	%f1909, %r783;
	fma.rn.f32 	%f1910, %f1881, %f1909, %f2155;
	fma.rn.f32 	%f1911, %f1883, %f1909, %f2154;
	shfl.sync.idx.b32	%r784|%p482, %r989, %r770, 31, -1;
	mov.b32 	%f1912, %r784;
	fma.rn.f32 	%f1913, %f1881, %f1912, %f2153;
	fma.rn.f32 	%f1914, %f1883, %f1912, %f2152;
	shfl.sync.idx.b32	%r785|%p483, %r988, %r770, 31, -1;
	mov.b32 	%f1915, %r785;
	fma.rn.f32 	%f1916, %f1881, %f1915, %f2151;
	fma.rn.f32 	%f1917, %f1883, %f1915, %f2150;
	shfl.sync.idx.b32	%r786|%p484, %r987, %r770, 31, -1;
	mov.b32 	%f1918, %r786;
	fma.rn.f32 	%f1919, %f1881, %f1918, %f2149;
	fma.rn.f32 	%f1920, %f1883, %f1918, %f2148;
	shfl.sync.idx.b32	%r787|%p485, %r986, %r770, 31, -1;
	mov.b32 	%f1921, %r787;
	fma.rn.f32 	%f1922, %f1881, %f1921, %f2147;
	fma.rn.f32 	%f1923, %f1883, %f1921, %f2146;
	shfl.sync.idx.b32	%r788|%p486, %r985, %r770, 31, -1;
	mov.b32 	%f1924, %r788;
	fma.rn.f32 	%f1925, %f1881, %f1924, %f2145;
	fma.rn.f32 	%f1926, %f1883, %f1924, %f2144;
	shfl.sync.idx.b32	%r789|%p487, %r984, %r770, 31, -1;
	mov.b32 	%f1927, %r789;
	fma.rn.f32 	%f1928, %f1881, %f1927, %f2143;
	fma.rn.f32 	%f1929, %f1883, %f1927, %f2142;
	shfl.sync.idx.b32	%r790|%p488, %r983, %r770, 31, -1;
	mov.b32 	%f1930, %r790;
	fma.rn.f32 	%f1931, %f1881, %f1930, %f2141;
	fma.rn.f32 	%f1932, %f1883, %f1930, %f2140;
	shfl.sync.idx.b32	%r791|%p489, %r982, %r770, 31, -1;
	mov.b32 	%f1933, %r791;
	fma.rn.f32 	%f1934, %f1881, %f1933, %f2139;
	fma.rn.f32 	%f1935, %f1883, %f1933, %f2138;
	shfl.sync.idx.b32	%r792|%p490, %r981, %r770, 31, -1;
	mov.b32 	%f1936, %r792;
	fma.rn.f32 	%f1937, %f1881, %f1936, %f2137;
	fma.rn.f32 	%f1938, %f1883, %f1936, %f2136;
	shfl.sync.idx.b32	%r793|%p491, %r980, %r770, 31, -1;
	mov.b32 	%f1939, %r793;
	fma.rn.f32 	%f1940, %f1881, %f1939, %f2135;
	fma.rn.f32 	%f1941, %f1883, %f1939, %f2134;
	shfl.sync.idx.b32	%r794|%p492, %r979, %r770, 31, -1;
	mov.b32 	%f1942, %r794;
	fma.rn.f32 	%f1943, %f1881, %f1942, %f2133;
	fma.rn.f32 	%f1944, %f1883, %f1942, %f2132;
	shfl.sync.idx.b32	%r795|%p493, %r978, %r770, 31, -1;
	mov.b32 	%f1945, %r795;
	fma.rn.f32 	%f1946, %f1881, %f1945, %f2131;
	fma.rn.f32 	%f1947, %f1883, %f1945, %f2130;
	shfl.sync.idx.b32	%r796|%p494, %r977, %r770, 31, -1;
	mov.b32 	%f1948, %r796;
	fma.rn.f32 	%f1949, %f1881, %f1948, %f2129;
	fma.rn.f32 	%f1950, %f1883, %f1948, %f2128;
	shfl.sync.idx.b32	%r797|%p495, %r976, %r770, 31, -1;
	mov.b32 	%f1951, %r797;
	fma.rn.f32 	%f1952, %f1881, %f1951, %f2127;
	fma.rn.f32 	%f1953, %f1883, %f1951, %f2126;
	shfl.sync.idx.b32	%r798|%p496, %r975, %r770, 31, -1;
	mov.b32 	%f1954, %r798;
	fma.rn.f32 	%f1955, %f1881, %f1954, %f2125;
	fma.rn.f32 	%f1956, %f1883, %f1954, %f2124;
	shfl.sync.idx.b32	%r799|%p497, %r974, %r770, 31, -1;
	mov.b32 	%f1957, %r799;
	fma.rn.f32 	%f1958, %f1881, %f1957, %f2123;
	fma.rn.f32 	%f1959, %f1883, %f1957, %f2122;
	shfl.sync.idx.b32	%r800|%p498, %r973, %r770, 31, -1;
	mov.b32 	%f1960, %r800;
	fma.rn.f32 	%f1961, %f1881, %f1960, %f2121;
	fma.rn.f32 	%f1962, %f1883, %f1960, %f2120;
	shfl.sync.idx.b32	%r801|%p499, %r972, %r770, 31, -1;
	mov.b32 	%f1963, %r801;
	fma.rn.f32 	%f1964, %f1881, %f1963, %f2119;
	fma.rn.f32 	%f1965, %f1883, %f1963, %f2118;
	shfl.sync.idx.b32	%r802|%p500, %r971, %r770, 31, -1;
	mov.b32 	%f1966, %r802;
	fma.rn.f32 	%f1967, %f1881, %f1966, %f2117;
	fma.rn.f32 	%f1968, %f1883, %f1966, %f2116;
	shfl.sync.idx.b32	%r803|%p501, %r970, %r770, 31, -1;
	mov.b32 	%f1969, %r803;
	fma.rn.f32 	%f1970, %f1881, %f1969, %f2115;
	fma.rn.f32 	%f1971, %f1883, %f1969, %f2114;
	shfl.sync.idx.b32	%r804|%p502, %r969, %r770, 31, -1;
	mov.b32 	%f1972, %r804;
	fma.rn.f32 	%f1973, %f1881, %f1972, %f2113;
	fma.rn.f32 	%f1974, %f1883, %f1972, %f2112;
	shfl.sync.idx.b32	%r805|%p503, %r968, %r770, 31, -1;
	mov.b32 	%f1975, %r805;
	fma.rn.f32 	%f1976, %f1881, %f1975, %f2111;
	fma.rn.f32 	%f1977, %f1883, %f1975, %f2110;
	mul.wide.s32 	%rd177, %r773, 4;
	add.s64 	%rd178, %rd3, %rd177;
	shfl.sync.idx.b32	%r806|%p504, %r999, %r772, 31, -1;
	mov.b32 	%f1978, %r806;
	ld.global.nc.f32 	%f1979, [%rd178];
	fma.rn.f32 	%f2173, %f1979, %f1978, %f1882;
	ld.global.nc.f32 	%f1980, [%rd178+128];
	fma.rn.f32 	%f2172, %f1980, %f1978, %f1884;
	shfl.sync.idx.b32	%r807|%p505, %r998, %r772, 31, -1;
	mov.b32 	%f1981, %r807;
	fma.rn.f32 	%f2171, %f1979, %f1981, %f1886;
	fma.rn.f32 	%f2170, %f1980, %f1981, %f1887;
	shfl.sync.idx.b32	%r808|%p506, %r997, %r772, 31, -1;
	mov.b32 	%f1982, %r808;
	fma.rn.f32 	%f2169, %f1979, %f1982, %f1889;
	fma.rn.f32 	%f2168, %f1980, %f1982, %f1890;
	shfl.sync.idx.b32	%r809|%p507, %r996, %r772, 31, -1;
	mov.b32 	%f1983, %r809;
	fma.rn.f32 	%f2167, %f1979, %f1983, %f1892;
	fma.rn.f32 	%f2166, %f1980, %f1983, %f1893;
	shfl.sync.idx.b32	%r810|%p508, %r995, %r772, 31, -1;
	mov.b32 	%f1984, %r810;
	fma.rn.f32 	%f2165, %f1979, %f1984, %f1895;
	fma.rn.f32 	%f2164, %f1980, %f1984, %f1896;
	shfl.sync.idx.b32	%r811|%p509, %r994, %r772, 31, -1;
	mov.b32 	%f1985, %r811;
	fma.rn.f32 	%f2163, %f1979, %f1985, %f1898;
	fma.rn.f32 	%f2162, %f1980, %f1985, %f1899;
	shfl.sync.idx.b32	%r812|%p510, %r993, %r772, 31, -1;
	mov.b32 	%f1986, %r812;
	fma.rn.f32 	%f2161, %f1979, %f1986, %f1901;
	fma.rn.f32 	%f2160, %f1980, %f1986, %f1902;
	shfl.sync.idx.b32	%r813|%p511, %r992, %r772, 31, -1;
	mov.b32 	%f1987, %r813;
	fma.rn.f32 	%f2159, %f1979, %f1987, %f1904;
	fma.rn.f32 	%f2158, %f1980, %f1987, %f1905;
	shfl.sync.idx.b32	%r814|%p512, %r991, %r772, 31, -1;
	mov.b32 	%f1988, %r814;
	fma.rn.f32 	%f2157, %f1979, %f1988, %f1907;
	fma.rn.f32 	%f2156, %f1980, %f1988, %f1908;
	shfl.sync.idx.b32	%r815|%p513, %r990, %r772, 31, -1;
	mov.b32 	%f1989, %r815;
	fma.rn.f32 	%f2155, %f1979, %f1989, %f1910;
	fma.rn.f32 	%f2154, %f1980, %f1989, %f1911;
	shfl.sync.idx.b32	%r816|%p514, %r989, %r772, 31, -1;
	mov.b32 	%f1990, %r816;
	fma.rn.f32 	%f2153, %f1979, %f1990, %f1913;
	fma.rn.f32 	%f2152, %f1980, %f1990, %f1914;
	shfl.sync.idx.b32	%r817|%p515, %r988, %r772, 31, -1;
	mov.b32 	%f1991, %r817;
	fma.rn.f32 	%f2151, %f1979, %f1991, %f1916;
	fma.rn.f32 	%f2150, %f1980, %f1991, %f1917;
	shfl.sync.idx.b32	%r818|%p516, %r987, %r772, 31, -1;
	mov.b32 	%f1992, %r818;
	fma.rn.f32 	%f2149, %f1979, %f1992, %f1919;
	fma.rn.f32 	%f2148, %f1980, %f1992, %f1920;
	shfl.sync.idx.b32	%r819|%p517, %r986, %r772, 31, -1;
	mov.b32 	%f1993, %r819;
	fma.rn.f32 	%f2147, %f1979, %f1993, %f1922;
	fma.rn.f32 	%f2146, %f1980, %f1993, %f1923;
	shfl.sync.idx.b32	%r820|%p518, %r985, %r772, 31, -1;
	mov.b32 	%f1994, %r820;
	fma.rn.f32 	%f2145, %f1979, %f1994, %f1925;
	fma.rn.f32 	%f2144, %f1980, %f1994, %f1926;
	shfl.sync.idx.b32	%r821|%p519, %r984, %r772, 31, -1;
	mov.b32 	%f1995, %r821;
	fma.rn.f32 	%f2143, %f1979, %f1995, %f1928;
	fma.rn.f32 	%f2142, %f1980, %f1995, %f1929;
	shfl.sync.idx.b32	%r822|%p520, %r983, %r772, 31, -1;
	mov.b32 	%f1996, %r822;
	fma.rn.f32 	%f2141, %f1979, %f1996, %f1931;
	fma.rn.f32 	%f2140, %f1980, %f1996, %f1932;
	shfl.sync.idx.b32	%r823|%p521, %r982, %r772, 31, -1;
	mov.b32 	%f1997, %r823;
	fma.rn.f32 	%f2139, %f1979, %f1997, %f1934;
	fma.rn.f32 	%f2138, %f1980, %f1997, %f1935;
	shfl.sync.idx.b32	%r824|%p522, %r981, %r772, 31, -1;
	mov.b32 	%f1998, %r824;
	fma.rn.f32 	%f2137, %f1979, %f1998, %f1937;
	fma.rn.f32 	%f2136, %f1980, %f1998, %f1938;
	shfl.sync.idx.b32	%r825|%p523, %r980, %r772, 31, -1;
	mov.b32 	%f1999, %r825;
	fma.rn.f32 	%f2135, %f1979, %f1999, %f1940;
	fma.rn.f32 	%f2134, %f1980, %f1999, %f1941;
	shfl.sync.idx.b32	%r826|%p524, %r979, %r772, 31, -1;
	mov.b32 	%f2000, %r826;
	fma.rn.f32 	%f2133, %f1979, %f2000, %f1943;
	fma.rn.f32 	%f2132, %f1980, %f2000, %f1944;
	shfl.sync.idx.b32	%r827|%p525, %r978, %r772, 31, -1;
	mov.b32 	%f2001, %r827;
	fma.rn.f32 	%f2131, %f1979, %f2001, %f1946;
	fma.rn.f32 	%f2130, %f1980, %f2001, %f1947;
	shfl.sync.idx.b32	%r828|%p526, %r977, %r772, 31, -1;
	mov.b32 	%f2002, %r828;
	fma.rn.f32 	%f2129, %f1979, %f2002, %f1949;
	fma.rn.f32 	%f2128, %f1980, %f2002, %f1950;
	shfl.sync.idx.b32	%r829|%p527, %r976, %r772, 31, -1;
	mov.b32 	%f2003, %r829;
	fma.rn.f32 	%f2127, %f1979, %f2003, %f1952;
	fma.rn.f32 	%f2126, %f1980, %f2003, %f1953;
	shfl.sync.idx.b32	%r830|%p528, %r975, %r772, 31, -1;
	mov.b32 	%f2004, %r830;
	fma.rn.f32 	%f2125, %f1979, %f2004, %f1955;
	fma.rn.f32 	%f2124, %f1980, %f2004, %f1956;
	shfl.sync.idx.b32	%r831|%p529, %r974, %r772, 31, -1;
	mov.b32 	%f2005, %r831;
	fma.rn.f32 	%f2123, %f1979, %f2005, %f1958;
	fma.rn.f32 	%f2122, %f1980, %f2005, %f1959;
	shfl.sync.idx.b32	%r832|%p530, %r973, %r772, 31, -1;
	mov.b32 	%f2006, %r832;
	fma.rn.f32 	%f2121, %f1979, %f2006, %f1961;
	fma.rn.f32 	%f2120, %f1980, %f2006, %f1962;
	shfl.sync.idx.b32	%r833|%p531, %r972, %r772, 31, -1;
	mov.b32 	%f2007, %r833;
	fma.rn.f32 	%f2119, %f1979, %f2007, %f1964;
	fma.rn.f32 	%f2118, %f1980, %f2007, %f1965;
	shfl.sync.idx.b32	%r834|%p532, %r971, %r772, 31, -1;
	mov.b32 	%f2008, %r834;
	fma.rn.f32 	%f2117, %f1979, %f2008, %f1967;
	fma.rn.f32 	%f2116, %f1980, %f2008, %f1968;
	shfl.sync.idx.b32	%r835|%p533, %r970, %r772, 31, -1;
	mov.b32 	%f2009, %r835;
	fma.rn.f32 	%f2115, %f1979, %f2009, %f1970;
	fma.rn.f32 	%f2114, %f1980, %f2009, %f1971;
	shfl.sync.idx.b32	%r836|%p534, %r969, %r772, 31, -1;
	mov.b32 	%f2010, %r836;
	fma.rn.f32 	%f2113, %f1979, %f2010, %f1973;
	fma.rn.f32 	%f2112, %f1980, %f2010, %f1974;
	shfl.sync.idx.b32	%r837|%p535, %r968, %r772, 31, -1;
	mov.b32 	%f2011, %r837;
	fma.rn.f32 	%f2111, %f1979, %f2011, %f1976;
	fma.rn.f32 	%f2110, %f1980, %f2011, %f1977;
$L__BB6_140:
	setp.ge.s32 	%p536, %r6, %r4;
	@%p536 bra 	$L__BB6_142;
	sub.s32 	%r838, %r6, %r1002;
	shfl.sync.idx.b32	%r839|%p537, %r1001, %r838, 31, -1;
	mul.wide.s32 	%rd179, %r839, 4;
	add.s64 	%rd180, %rd3, %rd179;
	shfl.sync.idx.b32	%r840|%p538, %r999, %r838, 31, -1;
	mov.b32 	%f2012, %r840;
	ld.global.nc.f32 	%f2013, [%rd180];
	fma.rn.f32 	%f2173, %f2013, %f2012, %f2173;
	ld.global.nc.f32 	%f2014, [%rd180+128];
	fma.rn.f32 	%f2172, %f2014, %f2012, %f2172;
	shfl.sync.idx.b32	%r841|%p539, %r998, %r838, 31, -1;
	mov.b32 	%f2015, %r841;
	fma.rn.f32 	%f2171, %f2013, %f2015, %f2171;
	fma.rn.f32 	%f2170, %f2014, %f2015, %f2170;
	shfl.sync.idx.b32	%r842|%p540, %r997, %r838, 31, -1;
	mov.b32 	%f2016, %r842;
	fma.rn.f32 	%f2169, %f2013, %f2016, %f2169;
	fma.rn.f32 	%f2168, %f2014, %f2016, %f2168;
	shfl.sync.idx.b32	%r843|%p541, %r996, %r838, 31, -1;
	mov.b32 	%f2017, %r843;
	fma.rn.f32 	%f2167, %f2013, %f2017, %f2167;
	fma.rn.f32 	%f2166, %f2014, %f2017, %f2166;
	shfl.sync.idx.b32	%r844|%p542, %r995, %r838, 31, -1;
	mov.b32 	%f2018, %r844;
	fma.rn.f32 	%f2165, %f2013, %f2018, %f2165;
	fma.rn.f32 	%f2164, %f2014, %f2018, %f2164;
	shfl.sync.idx.b32	%r845|%p543, %r994, %r838, 31, -1;
	mov.b32 	%f2019, %r845;
	fma.rn.f32 	%f2163, %f2013, %f2019, %f2163;
	fma.rn.f32 	%f2162, %f2014, %f2019, %f2162;
	shfl.sync.idx.b32	%r846|%p544, %r993, %r838, 31, -1;
	mov.b32 	%f2020, %r846;
	fma.rn.f32 	%f2161, %f2013, %f2020, %f2161;
	fma.rn.f32 	%f2160, %f2014, %f2020, %f2160;
	shfl.sync.idx.b32	%r847|%p545, %r992, %r838, 31, -1;
	mov.b32 	%f2021, %r847;
	fma.rn.f32 	%f2159, %f2013, %f2021, %f2159;
	fma.rn.f32 	%f2158, %f2014, %f2021, %f2158;
	shfl.sync.idx.b32	%r848|%p546, %r991, %r838, 31, -1;
	mov.b32 	%f2022, %r848;
	fma.rn.f32 	%f2157, %f2013, %f2022, %f2157;
	fma.rn.f32 	%f2156, %f2014, %f2022, %f2156;
	shfl.sync.idx.b32	%r849|%p547, %r990, %r838, 31, -1;
	mov.b32 	%f2023, %r849;
	fma.rn.f32 	%f2155, %f2013, %f2023, %f2155;
	fma.rn.f32 	%f2154, %f2014, %f2023, %f2154;
	shfl.sync.idx.b32	%r850|%p548, %r989, %r838, 31, -1;
	mov.b32 	%f2024, %r850;
	fma.rn.f32 	%f2153, %f2013, %f2024, %f2153;
	fma.rn.f32 	%f2152, %f2014, %f2024, %f2152;
	shfl.sync.idx.b32	%r851|%p549, %r988, %r838, 31, -1;
	mov.b32 	%f2025, %r851;
	fma.rn.f32 	%f2151, %f2013, %f2025, %f2151;
	fma.rn.f32 	%f2150, %f2014, %f2025, %f2150;
	shfl.sync.idx.b32	%r852|%p550, %r987, %r838, 31, -1;
	mov.b32 	%f2026, %r852;
	fma.rn.f32 	%f2149, %f2013, %f2026, %f2149;
	fma.rn.f32 	%f2148, %f2014, %f2026, %f2148;
	shfl.sync.idx.b32	%r853|%p551, %r986, %r838, 31, -1;
	mov.b32 	%f2027, %r853;
	fma.rn.f32 	%f2147, %f2013, %f2027, %f2147;
	fma.rn.f32 	%f2146, %f2014, %f2027, %f2146;
	shfl.sync.idx.b32	%r854|%p552, %r985, %r838, 31, -1;
	mov.b32 	%f2028, %r854;
	fma.rn.f32 	%f2145, %f2013, %f2028, %f2145;
	fma.rn.f32 	%f2144, %f2014, %f2028, %f2144;
	shfl.sync.idx.b32	%r855|%p553, %r984, %r838, 31, -1;
	mov.b32 	%f2029, %r855;
	fma.rn.f32 	%f2143, %f2013, %f2029, %f2143;
	fma.rn.f32 	%f2142, %f2014, %f2029, %f2142;
	shfl.sync.idx.b32	%r856|%p554, %r983, %r838, 31, -1;
	mov.b32 	%f2030, %r856;
	fma.rn.f32 	%f2141, %f2013, %f2030, %f2141;
	fma.rn.f32 	%f2140, %f2014, %f2030, %f2140;
	shfl.sync.idx.b32	%r857|%p555, %r982, %r838, 31, -1;
	mov.b32 	%f2031, %r857;
	fma.rn.f32 	%f2139, %f2013, %f2031, %f2139;
	fma.rn.f32 	%f2138, %f2014, %f2031, %f2138;
	shfl.sync.idx.b32	%r858|%p556, %r981, %r838, 31, -1;
	mov.b32 	%f2032, %r858;
	fma.rn.f32 	%f2137, %f2013, %f2032, %f2137;
	fma.rn.f32 	%f2136, %f2014, %f2032, %f2136;
	shfl.sync.idx.b32	%r859|%p557, %r980, %r838, 31, -1;
	mov.b32 	%f2033, %r859;
	fma.rn.f32 	%f2135, %f2013, %f2033, %f2135;
	fma.rn.f32 	%f2134, %f2014, %f2033, %f2134;
	shfl.sync.idx.b32	%r860|%p558, %r979, %r838, 31, -1;
	mov.b32 	%f2034, %r860;
	fma.rn.f32 	%f2133, %f2013, %f2034, %f2133;
	fma.rn.f32 	%f2132, %f2014, %f2034, %f2132;
	shfl.sync.idx.b32	%r861|%p559, %r978, %r838, 31, -1;
	mov.b32 	%f2035, %r861;
	fma.rn.f32 	%f2131, %f2013, %f2035, %f2131;
	fma.rn.f32 	%f2130, %f2014, %f2035, %f2130;
	shfl.sync.idx.b32	%r862|%p560, %r977, %r838, 31, -1;
	mov.b32 	%f2036, %r862;
	fma.rn.f32 	%f2129, %f2013, %f2036, %f2129;
	fma.rn.f32 	%f2128, %f2014, %f2036, %f2128;
	shfl.sync.idx.b32	%r863|%p561, %r976, %r838, 31, -1;
	mov.b32 	%f2037, %r863;
	fma.rn.f32 	%f2127, %f2013, %f2037, %f2127;
	fma.rn.f32 	%f2126, %f2014, %f2037, %f2126;
	shfl.sync.idx.b32	%r864|%p562, %r975, %r838, 31, -1;
	mov.b32 	%f2038, %r864;
	fma.rn.f32 	%f2125, %f2013, %f2038, %f2125;
	fma.rn.f32 	%f2124, %f2014, %f2038, %f2124;
	shfl.sync.idx.b32	%r865|%p563, %r974, %r838, 31, -1;
	mov.b32 	%f2039, %r865;
	fma.rn.f32 	%f2123, %f2013, %f2039, %f2123;
	fma.rn.f32 	%f2122, %f2014, %f2039, %f2122;
	shfl.sync.idx.b32	%r866|%p564, %r973, %r838, 31, -1;
	mov.b32 	%f2040, %r866;
	fma.rn.f32 	%f2121, %f2013, %f2040, %f2121;
	fma.rn.f32 	%f2120, %f2014, %f2040, %f2120;
	shfl.sync.idx.b32	%r867|%p565, %r972, %r838, 31, -1;
	mov.b32 	%f2041, %r867;
	fma.rn.f32 	%f2119, %f2013, %f2041, %f2119;
	fma.rn.f32 	%f2118, %f2014, %f2041, %f2118;
	shfl.sync.idx.b32	%r868|%p566, %r971, %r838, 31, -1;
	mov.b32 	%f2042, %r868;
	fma.rn.f32 	%f2117, %f2013, %f2042, %f2117;
	fma.rn.f32 	%f2116, %f2014, %f2042, %f2116;
	shfl.sync.idx.b32	%r869|%p567, %r970, %r838, 31, -1;
	mov.b32 	%f2043, %r869;
	fma.rn.f32 	%f2115, %f2013, %f2043, %f2115;
	fma.rn.f32 	%f2114, %f2014, %f2043, %f2114;
	shfl.sync.idx.b32	%r870|%p568, %r969, %r838, 31, -1;
	mov.b32 	%f2044, %r870;
	fma.rn.f32 	%f2113, %f2013, %f2044, %f2113;
	fma.rn.f32 	%f2112, %f2014, %f2044, %f2112;
	shfl.sync.idx.b32	%r871|%p569, %r968, %r838, 31, -1;
	mov.b32 	%f2045, %r871;
	fma.rn.f32 	%f2111, %f2013, %f2045, %f2111;
	fma.rn.f32 	%f2110, %f2014, %f2045, %f2110;
$L__BB6_142:
	ld.param.u64 	%rd254, [_Z12_spmm_conv_6PKfPfiiPKiS3_S3_S0__param_5];
	ld.param.u64 	%rd253, [_Z12_spmm_conv_6PKfPfiiPKiS3_S3_S0__param_1];
	cvta.to.global.u64 	%rd181, %rd253;
	cvta.to.global.u64 	%rd182, %rd254;
	add.s64 	%rd184, %rd182, %rd13;
	ld.global.nc.u32 	%r872, [%rd184];
	shl.b32 	%r873, %r872, 6;
	add.s32 	%r874, %r873, %r5;
	mul.wide.s32 	%rd185, %r874, 4;
	add.s64 	%rd186, %rd181, %rd185;
	st.global.f32 	[%rd186], %f2173;
	st.global.f32 	[%rd186+128], %f2172;
	ld.global.nc.u32 	%r875, [%rd184+4];
	shl.b32 	%r876, %r875, 6;
	add.s32 	%r877, %r876, %r5;
	mul.wide.s32 	%rd187, %r877, 4;
	add.s64 	%rd188, %rd181, %rd187;
	st.global.f32 	[%rd188], %f2171;
	st.global.f32 	[%rd188+128], %f2170;
	ld.global.nc.u32 	%r878, [%rd184+8];
	shl.b32 	%r879, %r878, 6;
	add.s32 	%r880, %r879, %r5;
	mul.wide.s32 	%rd189, %r880, 4;
	add.s64 	%rd190, %rd181, %rd189;
	st.global.f32 	[%rd190], %f2169;
	st.global.f32 	[%rd190+128], %f2168;
	ld.global.nc.u32 	%r881, [%rd184+12];
	shl.b32 	%r882, %r881, 6;
	add.s32 	%r883, %r882, %r5;
	mul.wide.s32 	%rd191, %r883, 4;
	add.s64 	%rd192, %rd181, %rd191;
	st.global.f32 	[%rd192], %f2167;
	st.global.f32 	[%rd192+128], %f2166;
	ld.global.nc.u32 	%r884, [%rd184+16];
	shl.b32 	%r885, %r884, 6;
	add.s32 	%r886, %r885, %r5;
	mul.wide.s32 	%rd193, %r886, 4;
	add.s64 	%rd194, %rd181, %rd193;
	st.global.f32 	[%rd194], %f2165;
	st.global.f32 	[%rd194+128], %f2164;
	ld.global.nc.u32 	%r887, [%rd184+20];
	shl.b32 	%r888, %r887, 6;
	add.s32 	%r889, %r888, %r5;
	mul.wide.s32 	%rd195, %r889, 4;
	add.s64 	%rd196, %rd181, %rd195;
	st.global.f32 	[%rd196], %f2163;
	st.global.f32 	[%rd196+128], %f2162;
	ld.global.nc.u32 	%r890, [%rd184+24];
	shl.b32 	%r891, %r890, 6;
	add.s32 	%r892, %r891, %r5;
	mul.wide.s32 	%rd197, %r892, 4;
	add.s64 	%rd198, %rd181, %rd197;
	st.global.f32 	[%rd198], %f2161;
	st.global.f32 	[%rd198+128], %f2160;
	ld.global.nc.u32 	%r893, [%rd184+28];
	shl.b32 	%r894, %r893, 6;
	add.s32 	%r895, %r894, %r5;
	mul.wide.s32 	%rd199, %r895, 4;
	add.s64 	%rd200, %rd181, %rd199;
	st.global.f32 	[%rd200], %f2159;
	st.global.f32 	[%rd200+128], %f2158;
	ld.global.nc.u32 	%r896, [%rd184+32];
	shl.b32 	%r897, %r896, 6;
	add.s32 	%r898, %r897, %r5;
	mul.wide.s32 	%rd201, %r898, 4;
	add.s64 	%rd202, %rd181, %rd201;
	st.global.f32 	[%rd202], %f2157;
	st.global.f32 	[%rd202+128], %f2156;
	ld.global.nc.u32 	%r899, [%rd184+36];
	shl.b32 	%r900, %r899, 6;
	add.s32 	%r901, %r900, %r5;
	mul.wide.s32 	%rd203, %r901, 4;
	add.s64 	%rd204, %rd181, %rd203;
	st.global.f32 	[%rd204], %f2155;
	st.global.f32 	[%rd204+128], %f2154;
	ld.global.nc.u32 	%r902, [%rd184+40];
	shl.b32 	%r903, %r902, 6;
	add.s32 	%r904, %r903, %r5;
	mul.wide.s32 	%rd205, %r904, 4;
	add.s64 	%rd206, %rd181, %rd205;
	st.global.f32 	[%rd206], %f2153;
	st.global.f32 	[%rd206+128], %f2152;
	ld.global.nc.u32 	%r905, [%rd184+44];
	shl.b32 	%r906, %r905, 6;
	add.s32 	%r907, %r906, %r5;
	mul.wide.s32 	%rd207, %r907, 4;
	add.s64 	%rd208, %rd181, %rd207;
	st.global.f32 	[%rd208], %f2151;
	st.global.f32 	[%rd208+128], %f2150;
	ld.global.nc.u32 	%r908, [%rd184+48];
	shl.b32 	%r909, %r908, 6;
	add.s32 	%r910, %r909, %r5;
	mul.wide.s32 	%rd209, %r910, 4;
	add.s64 	%rd210, %rd181, %rd209;
	st.global.f32 	[%rd210], %f2149;
	st.global.f32 	[%rd210+128], %f2148;
	ld.global.nc.u32 	%r911, [%rd184+52];
	shl.b32 	%r912, %r911, 6;
	add.s32 	%r913, %r912, %r5;
	mul.wide.s32 	%rd211, %r913, 4;
	add.s64 	%rd212, %rd181, %rd211;
	st.global.f32 	[%rd212], %f2147;
	st.global.f32 	[%rd212+128], %f2146;
	ld.global.nc.u32 	%r914, [%rd184+56];
	shl.b32 	%r915, %r914, 6;
	add.s32 	%r916, %r915, %r5;
	mul.wide.s32 	%rd213, %r916, 4;
	add.s64 	%rd214, %rd181, %rd213;
	st.global.f32 	[%rd214], %f2145;
	st.global.f32 	[%rd214+128], %f2144;
	ld.global.nc.u32 	%r917, [%rd184+60];
	shl.b32 	%r918, %r917, 6;
	add.s32 	%r919, %r918, %r5;
	mul.wide.s32 	%rd215, %r919, 4;
	add.s64 	%rd216, %rd181, %rd215;
	st.global.f32 	[%rd216], %f2143;
	st.global.f32 	[%rd216+128], %f2142;
	ld.global.nc.u32 	%r920, [%rd184+64];
	shl.b32 	%r921, %r920, 6;
	add.s32 	%r922, %r921, %r5;
	mul.wide.s32 	%rd217, %r922, 4;
	add.s64 	%rd218, %rd181, %rd217;
	st.global.f32 	[%rd218], %f2141;
	st.global.f32 	[%rd218+128], %f2140;
	ld.global.nc.u32 	%r923, [%rd184+68];
	shl.b32 	%r924, %r923, 6;
	add.s32 	%r925, %r924, %r5;
	mul.wide.s32 	%rd219, %r925, 4;
	add.s64 	%rd220, %rd181, %rd219;
	st.global.f32 	[%rd220], %f2139;
	st.global.f32 	[%rd220+128], %f2138;
	ld.global.nc.u32 	%r926, [%rd184+72];
	shl.b32 	%r927, %r926, 6;
	add.s32 	%r928, %r927, %r5;
	mul.wide.s32 	%rd221, %r928, 4;
	add.s64 	%rd222, %rd181, %rd221;
	st.global.f32 	[%rd222], %f2137;
	st.global.f32 	[%rd222+128], %f2136;
	ld.global.nc.u32 	%r929, [%rd184+76];
	shl.b32 	%r930, %r929, 6;
	add.s32 	%r931, %r930, %r5;
	mul.wide.s32 	%rd223, %r931, 4;
	add.s64 	%rd224, %rd181, %rd223;
	st.global.f32 	[%rd224], %f2135;
	st.global.f32 	[%rd224+128], %f2134;
	ld.global.nc.u32 	%r932, [%rd184+80];
	shl.b32 	%r933, %r932, 6;
	add.s32 	%r934, %r933, %r5;
	mul.wide.s32 	%rd225, %r934, 4;
	add.s64 	%rd226, %rd181, %rd225;
	st.global.f32 	[%rd226], %f2133;
	st.global.f32 	[%rd226+128], %f2132;
	ld.global.nc.u32 	%r935, [%rd184+84];
	shl.b32 	%r936, %r935, 6;
	add.s32 	%r937, %r936, %r5;
	mul.wide.s32 	%rd227, %r937, 4;
	add.s64 	%rd228, %rd181, %rd227;
	st.global.f32 	[%rd228], %f2131;
	st.global.f32 	[%rd228+128], %f2130;
	ld.global.nc.u32 	%r938, [%rd184+88];
	shl.b32 	%r939, %r938, 6;
	add.s32 	%r940, %r939, %r5;
	mul.wide.s32 	%rd229, %r940, 4;
	add.s64 	%rd230, %rd181, %rd229;
	st.global.f32 	[%rd230], %f2129;
	st.global.f32 	[%rd230+128], %f2128;
	ld.global.nc.u32 	%r941, [%rd184+92];
	shl.b32 	%r942, %r941, 6;
	add.s32 	%r943, %r942, %r5;
	mul.wide.s32 	%rd231, %r943, 4;
	add.s64 	%rd232, %rd181, %rd231;
	st.global.f32 	[%rd232], %f2127;
	st.global.f32 	[%rd232+128], %f2126;
	ld.global.nc.u32 	%r944, [%rd184+96];
	shl.b32 	%r945, %r944, 6;
	add.s32 	%r946, %r945, %r5;
	mul.wide.s32 	%rd233, %r946, 4;
	add.s64 	%rd234, %rd181, %rd233;
	st.global.f32 	[%rd234], %f2125;
	st.global.f32 	[%rd234+128], %f2124;
	ld.global.nc.u32 	%r947, [%rd184+100];
	shl.b32 	%r948, %r947, 6;
	add.s32 	%r949, %r948, %r5;
	mul.wide.s32 	%rd235, %r949, 4;
	add.s64 	%rd236, %rd181, %rd235;
	st.global.f32 	[%rd236], %f2123;
	st.global.f32 	[%rd236+128], %f2122;
	ld.global.nc.u32 	%r950, [%rd184+104];
	shl.b32 	%r951, %r950, 6;
	add.s32 	%r952, %r951, %r5;
	mul.wide.s32 	%rd237, %r952, 4;
	add.s64 	%rd238, %rd181, %rd237;
	st.global.f32 	[%rd238], %f2121;
	st.global.f32 	[%rd238+128], %f2120;
	ld.global.nc.u32 	%r953, [%rd184+108];
	shl.b32 	%r954, %r953, 6;
	add.s32 	%r955, %r954, %r5;
	mul.wide.s32 	%rd239, %r955, 4;
	add.s64 	%rd240, %rd181, %rd239;
	st.global.f32 	[%rd240], %f2119;
	st.global.f32 	[%rd240+128], %f2118;
	ld.global.nc.u32 	%r956, [%rd184+112];
	shl.b32 	%r957, %r956, 6;
	add.s32 	%r958, %r957, %r5;
	mul.wide.s32 	%rd241, %r958, 4;
	add.s64 	%rd242, %rd181, %rd241;
	st.global.f32 	[%rd242], %f2117;
	st.global.f32 	[%rd242+128], %f2116;
	ld.global.nc.u32 	%r959, [%rd184+116];
	shl.b32 	%r960, %r959, 6;
	add.s32 	%r961, %r960, %r5;
	mul.wide.s32 	%rd243, %r961, 4;
	add.s64 	%rd244, %rd181, %rd243;
	st.global.f32 	[%rd244], %f2115;
	st.global.f32 	[%rd244+128], %f2114;
	ld.global.nc.u32 	%r962, [%rd184+120];
	shl.b32 	%r963, %r962, 6;
	add.s32 	%r964, %r963, %r5;
	mul.wide.s32 	%rd245, %r964, 4;
	add.s64 	%rd246, %rd181, %rd245;
	st.global.f32 	[%rd246], %f2113;
	st.global.f32 	[%rd246+128], %f2112;
	ld.global.nc.u32 	%r965, [%rd184+124];
	shl.b32 	%r966, %r965, 6;
	add.s32 	%r967, %r966, %r5;
	mul.wide.s32 	%rd247, %r967, 4;
	add.s64 	%rd248, %rd181, %rd247;
	st.global.f32 	[%rd248], %f2111;
	st.global.f32 	[%rd248+128], %f2110;
	ret;

}
	// .globl	_Z12_spmm_conv_7PKfPfiiPKiS3_S3_S0_
.visible .entry _Z12_spmm_conv_7PKfPfiiPKiS3_S3_S0_(
	.param .u64 .ptr .align 1 _Z12_spmm_conv_7PKfPfiiPKiS3_S3_S0__param_0,
	.param .u64 .ptr .align 1 _Z12_spmm_conv_7PKfPfiiPKiS3_S3_S0__param_1,
	.param .u32 _Z12_spmm_conv_7PKfPfiiPKiS3_S3_S0__param_2,
	.param .u32 _Z12_spmm_conv_7PKfPfiiPKiS3_S3_S0__param_3,
	.param .u64 .ptr .align 1 _Z12_spmm_conv_7PKfPfiiPKiS3_S3_S0__param_4,
	.param .u64 .ptr .align 1 _Z12_spmm_conv_7PKfPfiiPKiS3_S3_S0__param_5,
	.param .u64 .ptr .align 1 _Z12_spmm_conv_7PKfPfiiPKiS3_S3_S0__param_6,
	.param .u64 .ptr .align 1 _Z12_spmm_conv_7PKfPfiiPKiS3_S3_S0__param_7
)
{
	.reg .pred 	%p<145>;
	.reg .b32 	%r<391>;
	.reg .b32 	%f<555>;
	.reg .b64 	%rd<111>;

	ld.param.s32 	%rd1, [_Z12_spmm_conv_7PKfPfiiPKiS3_S3_S0__param_2];
	ld.param.u64 	%rd9, [_Z12_spmm_conv_7PKfPfiiPKiS3_S3_S0__param_4];
	cvta.to.global.u64 	%rd10, %rd9;
	mov.u32 	%r101, %tid.y;
	mov.u32 	%r102, %ctaid.x;
	mul.lo.s32 	%r103, %r102, 28;
	mad.lo.s32 	%r104, %r101, 7, %r103;
	mov.u32 	%r1, %tid.x;
	mov.u32 	%r105, %ctaid.y;
	shl.b32 	%r106, %r105, 6;
	mul.hi.s32 	%r107, %r104, -1840700269;
	add.s32 	%r108, %r107, %r104;
	shr.u32 	%r109, %r108, 31;
	shr.s32 	%r110, %r108, 2;
	add.s32 	%r111, %r110, %r109;
	mul.lo.s32 	%r112, %r111, 7;
	sub.s32 	%r2, %r104, %r112;
	cvt.s64.s32 	%rd11, %r2;
	add.s64 	%rd12, %rd1, %rd11;
	shl.b64 	%rd13, %rd12, 2;
	add.s64 	%rd14, %rd10, %rd13;
	ld.global.nc.u32 	%r3, [%rd14];
	ld.global.nc.u32 	%r4, [%rd14+4];
	sub.s32 	%r5, %r4, %r3;
	shr.u32 	%r113, %r108, 4;
	add.s32 	%r114, %r113, %r109;
	shr.u32 	%r115, %r111, 30;
	add.s32 	%r116, %r111, %r115;
	and.b32  	%r117, %r116, 131068;
	sub.s32 	%r118, %r111, %r117;
	shl.b32 	%r119, %r114, 17;
	shl.b32 	%r120, %r118, 15;
	add.s32 	%r121, %r106, %r1;
	add.s32 	%r122, %r121, %r119;
	add.s32 	%r6, %r122, %r120;
	and.b32  	%r7, %r5, -8;
	and.b32  	%r123, %r5, -2;
	add.s32 	%r8, %r123, %r3;
	setp.lt.s32 	%p1, %r5, 8;
	mov.b32 	%r363, 0;
	mov.f32 	%f485, 0f00000000;
	mov.f32 	%f486, %f485;
	mov.f32 	%f487, %f485;
	mov.f32 	%f488, %f485;
	mov.f32 	%f489, %f485;
	mov.f32 	%f490, %f485;
	mov.f32 	%f491, %f485;
	mov.f32 	%f492, %f485;
	mov.f32 	%f493, %f485;
	mov.f32 	%f494, %f485;
	mov.f32 	%f495, %f485;
	mov.f32 	%f496, %f485;
	mov.f32 	%f497, %f485;
	mov.f32 	%f498, %f485;
	@%p1 bra 	$L__BB7_6;
	add.s32 	%r354, %r3, 3;
	shl.b32 	%r127, %r4, 1;
	add.s32 	%r128, %r1, %r127;
	sub.s32 	%r353, %r128, %r3;
	mad.lo.s32 	%r129, %r4, 3, %r1;
	shl.b32 	%r130, %r3, 1;
	sub.s32 	%r352, %r129, %r130;
	shl.b32 	%r131, %r4, 2;
	add.s32 	%r132, %r1, %r131;
	mul.lo.s32 	%r133, %r3, 3;
	sub.s32 	%r351, %r132, %r133;
	mad.lo.s32 	%r134, %r4, 5, %r1;
	shl.b32 	%r135, %r3, 2;
	sub.s32 	%r350, %r134, %r135;
	mad.lo.s32 	%r136, %r4, 6, %r1;
	mul.lo.s32 	%r137, %r3, 5;
	sub.s32 	%r349, %r136, %r137;
	add.s32 	%r348, %r1, %r4;
	add.s32 	%r347, %r1, %r3;
	mov.b32 	%r363, 0;
	mov.f32 	%f485, 0f00000000;
	mov.b32 	%r345, 3;
	mov.u32 	%r346, %r5;
$L__BB7_2:
	mov.u32 	%r26, %r354;
	add.s32 	%r138, %r345, -3;
	and.b32  	%r139, %r138, 31;
	setp.ne.s32 	%p2, %r139, 0;
	@%p2 bra 	$L__BB7_5;
	add.s32 	%r363, %r26, -3;
	setp.ge.u32 	%p3, %r1, %r346;
	@%p3 bra 	$L__BB7_5;
	ld.param.u64 	%rd109, [_Z12_spmm_conv_7PKfPfiiPKiS3_S3_S0__param_7];
	ld.param.u64 	%rd107, [_Z12_spmm_conv_7PKfPfiiPKiS3_S3_S0__param_6];
	cvta.to.global.u64 	%rd15, %rd107;
	mul.wide.u32 	%rd16, %r347, 4;
	add.s64 	%rd17, %rd15, %rd16;
	ld.global.nc.u32 	%r140, [%rd17];
	mul.hi.s32 	%r141, %r140, 715827883;
	shr.u32 	%r142, %r141, 31;
	shr.u32 	%r143, %r141, 8;
	add.s32 	%r144, %r143, %r142;
	shl.b32 	%r145, %r144, 17;
	add.s32 	%r146, %r145, %r6;
	shr.s32 	%r147, %r140, 31;
	shr.u32 	%r148, %r147, 23;
	add.s32 	%r149, %r140, %r148;
	shr.s32 	%r150, %r149, 9;
	mul.hi.s32 	%r151, %r150, 1431655766;
	shr.u32 	%r152, %r151, 31;
	add.s32 	%r153, %r151, %r152;
	mul.lo.s32 	%r154, %r153, 3;
	sub.s32 	%r155, %r150, %r154;
	shl.b32 	%r156, %r155, 15;
	add.s32 	%r157, %r146, %r156;
	and.b32  	%r158, %r149, 67108352;
	sub.s32 	%r159, %r140, %r158;
	shl.b32 	%r160, %r159, 6;
	add.s32 	%r362, %r157, %r160;
	cvta.to.global.u64 	%rd18, %rd109;
	add.s64 	%rd19, %rd18, %rd16;
	ld.global.nc.u32 	%r361, [%rd19];
	mul.wide.u32 	%rd20, %r348, 4;
	add.s64 	%rd21, %rd18, %rd20;
	ld.global.nc.u32 	%r360, [%rd21];
	mul.wide.u32 	%rd22, %r353, 4;
	add.s64 	%rd23, %rd18, %rd22;
	ld.global.nc.u32 	%r359, [%rd23];
	mul.wide.u32 	%rd24, %r352, 4;
	add.s64 	%rd25, %rd18, %rd24;
	ld.global.nc.u32 	%r358, [%rd25];
	mul.wide.u32 	%rd26, %r351, 4;
	add.s64 	%rd27, %rd18, %rd26;
	ld.global.nc.u32 	%r357, [%rd27];
	mul.wide.u32 	%rd28, %r350, 4;
	add.s64 	%rd29, %rd18, %rd28;
	ld.global.nc.u32 	%r356, [%rd29];
	mul.wide.u32 	%rd30, %r349, 4;
	add.s64 	%rd31, %rd18, %rd30;
	ld.global.nc.u32 	%r355, [%rd31];
$L__BB7_5:
	ld.param.u64 	%rd103, [_Z12_spmm_conv_7PKfPfiiPKiS3_S3_S0__param_0];
	sub.s32 	%r161, %r26, %r363;
	add.s32 	%r162, %r161, -3;
	shfl.sync.idx.b32	%r163|%p4, %r362, %r162, 31, -1;
	add.s32 	%r164, %r161, -2;
	shfl.sync.idx.b32	%r165|%p5, %r362, %r164, 31, -1;
	add.s32 	%r166, %r161, -1;
	shfl.sync.idx.b32	%r167|%p6, %r362, %r166, 31, -1;
	shfl.sync.idx.b32	%r168|%p7, %r362, %r161, 31, -1;
	add.s32 	%r169, %r161, 1;
	shfl.sync.idx.b32	%r170|%p8, %r362, %r169, 31, -1;
	add.s32 	%r171, %r161, 2;
	shfl.sync.idx.b32	%r172|%p9, %r362, %r171, 31, -1;
	add.s32 	%r173, %r161, 3;
	shfl.sync.idx.b32	%r174|%p10, %r362, %r173, 31, -1;
	add.s32 	%r175, %r161, 4;
	shfl.sync.idx.b32	%r176|%p11, %r362, %r175, 31, -1;
	cvta.to.global.u64 	%rd32, %rd103;
	mul.wide.s32 	%rd33, %r163, 4;
	add.s64 	%rd34, %rd32, %rd33;
	shfl.sync.idx.b32	%r177|%p12, %r361, %r162, 31, -1;
	mov.b32 	%f177, %r177;
	ld.global.nc.f32 	%f178, [%rd34];
	fma.rn.f32 	%f179, %f178, %f177, %f498;
	ld.global.nc.f32 	%f180, [%rd34+128];
	fma.rn.f32 	%f181, %f180, %f177, %f497;
	shfl.sync.idx.b32	%r178|%p13, %r360, %r162, 31, -1;
	mov.b32 	%f182, %r178;
	fma.rn.f32 	%f183, %f178, %f182, %f496;
	fma.rn.f32 	%f184, %f180, %f182, %f495;
	shfl.sync.idx.b32	%r179|%p14, %r359, %r162, 31, -1;
	mov.b32 	%f185, %r179;
	fma.rn.f32 	%f186, %f178, %f185, %f494;
	fma.rn.f32 	%f187, %f180, %f185, %f493;
	shfl.sync.idx.b32	%r180|%p15, %r358, %r162, 31, -1;
	mov.b32 	%f188, %r180;
	fma.rn.f32 	%f189, %f178, %f188, %f492;
	fma.rn.f32 	%f190, %f180, %f188, %f491;
	shfl.sync.idx.b32	%r181|%p16, %r357, %r162, 31, -1;
	mov.b32 	%f191, %r181;
	fma.rn.f32 	%f192, %f178, %f191, %f490;
	fma.rn.f32 	%f193, %f180, %f191, %f489;
	shfl.sync.idx.b32	%r182|%p17, %r356, %r162, 31, -1;
	mov.b32 	%f194, %r182;
	fma.rn.f32 	%f195, %f178, %f194, %f488;
	fma.rn.f32 	%f196, %f180, %f194, %f487;
	shfl.sync.idx.b32	%r183|%p18, %r355, %r162, 31, -1;
	mov.b32 	%f197, %r183;
	fma.rn.f32 	%f198, %f178, %f197, %f486;
	fma.rn.f32 	%f199, %f180, %f197, %f485;
	mul.wide.s32 	%rd35, %r165, 4;
	add.s64 	%rd36, %rd32, %rd35;
	shfl.sync.idx.b32	%r184|%p19, %r361, %r164, 31, -1;
	mov.b32 	%f200, %r184;
	ld.global.nc.f32 	%f201, [%rd36];
	fma.rn.f32 	%f202, %f201, %f200, %f179;
	ld.global.nc.f32 	%f203, [%rd36+128];
	fma.rn.f32 	%f204, %f203, %f200, %f181;
	shfl.sync.idx.b32	%r185|%p20, %r360, %r164, 31, -1;
	mov.b32 	%f205, %r185;
	fma.rn.f32 	%f206, %f201, %f205, %f183;
	fma.rn.f32 	%f207, %f203, %f205, %f184;
	shfl.sync.idx.b32	%r186|%p21, %r359, %r164, 31, -1;
	mov.b32 	%f208, %r186;
	fma.rn.f32 	%f209, %f201, %f208, %f186;
	fma.rn.f32 	%f210, %f203, %f208, %f187;
	shfl.sync.idx.b32	%r187|%p22, %r358, %r164, 31, -1;
	mov.b32 	%f211, %r187;
	fma.rn.f32 	%f212, %f201, %f211, %f189;
	fma.rn.f32 	%f213, %f203, %f211, %f190;
	shfl.sync.idx.b32	%r188|%p23, %r357, %r164, 31, -1;
	mov.b32 	%f214, %r188;
	fma.rn.f32 	%f215, %f201, %f214, %f192;
	fma.rn.f32 	%f216, %f203, %f214, %f193;
	shfl.sync.idx.b32	%r189|%p24, %r356, %r164, 31, -1;
	mov.b32 	%f217, %r189;
	fma.rn.f32 	%f218, %f201, %f217, %f195;
	fma.rn.f32 	%f219, %f203, %f217, %f196;
	shfl.sync.idx.b32	%r190|%p25, %r355, %r164, 31, -1;
	mov.b32 	%f220, %r190;
	fma.rn.f32 	%f221, %f201, %f220, %f198;
	fma.rn.f32 	%f222, %f203, %f220, %f199;
	mul.wide.s32 	%rd37, %r167, 4;
	add.s64 	%rd38, %rd32, %rd37;
	shfl.sync.idx.b32	%r191|%p26, %r361, %r166, 31, -1;
	mov.b32 	%f223, %r191;
	ld.global.nc.f32 	%f224, [%rd38];
	fma.rn.f32 	%f225, %f224, %f223, %f202;
	ld.global.nc.f32 	%f226, [%rd38+128];
	fma.rn.f32 	%f227, %f226, %f223, %f204;
	shfl.sync.idx.b32	%r192|%p27, %r360, %r166, 31, -1;
	mov.b32 	%f228, %r192;
	fma.rn.f32 	%f229, %f224, %f228, %f206;
	fma.rn.f32 	%f230, %f226, %f228, %f207;
	shfl.sync.idx.b32	%r193|%p28, %r359, %r166, 31, -1;
	mov.b32 	%f231, %r193;
	fma.rn.f32 	%f232, %f224, %f231, %f209;
	fma.rn.f32 	%f233, %f226, %f231, %f210;
	shfl.sync.idx.b32	%r194|%p29, %r358, %r166, 31, -1;
	mov.b32 	%f234, %r194;
	fma.rn.f32 	%f235, %f224, %f234, %f212;
	fma.rn.f32 	%f236, %f226, %f234, %f213;
	shfl.sync.idx.b32	%r195|%p30, %r357, %r166, 31, -1;
	mov.b32 	%f237, %r195;
	fma.rn.f32 	%f238, %f224, %f237, %f215;
	fma.rn.f32 	%f239, %f226, %f237, %f216;
	shfl.sync.idx.b32	%r196|%p31, %r356, %r166, 31, -1;
	mov.b32 	%f240, %r196;
	fma.rn.f32 	%f241, %f224, %f240, %f218;
	fma.rn.f32 	%f242, %f226, %f240, %f219;
	shfl.sync.idx.b32	%r197|%p32, %r355, %r166, 31, -1;
	mov.b32 	%f243, %r197;
	fma.rn.f32 	%f244, %f224, %f243, %f221;
	fma.rn.f32 	%f245, %f226, %f243, %f222;
	mul.wide.s32 	%rd39, %r168, 4;
	add.s64 	%rd40, %rd32, %rd39;
	shfl.sync.idx.b32	%r198|%p33, %r361, %r161, 31, -1;
	mov.b32 	%f246, %r198;
	ld.global.nc.f32 	%f247, [%rd40];
	fma.rn.f32 	%f248, %f247, %f246, %f225;
	ld.global.nc.f32 	%f249, [%rd40+128];
	fma.rn.f32 	%f250, %f249, %f246, %f227;
	shfl.sync.idx.b32	%r199|%p34, %r360, %r161, 31, -1;
	mov.b32 	%f251, %r199;
	fma.rn.f32 	%f252, %f247, %f251, %f229;
	fma.rn.f32 	%f253, %f249, %f251, %f230;
	shfl.sync.idx.b32	%r200|%p35, %r359, %r161, 31, -1;
	mov.b32 	%f254, %r200;
	fma.rn.f32 	%f255, %f247, %f254, %f232;
	fma.rn.f32 	%f256, %f249, %f254, %f233;
	shfl.sync.idx.b32	%r201|%p36, %r358, %r161, 31, -1;
	mov.b32 	%f257, %r201;
	fma.rn.f32 	%f258, %f247, %f257, %f235;
	fma.rn.f32 	%f259, %f249, %f257, %f236;
	shfl.sync.idx.b32	%r202|%p37, %r357, %r161, 31, -1;
	mov.b32 	%f260, %r202;
	fma.rn.f32 	%f261, %f247, %f260, %f238;
	fma.rn.f32 	%f262, %f249, %f260, %f239;
	shfl.sync.idx.b32	%r203|%p38, %r356, %r161, 31, -1;
	mov.b32 	%f263, %r203;
	fma.rn.f32 	%f264, %f247, %f263, %f241;
	fma.rn.f32 	%f265, %f249, %f263, %f242;
	shfl.sync.idx.b32	%r204|%p39, %r355, %r161, 31, -1;
	mov.b32 	%f266, %r204;
	fma.rn.f32 	%f267, %f247, %f266, %f244;
	fma.rn.f32 	%f268, %f249, %f266, %f245;
	mul.wide.s32 	%rd41, %r170, 4;
	add.s64 	%rd42, %rd32, %rd41;
	shfl.sync.idx.b32	%r205|%p40, %r361, %r169, 31, -1;
	mov.b32 	%f269, %r205;
	ld.global.nc.f32 	%f270, [%rd42];
	fma.rn.f32 	%f271, %f270, %f269, %f248;
	ld.global.nc.f32 	%f272, [%rd42+128];
	fma.rn.f32 	%f273, %f272, %f269, %f250;
	shfl.sync.idx.b32	%r206|%p41, %r360, %r169, 31, -1;
	mov.b32 	%f274, %r206;
	fma.rn.f32 	%f275, %f270, %f274, %f252;
	fma.rn.f32 	%f276, %f272, %f274, %f253;
	shfl.sync.idx.b32	%r207|%p42, %r359, %r169, 31, -1;
	mov.b32 	%f277, %r207;
	fma.rn.f32 	%f278, %f270, %f277, %f255;
	fma.rn.f32 	%f279, %f272, %f277, %f256;
	shfl.sync.idx.b32	%r208|%p43, %r358, %r169, 31, -1;
	mov.b32 	%f280, %r208;
	fma.rn.f32 	%f281, %f270, %f280, %f258;
	fma.rn.f32 	%f282, %f272, %f280, %f259;
	shfl.sync.idx.b32	%r209|%p44, %r357, %r169, 31, -1;
	mov.b32 	%f283, %r209;
	fma.rn.f32 	%f284, %f270, %f283, %f261;
	fma.rn.f32 	%f285, %f272, %f283, %f262;
	shfl.sync.idx.b32	%r210|%p45, %r356, %r169, 31, -1;
	mov.b32 	%f286, %r210;
	fma.rn.f32 	%f287, %f270, %f286, %f264;
	fma.rn.f32 	%f288, %f272, %f286, %f265;
	shfl.sync.idx.b32	%r211|%p46, %r355, %r169, 31, -1;
	mov.b32 	%f289, %r211;
	fma.rn.f32 	%f290, %f270, %f289, %f267;
	fma.rn.f32 	%f291, %f272, %f289, %f268;
	mul.wide.s32 	%rd43, %r172, 4;
	add.s64 	%rd44, %rd32, %rd43;
	shfl.sync.idx.b32	%r212|%p47, %r361, %r171, 31, -1;
	mov.b32 	%f292, %r212;
	ld.global.nc.f32 	%f293, [%rd44];
	fma.rn.f32 	%f294, %f293, %f292, %f271;
	ld.global.nc.f32 	%f295, [%rd44+128];
	fma.rn.f32 	%f296, %f295, %f292, %f273;
	shfl.sync.idx.b32	%r213|%p48, %r360, %r171, 31, -1;
	mov.b32 	%f297, %r213;
	fma.rn.f32 	%f298, %f293, %f297, %f275;
	fma.rn.f32 	%f299, %f295, %f297, %f276;
	shfl.sync.idx.b32	%r214|%p49, %r359, %r171, 31, -1;
	mov.b32 	%f300, %r214;
	fma.rn.f32 	%f301, %f293, %f300, %f278;
	fma.rn.f32 	%f302, %f295, %f300, %f279;
	shfl.sync.idx.b32	%r215|%p50, %r358, %r171, 31, -1;
	mov.b32 	%f303, %r215;
	fma.rn.f32 	%f304, %f293, %f303, %f281;
	fma.rn.f32 	%f305, %f295, %f303, %f282;
	shfl.sync.idx.b32	%r216|%p51, %r357, %r171, 31, -1;
	mov.b32 	%f306, %r216;
	fma.rn.f32 	%f307, %f293, %f306, %f284;
	fma.rn.f32 	%f308, %f295, %f306, %f285;
	shfl.sync.idx.b32	%r217|%p52, %r356, %r171, 31, -1;
	mov.b32 	%f309, %r217;
	fma.rn.f32 	%f310, %f293, %f309, %f287;
	fma.rn.f32 	%f311, %f295, %f309, %f288;
	shfl.sync.idx.b32	%r218|%p53, %r355, %r171, 31, -1;
	mov.b32 	%f312, %r218;
	fma.rn.f32 	%f313, %f293, %f312, %f290;
	fma.rn.f32 	%f314, %f295, %f312, %f291;
	mul.wide.s32 	%rd45, %r174, 4;
	add.s64 	%rd46, %rd32, %rd45;
	shfl.sync.idx.b32	%r219|%p54, %r361, %r173, 31, -1;
	mov.b32 	%f315, %r219;
	ld.global.nc.f32 	%f316, [%rd46];
	fma.rn.f32 	%f317, %f316, %f315, %f294;
	ld.global.nc.f32 	%f318, [%rd46+128];
	fma.rn.f32 	%f319, %f318, %f315, %f296;
	shfl.sync.idx.b32	%r220|%p55, %r360, %r173, 31, -1;
	mov.b32 	%f320, %r220;
	fma.rn.f32 	%f321, %f316, %f320, %f298;
	fma.rn.f32 	%f322, %f318, %f320, %f299;
	shfl.sync.idx.b32	%r221|%p56, %r359, %r173, 31, -1;
	mov.b32 	%f323, %r221;
	fma.rn.f32 	%f324, %f316, %f323, %f301;
	fma.rn.f32 	%f325, %f318, %f323, %f302;
	shfl.sync.idx.b32	%r222|%p57, %r358, %r173, 31, -1;
	mov.b32 	%f326, %r222;
	fma.rn.f32 	%f327, %f316, %f326, %f304;
	fma.rn.f32 	%f328, %f318, %f326, %f305;
	shfl.sync.idx.b32	%r223|%p58, %r357, %r173, 31, -1;
	mov.b32 	%f329, %r223;
	fma.rn.f32 	%f330, %f316, %f329, %f307;
	fma.rn.f32 	%f331, %f318, %f329, %f308;
	shfl.sync.idx.b32	%r224|%p59, %r356, %r173, 31, -1;
	mov.b32 	%f332, %r224;
	fma.rn.f32 	%f333, %f316, %f332, %f310;
	fma.rn.f32 	%f334, %f318, %f332, %f311;
	shfl.sync.idx.b32	%r225|%p60, %r355, %r173, 31, -1;
	mov.b32 	%f335, %r225;
	fma.rn.f32 	%f336, %f316, %f335, %f313;
	fma.rn.f32 	%f337, %f318, %f335, %f314;
	mul.wide.s32 	%rd47, %r176, 4;
	add.s64 	%rd48, %rd32, %rd47;
	shfl.sync.idx.b32	%r226|%p61, %r361, %r175, 31, -1;
	mov.b32 	%f338, %r226;
	ld.global.nc.f32 	%f339, [%rd48];
	fma.rn.f32 	%f498, %f339, %f338, %f317;
	ld.global.nc.f32 	%f340, [%rd48+128];
	fma.rn.f32 	%f497, %f340, %f338, %f319;
	shfl.sync.idx.b32	%r227|%p62, %r360, %r175, 31, -1;
	mov.b32 	%f341, %r227;
	fma.rn.f32 	%f496, %f339, %f341, %f321;
	fma.rn.f32 	%f495, %f340, %f341, %f322;
	shfl.sync.idx.b32	%r228|%p63, %r359, %r175, 31, -1;
	mov.b32 	%f342, %r228;
	fma.rn.f32 	%f494, %f339, %f342, %f324;
	fma.rn.f32 	%f493, %f340, %f342, %f325;
	shfl.sync.idx.b32	%r229|%p64, %r358, %r175, 31, -1;
	mov.b32 	%f343, %r229;
	fma.rn.f32 	%f492, %f339, %f343, %f327;
	fma.rn.f32 	%f491, %f340, %f343, %f328;
	shfl.sync.idx.b32	%r230|%p65, %r357, %r175, 31, -1;
	mov.b32 	%f344, %r230;
	fma.rn.f32 	%f490, %f339, %f344, %f330;
	fma.rn.f32 	%f489, %f340, %f344, %f331;
	shfl.sync.idx.b32	%r231|%p66, %r356, %r175, 31, -1;
	mov.b32 	%f345, %r231;
	fma.rn.f32 	%f488, %f339, %f345, %f333;
	fma.rn.f32 	%f487, %f340, %f345, %f334;
	shfl.sync.idx.b32	%r232|%p67, %r355, %r175, 31, -1;
	mov.b32 	%f346, %r232;
	fma.rn.f32 	%f486, %f339, %f346, %f336;
	fma.rn.f32 	%f485, %f340, %f346, %f337;
	add.s32 	%r354, %r26, 8;
	add.s32 	%r233, %r26, 5;
	add.s32 	%r353, %r353, 8;
	add.s32 	%r352, %r352, 8;
	add.s32 	%r351, %r351, 8;
	add.s32 	%r350, %r350, 8;
	add.s32 	%r349, %r349, 8;
	add.s32 	%r348, %r348, 8;
	add.s32 	%r347, %r347, 8;
	add.s32 	%r346, %r346, -8;
	add.s32 	%r345, %r345, 8;
	add.s32 	%r234, %r7, %r3;
	setp.lt.s32 	%p68, %r233, %r234;
	@%p68 bra 	$L__BB7_2;
$L__BB7_6:
	add.s32 	%r73, %r7, %r3;
	setp.le.s32 	%p69, %r4, %r73;
	and.b32  	%r235, %r5, 24;
	setp.ne.s32 	%p70, %r235, 0;
	or.pred  	%p71, %p70, %p69;
	@%p71 bra 	$L__BB7_9;
	sub.s32 	%r236, %r4, %r73;
	setp.ge.u32 	%p72, %r1, %r236;
	mov.u32 	%r363, %r73;
	@%p72 bra 	$L__BB7_9;
	ld.param.u64 	%rd110, [_Z12_spmm_conv_7PKfPfiiPKiS3_S3_S0__param_7];
	ld.param.u64 	%rd108, [_Z12_spmm_conv_7PKfPfiiPKiS3_S3_S0__param_6];
	add.s32 	%r237, %r73, %r1;
	cvta.to.global.u64 	%rd49, %rd108;
	mul.wide.u32 	%rd50, %r237, 4;
	add.s64 	%rd51, %rd49, %rd50;
	ld.global.nc.u32 	%r238, [%rd51];
	mul.hi.s32 	%r239, %r238, 715827883;
	shr.u32 	%r240, %r239, 31;
	shr.u32 	%r241, %r239, 8;
	add.s32 	%r242, %r241, %r240;
	shl.b32 	%r243, %r242, 17;
	add.s32 	%r244, %r243, %r6;
	shr.s32 	%r245, %r238, 31;
	shr.u32 	%r246, %r245, 23;
	add.s32 	%r247, %r238, %r246;
	shr.s32 	%r248, %r247, 9;
	mul.hi.s32 	%r249, %r248, 1431655766;
	shr.u32 	%r250, %r249, 31;
	add.s32 	%r251, %r249, %r250;
	mul.lo.s32 	%r252, %r251, 3;
	sub.s32 	%r253, %r248, %r252;
	shl.b32 	%r254, %r253, 15;
	add.s32 	%r255, %r244, %r254;
	and.b32  	%r256, %r247, 67108352;
	sub.s32 	%r257, %r238, %r256;
	shl.b32 	%r258, %r257, 6;
	add.s32 	%r362, %r255, %r258;
	cvta.to.global.u64 	%rd52, %rd110;
	add.s64 	%rd53, %rd52, %rd50;
	ld.global.nc.u32 	%r361, [%rd53];
	add.s32 	%r259, %r5, %r237;
	mul.wide.u32 	%rd54, %r259, 4;
	add.s64 	%rd55, %rd52, %rd54;
	ld.global.nc.u32 	%r360, [%rd55];
	add.s32 	%r260, %r259, %r5;
	mul.wide.u32 	%rd56, %r260, 4;
	add.s64 	%rd57, %rd52, %rd56;
	ld.global.nc.u32 	%r359, [%rd57];
	add.s32 	%r261, %r260, %r5;
	mul.wide.u32 	%rd58, %r261, 4;
	add.s64 	%rd59, %rd52, %rd58;
	ld.global.nc.u32 	%r358, [%rd59];
	add.s32 	%r262, %r261, %r5;
	mul.wide.u32 	%rd60, %r262, 4;
	add.s64 	%rd61, %rd52, %rd60;
	ld.global.nc.u32 	%r357, [%rd61];
	add.s32 	%r263, %r262, %r5;
	mul.wide.u32 	%rd62, %r263, 4;
	add.s64 	%rd63, %rd52, %rd62;
	ld.global.nc.u32 	%r356, [%rd63];
	add.s32 	%r264, %r263, %r5;
	mul.wide.u32 	%rd64, %r264, 4;
	add.s64 	%rd65, %rd52, %rd64;
	ld.global.nc.u32 	%r355, [%rd65];
$L__BB7_9:
	ld.param.u64 	%rd104, [_Z12_spmm_conv_7PKfPfiiPKiS3_S3_S0__param_0];
	cvta.to.global.u64 	%rd2, %rd104;
	and.b32  	%r91, %r5, -4;
	setp.ge.s32 	%p73, %r7, %r91;
	@%p73 bra 	$L__BB7_38;
	sub.s32 	%r92, %r73, %r363;
	shfl.sync.idx.b32	%r265|%p74, %r362, %r92, 31, -1;
	add.s32 	%r93, %r92, 1;
	shfl.sync.idx.b32	%r94|%p75, %r362, %r93, 31, -1;
	add.s32 	%r95, %r92, 2;
	shfl.sync.idx.b32	%r96|%p76, %r362, %r95, 31, -1;
	add.s32 	%r97, %r92, 3;
	shfl.sync.idx.b32	%r98|%p77, %r362, %r97, 31, -1;
	mul.wide.s32 	%rd66, %r265, 4;
	add.s64 	%rd3, %rd2, %rd66;
	shfl.sync.idx.b32	%r266|%p78, %r361, %r92, 31, -1;
	mov.b32 	%f43, %r266;
	setp.leu.f32 	%p79, %f43, 0f00000000;
	@%p79 bra 	$L__BB7_12;
	ld.global.nc.f32 	%f348, [%rd3];
	fma.rn.f32 	%f499, %f348, %f43, %f498;
	ld.global.nc.f32 	%f349, [%rd3+128];
	mul.f32 	%f500, %f349, %f43;
	bra.uni 	$L__BB7_13;
$L__BB7_12:
	add.f32 	%f499, %f498, 0f00000000;
	mov.f32 	%f500, 0f00000000;
$L__BB7_13:
	add.f32 	%f49, %f500, %f497;
	shfl.sync.idx.b32	%r267|%p80, %r360, %r92, 31, -1;
	mov.b32 	%f50, %r267;
	setp.leu.f32 	%p81, %f50, 0f00000000;
	mov.f32 	%f501, 0f00000000;
	@%p81 bra 	$L__BB7_15;
	ld.global.nc.f32 	%f351, [%rd3];
	mul.f32 	%f501, %f351, %f50;
$L__BB7_15:
	add.f32 	%f53, %f501, %f496;
	mov.f32 	%f502, 0f00000000;
	@%p81 bra 	$L__BB7_17;
	ld.global.nc.f32 	%f353, [%rd3+128];
	mul.f32 	%f502, %f353, %f50;
$L__BB7_17:
	add.f32 	%f56, %f502, %f495;
	shfl.sync.idx.b32	%r268|%p83, %r359, %r92, 31, -1;
	mov.b32 	%f57, %r268;
	setp.leu.f32 	%p84, %f57, 0f00000000;
	mov.f32 	%f503, 0f00000000;
	@%p84 bra 	$L__BB7_19;
	ld.global.nc.f32 	%f355, [%rd3];
	mul.f32 	%f503, %f355, %f57;
$L__BB7_19:
	add.f32 	%f60, %f503, %f494;
	mov.f32 	%f504, 0f00000000;
	@%p84 bra 	$L__BB7_21;
	ld.global.nc.f32 	%f357, [%rd3+128];
	mul.f32 	%f504, %f357, %f57;
$L__BB7_21:
	add.f32 	%f63, %f504, %f493;
	shfl.sync.idx.b32	%r269|%p86, %r358, %r92, 31, -1;
	mov.b32 	%f64, %r269;
	setp.leu.f32 	%p87, %f64, 0f00000000;
	mov.f32 	%f505, 0f00000000;
	@%p87 bra 	$L__BB7_23;
	ld.global.nc.f32 	%f359, [%rd3];
	mul.f32 	%f505, %f359, %f64;
$L__BB7_23:
	add.f32 	%f67, %f505, %f492;
	mov.f32 	%f506, 0f00000000;
	@%p87 bra 	$L__BB7_25;
	ld.global.nc.f32 	%f361, [%rd3+128];
	mul.f32 	%f506, %f361, %f64;
$L__BB7_25:
	add.f32 	%f70, %f506, %f491;
	shfl.sync.idx.b32	%r270|%p89, %r357, %r92, 31, -1;
	mov.b32 	%f71, %r270;
	setp.leu.f32 	%p90, %f71, 0f00000000;
	mov.f32 	%f507, 0f00000000;
	@%p90 bra 	$L__BB7_27;
	ld.global.nc.f32 	%f363, [%rd3];
	mul.f32 	%f507, %f363, %f71;
$L__BB7_27:
	add.f32 	%f74, %f507, %f490;
	mov.f32 	%f508, 0f00000000;
	@%p90 bra 	$L__BB7_29;
	ld.global.nc.f32 	%f365, [%rd3+128];
	mul.f32 	%f508, %f365, %f71;
$L__BB7_29:
	add.f32 	%f77, %f508, %f489;
	shfl.sync.idx.b32	%r271|%p92, %r356, %r92, 31, -1;
	mov.b32 	%f78, %r271;
	setp.leu.f32 	%p93, %f78, 0f00000000;
	mov.f32 	%f509, 0f00000000;
	@%p93 bra 	$L__BB7_31;
	ld.global.nc.f32 	%f367, [%rd3];
	mul.f32 	%f509, %f367, %f78;
$L__BB7_31:
	add.f32 	%f81, %f509, %f488;
	mov.f32 	%f510, 0f00000000;
	@%p93 bra 	$L__BB7_33;
	ld.global.nc.f32 	%f369, [%rd3+128];
	mul.f32 	%f510, %f369, %f78;
$L__BB7_33:
	add.f32 	%f84, %f510, %f487;
	shfl.sync.idx.b32	%r272|%p95, %r355, %r92, 31, -1;
	mov.b32 	%f85, %r272;
	setp.leu.f32 	%p96, %f85, 0f00000000;
	mov.f32 	%f511, 0f00000000;
	@%p96 bra 	$L__BB7_35;
	ld.global.nc.f32 	%f371, [%rd3];
	mul.f32 	%f511, %f371, %f85;
$L__BB7_35:
	add.f32 	%f88, %f511, %f486;
	mov.f32 	%f512, 0f00000000;
	@%p96 bra 	$L__BB7_37;
	ld.global.nc.f32 	%f373, [%rd3+128];
	mul.f32 	%f512, %f373, %f85;
$L__BB7_37:
	add.f32 	%f374, %f512, %f485;
	mul.wide.s32 	%rd67, %r94, 4;
	add.s64 	%rd68, %rd2, %rd67;
	shfl.sync.idx.b32	%r273|%p98, %r361, %r93, 31, -1;
	mov.b32 	%f375, %r273;
	ld.global.nc.f32 	%f376, [%rd68];
	fma.rn.f32 	%f377, %f376, %f375, %f499;
	ld.global.nc.f32 	%f378, [%rd68+128];
	fma.rn.f32 	%f379, %f378, %f375, %f49;
	shfl.sync.idx.b32	%r274|%p99, %r360, %r93, 31, -1;
	mov.b32 	%f380, %r274;
	fma.rn.f32 	%f381, %f376, %f380, %f53;
	fma.rn.f32 	%f382, %f378, %f380, %f56;
	shfl.sync.idx.b32	%r275|%p100, %r359, %r93, 31, -1;
	mov.b32 	%f383, %r275;
	fma.rn.f32 	%f384, %f376, %f383, %f60;
	fma.rn.f32 	%f385, %f378, %f383, %f63;
	shfl.sync.idx.b32	%r276|%p101, %r358, %r93, 31, -1;
	mov.b32 	%f386, %r276;
	fma.rn.f32 	%f387, %f376, %f386, %f67;
	fma.rn.f32 	%f388, %f378, %f386, %f70;
	shfl.sync.idx.b32	%r277|%p102, %r357, %r93, 31, -1;
	mov.b32 	%f389, %r277;
	fma.rn.f32 	%f390, %f376, %f389, %f74;
	fma.rn.f32 	%f391, %f378, %f389, %f77;
	shfl.sync.idx.b32	%r278|%p103, %r356, %r93, 31, -1;
	mov.b32 	%f392, %r278;
	fma.rn.f32 	%f393, %f376, %f392, %f81;
	fma.rn.f32 	%f394, %f378, %f392, %f84;
	shfl.sync.idx.b32	%r279|%p104, %r355, %r93, 31, -1;
	mov.b32 	%f395, %r279;
	fma.rn.f32 	%f396, %f376, %f395, %f88;
	fma.rn.f32 	%f397, %f378, %f395, %f374;
	mul.wide.s32 	%rd69, %r96, 4;
	add.s64 	%rd70, %rd2, %rd69;
	shfl.sync.idx.b32	%r280|%p105, %r361, %r95, 31, -1;
	mov.b32 	%f398, %r280;
	ld.global.nc.f32 	%f399, [%rd70];
	fma.rn.f32 	%f400, %f399, %f398, %f377;
	ld.global.nc.f32 	%f401, [%rd70+128];
	fma.rn.f32 	%f402, %f401, %f398, %f379;
	shfl.sync.idx.b32	%r281|%p106, %r360, %r95, 31, -1;
	mov.b32 	%f403, %r281;
	fma.rn.f32 	%f404, %f399, %f403, %f381;
	fma.rn.f32 	%f405, %f401, %f403, %f382;
	shfl.sync.idx.b32	%r282|%p107, %r359, %r95, 31, -1;
	mov.b32 	%f406, %r282;
	fma.rn.f32 	%f407, %f399, %f406, %f384;
	fma.rn.f32 	%f408, %f401, %f406, %f385;
	shfl.sync.idx.b32	%r283|%p108, %r358, %r95, 31, -1;
	mov.b32 	%f409, %r283;
	fma.rn.f32 	%f410, %f399, %f409, %f387;
	fma.rn.f32 	%f411, %f401, %f409, %f388;
	shfl.sync.idx.b32	%r284|%p109, %r357, %r95, 31, -1;
	mov.b32 	%f412, %r284;
	fma.rn.f32 	%f413, %f399, %f412, %f390;
	fma.rn.f32 	%f414, %f401, %f412, %f391;
	shfl.sync.idx.b32	%r285|%p110, %r356, %r95, 31, -1;
	mov.b32 	%f415, %r285;
	fma.rn.f32 	%f416, %f399, %f415, %f393;
	fma.rn.f32 	%f417, %f401, %f415, %f394;
	shfl.sync.idx.b32	%r286|%p111, %r355, %r95, 31, -1;
	mov.b32 	%f418, %r286;
	fma.rn.f32 	%f419, %f399, %f418, %f396;
	fma.rn.f32 	%f420, %f401, %f418, %f397;
	mul.wide.s32 	%rd71, %r98, 4;
	add.s64 	%rd72, %rd2, %rd71;
	shfl.sync.idx.b32	%r287|%p112, %r361, %r97, 31, -1;
	mov.b32 	%f421, %r287;
	ld.global.nc.f32 	%f422, [%rd72];
	fma.rn.f32 	%f498, %f422, %f421, %f400;
	ld.global.nc.f32 	%f423, [%rd72+128];
	fma.rn.f32 	%f497, %f423, %f421, %f402;
	shfl.sync.idx.b32	%r288|%p113, %r360, %r97, 31, -1;
	mov.b32 	%f424, %r288;
	fma.rn.f32 	%f496, %f422, %f424, %f404;
	fma.rn.f32 	%f495, %f423, %f424, %f405;
	shfl.sync.idx.b32	%r289|%p114, %r359, %r97, 31, -1;
	mov.b32 	%f425, %r289;
	fma.rn.f32 	%f494, %f422, %f425, %f407;
	fma.rn.f32 	%f493, %f423, %f425, %f408;
	shfl.sync.idx.b32	%r290|%p115, %r358, %r97, 31, -1;
	mov.b32 	%f426, %r290;
	fma.rn.f32 	%f492, %f422, %f426, %f410;
	fma.rn.f32 	%f491, %f423, %f426, %f411;
	shfl.sync.idx.b32	%r291|%p116, %r357, %r97, 31, -1;
	mov.b32 	%f427, %r291;
	fma.rn.f32 	%f490, %f422, %f427, %f413;
	fma.rn.f32 	%f489, %f423, %f427, %f414;
	shfl.sync.idx.b32	%r292|%p117, %r356, %r97, 31, -1;
	mov.b32 	%f428, %r292;
	fma.rn.f32 	%f488, %f422, %f428, %f416;
	fma.rn.f32 	%f487, %f423, %f428, %f417;
	shfl.sync.idx.b32	%r293|%p118, %r355, %r97, 31, -1;
	mov.b32 	%f429, %r293;
	fma.rn.f32 	%f486, %f422, %f429, %f419;
	fma.rn.f32 	%f485, %f423, %f429, %f420;
$L__BB7_38:
	and.b32  	%r294, %r5, -2;
	setp.ge.s32 	%p119, %r91, %r294;
	@%p119 bra 	$L__BB7_40;
	add.s32 	%r295, %r91, %r3;
	sub.s32 	%r296, %r295, %r363;
	shfl.sync.idx.b32	%r297|%p120, %r362, %r296, 31, -1;
	add.s32 	%r298, %r296, 1;
	shfl.sync.idx.b32	%r299|%p121, %r362, %r298, 31, -1;
	mul.wide.s32 	%rd73, %r297, 4;
	add.s64 	%rd74, %rd2, %rd73;
	shfl.sync.idx.b32	%r300|%p122, %r361, %r296, 31, -1;
	mov.b32 	%f430, %r300;
	ld.global.nc.f32 	%f431, [%rd74];
	fma.rn.f32 	%f432, %f431, %f430, %f498;
	ld.global.nc.f32 	%f433, [%rd74+128];
	fma.rn.f32 	%f434, %f433, %f430, %f497;
	shfl.sync.idx.b32	%r301|%p123, %r360, %r296, 31, -1;
	mov.b32 	%f435, %r301;
	fma.rn.f32 	%f436, %f431, %f435, %f496;
	fma.rn.f32 	%f437, %f433, %f435, %f495;
	shfl.sync.idx.b32	%r302|%p124, %r359, %r296, 31, -1;
	mov.b32 	%f438, %r302;
	fma.rn.f32 	%f439, %f431, %f438, %f494;
	fma.rn.f32 	%f440, %f433, %f438, %f493;
	shfl.sync.idx.b32	%r303|%p125, %r358, %r296, 31, -1;
	mov.b32 	%f441, %r303;
	fma.rn.f32 	%f442, %f431, %f441, %f492;
	fma.rn.f32 	%f443, %f433, %f441, %f491;
	shfl.sync.idx.b32	%r304|%p126, %r357, %r296, 31, -1;
	mov.b32 	%f444, %r304;
	fma.rn.f32 	%f445, %f431, %f444, %f490;
	fma.rn.f32 	%f446, %f433, %f444, %f489;
	shfl.sync.idx.b32	%r305|%p127, %r356, %r296, 31, -1;
	mov.b32 	%f447, %r305;
	fma.rn.f32 	%f448, %f431, %f447, %f488;
	fma.rn.f32 	%f449, %f433, %f447, %f487;
	shfl.sync.idx.b32	%r306|%p128, %r355, %r296, 31, -1;
	mov.b32 	%f450, %r306;
	fma.rn.f32 	%f451, %f431, %f450, %f486;
	fma.rn.f32 	%f452, %f433, %f450, %f485;
	mul.wide.s32 	%rd75, %r299, 4;
	add.s64 	%rd76, %rd2, %rd75;
	shfl.sync.idx.b32	%r307|%p129, %r361, %r298, 31, -1;
	mov.b32 	%f453, %r307;
	ld.global.nc.f32 	%f454, [%rd76];
	fma.rn.f32 	%f498, %f454, %f453, %f432;
	ld.global.nc.f32 	%f455, [%rd76+128];
	fma.rn.f32 	%f497, %f455, %f453, %f434;
	shfl.sync.idx.b32	%r308|%p130, %r360, %r298, 31, -1;
	mov.b32 	%f456, %r308;
	fma.rn.f32 	%f496, %f454, %f456, %f436;
	fma.rn.f32 	%f495, %f455, %f456, %f437;
	shfl.sync.idx.b32	%r309|%p131, %r359, %r298, 31, -1;
	mov.b32 	%f457, %r309;
	fma.rn.f32 	%f494, %f454, %f457, %f439;
	fma.rn.f32 	%f493, %f455, %f457, %f440;
	shfl.sync.idx.b32	%r310|%p132, %r358, %r298, 31, -1;
	mov.b32 	%f458, %r310;
	fma.rn.f32 	%f492, %f454, %f458, %f442;
	fma.rn.f32 	%f491, %f455, %f458, %f443;
	shfl.sync.idx.b32	%r311|%p133, %r357, %r298, 31, -1;
	mov.b32 	%f459, %r311;
	fma.rn.f32 	%f490, %f454, %f459, %f445;
	fma.rn.f32 	%f489, %f455, %f459, %f446;
	shfl.sync.idx.b32	%r312|%p134, %r356, %r298, 31, -1;
	mov.b32 	%f460, %r312;
	fma.rn.f32 	%f488, %f454, %f460, %f448;
	fma.rn.f32 	%f487, %f455, %f460, %f449;
	shfl.sync.idx.b32	%r313|%p135, %r355, %r298, 31, -1;
	mov.b32 	%f461, %r313;
	fma.rn.f32 	%f486, %f454, %f461, %f451;
	fma.rn.f32 	%f485, %f455, %f461, %f452;
$L__BB7_40:
	setp.ge.s32 	%p136, %r8, %r5;
	@%p136 bra 	$L__BB7_42;
	sub.s32 	%r314, %r8, %r363;
	shfl.sync.idx.b32	%r315|%p137, %r362, %r314, 31, -1;
	mul.wide.s32 	%rd77, %r315, 4;
	add.s64 	%rd78, %rd2, %rd77;
	shfl.sync.idx.b32	%r316|%p138, %r361, %r314, 31, -1;
	mov.b32 	%f462, %r316;
	ld.global.nc.f32 	%f463, [%rd78];
	fma.rn.f32 	%f498, %f463, %f462, %f498;
	ld.global.nc.f32 	%f464, [%rd78+128];
	fma.rn.f32 	%f497, %f464, %f462, %f497;
	shfl.sync.idx.b32	%r317|%p139, %r360, %r314, 31, -1;
	mov.b32 	%f465, %r317;
	fma.rn.f32 	%f496, %f463, %f465, %f496;
	fma.rn.f32 	%f495, %f464, %f465, %f495;
	shfl.sync.idx.b32	%r318|%p140, %r359, %r314, 31, -1;
	mov.b32 	%f466, %r318;
	fma.rn.f32 	%f494, %f463, %f466, %f494;
	fma.rn.f32 	%f493, %f464, %f466, %f493;
	shfl.sync.idx.b32	%r319|%p141, %r358, %r314, 31, -1;
	mov.b32 	%f467, %r319;
	fma.rn.f32 	%f492, %f463, %f467, %f492;
	fma.rn.f32 	%f491, %f464, %f467, %f491;
	shfl.sync.idx.b32	%r320|%p142, %r357, %r314, 31, -1;
	mov.b32 	%f468, %r320;
	fma.rn.f32 	%f490, %f463, %f468, %f490;
	fma.rn.f32 	%f489, %f464, %f468, %f489;
	shfl.sync.idx.b32	%r321|%p143, %r356, %r314, 31, -1;
	mov.b32 	%f469, %r321;
	fma.rn.f32 	%f488, %f463, %f469, %f488;
	fma.rn.f32 	%f487, %f464, %f469, %f487;
	shfl.sync.idx.b32	%r322|%p144, %r355, %r314, 31, -1;
	mov.b32 	%f470, %r322;
	fma.rn.f32 	%f486, %f463, %f470, %f486;
	fma.rn.f32 	%f485, %f464, %f470, %f485;
$L__BB7_42:
	ld.param.u64 	%rd106, [_Z12_spmm_conv_7PKfPfiiPKiS3_S3_S0__param_5];
	ld.param.u64 	%rd105, [_Z12_spmm_conv_7PKfPfiiPKiS3_S3_S0__param_1];
	cvta.to.global.u64 	%rd79, %rd106;
	cvta.to.global.u64 	%rd80, %rd105;
	cvt.s64.s32 	%rd81, %r2;
	add.s64 	%rd82, %rd1, %rd81;
	shl.b64 	%rd83, %rd82, 2;
	add.s64 	%rd84, %rd79, %rd83;
	ld.global.nc.u32 	%r323, [%rd84];
	shl.b32 	%r324, %r323, 6;
	add.s32 	%r325, %r324, %r6;
	mul.wide.s32 	%rd85, %r325, 4;
	add.s64 	%rd86, %rd80, %rd85;
	st.global.f32 	[%rd86], %f498;
	st.global.f32 	[%rd86+128], %f497;
	ld.global.nc.u32 	%r326, [%rd84+4];
	shl.b32 	%r327, %r326, 6;
	add.s32 	%r328, %r327, %r6;
	mul.wide.s32 	%rd87, %r328, 4;
	add.s64 	%rd88, %rd80, %rd87;
	st.global.f32 	[%rd88], %f496;
	st.global.f32 	[%rd88+128], %f495;
	ld.global.nc.u32 	%r329, [%rd84+8];
	shl.b32 	%r330, %r329, 6;
	add.s32 	%r331, %r330, %r6;
	mul.wide.s32 	%rd89, %r331, 4;
	add.s64 	%rd90, %rd80, %rd89;
	st.global.f32 	[%rd90], %f494;
	st.global.f32 	[%rd90+128], %f493;
	ld.global.nc.u32 	%r332, [%rd84+12];
	shl.b32 	%r333, %r332, 6;
	add.s32 	%r334, %r333, %r6;
	mul.wide.s32 	%rd91, %r334, 4;
	add.s64 	%rd92, %rd80, %rd91;
	st.global.f32 	[%rd92], %f492;
	st.global.f32 	[%rd92+128], %f491;
	ld.global.nc.u32 	%r335, [%rd84+16];
	shl.b32 	%r336, %r335, 6;
	add.s32 	%r337, %r336, %r6;
	mul.wide.s32 	%rd93, %r337, 4;
	add.s64 	%rd94, %rd80, %rd93;
	st.global.f32 	[%rd94], %f490;
	st.global.f32 	[%rd94+128], %f489;
	ld.global.nc.u32 	%r338, [%rd84+20];
	shl.b32 	%r339, %r338, 6;
	add.s32 	%r340, %r339, %r6;
	mul.wide.s32 	%rd95, %r340, 4;
	add.s64 	%rd96, %rd80, %rd95;
	st.global.f32 	[%rd96], %f488;
	st.global.f32 	[%rd96+128], %f487;
	add.s32 	%r341, %r2, 6;
	cvt.u64.u32 	%rd97, %r341;
	add.s64 	%rd98, %rd97, %rd1;
	shl.b64 	%rd99, %rd98, 2;
	add.s64 	%rd100, %rd79, %rd99;
	ld.global.nc.u32 	%r342, [%rd100];
	shl.b32 	%r343, %r342, 6;
	add.s32 	%r344, %r343, %r6;
	mul.wide.s32 	%rd101, %r344, 4;
	add.s64 	%rd102, %rd80, %rd101;
	st.global.f32 	[%rd102], %f486;
	st.global.f32 	[%rd102+128], %f485;
	ret;

}
	// .globl	_Z12_spmm_conv_8PKfPfiiPKiS3_S3_S0_
.visible .entry _Z12_spmm_conv_8PKfPfiiPKiS3_S3_S0_(
	.param .u64 .ptr .align 1 _Z12_spmm_conv_8PKfPfiiPKiS3_S3_S0__param_0,
	.param .u64 .ptr .align 1 _Z12_spmm_conv_8PKfPfiiPKiS3_S3_S0__param_1,
	.param .u32 _Z12_spmm_conv_8PKfPfiiPKiS3_S3_S0__param_2,
	.param .u32 _Z12_spmm_conv_8PKfPfiiPKiS3_S3_S0__param_3,
	.param .u64 .ptr .align 1 _Z12_spmm_conv_8PKfPfiiPKiS3_S3_S0__param_4,
	.param .u64 .ptr .align 1 _Z12_spmm_conv_8PKfPfiiPKiS3_S3_S0__param_5,
	.param .u64 .ptr .align 1 _Z12_spmm_conv_8PKfPfiiPKiS3_S3_S0__param_6,
	.param .u64 .ptr .align 1 _Z12_spmm_conv_8PKfPfiiPKiS3_S3_S0__param_7
)
{
	.reg .pred 	%p<570>;
	.reg .b32 	%r<1101>;
	.reg .b32 	%f<2430>;
	.reg .b64 	%rd<256>;

	ld.param.u32 	%r220, [_Z12_spmm_conv_8PKfPfiiPKiS3_S3_S0__param_2];
	ld.param.u64 	%rd8, [_Z12_spmm_conv_8PKfPfiiPKiS3_S3_S0__param_4];
	cvta.to.global.u64 	%rd9, %rd8;
	mov.u32 	%r223, %tid.y;
	shl.b32 	%r224, %r223, 5;
	mov.u32 	%r225, %ctaid.x;
	shl.b32 	%r226, %r225, 7;
	add.s32 	%r227, %r224, %r226;
	mov.u32 	%r1, %tid.x;
	mov.u32 	%r228, %ctaid.y;
	shl.b32 	%r229, %r228, 6;
	mul.wide.s32 	%rd10, %r220, 4;
	add.s64 	%rd11, %rd9, %rd10;
	ld.global.nc.u32 	%r2, [%rd11];
	ld.global.nc.u32 	%r3, [%rd11+4];
	sub.s32 	%r4, %r3, %r2;
	shr.s32 	%r230, %r227, 31;
	shr.u32 	%r231, %r230, 25;
	add.s32 	%r232, %r227, %r231;
	shr.s32 	%r233, %r227, 5;
	shr.u32 	%r234, %r233, 30;
	add.s32 	%r235, %r233, %r234;
	and.b32  	%r236, %r235, 131068;
	sub.s32 	%r237, %r233, %r236;
	shl.b32 	%r238, %r232, 10;
	and.b32  	%r239, %r238, -131072;
	shl.b32 	%r240, %r237, 15;
	add.s32 	%r241, %r229, %r1;
	add.s32 	%r242, %r241, %r239;
	add.s32 	%r5, %r242, %r240;
	and.b32  	%r6, %r4, -8;
	and.b32  	%r243, %r4, -2;
	add.s32 	%r7, %r243, %r2;
	setp.lt.s32 	%p1, %r4, 8;
	mov.b32 	%r998, 0;
	mov.f32 	%f2110, 0f00000000;
	mov.f32 	%f2111, %f2110;
	mov.f32 	%f2112, %f2110;
	mov.f32 	%f2113, %f2110;
	mov.f32 	%f2114, %f2110;
	mov.f32 	%f2115, %f2110;
	mov.f32 	%f2116, %f2110;
	mov.f32 	%f2117, %f2110;
	mov.f32 	%f2118, %f2110;
	mov.f32 	%f2119, %f2110;
	mov.f32 	%f2120, %f2110;
	mov.f32 	%f2121, %f2110;
	mov.f32 	%f2122, %f2110;
	mov.f32 	%f2123, %f2110;
	mov.f32 	%f2124, %f2110;
	mov.f32 	%f2125, %f2110;
	mov.f32 	%f2126, %f2110;
	mov.f32 	%f2127, %f2110;
	mov.f32 	%f2128, %f2110;
	mov.f32 	%f2129, %f2110;
	mov.f32 	%f2130, %f2110;
	mov.f32 	%f2131, %f2110;
	mov.f32 	%f2132, %f2110;
	mov.f32 	%f2133, %f2110;
	mov.f32 	%f2134, %f2110;
	mov.f32 	%f2135, %f2110;
	mov.f32 	%f2136, %f2110;
	mov.f32 	%f2137, %f2110;
	mov.f32 	%f2138, %f2110;
	mov.f32 	%f2139, %f2110;
	mov.f32 	%f2140, %f2110;
	mov.f32 	%f2141, %f2110;
	mov.f32 	%f2142, %f2110;
	mov.f32 	%f2143, %f2110;
	mov.f32 	%f2144, %f2110;
	mov.f32 	%f2145, %f2110;
	mov.f32 	%f2146, %f2110;
	mov.f32 	%f2147, %f2110;
	mov.f32 	%f2148, %f2110;
	mov.f32 	%f2149, %f2110;
	mov.f32 	%f2150, %f2110;
	mov.f32 	%f2151, %f2110;
	mov.f32 	%f2152, %f2110;
	mov.f32 	%f2153, %f2110;
	mov.f32 	%f2154, %f2110;
	mov.f32 	%f2155, %f2110;
	mov.f32 	%f2156, %f2110;
	mov.f32 	%f2157, %f2110;
	mov.f32 	%f2158, %f2110;
	mov.f32 	%f2159, %f2110;
	mov.f32 	%f2160, %f2110;
	mov.f32 	%f2161, %f2110;
	mov.f32 	%f2162, %f2110;
	mov.f32 	%f2163, %f2110;
	mov.f32 	%f2164, %f2110;
	mov.f32 	%f2165, %f2110;
	mov.f32 	%f2166, %f2110;
	mov.f32 	%f2167, %f2110;
	mov.f32 	%f2168, %f2110;
	mov.f32 	%f2169, %f2110;
	mov.f32 	%f2170, %f2110;
	mov.f32 	%f2171, %f2110;
	mov.f32 	%f2172, %f2110;
	mov.f32 	%f2173, %f2110;
	@%p1 bra 	$L__BB8_6;
	mov.b32 	%r998, 0;
	mov.f32 	%f2110, 0f00000000;
	mov.u32 	%r996, %r2;
$L__BB8_2:
	sub.s32 	%r246, %r996, %r2;
	and.b32  	%r247, %r246, 31;
	setp.ne.s32 	%p2, %r247, 0;
	@%p2 bra 	$L__BB8_5;
	sub.s32 	%r248, %r3, %r996;
	setp.ge.u32 	%p3, %r1, %r248;
	mov.u32 	%r998, %r996;
	@%p3 bra 	$L__BB8_5;
	ld.param.u64 	%rd254, [_Z12_spmm_conv_8PKfPfiiPKiS3_S3_S0__param_7];
	ld.param.u64 	%rd252, [_Z12_spmm_conv_8PKfPfiiPKiS3_S3_S0__param_6];
	add.s32 	%r249, %r996, %r1;
	cvta.to.global.u64 	%rd12, %rd252;
	mul.wide.u32 	%rd13, %r249, 4;
	add.s64 	%rd14, %rd12, %rd13;
	ld.global.nc.u32 	%r250, [%rd14];
	mul.hi.s32 	%r251, %r250, 715827883;
	shr.u32 	%r252, %r251, 31;
	shr.u32 	%r253, %r251, 8;
	add.s32 	%r254, %r253, %r252;
	shl.b32 	%r255, %r254, 17;
	add.s32 	%r256, %r255, %r5;
	shr.s32 	%r257, %r250, 31;
	shr.u32 	%r258, %r257, 23;
	add.s32 	%r259, %r250, %r258;
	shr.s32 	%r260, %r259, 9;
	mul.hi.s32 	%r261, %r260, 1431655766;
	shr.u32 	%r262, %r261, 31;
	add.s32 	%r263, %r261, %r262;
	mul.lo.s32 	%r264, %r263, 3;
	sub.s32 	%r265, %r260, %r264;
	shl.b32 	%r266, %r265, 15;
	add.s32 	%r267, %r256, %r266;
	and.b32  	%r268, %r259, 67108352;
	sub.s32 	%r269, %r250, %r268;
	shl.b32 	%r270, %r269, 6;
	add.s32 	%r997, %r267, %r270;
	cvta.to.global.u64 	%rd15, %rd254;
	add.s64 	%rd16, %rd15, %rd13;
	ld.global.nc.u32 	%r995, [%rd16];
	add.s32 	%r271, %r4, %r249;
	mul.wide.u32 	%rd17, %r271, 4;
	add.s64 	%rd18, %rd15, %rd17;
	ld.global.nc.u32 	%r994, [%rd18];
	add.s32 	%r272, %r271, %r4;
	mul.wide.u32 	%rd19, %r272, 4;
	add.s64 	%rd20, %rd15, %rd19;
	ld.global.nc.u32 	%r993, [%rd20];
	add.s32 	%r273, %r272, %r4;
	mul.wide.u32 	%rd21, %r273, 4;
	add.s64 	%rd22, %rd15, %rd21;
	ld.global.nc.u32 	%r992, [%rd22];
	add.s32 	%r274, %r273, %r4;
	mul.wide.u32 	%rd23, %r274, 4;
	add.s64 	%rd24, %rd15, %rd23;
	ld.global.nc.u32 	%r991, [%rd24];
	add.s32 	%r275, %r274, %r4;
	mul.wide.u32 	%rd25, %r275, 4;
	add.s64 	%rd26, %rd15, %rd25;
	ld.global.nc.u32 	%r990, [%rd26];
	add.s32 	%r276, %r275, %r4;
	mul.wide.u32 	%rd27, %r276, 4;
	add.s64 	%rd28, %rd15, %rd27;
	ld.global.nc.u32 	%r989, [%rd28];
	add.s32 	%r277, %r276, %r4;
	mul.wide.u32 	%rd29, %r277, 4;
	add.s64 	%rd30, %rd15, %rd29;
	ld.global.nc.u32 	%r988, [%rd30];
	add.s32 	%r278, %r277, %r4;
	mul.wide.u32 	%rd31, %r278, 4;
	add.s64 	%rd32, %rd15, %rd31;
	ld.global.nc.u32 	%r987, [%rd32];
	add.s32 	%r279, %r278, %r4;
	mul.wide.u32 	%rd33, %r279, 4;
	add.s64 	%rd34, %rd15, %rd33;
	ld.global.nc.u32 	%r986, [%rd34];
	add.s32 	%r280, %r279, %r4;
	mul.wide.u32 	%rd35, %r280, 4;
	add.s64 	%rd36, %rd15, %rd35;
	ld.global.nc.u32 	%r985, [%rd36];
	add.s32 	%r281, %r280, %r4;
	mul.wide.u32 	%rd37, %r281, 4;
	add.s64 	%rd38, %rd15, %rd37;
	ld.global.nc.u32 	%r984, [%rd38];
	add.s32 	%r282, %r281, %r4;
	mul.wide.u32 	%rd39, %r282, 4;
	add.s64 	%rd40, %rd15, %rd39;
	ld.global.nc.u32 	%r983, [%rd40];
	add.s32 	%r283, %r282, %r4;
	mul.wide.u32 	%rd41, %r283, 4;
	add.s64 	%rd42, %rd15, %rd41;
	ld.global.nc.u32 	%r982, [%rd42];
	add.s32 	%r284, %r283, %r4;
	mul.wide.u32 	%rd43, %r284, 4;
	add.s64 	%rd44, %rd15, %rd43;
	ld.global.nc.u32 	%r981, [%rd44];
	add.s32 	%r285, %r284, %r4;
	mul.wide.u32 	%rd45, %r285, 4;
	add.s64 	%rd46, %rd15, %rd45;
	ld.global.nc.u32 	%r980, [%rd46];
	add.s32 	%r286, %r285, %r4;
	mul.wide.u32 	%rd47, %r286, 4;
	add.s64 	%rd48, %rd15, %rd47;
	ld.global.nc.u32 	%r979, [%rd48];
	add.s32 	%r287, %r286, %r4;
	mul.wide.u32 	%rd49, %r287, 4;
	add.s64 	%rd50, %rd15, %rd49;
	ld.global.nc.u32 	%r978, [%rd50];
	add.s32 	%r288, %r287, %r4;
	mul.wide.u32 	%rd51, %r288, 4;
	add.s64 	%rd52, %rd15, %rd51;
	ld.global.nc.u32 	%r977, [%rd52];
	add.s32 	%r289, %r288, %r4;
	mul.wide.u32 	%rd53, %r289, 4;
	add.s64 	%rd54, %rd15, %rd53;
	ld.global.nc.u32 	%r976, [%rd54];
	add.s32 	%r290, %r289, %r4;
	mul.wide.u32 	%rd55, %r290, 4;
	add.s64 	%rd56, %rd15, %rd55;
	ld.global.nc.u32 	%r975, [%rd56];
	add.s32 	%r291, %r290, %r4;
	mul.wide.u32 	%rd57, %r291, 4;
	add.s64 	%rd58, %rd15, %rd57;
	ld.global.nc.u32 	%r974, [%rd58];
	add.s32 	%r292, %r291, %r4;
	mul.wide.u32 	%rd59, %r292, 4;
	add.s64 	%rd60, %rd15, %rd59;
	ld.global.nc.u32 	%r973, [%rd60];
	add.s32 	%r293, %r292, %r4;
	mul.wide.u32 	%rd61, %r293, 4;
	add.s64 	%rd62, %rd15, %rd61;
	ld.global.nc.u32 	%r972, [%rd62];
	add.s32 	%r294, %r293, %r4;
	mul.wide.u32 	%rd63, %r294, 4;
	add.s64 	%rd64, %rd15, %rd63;
	ld.global.nc.u32 	%r971, [%rd64];
	add.s32 	%r295, %r294, %r4;
	mul.wide.u32 	%rd65, %r295, 4;
	add.s64 	%rd66, %rd15, %rd65;
	ld.global.nc.u32 	%r970, [%rd66];
	add.s32 	%r296, %r295, %r4;
	mul.wide.u32 	%rd67, %r296, 4;
	add.s64 	%rd68, %rd15, %rd67;
	ld.global.nc.u32 	%r969, [%rd68];
	add.s32 	%r297, %r296, %r4;
	mul.wide.u32 	%rd69, %r297, 4;
	add.s64 	%rd70, %rd15, %rd69;
	ld.global.nc.u32 	%r968, [%rd70];
	add.s32 	%r298, %r297, %r4;
	mul.wide.u32 	%rd71, %r298, 4;
	add.s64 	%rd72, %rd15, %rd71;
	ld.global.nc.u32 	%r967, [%rd72];
	add.s32 	%r299, %r298, %r4;
	mul.wide.u32 	%rd73, %r299, 4;
	add.s64 	%rd74, %rd15, %rd73;
	ld.global.nc.u32 	%r966, [%rd74];
	add.s32 	%r300, %r299, %r4;
	mul.wide.u32 	%rd75, %r300, 4;
	add.s64 	%rd76, %rd15, %rd75;
	ld.global.nc.u32 	%r965, [%rd76];
	add.s32 	%r301, %r300, %r4;
	mul.wide.u32 	%rd77, %r301, 4;
	add.s64 	%rd78, %rd15, %rd77;
	ld.global.nc.u32 	%r964, [%rd78];
$L__BB8_5:
	ld.param.u64 	%rd246, [_Z12_spmm_conv_8PKfPfiiPKiS3_S3_S0__param_0];
	sub.s32 	%r302, %r996, %r998;
	shfl.sync.idx.b32	%r303|%p4, %r997, %r302, 31, -1;
	add.s32 	%r304, %r302, 1;
	shfl.sync.idx.b32	%r305|%p5, %r997, %r304, 31, -1;
	add.s32 	%r306, %r302, 2;
	shfl.sync.idx.b32	%r307|%p6, %r997, %r306, 31, -1;
	add.s32 	%r308, %r302, 3;
	shfl.sync.idx.b32	%r309|%p7, %r997, %r308, 31, -1;
	add.s32 	%r310, %r302, 4;
	shfl.sync.idx.b32	%r311|%p8, %r997, %r310, 31, -1;
	add.s32 	%r312, %r302, 5;
	shfl.sync.idx.b32	%r313|%p9, %r997, %r312, 31, -1;
	add.s32 	%r314, %r302, 6;
	shfl.sync.idx.b32	%r315|%p10, %r997, %r314, 31, -1;
	add.s32 	%r316, %r302, 7;
	shfl.sync.idx.b32	%r317|%p11, %r997, %r316, 31, -1;
	cvta.to.global.u64 	%rd79, %rd246;
	mul.wide.s32 	%rd80, %r303, 4;
	add.s64 	%rd81, %rd79, %rd80;
	shfl.sync.idx.b32	%r318|%p12, %r995, %r302, 31, -1;
	mov.b32 	%f802, %r318;
	ld.global.nc.f32 	%f803, [%rd81];
	fma.rn.f32 	%f804, %f803, %f802, %f2173;
	ld.global.nc.f32 	%f805, [%rd81+128];
	fma.rn.f32 	%f806, %f805, %f802, %f2172;
	shfl.sync.idx.b32	%r319|%p13, %r994, %r302, 31, -1;
	mov.b32 	%f807, %r319;
	fma.rn.f32 	%f808, %f803, %f807, %f2171;
	fma.rn.f32 	%f809, %f805, %f807, %f2170;
	shfl.sync.idx.b32	%r320|%p14, %r993, %r302, 31, -1;
	mov.b32 	%f810, %r320;
	fma.rn.f32 	%f811, %f803, %f810, %f2169;
	fma.rn.f32 	%f812, %f805, %f810, %f2168;
	shfl.sync.idx.b32	%r321|%p15, %r992, %r302, 31, -1;
	mov.b32 	%f813, %r321;
	fma.rn.f32 	%f814, %f803, %f813, %f2167;
	fma.rn.f32 	%f815, %f805, %f813, %f2166;
	shfl.sync.idx.b32	%r322|%p16, %r991, %r302, 31, -1;
	mov.b32 	%f816, %r322;
	fma.rn.f32 	%f817, %f803, %f816, %f2165;
	fma.rn.f32 	%f818, %f805, %f816, %f2164;
	shfl.sync.idx.b32	%r323|%p17, %r990, %r302, 31, -1;
	mov.b32 	%f819, %r323;
	fma.rn.f32 	%f820, %f803, %f819, %f2163;
	fma.rn.f32 	%f821, %f805, %f819, %f2162;
	shfl.sync.idx.b32	%r324|%p18, %r989, %r302, 31, -1;
	mov.b32 	%f822, %r324;
	fma.rn.f32 	%f823, %f803, %f822, %f2161;
	fma.rn.f32 	%f824, %f805, %f822, %f2160;
	shfl.sync.idx.b32	%r325|%p19, %r988, %r302, 31, -1;
	mov.b32 	%f825, %r325;
	fma.rn.f32 	%f826, %f803, %f825, %f2159;
	fma.rn.f32 	%f827, %f805, %f825, %f2158;
	shfl.sync.idx.b32	%r326|%p20, %r987, %r302, 31, -1;
	mov.b32 	%f828, %r326;
	fma.rn.f32 	%f829, %f803, %f828, %f2157;
	fma.rn.f32 	%f830, %f805, %f828, %f2156;
	shfl.sync.idx.b32	%r327|%p21, %r986, %r302, 31, -1;
	mov.b32 	%f831, %r327;
	fma.rn.f32 	%f832, %f803, %f831, %f2155;
	fma.rn.f32 	%f833, %f805, %f831, %f2154;
	shfl.sync.idx.b32	%r328|%p22, %r985, %r302, 31, -1;
	mov.b32 	%f834, %r328;
	fma.rn.f32 	%f835, %f803, %f834, %f2153;
	fma.rn.f32 	%f836, %f805, %f834, %f2152;
	shfl.sync.idx.b32	%r329|%p23, %r984, %r302, 31, -1;
	mov.b32 	%f837, %r329;
	fma.rn.f32 	%f838, %f803, %f837, %f2151;
	fma.rn.f32 	%f839, %f805, %f837, %f2150;
	shfl.sync.idx.b32	%r330|%p24, %r983, %r302, 31, -1;
	mov.b32 	%f840, %r330;
	fma.rn.f32 	%f841, %f803, %f840, %f2149;
	fma.rn.f32 	%f842, %f805, %f840, %f2148;
	shfl.sync.idx.b32	%r331|%p25, %r982, %r302, 31, -1;
	mov.b32 	%f843, %r331;
	fma.rn.f32 	%f844, %f803, %f843, %f2147;
	fma.rn.f32 	%f845, %f805, %f843, %f2146;
	shfl.sync.idx.b32	%r332|%p26, %r981, %r302, 31, -1;
	mov.b32 	%f846, %r332;
	fma.rn.f32 	%f847, %f803, %f846, %f2145;
	fma.rn.f32 	%f848, %f805, %f846, %f2144;
	shfl.sync.idx.b32	%r333|%p27, %r980, %r302, 31, -1;
	mov.b32 	%f849, %r333;
	fma.rn.f32 	%f850, %f803, %f849, %f2143;
	fma.rn.f32 	%f851, %f805, %f849, %f2142;
	shfl.sync.idx.b32	%r334|%p28, %r979, %r302, 31, -1;
	mov.b32 	%f852, %r334;
	fma.rn.f32 	%f853, %f803, %f852, %f2141;
	fma.rn.f32 	%f854, %f805, %f852, %f2140;
	shfl.sync.idx.b32	%r335|%p29, %r978, %r302, 31, -1;
	mov.b32 	%f855, %r335;
	fma.rn.f32 	%f856, %f803, %f855, %f2139;
	fma.rn.f32 	%f857, %f805, %f855, %f2138;
	shfl.sync.idx.b32	%r336|%p30, %r977, %r302, 31, -1;
	mov.b32 	%f858, %r336;
	fma.rn.f32 	%f859, %f803, %f858, %f2137;
	fma.rn.f32 	%f860, %f805, %f858, %f2136;
	shfl.sync.idx.b32	%r337|%p31, %r976, %r302, 31, -1;
	mov.b32 	%f861, %r337;
	fma.rn.f32 	%f862, %f803, %f861, %f2135;
	fma.rn.f32 	%f863, %f805, %f861, %f2134;
	shfl.sync.idx.b32	%r338|%p32, %r975, %r302, 31, -1;
	mov.b32 	%f864, %r338;
	fma.rn.f32 	%f865, %f803, %f864, %f2133;
	fma.rn.f32 	%f866, %f805, %f864, %f2132;
	shfl.sync.idx.b32	%r339|%p33, %r974, %r302, 31, -1;
	mov.b32 	%f867, %r339;
	fma.rn.f32 	%f868, %f803, %f867, %f2131;
	fma.rn.f32 	%f869, %f805, %f867, %f2130;
	shfl.sync.idx.b32	%r340|%p34, %r973, %r302, 31, -1;
	mov.b32 	%f870, %r340;
	fma.rn.f32 	%f871, %f803, %f870, %f2129;
	fma.rn.f32 	%f872, %f805, %f870, %f2128;
	shfl.sync.idx.b32	%r341|%p35, %r972, %r302, 31, -1;
	mov.b32 	%f873, %r341;
	fma.rn.f32 	%f874, %f803, %f873, %f2127;
	fma.rn.f32 	%f875, %f805, %f873, %f2126;
	shfl.sync.idx.b32	%r342|%p36, %r971, %r302, 31, -1;
	mov.b32 	%f876, %r342;
	fma.rn.f32 	%f877, %f803, %f876, %f2125;
	fma.rn.f32 	%f878, %f805, %f876, %f2124;
	shfl.sync.idx.b32	%r343|%p37, %r970, %r302, 31, -1;
	mov.b32 	%f879, %r343;
	fma.rn.f32 	%f880, %f803, %f879, %f2123;
	fma.rn.f32 	%f881, %f805, %f879, %f2122;
	shfl.sync.idx.b32	%r344|%p38, %r969, %r302, 31, -1;
	mov.b32 	%f882, %r344;
	fma.rn.f32 	%f883, %f803, %f882, %f2121;
	fma.rn.f32 	%f884, %f805, %f882, %f2120;
	shfl.sync.idx.b32	%r345|%p39, %r968, %r302, 31, -1;
	mov.b32 	%f885, %r345;
	fma.rn.f32 	%f886, %f803, %f885, %f2119;
	fma.rn.f32 	%f887, %f805, %f885, %f2118;
	shfl.sync.idx.b32	%r346|%p40, %r967, %r302, 31, -1;
	mov.b32 	%f888, %r346;
	fma.rn.f32 	%f889, %f803, %f888, %f2117;
	fma.rn.f32 	%f890, %f805, %f888, %f2116;
	shfl.sync.idx.b32	%r347|%p41, %r966, %r302, 31, -1;
	mov.b32 	%f891, %r347;
	fma.rn.f32 	%f892, %f803, %f891, %f2115;
	fma.rn.f32 	%f893, %f805, %f891, %f2114;
	shfl.sync.idx.b32	%r348|%p42, %r965, %r302, 31, -1;
	mov.b32 	%f894, %r348;
	fma.rn.f32 	%f895, %f803, %f894, %f2113;
	fma.rn.f32 	%f896, %f805, %f894, %f2112;
	shfl.sync.idx.b32	%r349|%p43, %r964, %r302, 31, -1;
	mov.b32 	%f897, %r349;
	fma.rn.f32 	%f898, %f803, %f897, %f2111;
	fma.rn.f32 	%f899, %f805, %f897, %f2110;
	mul.wide.s32 	%rd82, %r305, 4;
	add.s64 	%rd83, %rd79, %rd82;
	shfl.sync.idx.b32	%r350|%p44, %r995, %r304, 31, -1;
	mov.b32 	%f900, %r350;
	ld.global.nc.f32 	%f901, [%rd83];
	fma.rn.f32 	%f902, %f901, %f900, %f804;
	ld.global.nc.f32 	%f903, [%rd83+128];
	fma.rn.f32 	%f904, %f903, %f900, %f806;
	shfl.sync.idx.b32	%r351|%p45, %r994, %r304, 31, -1;
	mov.b32 	%f905, %r351;
	fma.rn.f32 	%f906, %f901, %f905, %f808;
	fma.rn.f32 	%f907, %f903, %f905, %f809;
	shfl.sync.idx.b32	%r352|%p46, %r993, %r304, 31, -1;
	mov.b32 	%f908, %r352;
	fma.rn.f32 	%f909, %f901, %f908, %f811;
	fma.rn.f32 	%f910, %f903, %f908, %f812;
	shfl.sync.idx.b32	%r353|%p47, %r992, %r304, 31, -1;
	mov.b32 	%f911, %r353;
	fma.rn.f32 	%f912, %f901, %f911, %f814;
	fma.rn.f32 	%f913, %f903, %f911, %f815;
	shfl.sync.idx.b32	%r354|%p48, %r991, %r304, 31, -1;
	mov.b32 	%f914, %r354;
	fma.rn.f32 	%f915, %f901, %f914, %f817;
	fma.rn.f32 	%f916, %f903, %f914, %f818;
	shfl.sync.idx.b32	%r355|%p49, %r990, %r304, 31, -1;
	mov.b32 	%f917, %r355;
	fma.rn.f32 	%f918, %f901, %f917, %f820;
	fma.rn.f32 	%f919, %f903, %f917, %f821;
	shfl.sync.idx.b32	%r356|%p50, %r989, %r304, 31, -1;
	mov.b32 	%f920, %r356;
	fma.rn.f32 	%f921, %f901, %f920, %f823;
	fma.rn.f32 	%f922, %f903, %f920, %f824;
	shfl.sync.idx.b32	%r357|%p51, %r988, %r304, 31, -1;
	mov.b32 	%f923, %r357;
	fma.rn.f32 	%f924, %f901, %f923, %f826;
	fma.rn.f32 	%f925, %f903, %f923, %f827;
	shfl.sync.idx.b32	%r358|%p52, %r987, %r304, 31, -1;
	mov.b32 	%f926, %r358;
	fma.rn.f32 	%f927, %f901, %f926, %f829;
	fma.rn.f32 	%f928, %f903, %f926, %f830;
	shfl.sync.idx.b32	%r359|%p53, %r986, %r304, 31, -1;
	mov.b32 	%f929, %r359;
	fma.rn.f32 	%f930, %f901, %f929, %f832;
	fma.rn.f32 	%f931, %f903, %f929, %f833;
	shfl.sync.idx.b32	%r360|%p54, %r985, %r304, 31, -1;
	mov.b32 	%f932, %r360;
	fma.rn.f32 	%f933, %f901, %f932, %f835;
	fma.rn.f32 	%f934, %f903, %f932, %f836;
	shfl.sync.idx.b32	%r361|%p55, %r984, %r304, 31, -1;
	mov.b32 	%f935, %r361;
	fma.rn.f32 	%f936, %f901, %f935, %f838;
	fma.rn.f32 	%f937, %f903, %f935, %f839;
	shfl.sync.idx.b32	%r362|%p56, %r983, %r304, 31, -1;
	mov.b32 	%f938, %r362;
	fma.rn.f32 	%f939, %f901, %f938, %f841;
	fma.rn.f32 	%f940, %f903, %f938, %f842;
	shfl.sync.idx.b32	%r363|%p57, %r982, %r304, 31, -1;
	mov.b32 	%f941, %r363;
	fma.rn.f32 	%f942, %f901, %f941, %f844;
	fma.rn.f32 	%f943, %f903, %f941, %f845;
	shfl.sync.idx.b32	%r364|%p58, %r981, %r304, 31, -1;
	mov.b32 	%f944, %r364;
	fma.rn.f32 	%f945, %f901, %f944, %f847;
	fma.rn.f32 	%f946, %f903, %f944, %f848;
	shfl.sync.idx.b32	%r365|%p59, %r980, %r304, 31, -1;
	mov.b32 	%f947, %r365;
	fma.rn.f32 	%f948, %f901, %f947, %f850;
	fma.rn.f32 	%f949, %f903, %f947, %f851;
	shfl.sync.idx.b32	%r366|%p60, %r979, %r304, 31, -1;
	mov.b32 	%f950, %r366;
	fma.rn.f32 	%f951, %f901, %f950, %f853;
	fma.rn.f32 	%f952, %f903, %f950, %f854;
	shfl.sync.idx.b32	%r367|%p61, %r978, %r304, 31, -1;
	mov.b32 	%f953, %r367;
	fma.rn.f32 	%f954, %f901, %f953, %f856;
	fma.rn.f32 	%f955, %f903, %f953, %f857;
	shfl.sync.idx.b32	%r368|%p62, %r977, %r304, 31, -1;
	mov.b32 	%f956, %r368;
	fma.rn.f32 	%f957, %f901, %f956, %f859;
	fma.rn.f32 	%f958, %f903, %f956, %f860;
	shfl.sync.idx.b32	%r369|%p63, %r976, %r304, 31, -1;
	mov.b32 	%f959, %r369;
	fma.rn.f32 	%f960, %f901, %f959, %f862;
	fma.rn.f32 	%f961, %f903, %f959, %f863;
	shfl.sync.idx.b32	%r370|%p64, %r975, %r304, 31, -1;
	mov.b32 	%f962, %r370;
	fma.rn.f32 	%f963, %f901, %f962, %f865;
	fma.rn.f32 	%f964, %f903, %f962, %f866;
	shfl.sync.idx.b32	%r371|%p65, %r974, %r304, 31, -1;
	mov.b32 	%f965, %r371;
	fma.rn.f32 	%f966, %f901, %f965, %f868;
	fma.rn.f32 	%f967, %f903, %f965, %f869;
	shfl.sync.idx.b32	%r372|%p66, %r973, %r304, 31, -1;
	mov.b32 	%f968, %r372;
	fma.rn.f32 	%f969, %f901, %f968, %f871;
	fma.rn.f32 	%f970, %f903, %f968, %f872;
	shfl.sync.idx.b32	%r373|%p67, %r972, %r304, 31, -1;
	mov.b32 	%f971, %r373;
	fma.rn.f32 	%f972, %f901, %f971, %f874;
	fma.rn.f32 	%f973, %f903, %f971, %f875;
	shfl.sync.idx.b32	%r374|%p68, %r971, %r304, 31, -1;
	mov.b32 	%f974, %r374;
	fma.rn.f32 	%f975, %f901, %f974, %f877;
	fma.rn.f32 	%f976, %f903, %f974, %f878;
	shfl.sync.idx.b32	%r375|%p69, %r970, %r304, 31, -1;
	mov.b32 	%f977, %r375;
	fma.rn.f32 	%f978, %f901, %f977, %f880;
	fma.rn.f32 	%f979, %f903, %f977, %f881;
	shfl.sync.idx.b32	%r376|%p70, %r969, %r304, 31, -1;
	mov.b32 	%f980, %r376;
	fma.rn.f32 	%f981, %f901, %f980, %f883;
	fma.rn.f32 	%f982, %f903, %f980, %f884;
	shfl.sync.idx.b32	%r377|%p71, %r968, %r304, 31, -1;
	mov.b32 	%f983, %r377;
	fma.rn.f32 	%f984, %f901, %f983, %f886;
	fma.rn.f32 	%f985, %f903, %f983, %f887;
	shfl.sync.idx.b32	%r378|%p72, %r967, %r304, 31, -1;
	mov.b32 	%f986, %r378;
	fma.rn.f32 	%f987, %f901, %f986, %f889;
	fma.rn.f32 	%f988, %f903, %f986, %f890;
	shfl.sync.idx.b32	%r379|%p73, %r966, %r304, 31, -1;
	mov.b32 	%f989, %r379;
	fma.rn.f32 	%f990, %f901, %f989, %f892;
	fma.rn.f32 	%f991, %f903, %f989, %f893;
	shfl.sync.idx.b32	%r380|%p74, %r965, %r304, 31, -1;
	mov.b32 	%f992, %r380;
	fma.rn.f32 	%f993, %f901, %f992, %f895;
	fma.rn.f32 	%f994, %f903, %f992, %f896;
	shfl.sync.idx.b32	%r381|%p75, %r964, %r304, 31, -1;
	mov.b32 	%f995, %r381;
	fma.rn.f32 	%f996, %f901, %f995, %f898;
	fma.rn.f32 	%f997, %f903, %f995, %f899;
	mul.wide.s32 	%rd84, %r307, 4;
	add.s64 	%rd85, %rd79, %rd84;
	shfl.sync.idx.b32	%r382|%p76, %r995, %r306, 31, -1;
	mov.b32 	%f998, %r382;
	ld.global.nc.f32 	%f999, [%rd85];
	fma.rn.f32 	%f1000, %f999, %f998, %f902;
	ld.global.nc.f32 	%f1001, [%rd85+128];
	fma.rn.f32 	%f1002, %f1001, %f998, %f904;
	shfl.sync.idx.b32	%r383|%p77, %r994, %r306, 31, -1;
	mov.b32 	%f1003, %r383;
	fma.rn.f32 	%f1004, %f999, %f1003, %f906;
	fma.rn.f32 	%f1005, %f1001, %f1003, %f907;
	shfl.sync.idx.b32	%r384|%p78, %r993, %r306, 31, -1;
	mov.b32 	%f1006, %r384;
	fma.rn.f32 	%f1007, %f999, %f1006, %f909;
	fma.rn.f32 	%f1008, %f1001, %f1006, %f910;
	shfl.sync.idx.b32	%r385|%p79, %r992, %r306, 31, -1;
	mov.b32 	%f1009, %r385;
	fma.rn.f32 	%f1010, %f999, %f1009, %f912;
	fma.rn.f32 	%f1011, %f1001, %f1009, %f913;
	shfl.sync.idx.b32	%r386|%p80, %r991, %r306, 31, -1;
	mov.b32 	%f1012, %r386;
	fma.rn.f32 	%f1013, %f999, %f1012, %f915;
	fma.rn.f32 	%f1014, %f1001, %f1012, %f916;
	shfl.sync.idx.b32	%r387|%p81, %r990, %r306, 31, -1;
	mov.b32 	%f1015, %r387;
	fma.rn.f32 	%f1016, %f999, %f1015, %f918;
	fma.rn.f32 	%f1017, %f1001, %f1015, %f919;
	shfl.sync.idx.b32	%r388|%p82, %r989, %r306, 31, -1;
	mov.b32 	%f1018, %r388;
	fma.rn.f32 	%f1019, %f999, %f1018, %f921;
	fma.rn.f32 	%f1020, %f1001, %f1018, %f922;
	shfl.sync.idx.b32	%r389|%p83, %r988, %r306, 31, -1;
	mov.b32 	%f1021, %r389;
	fma.rn.f32 	%f1022, %f999, %f1021, %f924;
	fma.rn.f32 	%f1023, %f1001, %f1021, %f925;
	shfl.sync.idx.b32	%r390|%p84, %r987, %r306, 31, -1;
	mov.b32 	%f1024, %r390;
	fma.rn.f32 	%f1025, %f999, %f1024, %f927;
	fma.rn.f32 	%f1026, %f1001, %f1024, %f928;
	shfl.sync.idx.b32	%r391|%p85, %r986, %r306, 31, -1;
	mov.b32 	%f1027, %r391;
	fma.rn.f32 	%f1028, %f999, %f1027, %f930;
	fma.rn.f32 	%f1029, %f1001, %f1027, %f931;
	shfl.sync.idx.b32	%r392|%p86, %r985, %r306, 31, -1;
	mov.b32 	%f1030, %r392;
	fma.rn.f32 	%f1031, %f999, %f1030, %f933;
	fma.rn.f32 	%f1032, %f1001, %f1030, %f934;
	shfl.sync.idx.b32	%r393|%p87, %r984, %r306, 31, -1;
	mov.b32 	%f1033, %r393;
	fma.rn.f32 	%f1034, %f999, %f1033, %f936;
	fma.rn.f32 	%f1035, %f1001, %f1033, %f937;
	shfl.sync.idx.b32	%r394|%p88, %r983, %r306, 31, -1;
	mov.b32 	%f1036, %r394;
	fma.rn.f32 	%f1037, %f999, %f1036, %f939;
	fma.rn.f32 	%f1038, %f1001, %f1036, %f940;
	shfl.sync.idx.b32	%r395|%p89, %r982, %r306, 31, -1;
	mov.b32 	%f1039, %r395;
	fma.rn.f32 	%f1040, %f999, %f1039, %f942;
	fma.rn.f32 	%f1041, %f1001, %f1039, %f943;
	shfl.sync.idx.b32	%r396|%p90, %r981, %r306, 31, -1;
	mov.b32 	%f1042, %r396;
	fma.rn.f32 	%f1043, %f999, %f1042, %f945;
	fma.rn.f32 	%f1044, %f1001, %f1042, %f946;
	shfl.sync.idx.b32	%r397|%p91, %r980, %r306, 31, -1;
	mov.b32 	%f1045, %r397;
	fma.rn.f32 	%f1046, %f999, %f1045, %f948;
	fma.rn.f32 	%f1047, %f1001, %f1045, %f949;
	shfl.sync.idx.b32	%r398|%p92, %r979, %r306, 31, -1;
	mov.b32 	%f1048, %r398;
	fma.rn.f32 	%f1049, %f999, %f1048, %f951;
	fma.rn.f32 	%f1050, %f1001, %f1048, %f952;
	shfl.sync.idx.b32	%r399|%p93, %r978, %r306, 31, -1;
	mov.b32 	%f1051, %r399;
	fma.rn.f32 	%f1052, %f999, %f1051, %f954;
	fma.rn.f32 	%f1053, %f1001, %f1051, %f955;
	shfl.sync.idx.b32	%r400|%p94, %r977, %r306, 31, -1;
	mov.b32 	%f1054, %r400;
	fma.rn.f32 	%f1055, %f999, %f1054, %f957;
	fma.rn.f32 	%f1056, %f1001, %f1054, %f958;
	shfl.sync.idx.b32	%r401|%p95, %r976, %r306, 31, -1;
	mov.b32 	%f1057, %r401;
	fma.rn.f32 	%f1058, %f999, %f1057, %f960;
	fma.rn.f32 	%f1059, %f1001, %f1057, %f961;
	shfl.sync.idx.b32	%r402|%p96, %r975, %r306, 31, -1;
	mov.b32 	%f1060, %r402;
	fma.rn.f32 	%f1061, %f999, %f1060, %f963;
	fma.rn.f32 	%f1062, %f1001, %f1060, %f964;
	shfl.sync.idx.b32	%r403|%p97, %r974, %r306, 31, -1;
	mov.b32 	%f1063, %r403;
	fma.rn.f32 	%f1064, %f999, %f1063, %f966;
	fma.rn.f32 	%f1065, %f1001, %f1063, %f967;
	shfl.sync.idx.b32	%r404|%p98, %r973, %r306, 31, -1;
	mov.b32 	%f1066, %r404;
	fma.rn.f32 	%f1067, %f999, %f1066, %f969;
	fma.rn.f32 	%f1068, %f1001, %f1066, %f970;
	shfl.sync.idx.b32	%r405|%p99, %r972, %r306, 31, -1;
	mov.b32 	%f1069, %r405;
	fma.rn.f32 	%f1070, %f999, %f1069, %f972;
	fma.rn.f32 	%f1071, %f1001, %f1069, %f973;
	shfl.sync.idx.b32	%r406|%p100, %r971, %r306, 31, -1;
	mov.b32 	%f1072, %r406;
	fma.rn.f32 	%f1073, %f999, %f1072, %f975;
	fma.rn.f32 	%f1074, %f1001, %f1072, %f976;
	shfl.sync.idx.b32	%r407|%p101, %r970, %r306, 31, -1;
	mov.b32 	%f1075, %r407;
	fma.rn.f32 	%f1076, %f999, %f1075, %f978;
	fma.rn.f32 	%f1077, %f1001, %f1075, %f979;
	shfl.sync.idx.b32	%r408|%p102, %r969, %r306, 31, -1;
	mov.b32 	%f1078, %r408;
	fma.rn.f32 	%f1079, %f999, %f1078, %f981;
	fma.rn.f32 	%f1080, %f1001, %f1078, %f982;
	shfl.sync.idx.b32	%r409|%p103, %r968, %r306, 31, -1;
	mov.b32 	%f1081, %r409;
	fma.rn.f32 	%f1082, %f999, %f1081, %f984;
	fma.rn.f32 	%f1083, %f1001, %f1081, %f985;
	shfl.sync.idx.b32	%r410|%p104, %r967, %r306, 31, -1;
	mov.b32 	%f1084, %r410;
	fma.rn.f32 	%f1085, %f999, %f1084, %f987;
	fma.rn.f32 	%f1086, %f1001, %f1084, %f988;
	shfl.sync.idx.b32	%r411|%p105, %r966, %r306, 31, -1;
	mov.b32 	%f1087, %r411;
	fma.rn.f32 	%f1088, %f999, %f1087, %f990;
	fma.rn.f32 	%f1089, %f1001, %f1087, %f991;
	shfl.sync.idx.b32	%r412|%p106, %r965, %r306, 31, -1;
	mov.b32 	%f1090, %r412;
	fma.rn.f32 	%f1091, %f999, %f1090, %f993;
	fma.rn.f32 	%f1092, %f1001, %f1090, %f994;
	shfl.sync.idx.b32	%r413|%p107, %r964, %r306, 31, -1;
	mov.b32 	%f1093, %r413;
	fma.rn.f32 	%f1094, %f999, %f1093, %f996;
	fma.rn.f32 	%f1095, %f1001, %f1093, %f997;
	mul.wide.s32 	%rd86, %r309, 4;
	add.s64 	%rd87, %rd79, %rd86;
	shfl.sync.idx.b32	%r414|%p108, %r995, %r308, 31, -1;
	mov.b32 	%f1096, %r414;
	ld.global.nc.f32 	%f1097, [%rd87];
	fma.rn.f32 	%f1098, %f1097, %f1096, %f1000;
	ld.global.nc.f32 	%f1099, [%rd87+128];
	fma.rn.f32 	%f1100, %f1099, %f1096, %f1002;
	shfl.sync.idx.b32	%r415|%p109, %r994, %r308, 31, -1;
	mov.b32 	%f1101, %r415;
	fma.rn.f32 	%f1102, %f1097, %f1101, %f1004;
	fma.rn.f32 	%f1103, %f1099, %f1101, %f1005;
	shfl.sync.idx.b32	%r416|%p110, %r993, %r308, 31, -1;
	mov.b32 	%f1104, %r416;
	fma.rn.f32 	%f1105, %f1097, %f1104, %f1007;
	fma.rn.f32 	%f1106, %f1099, %f1104, %f1008;
	shfl.sync.idx.b32	%r417|%p111, %r992, %r308, 31, -1;
	mov.b32 	%f1107, %r417;
	fma.rn.f32 	%f1108, %f1097, %f1107, %f1010;
	fma.rn.f32 	%f1109, %f1099, %f1107, %f1011;
	shfl.sync.idx.b32	%r418|%p112, %r991, %r308, 31, -1;
	mov.b32 	%f1110, %r418;
	fma.rn.f32 	%f1111, %f1097, %f1110, %f1013;
	fma.rn.f32 	%f1112, %f1099, %f1110, %f1014;
	shfl.sync.idx.b32	%r419|%p113, %r990, %r308, 31, -1;
	mov.b32 	%f1113, %r419;
	fma.rn.f32 	%f1114, %f1097, %f1113, %f1016;
	fma.rn.f32 	%f1115, %f1099, %f1113, %f1017;
	shfl.sync.idx.b32	%r420|%p114, %r989, %r308, 31, -1;
	mov.b32 	%f1116, %r420;
	fma.rn.f32 	%f1117, %f1097, %f1116, %f1019;
	fma.rn.f32 	%f1118, %f1099, %f1116, %f1020;
	shfl.sync.idx.b32	%r421|%p115, %r988, %r308, 31, -1;
	mov.b32 	%f1119, %r421;
	fma.rn.f32 	%f1120, %f1097, %f1119, %f1022;
	fma.rn.f32 	%f1121, %f1099, %f1119, %f1023;
	shfl.sync.idx.b32	%r422|%p116, %r987, %r308, 31, -1;
	mov.b32 	%f1122, %r422;
	fma.rn.f32 	%f1123, %f1097, %f1122, %f1025;
	fma.rn.f32 	%f1124, %f1099, %f1122, %f1026;
	shfl.sync.idx.b32	%r423|%p117, %r986, %r308, 31, -1;
	mov.b32 	%f1125, %r423;
	fma.rn.f32 	%f1126, %f1097, %f1125, %f1028;
	fma.rn.f32 	%f1127, %f1099, %f1125, %f1029;
	shfl.sync.idx.b32	%r424|%p118, %r985, %r308, 31, -1;
	mov.b32 	%f1128, %r424;
	fma.rn.f32 	%f1129, %f1097, %f1128, %f1031;
	fma.rn.f32 	%f1130, %f1099, %f1128, %f1032;
	shfl.sync.idx.b32	%r425|%p119, %r984, %r308, 31, -1;
	mov.b32 	%f1131, %r425;
	fma.rn.f32 	%f1132, %f1097, %f1131, %f1034;
	fma.rn.f32 	%f1133, %f1099, %f1131, %f1035;
	shfl.sync.idx.b32	%r426|%p120, %r983, %r308, 31, -1;
	mov.b32 	%f1134, %r426;
	fma.rn.f32 	%f1135, %f1097, %f1134, %f1037;
	fma.rn.f32 	%f1136, %f1099, %f1134, %f1038;
	shfl.sync.idx.b32	%r427|%p121, %r982, %r308, 31, -1;
	mov.b32 	%f1137, %r427;
	fma.rn.f32 	%f1138, %f1097, %f1137, %f1040;
	fma.rn.f32 	%f1139, %f1099, %f1137, %f1041;
	shfl.sync.idx.b32	%r428|%p122, %r981, %r308, 31, -1;
	mov.b32 	%f1140, %r428;
	fma.rn.f32 	%f1141, %f1097, %f1140, %f1043;
	fma.rn.f32 	%f1142, %f1099, %f1140, %f1044;
	shfl.sync.idx.b32	%r429|%p123, %r980, %r308, 31, -1;
	mov.b32 	%f1143, %r429;
	fma.rn.f32 	%f1144, %f1097, %f1143, %f1046;
	fma.rn.f32 	%f1145, %f1099, %f1143, %f1047;
	shfl.sync.idx.b32	%r430|%p124, %r979, %r308, 31, -1;
	mov.b32 	%f1146, %r430;
	fma.rn.f32 	%f1147, %f1097, %f1146, %f1049;
	fma.rn.f32 	%f1148, %f1099, %f1146, %f1050;
	shfl.sync.idx.b32	%r431|%p125, %r978, %r308, 31, -1;
	mov.b32 	%f1149, %r431;
	fma.rn.f32 	%f1150, %f1097, %f1149, %f1052;
	fma.rn.f32 	%f1151, %f1099, %f1149, %f1053;
	shfl.sync.idx.b32	%r432|%p126, %r977, %r308, 31, -1;
	mov.b32 	%f1152, %r432;
	fma.rn.f32 	%f1153, %f1097, %f1152, %f1055;
	fma.rn.f32 	%f1154, %f1099, %f1152, %f1056;
	shfl.sync.idx.b32	%r433|%p127, %r976, %r308, 31, -1;
	mov.b32 	%f1155, %r433;
	fma.rn.f32 	%f1156, %f1097, %f1155, %f1058;
	fma.rn.f32 	%f1157, %f1099, %f1155, %f1059;
	shfl.sync.idx.b32	%r434|%p128, %r975, %r308, 31, -1;
	mov.b32 	%f1158, %r434;
	fma.rn.f32 	%f1159, %f1097, %f1158, %f1061;
	fma.rn.f32 	%f1160, %f1099, %f1158, %f1062;
	shfl.sync.idx.b32	%r435|%p129, %r974, %r308, 31, -1;
	mov.b32 	%f1161, %r435;
	fma.rn.f32 	%f1162, %f1097, %f1161, %f1064;
	fma.rn.f32 	%f1163, %f1099, %f1161, %f1065;
	shfl.sync.idx.b32	%r436|%p130, %r973, %r308, 31, -1;
	mov.b32 	%f1164, %r436;
	fma.rn.f32 	%f1165, %f1097, %f1164, %f1067;
	fma.rn.f32 	%f1166, %f1099, %f1164, %f1068;
	shfl.sync.idx.b32	%r437|%p131, %r972, %r308, 31, -1;
	mov.b32 	%f1167, %r437;
	fma.rn.f32 	%f1168, %f1097, %f1167, %f1070;
	fma.rn.f32 	%f1169, %f1099, %f1167, %f1071;
	shfl.sync.idx.b32	%r438|%p132, %r971, %r308, 31, -1;
	mov.b32 	%f1170, %r438;
	fma.rn.f32 	%f1171, %f1097, %f1170, %f1073;
	fma.rn.f32 	%f1172, %f1099, %f1170, %f1074;
	shfl.sync.idx.b32	%r439|%p133, %r970, %r308, 31, -1;
	mov.b32 	%f1173, %r439;
	fma.rn.f32 	%f1174, %f1097, %f1173, %f1076;
	fma.rn.f32 	%f1175, %f1099, %f1173, %f1077;
	shfl.sync.idx.b32	%r440|%p134, %r969, %r308, 31, -1;
	mov.b32 	%f1176, %r440;
	fma.rn.f32 	%f1177, %f1097, %f1176, %f1079;
	fma.rn.f32 	%f1178, %f1099, %f1176, %f1080;
	shfl.sync.idx.b32	%r441|%p135, %r968, %r308, 31, -1;
	mov.b32 	%f1179, %r441;
	fma.rn.f32 	%f1180, %f1097, %f1179, %f1082;
	fma.rn.f32 	%f1181, %f1099, %f1179, %f1083;
	shfl.sync.idx.b32	%r442|%p136, %r967, %r308, 31, -1;
	mov.b32 	%f1182, %r442;
	fma.rn.f32 	%f1183, %f1097, %f1182, %f1085;
	fma.rn.f32 	%f1184, %f1099, %f1182, %f1086;
	shfl.sync.idx.b32	%r443|%p137, %r966, %r308, 31, -1;
	mov.b32 	%f1185, %r443;
	fma.rn.f32 	%f1186, %f1097, %f1185, %f1088;
	fma.rn.f32 	%f1187, %f1099, %f1185, %f1089;
	shfl.sync.idx.b32	%r444|%p138, %r965, %r308, 31, -1;
	mov.b32 	%f1188, %r444;
	fma.rn.f32 	%f1189, %f1097, %f1188, %f1091;
	fma.rn.f32 	%f1190, %f1099, %f1188, %f1092;
	shfl.sync.idx.b32	%r445|%p139, %r964, %r308, 31, -1;
	mov.b32 	%f1191, %r445;
	fma.rn.f32 	%f1192, %f1097, %f1191, %f1094;
	fma.rn.f32 	%f1193, %f1099, %f1191, %f1095;
	mul.wide.s32 	%rd88, %r311, 4;
	add.s64 	%rd89, %rd79, %rd88;
	shfl.sync.idx.b32	%r446|%p140, %r995, %r310, 31, -1;
	mov.b32 	%f1194, %r446;
	ld.global.nc.f32 	%f1195, [%rd89];
	fma.rn.f32 	%f1196, %f1195, %f1194, %f1098;
	ld.global.nc.f32 	%f1197, [%rd89+128];
	fma.rn.f32 	%f1198, %f1197, %f1194, %f1100;
	shfl.sync.idx.b32	%r447|%p141, %r994, %r310, 31, -1;
	mov.b32 	%f1199, %r447;
	fma.rn.f32 	%f1200, %f1195, %f1199, %f1102;
	fma.rn.f32 	%f1201, %f1197, %f1199, %f1103;
	shfl.sync.idx.b32	%r448|%p142, %r993, %r310, 31, -1;
	mov.b32 	%f1202, %r448;
	fma.rn.f32 	%f1203, %f1195, %f1202, %f1105;
	fma.rn.f32 	%f1204, %f1197, %f1202, %f1106;
	shfl.sync.idx.b32	%r449|%p143, %r992, %r310, 31, -1;
	mov.b32 	%f1205, %r449;
	fma.rn.f32 	%f1206, %f1195, %f1205, %f1108;
	fma.rn.f32 	%f1207, %f1197, %f1205, %f1109;
	shfl.sync.idx.b32	%r450|%p144, %r991, %r310, 31, -1;
	mov.b32 	%f1208, %r450;
	fma.rn.f32 	%f1209, %f1195, %f1208, %f1111;
	fma.rn.f32 	%f1210, %f1197, %f1208, %f1112;
	shfl.sync.idx.b32	%r451|%p145, %r990, %r310, 31, -1;
	mov.b32 	%f1211, %r451;
	fma.rn.f32 	%f1212, %f1195, %f1211, %f1114;
	fma.rn.f32 	%f1213, %f1197, %f1211, %f1115;
	shfl.sync.idx.b32	%r452|%p146, %r989, %r310, 31, -1;
	mov.b32 	%f1214, %r452;
	fma.rn.f32 	%f1215, %f1195, %f1214, %f1117;
	fma.rn.f32 	%f1216, %f1197, %f1214, %f1118;
	shfl.sync.idx.b32	%r453|%p147, %r988, %r310, 31, -1;
	mov.b32 	%f1217, %r453;
	fma.rn.f32 	%f1218, %f1195, %f1217, %f1120;
	fma.rn.f32 	%f1219, %f1197, %f1217, %f1121;
	shfl.sync.idx.b32	%r454|%p148, %r987, %r310, 31, -1;
	mov.b32 	%f1220, %r454;
	fma.rn.f32 	%f1221, %f1195, %f1220, %f1123;
	fma.rn.f32 	%f1222, %f1197, %f1220, %f1124;
	shfl.sync.idx.b32	%r455|%p149, %r986, %r310, 31, -1;
	mov.b32 	%f1223, %r455;
	fma.rn.f32 	%f1224, %f1195, %f1223, %f1126;
	fma.rn.f32 	%f1225, %f1197, %f1223, %f1127;
	shfl.sync.idx.b32	%r456|%p150, %r985, %r310, 31, -1;
	mov.b32 	%f1226, %r456;
	fma.rn.f32 	%f1227, %f1195, %f1226, %f1129;
	fma.rn.f32 	%f1228, %f1197, %f1226, %f1130;
	shfl.sync.idx.b32	%r457|%p151, %r984, %r310, 31, -1;
	mov.b32 	%f1229, %r457;
	fma.rn.f32 	%f1230, %f1195, %f1229, %f1132;
	fma.rn.f32 	%f1231, %f1197, %f1229, %f1133;
	shfl.sync.idx.b32	%r458|%p152, %r983, %r310, 31, -1;
	mov.b32 	%f1232, %r458;
	fma.rn.f32 	%f1233, %f1195, %f1232, %f1135;
	fma.rn.f32 	%f1234, %f1197, %f1232, %f1136;
	shfl.sync.idx.b32	%r459|%p153, %r982, %r310, 31, -1;
	mov.b32 	%f1235, %r459;
	fma.rn.f32 	%f1236, %f1195, %f1235, %f1138;
	fma.rn.f32 	%f1237, %f1197, %f1235, %f1139;
	shfl.sync.idx.b32	%r460|%p154, %r981, %r310, 31, -1;
	mov.b32 	%f1238, %r460;
	fma.rn.f32 	%f1239, %f1195, %f1238, %f1141;
	fma.rn.f32 	%f1240, %f1197, %f1238, %f1142;
	shfl.sync.idx.b32	%r461|%p155, %r980, %r310, 31, -1;
	mov.b32 	%f1241, %r461;
	fma.rn.f32 	%f1242, %f1195, %f1241, %f1144;
	fma.rn.f32 	%f1243, %f1197, %f1241, %f1145;
	shfl.sync.idx.b32	%r462|%p156, %r979, %r310, 31, -1;
	mov.b32 	%f1244, %r462;
	fma.rn.f32 	%f1245, %f1195, %f1244, %f1147;
	fma.rn.f32 	%f1246, %f1197, %f1244, %f1148;
	shfl.sync.idx.b32	%r463|%p157, %r978, %r310, 31, -1;
	mov.b32 	%f1247, %r463;
	fma.rn.f32 	%f1248, %f1195, %f1247, %f1150;
	fma.rn.f32 	%f1249, %f1197, %f1247, %f1151;
	shfl.sync.idx.b32	%r464|%p158, %r977, %r310, 31, -1;
	mov.b32 	%f1250, %r464;
	fma.rn.f32 	%f1251, %f1195, %f1250, %f1153;
	fma.rn.f32 	%f1252, %f1197, %f1250, %f1154;
	shfl.sync.idx.b32	%r465|%p159, %r976, %r310, 31, -1;
	mov.b32 	%f1253, %r465;
	fma.rn.f32 	%f1254, %f1195, %f1253, %f1156;
	fma.rn.f32 	%f1255, %f1197, %f1253, %f1157;
	shfl.sync.idx.b32	%r466|%p160, %r975, %r310, 31, -1;
	mov.b32 	%f1256, %r466;
	fma.rn.f32 	%f1257, %f1195, %f1256, %f1159;
	fma.rn.f32 	%f1258, %f1197, %f1256, %f1160;
	shfl.sync.idx.b32	%r467|%p161, %r974, %r310, 31, -1;
	mov.b32 	%f1259, %r467;
	fma.rn.f32 	%f1260, %f1195, %f1259, %f1162;
	fma.rn.f32 	%f1261, %f1197, %f1259, %f1163;
	shfl.sync.idx.b32	%r468|%p162, %r973, %r310, 31, -1;
	mov.b32 	%f1262, %r468;
	fma.rn.f32 	%f1263, %f1195, %f1262, %f1165;
	fma.rn.f32 	%f1264, %f1197, %f1262, %f1166;
	shfl.sync.idx.b32	%r469|%p163, %r972, %r310, 31, -1;
	mov.b32 	%f1265, %r469;
	fma.rn.f32 	%f1266, %f1195, %f1265, %f1168;
	fma.rn.f32 	%f1267, %f1197, %f1265, %f1169;
	shfl.sync.idx.b32	%r470|%p164, %r971, %r310, 31, -1;
	mov.b32 	%f1268, %r470;
	fma.rn.f32 	%f1269, %f1195, %f1268, %f1171;
	fma.rn.f32 	%f1270, %f1197, %f1268, %f1172;
	shfl.sync.idx.b32	%r471|%p165, %r970, %r310, 31, -1;
	mov.b32 	%f1271, %r471;
	fma.rn.f32 	%f1272, %f1195, %f1271, %f1174;
	fma.rn.f32 	%f1273, %f1197, %f1271, %f1175;
	shfl.sync.idx.b32	%r472|%p166, %r969, %r310, 31, -1;
	mov.b32 	%f1274, %r472;
	fma.rn.f32 	%f1275, %f1195, %f1274, %f1177;
	fma.rn.f32 	%f1276, %f1197, %f1274, %f1178;
	shfl.sync.idx.b32	%r473|%p167, %r968, %r310, 31, -1;
	mov.b32 	%f1277, %r473;
	fma.rn.f32 	%f1278, %f1195, %f1277, %f1180;
	fma.rn.f32 	%f1279, %f1197, %f1277, %f1181;
	shfl.sync.idx.b32	%r474|%p168, %r967, %r310, 31, -1;
	mov.b32 	%f1280, %r474;
	fma.rn.f32 	%f1281, %f1195, %f1280, %f1183;
	fma.rn.f32 	%f1282, %f1197, %f1280, %f1184;
	shfl.sync.idx.b32	%r475|%p169, %r966, %r310, 31, -1;
	mov.b32 	%f1283, %r475;
	fma.rn.f32 	%f1284, %f1195, %f1283, %f1186;
	fma.rn.f32 	%f1285, %f1197, %f1283, %f1187;
	shfl.sync.idx.b32	%r476|%p170, %r965, %r310, 31, -1;
	mov.b32 	%f1286, %r476;
	fma.rn.f32 	%f1287, %f1195, %f1286, %f1189;
	fma.rn.f32 	%f1288, %f1197, %f1286, %f1190;
	shfl.sync.idx.b32	%r477|%p171, %r964, %r310, 31, -1;
	mov.b32 	%f1289, %r477;
	fma.rn.f32 	%f1290, %f1195, %f1289, %f1192;
	fma.rn.f32 	%f1291, %f1197, %f1289, %f1193;
	mul.wide.s32 	%rd90, %r313, 4;
	add.s64 	%rd91, %rd79, %rd90;
	shfl.sync.idx.b32	%r478|%p172, %r995, %r312, 31, -1;
	mov.b32 	%f1292, %r478;
	ld.global.nc.f32 	%f1293, [%rd91];
	fma.rn.f32 	%f1294, %f1293, %f1292, %f1196;
	ld.global.nc.f32 	%f1295, [%rd91+128];
	fma.rn.f32 	%f1296, %f1295, %f1292, %f1198;
	shfl.sync.idx.b32	%r479|%p173, %r994, %r312, 31, -1;
	mov.b32 	%f1297, %r479;
	fma.rn.f32 	%f1298, %f1293, %f1297, %f1200;
	fma.rn.f32 	%f1299, %f1295, %f1297, %f1201;
	shfl.sync.idx.b32	%r480|%p174, %r993, %r312, 31, -1;
	mov.b32 	%f1300, %r480;
	fma.rn.f32 	%f1301, %f1293, %f1300, %f1203;
	fma.rn.f32 	%f1302, %f1295, %f1300, %f1204;
	shfl.sync.idx.b32	%r481|%p175, %r992, %r312, 31, -1;
	mov.b32 	%f1303, %r481;
	fma.rn.f32 	%f1304, %f1293, %f1303, %f1206;
	fma.rn.f32 	%f1305, %f1295, %f1303, %f1207;
	shfl.sync.idx.b32	%r482|%p176, %r991, %r312, 31, -1;
	mov.b32 	%f1306, %r482;
	fma.rn.f32 	%f1307, %f1293, %f1306, %f1209;
	fma.rn.f32 	%f1308, %f1295, %f1306, %f1210;
	shfl.sync.idx.b32	%r483|%p177, %r990, %r312, 31, -1;
	mov.b32 	%f1309, %r483;
	fma.rn.f32 	%f1310, %f1293, %f1309, %f1212;
	fma.rn.f32 	%f1311, %f1295, %f1309, %f1213;
	shfl.sync.idx.b32	%r484|%p178, %r989, %r312, 31, -1;
	mov.b32 	%f1312, %r484;
	fma.rn.f32 	%f1313, %f1293, %f1312, %f1215;
	fma.rn.f32 	%f1314, %f1295, %f1312, %f1216;
	shfl.sync.idx.b32	%r485|%p179, %r988, %r312, 31, -1;
	mov.b32 	%f1315, %r485;
	fma.rn.f32 	%f1316, %f1293, %f1315, %f1218;
	fma.rn.f32 	%f1317, %f1295, %f1315, %f1219;
	shfl.sync.idx.b32	%r486|%p180, %r987, %r312, 31, -1;
	mov.b32 	%f1318, %r486;
	fma.rn.f32 	%f1319, %f1293, %f1318, %f1221;
	fma.rn.f32 	%f1320, %f1295, %f1318, %f1222;
	shfl.sync.idx.b32	%r487|%p181, %r986, %r312, 31, -1;
	mov.b32 	%f1321, %r487;
	fma.rn.f32 	%f1322, %f1293, %f1321, %f1224;
	fma.rn.f32 	%f1323, %f1295, %f1321, %f1225;
	shfl.sync.idx.b32	%r488|%p182, %r985, %r312, 31, -1;
	mov.b32 	%f1324, %r488;
	fma.rn.f32 	%f1325, %f1293, %f1324, %f1227;
	fma.rn.f32 	%f1326, %f1295, %f1324, %f1228;
	shfl.sync.idx.b32	%r489|%p183, %r984, %r312, 31, -1;
	mov.b32 	%f1327, %r489;
	fma.rn.f32 	%f1328, %f1293, %f1327, %f1230;
	fma.rn.f32 	%f1329, %f1295, %f1327, %f1231;
	shfl.sync.idx.b32	%r490|%p184, %r983, %r312, 31, -1;
	mov.b32 	%f1330, %r490;
	fma.rn.f32 	%f1331, %f1293, %f1330, %f1233;
	fma.rn.f32 	%f1332, %f1295, %f1330, %f1234;
	shfl.sync.idx.b32	%r491|%p185, %r982, %r312, 31, -1;
	mov.b32 	%f1333, %r491;
	fma.rn.f32 	%f1334, %f1293, %f1333, %f1236;
	fma.rn.f32 	%f1335, %f1295, %f1333, %f1237;
	shfl.sync.idx.b32	%r492|%p186, %r981, %r312, 31, -1;
	mov.b32 	%f1336, %r492;
	fma.rn.f32 	%f1337, %f1293, %f1336, %f1239;
	fma.rn.f32 	%f1338, %f1295, %f1336, %f1240;
	shfl.sync.idx.b32	%r493|%p187, %r980, %r312, 31, -1;
	mov.b32 	%f1339, %r493;
	fma.rn.f32 	%f1340, %f1293, %f1339, %f1242;
	fma.rn.f32 	%f1341, %f1295, %f1339, %f1243;
	shfl.sync.idx.b32	%r494|%p188, %r979, %r312, 31, -1;
	mov.b32 	%f1342, %r494;
	fma.rn.f32 	%f1343, %f1293, %f1342, %f1245;
	fma.rn.f32 	%f1344, %f1295, %f1342, %f1246;
	shfl.sync.idx.b32	%r495|%p189, %r978, %r312, 31, -1;
	mov.b32 	%f1345, %r495;
	fma.rn.f32 	%f1346, %f1293, %f1345, %f1248;
	fma.rn.f32 	%f1347, %f1295, %f1345, %f1249;
	shfl.sync.idx.b32	%r496|%p190, %r977, %r312, 31, -1;
	mov.b32 	%f1348, %r496;
	fma.rn.f32 	%f1349, %f1293, %f1348, %f1251;
	fma.rn.f32 	%f1350, %f1295, %f1348, %f1252;
	shfl.sync.idx.b32	%r497|%p191, %r976, %r312, 31, -1;
	mov.b32 	%f1351, %r497;
	fma.rn.f32 	%f1352, %f1293, %f1351, %f1254;
	fma.rn.f32 	%f1353, %f1295, %f1351, %f1255;
	shfl.sync.idx.b32	%r498|%p192, %r975, %r312, 31, -1;
	mov.b32 	%f1354, %r498;
	fma.rn.f32 	%f1355, %f1293, %f1354, %f1257;
	fma.rn.f32 	%f1356, %f1295, %f1354, %f1258;
	shfl.sync.idx.b32	%r499|%p193, %r974, %r312, 31, -1;
	mov.b32 	%f1357, %r499;
	fma.rn.f32 	%f1358, %f1293, %f1357, %f1260;
	fma.rn.f32 	%f1359, %f1295, %f1357, %f1261;
	shfl.sync.idx.b32	%r500|%p194, %r973, %r312, 31, -1;
	mov.b32 	%f1360, %r500;
	fma.rn.f32 	%f1361, %f1293, %f1360, %f1263;
	fma.rn.f32 	%f1362, %f1295, %f1360, %f1264;
	shfl.sync.idx.b32	%r501|%p195, %r972, %r312, 31, -1;
	mov.b32 	%f1363, %r501;
	fma.rn.f32 	%f1364, %f1293, %f1363, %f1266;
	fma.rn.f32 	%f1365, %f1295, %f1363, %f1267;
	shfl.sync.idx.b32	%r502|%p196, %r971, %r312, 31, -1;
	mov.b32 	%f1366, %r502;
	fma.rn.f32 	%f1367, %f1293, %f1366, %f1269;
	fma.rn.f32 	%f1368, %f1295, %f1366, %f1270;
	shfl.sync.idx.b32	%r503|%p197, %r970, %r312, 31, -1;
	mov.b32 	%f1369, %r503;
	fma.rn.f32 	%f1370, %f1293, %f1369, %f1272;
	fma.rn.f32 	%f1371, %f1295, %f1369, %f1273;
	shfl.sync.idx.b32	%r504|%p198, %r969, %r312, 31, -1;
	mov.b32 	%f1372, %r504;
	fma.rn.f32 	%f1373, %f1293, %f1372, %f1275;
	fma.rn.f32 	%f1374, %f1295, %f1372, %f1276;
	shfl.sync.idx.b32	%r505|%p199, %r968, %r312, 31, -1;
	mov.b32 	%f1375, %r505;
	fma.rn.f32 	%f1376, %f1293, %f1375, %f1278;
	fma.rn.f32 	%f1377, %f1295, %f1375, %f1279;
	shfl.sync.idx.b32	%r506|%p200, %r967, %r312, 31, -1;
	mov.b32 	%f1378, %r506;
	fma.rn.f32 	%f1379, %f1293, %f1378, %f1281;
	fma.rn.f32 	%f1380, %f1295, %f1378, %f1282;
	shfl.sync.idx.b32	%r507|%p201, %r966, %r312, 31, -1;
	mov.b32 	%f1381, %r507;
	fma.rn.f32 	%f1382, %f1293, %f1381, %f1284;
	fma.rn.f32 	%f1383, %f1295, %f1381, %f1285;
	shfl.sync.idx.b32	%r508|%p202, %r965, %r312, 31, -1;
	mov.b32 	%f1384, %r508;
	fma.rn.f32 	%f1385, %f1293, %f1384, %f1287;
	fma.rn.f32 	%f1386, %f1295, %f1384, %f1288;
	shfl.sync.idx.b32	%r509|%p203, %r964, %r312, 31, -1;
	mov.b32 	%f1387, %r509;
	fma.rn.f32 	%f1388, %f1293, %f1387, %f1290;
	fma.rn.f32 	%f1389, %f1295, %f1387, %f1291;
	mul.wide.s32 	%rd92, %r315, 4;
	add.s64 	%rd93, %rd79, %rd92;
	shfl.sync.idx.b32	%r510|%p204, %r995, %r314, 31, -1;
	mov.b32 	%f1390, %r510;
	ld.global.nc.f32 	%f1391, [%rd93];
	fma.rn.f32 	%f1392, %f1391, %f1390, %f1294;
	ld.global.nc.f32 	%f1393, [%rd93+128];
	fma.rn.f32 	%f1394, %f1393, %f1390, %f1296;
	shfl.sync.idx.b32	%r511|%p205, %r994, %r314, 31, -1;
	mov.b32 	%f1395, %r511;
	fma.rn.f32 	%f1396, %f1391, %f1395, %f1298;
	fma.rn.f32 	%f1397, %f1393, %f1395, %f1299;
	shfl.sync.idx.b32	%r512|%p206, %r993, %r314, 31, -1;
	mov.b32 	%f1398, %r512;
	fma.rn.f32 	%f1399, %f1391, %f1398, %f1301;
	fma.rn.f32 	%f1400, %f1393, %f1398, %f1302;
	shfl.sync.idx.b32	%r513|%p207, %r992, %r314, 31, -1;
	mov.b32 	%f1401, %r513;
	fma.rn.f32 	%f1402, %f1391, %f1401, %f1304;
	fma.rn.f32 	%f1403, %f1393, %f1401, %f1305;
	shfl.sync.idx.b32	%r514|%p208, %r991, %r314, 31, -1;
	mov.b32 	%f1404, %r514;
	fma.rn.f32 	%f1405, %f1391, %f1404, %f1307;
	fma.rn.f32 	%f1406, %f1393, %f1404, %f1308;
	shfl.sync.idx.b32	%r515|%p209, %r990, %r314, 31, -1;
	mov.b32 	%f1407, %r515;
	fma.rn.f32 	%f1408, %f1391, %f1407, %f1310;
	fma.rn.f32 	%f1409, %f1393, %f1407, %f1311;
	shfl.sync.idx.b32	%r516|%p210, %r989, %r314, 31, -1;
	mov.b32 	%f1410, %r516;
	fma.rn.f32 	%f1411, %f1391, %f1410, %f1313;
	fma.rn.f32 	%f1412, %f1393, %f1410, %f1314;
	shfl.sync.idx.b32	%r517|%p211, %r988, %r314, 31, -1;
	mov.b32 	%f1413, %r517;
	fma.rn.f32 	%f1414, %f1391, %f1413, %f1316;
	fma.rn.f32 	%f1415, %f1393, %f1413, %f1317;
	shfl.sync.idx.b32	%r518|%p212, %r987, %r314, 31, -1;
	mov.b32 	%f1416, %r518;
	fma.rn.f32 	%f1417, %f1391, %f1416, %f1319;
	fma.rn.f32 	%f1418, %f1393, %f1416, %f1320;
	shfl.sync.idx.b32	%r519|%p213, %r986, %r314, 31, -1;
	mov.b32 	%f1419, %r519;
	fma.rn.f32 	%f1420, %f1391, %f1419, %f1322;
	fma.rn.f32 	%f1421, %f1393, %f1419, %f1323;
	shfl.sync.idx.b32	%r520|%p214, %r985, %r314, 31, -1;
	mov.b32 	%f1422, %r520;
	fma.rn.f32 	%f1423, %f1391, %f1422, %f1325;
	fma.rn.f32 	%f1424, %f1393, %f1422, %f1326;
	shfl.sync.idx.b32	%r521|%p215, %r984, %r314, 31, -1;
	mov.b32 	%f1425, %r521;
	fma.rn.f32 	%f1426, %f1391, %f1425, %f1328;
	fma.rn.f32 	%f1427, %f1393, %f1425, %f1329;
	shfl.sync.idx.b32	%r522|%p216, %r983, %r314, 31, -1;
	mov.b32 	%f1428, %r522;
	fma.rn.f32 	%f1429, %f1391, %f1428, %f1331;
	fma.rn.f32 	%f1430, %f1393, %f1428, %f1332;
	shfl.sync.idx.b32	%r523|%p217, %r982, %r314, 31, -1;
	mov.b32 	%f1431, %r523;
	fma.rn.f32 	%f1432, %f1391, %f1431, %f1334;
	fma.rn.f32 	%f1433, %f1393, %f1431, %f1335;
	shfl.sync.idx.b32	%r524|%p218, %r981, %r314, 31, -1;
	mov.b32 	%f1434, %r524;
	fma.rn.f32 	%f1435, %f1391, %f1434, %f1337;
	fma.rn.f32 	%f1436, %f1393, %f1434, %f1338;
	shfl.sync.idx.b32	%r525|%p219, %r980, %r314, 31, -1;
	mov.b32 	%f1437, %r525;
	fma.rn.f32 	%f1438, %f1391, %f1437, %f1340;
	fma.rn.f32 	%f1439, %f1393, %f1437, %f1341;
	shfl.sync.idx.b32	%r526|%p220, %r979, %r314, 31, -1;
	mov.b32 	%f1440, %r526;
	fma.rn.f32 	%f1441, %f1391, %f1440, %f1343;
	fma.rn.f32 	%f1442, %f1393, %f1440, %f1344;
	shfl.sync.idx.b32	%r527|%p221, %r978, %r314, 31, -1;
	mov.b32 	%f1443, %r527;
	fma.rn.f32 	%f1444, %f1391, %f1443, %f1346;
	fma.rn.f32 	%f1445, %f1393, %f1443, %f1347;
	shfl.sync.idx.b32	%r528|%p222, %r977, %r314, 31, -1;
	mov.b32 	%f1446, %r528;
	fma.rn.f32 	%f1447, %f1391, %f1446, %f1349;
	fma.rn.f32 	%f1448, %f1393, %f1446, %f1350;
	shfl.sync.idx.b32	%r529|%p223, %r976, %r314, 31, -1;
	mov.b32 	%f1449, %r529;
	fma.rn.f32 	%f1450, %f1391, %f1449, %f1352;
	fma.rn.f32 	%f1451, %f1393, %f1449, %f1353;
	shfl.sync.idx.b32	%r530|%p224, %r975, %r314, 31, -1;
	mov.b32 	%f1452, %r530;
	fma.rn.f32 	%f1453, %f1391, %f1452, %f1355;
	fma.rn.f32 	%f1454, %f1393, %f1452, %f1356;
	shfl.sync.idx.b32	%r531|%p225, %r974, %r314, 31, -1;
	mov.b32 	%f1455, %r531;
	fma.rn.f32 	%f1456, %f1391, %f1455, %f1358;
	fma.rn.f32 	%f1457, %f1393, %f1455, %f1359;
	shfl.sync.idx.b32	%r532|%p226, %r973, %r314, 31, -1;
	mov.b32 	%f1458, %r532;
	fma.rn.f32 	%f1459, %f1391, %f1458, %f1361;
	fma.rn.f32 	%f1460, %f1393, %f1458, %f1362;
	shfl.sync.idx.b32	%r533|%p227, %r972, %r314, 31, -1;
	mov.b32 	%f1461, %r533;
	fma.rn.f32 	%f1462, %f1391, %f1461, %f1364;
	fma.rn.f32 	%f1463, %f1393, %f1461, %f1365;
	shfl.sync.idx.b32	%r534|%p228, %r971, %r314, 31, -1;
	mov.b32 	%f1464, %r534;
	fma.rn.f32 	%f1465, %f1391, %f1464, %f1367;
	fma.rn.f32 	%f1466, %f1393, %f1464, %f1368;
	shfl.sync.idx.b32	%r535|%p229, %r970, %r314, 31, -1;
	mov.b32 	%f1467, %r535;
	fma.rn.f32 	%f1468, %f1391, %f1467, %f1370;
	fma.rn.f32 	%f1469, %f1393, %f1467, %f1371;
	shfl.sync.idx.b32	%r536|%p230, %r969, %r314, 31, -1;
	mov.b32 	%f1470, %r536;
	fma.rn.f32 	%f1471, %f1391, %f1470, %f1373;
	fma.rn.f32 	%f1472, %f1393, %f1470, %f1374;
	shfl.sync.idx.b32	%r537|%p231, %r968, %r314, 31, -1;
	mov.b32 	%f1473, %r537;
	fma.rn.f32 	%f1474, %f1391, %f1473, %f1376;
	fma.rn.f32 	%f1475, %f1393, %f1473, %f1377;
	shfl.sync.idx.b32	%r538|%p232, %r967, %r314, 31, -1;
	mov.b32 	%f1476, %r538;
	fma.rn.f32 	%f1477, %f1391, %f1476, %f1379;
	fma.rn.f32 	%f1478, %f1393, %f1476, %f1380;
	shfl.sync.idx.b32	%r539|%p233, %r966, %r314, 31, -1;
	mov.b32 	%f1479, %r539;
	fma.rn.f32 	%f1480, %f1391, %f1479, %f1382;
	fma.rn.f32 	%f1481, %f1393, %f1479, %f1383;
	shfl.sync.idx.b32	%r540|%p234, %r965, %r314, 31, -1;
	mov.b32 	%f1482, %r540;
	fma.rn.f32 	%f1483, %f1391, %f1482, %f1385;
	fma.rn.f32 	%f1484, %f1393, %f1482, %f1386;
	shfl.sync.idx.b32	%r541|%p235, %r964, %r314, 31, -1;
	mov.b32 	%f1485, %r541;
	fma.rn.f32 	%f1486, %f1391, %f1485, %f1388;
	fma.rn.f32 	%f1487, %f1393, %f1485, %f1389;
	mul.wide.s32 	%rd94, %r317, 4;
	add.s64 	%rd95, %rd79, %rd94;
	shfl.sync.idx.b32	%r542|%p236, %r995, %r316, 31, -1;
	mov.b32 	%f1488, %r542;
	ld.global.nc.f32 	%f1489, [%rd95];
	fma.rn.f32 	%f2173, %f1489, %f1488, %f1392;
	ld.global.nc.f32 	%f1490, [%rd95+128];
	fma.rn.f32 	%f2172, %f1490, %f1488, %f1394;
	shfl.sync.idx.b32	%r543|%p237, %r994, %r316, 31, -1;
	mov.b32 	%f1491, %r543;
	fma.rn.f32 	%f2171, %f1489, %f1491, %f1396;
	fma.rn.f32 	%f2170, %f1490, %f1491, %f1397;
	shfl.sync.idx.b32	%r544|%p238, %r993, %r316, 31, -1;
	mov.b32 	%f1492, %r544;
	fma.rn.f32 	%f2169, %f1489, %f1492, %f1399;
	fma.rn.f32 	%f2168, %f1490, %f1492, %f1400;
	shfl.sync.idx.b32	%r545|%p239, %r992, %r316, 31, -1;
	mov.b32 	%f1493, %r545;
	fma.rn.f32 	%f2167, %f1489, %f1493, %f1402;
	fma.rn.f32 	%f2166, %f1490, %f1493, %f1403;
	shfl.sync.idx.b32	%r546|%p240, %r991, %r316, 31, -1;
	mov.b32 	%f1494, %r546;
	fma.rn.f32 	%f2165, %f1489, %f1494, %f1405;
	fma.rn.f32 	%f2164, %f1490, %f1494, %f1406;
	shfl.sync.idx.b32	%r547|%p241, %r990, %r316, 31, -1;
	mov.b32 	%f1495, %r547;
	fma.rn.f32 	%f2163, %f1489, %f1495, %f1408;
	fma.rn.f32 	%f2162, %f1490, %f1495, %f1409;
	shfl.sync.idx.b32	%r548|%p242, %r989, %r316, 31, -1;
	mov.b32 	%f1496, %r548;
	fma.rn.f32 	%f2161, %f1489, %f1496, %f1411;
	fma.rn.f32 	%f2160, %f1490, %f1496, %f1412;
	shfl.sync.idx.b32	%r549|%p243, %r988, %r316, 31, -1;
	mov.b32 	%f1497, %r549;
	fma.rn.f32 	%f2159, %f1489, %f1497, %f1414;
	fma.rn.f32 	%f2158, %f1490, %f1497, %f1415;
	shfl.sync.idx.b32	%r550|%p244, %r987, %r316, 31, -1;
	mov.b32 	%f1498, %r550;
	fma.rn.f32 	%f2157, %f1489, %f1498, %f1417;
	fma.rn.f32 	%f2156, %f1490, %f1498, %f1418;
	shfl.sync.idx.b32	%r551|%p245, %r986, %r316, 31, -1;
	mov.b32 	%f1499, %r551;
	fma.rn.f32 	%f2155, %f1489, %f1499, %f1420;
	fma.rn.f32 	%f2154, %f1490, %f1499, %f1421;
	shfl.sync.idx.b32	%r552|%p246, %r985, %r316, 31, -1;
	mov.b32 	%f1500, %r552;
	fma.rn.f32 	%f2153, %f1489, %f1500, %f1423;
	fma.rn.f32 	%f2152, %f1490, %f1500, %f1424;
	shfl.sync.idx.b32	%r553|%p247, %r984, %r316, 31, -1;
	mov.b32 	%f1501, %r553;
	fma.rn.f32 	%f2151, %f1489, %f1501, %f1426;
	fma.rn.f32 	%f2150, %f1490, %f1501, %f1427;
	shfl.sync.idx.b32	%r554|%p248, %r983, %r316, 31, -1;
	mov.b32 	%f1502, %r554;
	fma.rn.f32 	%f2149, %f1489, %f1502, %f1429;
	fma.rn.f32 	%f2148, %f1490, %f1502, %f1430;
	shfl.sync.idx.b32	%r555|%p249, %r982, %r316, 31, -1;
	mov.b32 	%f1503, %r555;
	fma.rn.f32 	%f2147, %f1489, %f1503, %f1432;
	fma.rn.f32 	%f2146, %f1490, %f1503, %f1433;
	shfl.sync.idx.b32	%r556|%p250, %r981, %r316, 31, -1;
	mov.b32 	%f1504, %r556;
	fma.rn.f32 	%f2145, %f1489, %f1504, %f1435;
	fma.rn.f32 	%f2144, %f1490, %f1504, %f1436;
	shfl.sync.idx.b32	%r557|%p251, %r980, %r316, 31, -1;
	mov.b32 	%f1505, %r557;
	fma.rn.f32 	%f2143, %f1489, %f1505, %f1438;
	fma.rn.f32 	%f2142, %f1490, %f1505, %f1439;
	shfl.sync.idx.b32	%r558|%p252, %r979, %r316, 31, -1;
	mov.b32 	%f1506, %r558;
	fma.rn.f32 	%f2141, %f1489, %f1506, %f1441;
	fma.rn.f32 	%f2140, %f1490, %f1506, %f1442;
	shfl.sync.idx.b32	%r559|%p253, %r978, %r316, 31, -1;
	mov.b32 	%f1507, %r559;
	fma.rn.f32 	%f2139, %f1489, %f1507, %f1444;
	fma.rn.f32 	%f2138, %f1490, %f1507, %f1445;
	shfl.sync.idx.b32	%r560|%p254, %r977, %r316, 31, -1;
	mov.b32 	%f1508, %r560;
	fma.rn.f32 	%f2137, %f1489, %f1508, %f1447;
	fma.rn.f32 	%f2136, %f1490, %f1508, %f1448;
	shfl.sync.idx.b32	%r561|%p255, %r976, %r316, 31, -1;
	mov.b32 	%f1509, %r561;
	fma.rn.f32 	%f2135, %f1489, %f1509, %f1450;
	fma.rn.f32 	%f2134, %f1490, %f1509, %f1451;
	shfl.sync.idx.b32	%r562|%p256, %r975, %r316, 31, -1;
	mov.b32 	%f1510, %r562;
	fma.rn.f32 	%f2133, %f1489, %f1510, %f1453;
	fma.rn.f32 	%f2132, %f1490, %f1510, %f1454;
	shfl.sync.idx.b32	%r563|%p257, %r974, %r316, 31, -1;
	mov.b32 	%f1511, %r563;
	fma.rn.f32 	%f2131, %f1489, %f1511, %f1456;
	fma.rn.f32 	%f2130, %f1490, %f1511, %f1457;
	shfl.sync.idx.b32	%r564|%p258, %r973, %r316, 31, -1;
	mov.b32 	%f1512, %r564;
	fma.rn.f32 	%f2129, %f1489, %f1512, %f1459;
	fma.rn.f32 	%f2128, %f1490, %f1512, %f1460;
	shfl.sync.idx.b32	%r565|%p259, %r972, %r316, 31, -1;
	mov.b32 	%f1513, %r565;
	fma.rn.f32 	%f2127, %f1489, %f1513, %f1462;
	fma.rn.f32 	%f2126, %f1490, %f1513, %f1463;
	shfl.sync.idx.b32	%r566|%p260, %r971, %r316, 31, -1;
	mov.b32 	%f1514, %r566;
	fma.rn.f32 	%f2125, %f1489, %f1514, %f1465;
	fma.rn.f32 	%f2124, %f1490, %f1514, %f1466;
	shfl.sync.idx.b32	%r567|%p261, %r970, %r316, 31, -1;
	mov.b32 	%f1515, %r567;
	fma.rn.f32 	%f2123, %f1489, %f1515, %f1468;
	fma.rn.f32 	%f2122, %f1490, %f1515, %f1469;
	shfl.sync.idx.b32	%r568|%p262, %r969, %r316, 31, -1;
	mov.b32 	%f1516, %r568;
	fma.rn.f32 	%f2121, %f1489, %f1516, %f1471;
	fma.rn.f32 	%f2120, %f1490, %f1516, %f1472;
	shfl.sync.idx.b32	%r569|%p263, %r968, %r316, 31, -1;
	mov.b32 	%f1517, %r569;
	fma.rn.f32 	%f2119, %f1489, %f1517, %f1474;
	fma.rn.f32 	%f2118, %f1490, %f1517, %f1475;
	shfl.sync.idx.b32	%r570|%p264, %r967, %r316, 31, -1;
	mov.b32 	%f1518, %r570;
	fma.rn.f32 	%f2117, %f1489, %f1518, %f1477;
	fma.rn.f32 	%f2116, %f1490, %f1518, %f1478;
	shfl.sync.idx.b32	%r571|%p265, %r966, %r316, 31, -1;
	mov.b32 	%f1519, %r571;
	fma.rn.f32 	%f2115, %f1489, %f1519, %f1480;
	fma.rn.f32 	%f2114, %f1490, %f1519, %f1481;
	shfl.sync.idx.b32	%r572|%p266, %r965, %r316, 31, -1;
	mov.b32 	%f1520, %r572;
	fma.rn.f32 	%f2113, %f1489, %f1520, %f1483;
	fma.rn.f32 	%f2112, %f1490, %f1520, %f1484;
	shfl.sync.idx.b32	%r573|%p267, %r964, %r316, 31, -1;
	mov.b32 	%f1521, %r573;
	fma.rn.f32 	%f2111, %f1489, %f1521, %f1486;
	fma.rn.f32 	%f2110, %f1490, %f1521, %f1487;
	add.s32 	%r996, %r996, 8;
	add.s32 	%r574, %r6, %r2;
	setp.lt.s32 	%p268, %r996, %r574;
	@%p268 bra 	$L__BB8_2;
$L__BB8_6:
	add.s32 	%r145, %r6, %r2;
	setp.le.s32 	%p269, %r3, %r145;
	and.b32  	%r575, %r4, 24;
	setp.ne.s32 	%p270, %r575, 0;
	or.pred  	%p271, %p270, %p269;
	@%p271 bra 	$L__BB8_9;
	sub.s32 	%r576, %r3, %r145;
	setp.ge.u32 	%p272, %r1, %r576;
	mov.u32 	%r998, %r145;
	@%p272 bra 	$L__BB8_9;
	ld.param.u64 	%rd255, [_Z12_spmm_conv_8PKfPfiiPKiS3_S3_S0__param_7];
	ld.param.u64 	%rd253, [_Z12_spmm_conv_8PKfPfiiPKiS3_S3_S0__param_6];
	add.s32 	%r577, %r145, %r1;
	cvta.to.global.u64 	%rd96, %rd253;
	mul.wide.u32 	%rd97, %r577, 4;
	add.s64 	%rd98, %rd96, %rd97;
	ld.global.nc.u32 	%r578, [%rd98];
	mul.hi.s32 	%r579, %r578, 715827883;
	shr.u32 	%r580, %r579, 31;
	shr.u32 	%r581, %r579, 8;
	add.s32 	%r582, %r581, %r580;
	shl.b32 	%r583, %r582, 17;
	add.s32 	%r584, %r583, %r5;
	shr.s32 	%r585, %r578, 31;
	shr.u32 	%r586, %r585, 23;
	add.s32 	%r587, %r578, %r586;
	shr.s32 	%r588, %r587, 9;
	mul.hi.s32 	%r589, %r588, 1431655766;
	shr.u32 	%r590, %r589, 31;
	add.s32 	%r591, %r589, %r590;
	mul.lo.s32 	%r592, %r591, 3;
	sub.s32 	%r593, %r588, %r592;
	shl.b32 	%r594, %r593, 15;
	add.s32 	%r595, %r584, %r594;
	and.b32  	%r596, %r587, 67108352;
	sub.s32 	%r597, %r578, %r596;
	shl.b32 	%r598, %r597, 6;
	add.s32 	%r997, %r595, %r598;
	cvta.to.global.u64 	%rd99, %rd255;
	add.s64 	%rd100, %rd99, %rd97;
	ld.global.nc.u32 	%r995, [%rd100];
	add.s32 	%r599, %r4, %r577;
	mul.wide.u32 	%rd101, %r599, 4;
	add.s64 	%rd102, %rd99, %rd101;
	ld.global.nc.u32 	%r994, [%rd102];
	add.s32 	%r600, %r599, %r4;
	mul.wide.u32 	%rd103, %r600, 4;
	add.s64 	%rd104, %rd99, %rd103;
	ld.global.nc.u32 	%r993, [%rd104];
	add.s32 	%r601, %r600, %r4;
	mul.wide.u32 	%rd105, %r601, 4;
	add.s64 	%rd106, %rd99, %rd105;
	ld.global.nc.u32 	%r992, [%rd106];
	add.s32 	%r602, %r601, %r4;
	mul.wide.u32 	%rd107, %r602, 4;
	add.s64 	%rd108, %rd99, %rd107;
	ld.global.nc.u32 	%r991, [%rd108];
	add.s32 	%r603, %r602, %r4;
	mul.wide.u32 	%rd109, %r603, 4;
	add.s64 	%rd110, %rd99, %rd109;
	ld.global.nc.u32 	%r990, [%rd110];
	add.s32 	%r604, %r603, %r4;
	mul.wide.u32 	%rd111, %r604, 4;
	add.s64 	%rd112, %rd99, %rd111;
	ld.global.nc.u32 	%r989, [%rd112];
	add.s32 	%r605, %r604, %r4;
	mul.wide.u32 	%rd113, %r605, 4;
	add.s64 	%rd114, %rd99, %rd113;
	ld.global.nc.u32 	%r988, [%rd114];
	add.s32 	%r606, %r605, %r4;
	mul.wide.u32 	%rd115, %r606, 4;
	add.s64 	%rd116, %rd99, %rd115;
	ld.global.nc.u32 	%r987, [%rd116];
	add.s32 	%r607, %r606, %r4;
	mul.wide.u32 	%rd117, %r607, 4;
	add.s64 	%rd118, %rd99, %rd117;
	ld.global.nc.u32 	%r986, [%rd118];
	add.s32 	%r608, %r607, %r4;
	mul.wide.u32 	%rd119, %r608, 4;
	add.s64 	%rd120, %rd99, %rd119;
	ld.global.nc.u32 	%r985, [%rd120];
	add.s32 	%r609, %r608, %r4;
	mul.wide.u32 	%rd121, %r609, 4;
	add.s64 	%rd122, %rd99, %rd121;
	ld.global.nc.u32 	%r984, [%rd122];
	add.s32 	%r610, %r609, %r4;
	mul.wide.u32 	%rd123, %r610, 4;
	add.s64 	%rd124, %rd99, %rd123;
	ld.global.nc.u32 	%r983, [%rd124];
	add.s32 	%r611, %r610, %r4;
	mul.wide.u32 	%rd125, %r611, 4;
	add.s64 	%rd126, %rd99, %rd125;
	ld.global.nc.u32 	%r982, [%rd126];
	add.s32 	%r612, %r611, %r4;
	mul.wide.u32 	%rd127, %r612, 4;
	add.s64 	%rd128, %rd99, %rd127;
	ld.global.nc.u32 	%r981, [%rd128];
	add.s32 	%r613, %r612, %r4;
	mul.wide.u32 	%rd129, %r613, 4;
	add.s64 	%rd130, %rd99, %rd129;
	ld.global.nc.u32 	%r980, [%rd130];
	add.s32 	%r614, %r613, %r4;
	mul.wide.u32 	%rd131, %r614, 4;
	add.s64 	%rd132, %rd99, %rd131;
	ld.global.nc.u32 	%r979, [%rd132];
	add.s32 	%r615, %r614, %r4;
	mul.wide.u32 	%rd133, %r615, 4;
	add.s64 	%rd134, %rd99, %rd133;
	ld.global.nc.u32 	%r978, [%rd134];
	add.s32 	%r616, %r615, %r4;
	mul.wide.u32 	%rd135, %r616, 4;
	add.s64 	%rd136, %rd99, %rd135;
	ld.global.nc.u32 	%r977, [%rd136];
	add.s32 	%r617, %r616, %r4;
	mul.wide.u32 	%rd137, %r617, 4;
	add.s64 	%rd138, %rd99, %rd137;
	ld.global.nc.u32 	%r976, [%rd138];
	add.s32 	%r618, %r617, %r4;
	mul.wide.u32 	%rd139, %r618, 4;
	add.s64 	%rd140, %rd99, %rd139;
	ld.global.nc.u32 	%r975, [%rd140];
	add.s32 	%r619, %r618, %r4;
	mul.wide.u32 	%rd141, %r619, 4;
	add.s64 	%rd142, %rd99, %rd141;
	ld.global.nc.u32 	%r974, [%rd142];
	add.s32 	%r620, %r619, %r4;
	mul.wide.u32 	%rd143, %r620, 4;
	add.s64 	%rd144, %rd99, %rd143;
	ld.global.nc.u32 	%r973, [%rd144];
	add.s32 	%r621, %r620, %r4;
	mul.wide.u32 	%rd145, %r621, 4;
	add.s64 	%rd146, %rd99, %rd145;
	ld.global.nc.u32 	%r972, [%rd146];
	add.s32 	%r622, %r621, %r4;
	mul.wide.u32 	%rd147, %r622, 4;
	add.s64 	%rd148, %rd99, %rd147;
	ld.global.nc.u32 	%r971, [%rd148];
	add.s32 	%r623, %r622, %r4;
	mul.wide.u32 	%rd149, %r623, 4;
	add.s64 	%rd150, %rd99, %rd149;
	ld.global.nc.u32 	%r970, [%rd150];
	add.s32 	%r624, %r623, %r4;
	mul.wide.u32 	%rd151, %r624, 4;
	add.s64 	%rd152, %rd99, %rd151;
	ld.global.nc.u32 	%r969, [%rd152];
	add.s32 	%r625, %r624, %r4;
	mul.wide.u32 	%rd153, %r625, 4;
	add.s64 	%rd154, %rd99, %rd153;
	ld.global.nc.u32 	%r968, [%rd154];
	add.s32 	%r626, %r625, %r4;
	mul.wide.u32 	%rd155, %r626, 4;
	add.s64 	%rd156, %rd99, %rd155;
	ld.global.nc.u32 	%r967, [%rd156];
	add.s32 	%r627, %r626, %r4;
	mul.wide.u32 	%rd157, %r627, 4;
	add.s64 	%rd158, %rd99, %rd157;
	ld.global.nc.u32 	%r966, [%rd158];
	add.s32 	%r628, %r627, %r4;
	mul.wide.u32 	%rd159, %r628, 4;
	add.s64 	%rd160, %rd99, %rd159;
	ld.global.nc.u32 	%r965, [%rd160];
	add.s32 	%r629, %r628, %r4;
	mul.wide.u32 	%rd161, %r629, 4;
	add.s64 	%rd162, %rd99, %rd161;
	ld.global.nc.u32 	%r964, [%rd162];
$L__BB8_9:
	and.b32  	%r630, %r4, -4;
	setp.ge.s32 	%p273, %r6, %r630;
	@%p273 bra 	$L__BB8_138;
	ld.param.u64 	%rd247, [_Z12_spmm_conv_8PKfPfiiPKiS3_S3_S0__param_0];
	and.b32  	%r631, %r4, -8;
	add.s32 	%r632, %r631, %r2;
	sub.s32 	%r213, %r632, %r998;
	shfl.sync.idx.b32	%r633|%p274, %r997, %r213, 31, -1;
	add.s32 	%r214, %r213, 1;
	shfl.sync.idx.b32	%r215|%p275, %r997, %r214, 31, -1;
	add.s32 	%r216, %r213, 2;
	shfl.sync.idx.b32	%r217|%p276, %r997, %r216, 31, -1;
	add.s32 	%r218, %r213, 3;
	shfl.sync.idx.b32	%r219|%p277, %r997, %r218, 31, -1;
	cvta.to.global.u64 	%rd163, %rd247;
	mul.wide.s32 	%rd164, %r633, 4;
	add.s64 	%rd1, %rd163, %rd164;
	shfl.sync.idx.b32	%r634|%p278, %r995, %r213, 31, -1;
	mov.b32 	%f193, %r634;
	setp.leu.f32 	%p279, %f193, 0f00000000;
	@%p279 bra 	$L__BB8_12;
	ld.global.nc.f32 	%f1523, [%rd1];
	fma.rn.f32 	%f2174, %f1523, %f193, %f2173;
	ld.global.nc.f32 	%f1524, [%rd1+128];
	mul.f32 	%f2175, %f1524, %f193;
	bra.uni 	$L__BB8_13;
$L__BB8_12:
	add.f32 	%f2174, %f2173, 0f00000000;
	mov.f32 	%f2175, 0f00000000;
$L__BB8_13:
	add.f32 	%f199, %f2175, %f2172;
	shfl.sync.idx.b32	%r635|%p280, %r994, %r213, 31, -1;
	mov.b32 	%f200, %r635;
	setp.leu.f32 	%p281, %f200, 0f00000000;
	mov.f32 	%f2176, 0f00000000;
	@%p281 bra 	$L__BB8_15;
	ld.global.nc.f32 	%f1526, [%rd1];
	mul.f32 	%f2176, %f1526, %f200;
$L__BB8_15:
	add.f32 	%f203, %f2176, %f2171;
	mov.f32 	%f2177, 0f00000000;
	@%p281 bra 	$L__BB8_17;
	ld.global.nc.f32 	%f1528, [%rd1+128];
	mul.f32 	%f2177, %f1528, %f200;
$L__BB8_17:
	add.f32 	%f206, %f2177, %f2170;
	shfl.sync.idx.b32	%r636|%p283, %r993, %r213, 31, -1;
	mov.b32 	%f207, %r636;
	setp.leu.f32 	%p284, %f207, 0f00000000;
	mov.f32 	%f2178, 0f00000000;
	@%p284 bra 	$L__BB8_19;
	ld.global.nc.f32 	%f1530, [%rd1];
	mul.f32 	%f2178, %f1530, %f207;
$L__BB8_19:
	add.f32 	%f210, %f2178, %f2169;
	mov.f32 	%f2179, 0f00000000;
	@%p284 bra 	$L__BB8_21;
	ld.global.nc.f32 	%f1532, [%rd1+128];
	mul.f32 	%f2179, %f1532, %f207;
$L__BB8_21:
	add.f32 	%f213, %f2179, %f2168;
	shfl.sync.idx.b32	%r637|%p286, %r992, %r213, 31, -1;
	mov.b32 	%f214, %r637;
	setp.leu.f32 	%p287, %f214, 0f00000000;
	mov.f32 	%f2180, 0f00000000;
	@%p287 bra 	$L__BB8_23;
	ld.global.nc.f32 	%f1534, [%rd1];
	mul.f32 	%f2180, %f1534, %f214;
$L__BB8_23:
	add.f32 	%f217, %f2180, %f2167;
	mov.f32 	%f2181, 0f00000000;
	@%p287 bra 	$L__BB8_25;
	ld.global.nc.f32 	%f1536, [%rd1+128];
	mul.f32 	%f2181, %f1536, %f214;
$L__BB8_25:
	add.f32 	%f220, %f2181, %f2166;
	shfl.sync.idx.b32	%r638|%p289, %r991, %r213, 31, -1;
	mov.b32 	%f221, %r638;
	setp.leu.f32 	%p290, %f221, 0f00000000;
	mov.f32 	%f2182, 0f00000000;
	@%p290 bra 	$L__BB8_27;
	ld.global.nc.f32 	%f1538, [%rd1];
	mul.f32 	%f2182, %f1538, %f221;
$L__BB8_27:
	add.f32 	%f224, %f2182, %f2165;
	mov.f32 	%f2183, 0f00000000;
	@%p290 bra 	$L__BB8_29;
	ld.global.nc.f32 	%f1540, [%rd1+128];
	mul.f32 	%f2183, %f1540, %f221;
$L__BB8_29:
	add.f32 	%f227, %f2183, %f2164;
	shfl.sync.idx.b32	%r639|%p292, %r990, %r213, 31, -1;
	mov.b32 	%f228, %r639;
	setp.leu.f32 	%p293, %f228, 0f00000000;
	mov.f32 	%f2184, 0f00000000;
	@%p293 bra 	$L__BB8_31;
	ld.global.nc.f32 	%f1542, [%rd1];
	mul.f32 	%f2184, %f1542, %f228;
$L__BB8_31:
	add.f32 	%f231, %f2184, %f2163;
	mov.f32 	%f2185, 0f00000000;
	@%p293 bra 	$L__BB8_33;
	ld.global.nc.f32 	%f1544, [%rd1+128];
	mul.f32 	%f2185, %f1544, %f228;
$L__BB8_33:
	add.f32 	%f234, %f2185, %f2162;
	shfl.sync.idx.b32	%r640|%p295, %r989, %r213, 31, -1;
	mov.b32 	%f235, %r640;
	setp.leu.f32 	%p296, %f235, 0f00000000;
	mov.f32 	%f2186, 0f00000000;
	@%p296 bra 	$L__BB8_35;
	ld.global.nc.f32 	%f1546, [%rd1];
	mul.f32 	%f2186, %f1546, %f235;
$L__BB8_35:
	add.f32 	%f238, %f2186, %f2161;
	mov.f32 	%f2187, 0f00000000;
	@%p296 bra 	$L__BB8_37;
	ld.global.nc.f32 	%f1548, [%rd1+128];
	mul.f32 	%f2187, %f1548, %f235;
$L__BB8_37:
	add.f32 	%f241, %f2187, %f2160;
	shfl.sync.idx.b32	%r641|%p298, %r988, %r213, 31, -1;
	mov.b32 	%f242, %r641;
	setp.leu.f32 	%p299, %f242, 0f00000000;
	mov.f32 	%f2188, 0f00000000;
	@%p299 bra 	$L__BB8_39;
	ld.global.nc.f32 	%f1550, [%rd1];
	mul.f32 	%f2188, %f1550, %f242;
$L__BB8_39:
	add.f32 	%f245, %f2188, %f2159;
	mov.f32 	%f2189, 0f00000000;
	@%p299 bra 	$L__BB8_41;
	ld.global.nc.f32 	%f1552, [%rd1+128];
	mul.f32 	%f2189, %f1552, %f242;
$L__BB8_41:
	add.f32 	%f248, %f2189, %f2158;
	shfl.sync.idx.b32	%r642|%p301, %r987, %r213, 31, -1;
	mov.b32 	%f249, %r642;
	setp.leu.f32 	%p302, %f249, 0f00000000;
	mov.f32 	%f2190, 0f00000000;
	@%p302 bra 	$L__BB8_43;
	ld.global.nc.f32 	%f1554, [%rd1];
	mul.f32 	%f2190, %f1554, %f249;
$L__BB8_43:
	add.f32 	%f252, %f2190, %f2157;
	mov.f32 	%f2191, 0f00000000;
	@%p302 bra 	$L__BB8_45;
	ld.global.nc.f32 	%f1556, [%rd1+128];
	mul.f32 	%f2191, %f1556, %f249;
$L__BB8_45:
	add.f32 	%f255, %f2191, %f2156;
	shfl.sync.idx.b32	%r643|%p304, %r986, %r213, 31, -1;
	mov.b32 	%f256, %r643;
	setp.leu.f32 	%p305, %f256, 0f00000000;
	mov.f32 	%f2192, 0f00000000;
	@%p305 bra 	$L__BB8_47;
	ld.global.nc.f32 	%f1558, [%rd1];
	mul.f32 	%f2192, %f1558, %f256;
$L__BB8_47:
	add.f32 	%f259, %f2192, %f2155;
	mov.f32 	%f2193, 0f00000000;
	@%p305 bra 	$L__BB8_49;
	ld.global.nc.f32 	%f1560, [%rd1+128];
	mul.f32 	%f2193, %f1560, %f256;
$L__BB8_49:
	add.f32 	%f262, %f2193, %f2154;
	shfl.sync.idx.b32	%r644|%p307, %r985, %r213, 31, -1;
	mov.b32 	%f263, %r644;
	setp.leu.f32 	%p308, %f263, 0f00000000;
	mov.f32 	%f2194, 0f00000000;
	@%p308 bra 	$L__BB8_51;
	ld.global.nc.f32 	%f1562, [%rd1];
	mul.f32 	%f2194, %f1562, %f263;
$L__BB8_51:
	add.f32 	%f266, %f2194, %f2153;
	mov.f32 	%f2195, 0f00000000;
	@%p308 bra 	$L__BB8_53;
	ld.global.nc.f32 	%f1564, [%rd1+128];
	mul.f32 	%f2195, %f1564, %f263;
$L__BB8_53:
	add.f32 	%f269, %f2195, %f2152;
	shfl.sync.idx.b32	%r645|%p310, %r984, %r213, 31, -1;
	mov.b32 	%f270, %r645;
	setp.leu.f32 	%p311, %f270, 0f00000000;
	mov.f32 	%f2196, 0f00000000;
	@%p311 bra 	$L__BB8_55;
	ld.global.nc.f32 	%f1566, [%rd1];
	mul.f32 	%f2196, %f1566, %f270;
$L__BB8_55:
	add.f32 	%f273, %f2196, %f2151;
	mov.f32 	%f2197, 0f00000000;
	@%p311 bra 	$L__BB8_57;
	ld.global.nc.f32 	%f1568, [%rd1+128];
	mul.f32 	%f2197, %f1568, %f270;
$L__BB8_57:
	add.f32 	%f276, %f2197, %f2150;
	shfl.sync.idx.b32	%r646|%p313, %r983, %r213, 31, -1;
	mov.b32 	%f277, %r646;
	setp.leu.f32 	%p314, %f277, 0f00000000;
	mov.f32 	%f2198, 0f00000000;
	@%p314 bra 	$L__BB8_59;
	ld.global.nc.f32 	%f1570, [%rd1];
	mul.f32 	%f2198, %f1570, %f277;
$L__BB8_59:
	add.f32 	%f280, %f2198, %f2149;
	mov.f32 	%f2199, 0f00000000;
	@%p314 bra 	$L__BB8_61;
	ld.global.nc.f32 	%f1572, [%rd1+128];
	mul.f32 	%f2199, %f1572, %f277;
$L__BB8_61:
	add.f32 	%f283, %f2199, %f2148;
	shfl.sync.idx.b32	%r647|%p316, %r982, %r213, 31, -1;
	mov.b32 	%f284, %r647;
	setp.leu.f32 	%p317, %f284, 0f00000000;
	mov.f32 	%f2200, 0f00000000;
	@%p317 bra 	$L__BB8_63;
	ld.global.nc.f32 	%f1574, [%rd1];
	mul.f32 	%f2200, %f1574, %f284;
$L__BB8_63:
	add.f32 	%f287, %f2200, %f2147;
	mov.f32 	%f2201, 0f00000000;
	@%p317 bra 	$L__BB8_65;
	ld.global.nc.f32 	%f1576, [%rd1+128];
	mul.f32 	%f2201, %f1576, %f284;
$L__BB8_65:
	add.f32 	%f290, %f2201, %f2146;
	shfl.sync.idx.b32	%r648|%p319, %r981, %r213, 31, -1;
	mov.b32 	%f291, %r648;
	setp.leu.f32 	%p320, %f291, 0f00000000;
	mov.f32 	%f2202, 0f00000000;
	@%p320 bra 	$L__BB8_67;
	ld.global.nc.f32 	%f1578, [%rd1];
	mul.f32 	%f2202, %f1578, %f291;
$L__BB8_67:
	add.f32 	%f294, %f2202, %f2145;
	mov.f32 	%f2203, 0f00000000;
	@%p320 bra 	$L__BB8_69;
	ld.global.nc.f32 	%f1580, [%rd1+128];
	mul.f32 	%f2203, %f1580, %f291;
$L__BB8_69:
	add.f32 	%f297, %f2203, %f2144;
	shfl.sync.idx.b32	%r649|%p322, %r980, %r213, 31, -1;
	mov.b32 	%f298, %r649;
	setp.leu.f32 	%p323, %f298, 0f00000000;
	mov.f32 	%f2204, 0f00000000;
	@%p323 bra 	$L__BB8_71;
	ld.global.nc.f32 	%f1582, [%rd1];
	mul.f32 	%f2204, %f1582, %f298;
$L__BB8_71:
	add.f32 	%f301, %f2204, %f2143;
	mov.f32 	%f2205, 0f00000000;
	@%p323 bra 	$L__BB8_73;
	ld.global.nc.f32 	%f1584, [%rd1+128];
	mul.f32 	%f2205, %f1584, %f298;
$L__BB8_73:
	add.f32 	%f304, %f2205, %f2142;
	shfl.sync.idx.b32	%r650|%p325, %r979, %r213, 31, -1;
	mov.b32 	%f305, %r650;
	setp.leu.f32 	%p326, %f305, 0f00000000;
	mov.f32 	%f2206, 0f00000000;
	@%p326 bra 	$L__BB8_75;
	ld.global.nc.f32 	%f1586, [%rd1];
	mul.f32 	%f2206, %f1586, %f305;
$L__BB8_75:
	add.f32 	%f308, %f2206, %f2141;
	mov.f32 	%f2207, 0f00000000;
	@%p326 bra 	$L__BB8_77;
	ld.global.nc.f32 	%f1588, [%rd1+128];
	mul.f32 	%f2207, %f1588, %f305;
$L__BB8_77:
	add.f32 	%f311, %f2207, %f2140;
	shfl.sync.idx.b32	%r651|%p328, %r978, %r213, 31, -1;
	mov.b32 	%f312, %r651;
	setp.leu.f32 	%p329, %f312, 0f00000000;
	mov.f32 	%f2208, 0f00000000;
	@%p329 bra 	$L__BB8_79;
	ld.global.nc.f32 	%f1590, [%rd1];
	mul.f32 	%f2208, %f1590, %f312;
$L__BB8_79:
	add.f32 	%f315, %f2208, %f2139;
	mov.f32 	%f2209, 0f00000000;
	@%p329 bra 	$L__BB8_81;
	ld.global.nc.f32 	%f1592, [%rd1+128];
	mul.f32 	%f2209, %f1592, %f312;
$L__BB8_81:
	add.f32 	%f318, %f2209, %f2138;
	shfl.sync.idx.b32	%r652|%p331, %r977, %r213, 31, -1;
	mov.b32 	%f319, %r652;
	setp.leu.f32 	%p332, %f319, 0f00000000;
	mov.f32 	%f2210, 0f00000000;
	@%p332 bra 	$L__BB8_83;
	ld.global.nc.f32 	%f1594, [%rd1];
	mul.f32 	%f2210, %f1594, %f319;
$L__BB8_83:
	add.f32 	%f322, %f2210, %f2137;
	mov.f32 	%f2211, 0f00000000;
	@%p332 bra 	$L__BB8_85;
	ld.global.nc.f32 	%f1596, [%rd1+128];
	mul.f32 	%f2211, %f1596, %f319;
$L__BB8_85:
	add.f32 	%f325, %f2211, %f2136;
	shfl.sync.idx.b32	%r653|%p334, %r976, %r213, 31, -1;
	mov.b32 	%f326, %r653;
	setp.leu.f32 	%p335, %f326, 0f00000000;
	mov.f32 	%f2212, 0f00000000;
	@%p335 bra 	$L__BB8_87;
	ld.global.nc.f32 	%f1598, [%rd1];
	mul.f32 	%f2212, %f1598, %f326;
$L__BB8_87:
	add.f32 	%f329, %f2212, %f2135;
	mov.f32 	%f2213, 0f00000000;
	@%p335 bra 	$L__BB8_89;
	ld.global.nc.f32 	%f1600, [%rd1+128];
	mul.f32 	%f2213, %f1600, %f326;
$L__BB8_89:
	add.f32 	%f332, %f2213, %f2134;
	shfl.sync.idx.b32	%r654|%p337, %r975, %r213, 31, -1;
	mov.b32 	%f333, %r654;
	setp.leu.f32 	%p338, %f333, 0f00000000;
	mov.f32 	%f2214, 0f00000000;
	@%p338 bra 	$L__BB8_91;
	ld.global.nc.f32 	%f1602, [%rd1];
	mul.f32 	%f2214, %f1602, %f333;
$L__BB8_91:
	add.f32 	%f336, %f2214, %f2133;
	mov.f32 	%f2215, 0f00000000;
	@%p338 bra 	$L__BB8_93;
	ld.global.nc.f32 	%f1604, [%rd1+128];
	mul.f32 	%f2215, %f1604, %f333;
$L__BB8_93:
	add.f32 	%f339, %f2215, %f2132;
	shfl.sync.idx.b32	%r655|%p340, %r974, %r213, 31, -1;
	mov.b32 	%f340, %r655;
	setp.leu.f32 	%p341, %f340, 0f00000000;
	mov.f32 	%f2216, 0f00000000;
	@%p341 bra 	$L__BB8_95;
	ld.global.nc.f32 	%f1606, [%rd1];
	mul.f32 	%f2216, %f1606, %f340;
$L__BB8_95:
	add.f32 	%f343, %f2216, %f2131;
	mov.f32 	%f2217, 0f00000000;
	@%p341 bra 	$L__BB8_97;
	ld.global.nc.f32 	%f1608, [%rd1+128];
	mul.f32 	%f2217, %f1608, %f340;
$L__BB8_97:
	add.f32 	%f346, %f2217, %f2130;
	shfl.sync.idx.b32	%r656|%p343, %r973, %r213, 31, -1;
	mov.b32 	%f347, %r656;
	setp.leu.f32 	%p344, %f347, 0f00000000;
	mov.f32 	%f2218, 0f00000000;
	@%p344 bra 	$L__BB8_99;
	ld.global.nc.f32 	%f1610, [%rd1];
	mul.f32 	%f2218, %f1610, %f347;
$L__BB8_99:
	add.f32 	%f350, %f2218, %f2129;
	mov.f32 	%f2219, 0f00000000;
	@%p344 bra 	$L__BB8_101;
	ld.global.nc.f32 	%f1612, [%rd1+128];
	mul.f32 	%f2219, %f1612, %f347;
$L__BB8_101:
	add.f32 	%f353, %f2219, %f2128;
	shfl.sync.idx.b32	%r657|%p346, %r972, %r213, 31, -1;
	mov.b32 	%f354, %r657;
	setp.leu.f32 	%p347, %f354, 0f00000000;
	mov.f32 	%f2220, 0f00000000;
	@%p347 bra 	$L__BB8_103;
	ld.global.nc.f32 	%f1614, [%rd1];
	mul.f32 	%f2220, %f1614, %f354;
$L__BB8_103:
	add.f32 	%f357, %f2220, %f2127;
	mov.f32 	%f2221, 0f00000000;
	@%p347 bra 	$L__BB8_105;
	ld.global.nc.f32 	%f1616, [%rd1+128];
	mul.f32 	%f2221, %f1616, %f354;
$L__BB8_105:
	add.f32 	%f360, %f2221, %f2126;
	shfl.sync.idx.b32	%r658|%p349, %r971, %r213, 31, -1;
	mov.b32 	%f361, %r658;
	setp.leu.f32 	%p350, %f361, 0f00000000;
	mov.f32 	%f2222, 0f00000000;
	@%p350 bra 	$L__BB8_107;
	ld.global.nc.f32 	%f1618, [%rd1];
	mul.f32 	%f2222, %f1618, %f361;
$L__BB8_107:
	add.f32 	%f364, %f2222, %f2125;
	mov.f32 	%f2223, 0f00000000;
	@%p350 bra 	$L__BB8_109;
	ld.global.nc.f32 	%f1620, [%rd1+128];
	mul.f32 	%f2223, %f1620, %f361;
$L__BB8_109:
	add.f32 	%f367, %f2223, %f2124;
	shfl.sync.idx.b32	%r659|%p352, %r970, %r213, 31, -1;
	mov.b32 	%f368, %r659;
	setp.leu.f32 	%p353, %f368, 0f00000000;
	mov.f32 	%f2224, 0f00000000;
	@%p353 bra 	$L__BB8_111;
	ld.global.nc.f32 	%f1622, [%rd1];
	mul.f32 	%f2224, %f1622, %f368;
$L__BB8_111:
	add.f32 	%f371, %f2224, %f2123;
	mov.f32 	%f2225, 0f00000000;
	@%p353 bra 	$L__BB8_113;
	ld.global.nc.f32 	%f1624, [%rd1+128];
	mul.f32 	%f2225, %f1624, %f368;
$L__BB8_113:
	add.f32 	%f374, %f2225, %f2122;
	shfl.sync.idx.b32	%r660|%p355, %r969, %r213, 31, -1;
	mov.b32 	%f375, %r660;
	setp.leu.f32 	%p356, %f375, 0f00000000;
	mov.f32 	%f2226, 0f00000000;
	@%p356 bra 	$L__BB8_115;
	ld.global.nc.f32 	%f1626, [%rd1];
	mul.f32 	%f2226, %f1626, %f375;
$L__BB8_115:
	add.f32 	%f378, %f2226, %f2121;
	mov.f32 	%f2227, 0f00000000;
	@%p356 bra 	$L__BB8_117;
	ld.global.nc.f32 	%f1628, [%rd1+128];
	mul.f32 	%f2227, %f1628, %f375;
$L__BB8_117:
	add.f32 	%f381, %f2227, %f2120;
	shfl.sync.idx.b32	%r661|%p358, %r968, %r213, 31, -1;
	mov.b32 	%f382, %r661;
	setp.leu.f32 	%p359, %f382, 0f00000000;
	mov.f32 	%f2228, 0f00000000;
	@%p359 bra 	$L__BB8_119;
	ld.global.nc.f32 	%f1630, [%rd1];
	mul.f32 	%f2228, %f1630, %f382;
$L__BB8_119:
	add.f32 	%f385, %f2228, %f2119;
	mov.f32 	%f2229, 0f00000000;
	@%p359 bra 	$L__BB8_121;
	ld.global.nc.f32 	%f1632, [%rd1+128];
	mul.f32 	%f2229, %f1632, %f382;
$L__BB8_121:
	add.f32 	%f388, %f2229, %f2118;
	shfl.sync.idx.b32	%r662|%p361, %r967, %r213, 31, -1;
	mov.b32 	%f389, %r662;
	setp.leu.f32 	%p362, %f389, 0f00000000;
	mov.f32 	%f2230, 0f00000000;
	@%p362 bra 	$L__BB8_123;
	ld.global.nc.f32 	%f1634, [%rd1];
	mul.f32 	%f2230, %f1634, %f389;
$L__BB8_123:
	add.f32 	%f392, %f2230, %f2117;
	mov.f32 	%f2231, 0f00000000;
	@%p362 bra 	$L__BB8_125;
	ld.global.nc.f32 	%f1636, [%rd1+128];
	mul.f32 	%f2231, %f1636, %f389;
$L__BB8_125:
	add.f32 	%f395, %f2231, %f2116;
	shfl.sync.idx.b32	%r663|%p364, %r966, %r213, 31, -1;
	mov.b32 	%f396, %r663;
	setp.leu.f32 	%p365, %f396, 0f00000000;
	mov.f32 	%f2232, 0f00000000;
	@%p365 bra 	$L__BB8_127;
	ld.global.nc.f32 	%f1638, [%rd1];
	mul.f32 	%f2232, %f1638, %f396;
$L__BB8_127:
	add.f32 	%f399, %f2232, %f2115;
	mov.f32 	%f2233, 0f00000000;
	@%p365 bra 	$L__BB8_129;
	ld.global.nc.f32 	%f1640, [%rd1+128];
	mul.f32 	%f2233, %f1640, %f396;
$L__BB8_129:
	add.f32 	%f402, %f2233, %f2114;
	shfl.sync.idx.b32	%r664|%p367, %r965, %r213, 31, -1;
	mov.b32 	%f403, %r664;
	setp.leu.f32 	%p368, %f403, 0f00000000;
	mov.f32 	%f2234, 0f00000000;
	@%p368 bra 	$L__BB8_131;
	ld.global.nc.f32 	%f1642, [%rd1];
	mul.f32 	%f2234, %f1642, %f403;
$L__BB8_131:
	add.f32 	%f406, %f2234, %f2113;
	mov.f32 	%f2235, 0f00000000;
	@%p368 bra 	$L__BB8_133;
	ld.global.nc.f32 	%f1644, [%rd1+128];
	mul.f32 	%f2235, %f1644, %f403;
$L__BB8_133:
	add.f32 	%f409, %f2235, %f2112;
	shfl.sync.idx.b32	%r665|%p370, %r964, %r213, 31, -1;
	mov.b32 	%f410, %r665;
	setp.leu.f32 	%p371, %f410, 0f00000000;
	mov.f32 	%f2236, 0f00000000;
	@%p371 bra 	$L__BB8_135;
	ld.global.nc.f32 	%f1646, [%rd1];
	mul.f32 	%f2236, %f1646, %f410;
$L__BB8_135:
	add.f32 	%f413, %f2236, %f2111;
	mov.f32 	%f2237, 0f00000000;
	@%p371 bra 	$L__BB8_137;
	ld.global.nc.f32 	%f1648, [%rd1+128];
	mul.f32 	%f2237, %f1648, %f410;
$L__BB8_137:
	ld.param.u64 	%rd248, [_Z12_spmm_conv_8PKfPfiiPKiS3_S3_S0__param_0];
	add.f32 	%f1649, %f2237, %f2110;
	cvta.to.global.u64 	%rd165, %rd248;
	mul.wide.s32 	%rd166, %r215, 4;
	add.s64 	%rd167, %rd165, %rd166;
	shfl.sync.idx.b32	%r666|%p373, %r995, %r214, 31, -1;
	mov.b32 	%f1650, %r666;
	ld.global.nc.f32 	%f1651, [%rd167];
	fma.rn.f32 	%f1652, %f1651, %f1650, %f2174;
	ld.global.nc.f32 	%f1653, [%rd167+128];
	fma.rn.f32 	%f1654, %f1653, %f1650, %f199;
	shfl.sync.idx.b32	%r667|%p374, %r994, %r214, 31, -1;
	mov.b32 	%f1655, %r667;
	fma.rn.f32 	%f1656, %f1651, %f1655, %f203;
	fma.rn.f32 	%f1657, %f1653, %f1655, %f206;
	shfl.sync.idx.b32	%r668|%p375, %r993, %r214, 31, -1;
	mov.b32 	%f1658, %r668;
	fma.rn.f32 	%f1659, %f1651, %f1658, %f210;
	fma.rn.f32 	%f1660, %f1653, %f1658, %f213;
	shfl.sync.idx.b32	%r669|%p376, %r992, %r214, 31, -1;
	mov.b32 	%f1661, %r669;
	fma.rn.f32 	%f1662, %f1651, %f1661, %f217;
	fma.rn.f32 	%f1663, %f1653, %f1661, %f220;
	shfl.sync.idx.b32	%r670|%p377, %r991, %r214, 31, -1;
	mov.b32 	%f1664, %r670;
	fma.rn.f32 	%f1665, %f1651, %f1664, %f224;
	fma.rn.f32 	%f1666, %f1653, %f1664, %f227;
	shfl.sync.idx.b32	%r671|%p378, %r990, %r214, 31, -1;
	mov.b32 	%f1667, %r671;
	fma.rn.f32 	%f1668, %f1651, %f1667, %f231;
	fma.rn.f32 	%f1669, %f1653, %f1667, %f234;
	shfl.sync.idx.b32	%r672|%p379, %r989, %r214, 31, -1;
	mov.b32 	%f1670, %r672;
	fma.rn.f32 	%f1671, %f1651, %f1670, %f238;
	fma.rn.f32 	%f1672, %f1653, %f1670, %f241;
	shfl.sync.idx.b32	%r673|%p380, %r988, %r214, 31, -1;
	mov.b32 	%f1673, %r673;
	fma.rn.f32 	%f1674, %f1651, %f1673, %f245;
	fma.rn.f32 	%f1675, %f1653, %f1673, %f248;
	shfl.sync.idx.b32	%r674|%p381, %r987, %r214, 31, -1;
	mov.b32 	%f1676, %r674;
	fma.rn.f32 	%f1677, %f1651, %f1676, %f252;
	fma.rn.f32 	%f1678, %f1653, %f1676, %f255;
	shfl.sync.idx.b32	%r675|%p382, %r986, %r214, 31, -1;
	mov.b32 	%f1679, %r675;
	fma.rn.f32 	%f1680, %f1651, %f1679, %f259;
	fma.rn.f32 	%f1681, %f1653, %f1679, %f262;
	shfl.sync.idx.b32	%r676|%p383, %r985, %r214, 31, -1;
	mov.b32 	%f1682, %r676;
	fma.rn.f32 	%f1683, %f1651, %f1682, %f266;
	fma.rn.f32 	%f1684, %f1653, %f1682, %f269;
	shfl.sync.idx.b32	%r677|%p384, %r984, %r214, 31, -1;
	mov.b32 	%f1685, %r677;
	fma.rn.f32 	%f1686, %f1651, %f1685, %f273;
	fma.rn.f32 	%f1687, %f1653, %f1685, %f276;
	shfl.sync.idx.b32	%r678|%p385, %r983, %r214, 31, -1;
	mov.b32 	%f1688, %r678;
	fma.rn.f32 	%f1689, %f1651, %f1688, %f280;
	fma.rn.f32 	%f1690, %f1653, %f1688, %f283;
	shfl.sync.idx.b32	%r679|%p386, %r982, %r214, 31, -1;
	mov.b32 	%f1691, %r679;
	fma.rn.f32 	%f1692, %f1651, %f1691, %f287;
	fma.rn.f32 	%f1693, %f1653, %f1691, %f290;
	shfl.sync.idx.b32	%r680|%p387, %r981, %r214, 31, -1;
	mov.b32 	%f1694, %r680;
	fma.rn.f32 	%f1695, %f1651, %f1694, %f294;
	fma.rn.f32 	%f1696, %f1653, %f1694, %f297;
	shfl.sync.idx.b32	%r681|%p388, %r980, %r214, 31, -1;
	mov.b32 	%f1697, %r681;
	fma.rn.f32 	%f1698, %f1651, %f1697, %f301;
	fma.rn.f32 	%f1699, %f1653, %f1697, %f304;
	shfl.sync.idx.b32	%r682|%p389, %r979, %r214, 31, -1;
	mov.b32 	%f1700, %r682;
	fma.rn.f32 	%f1701, %f1651, %f1700, %f308;
	fma.rn.f32 	%f1702, %f1653, %f1700, %f311;
	shfl.sync.idx.b32	%r683|%p390, %r978, %r214, 31, -1;
	mov.b32 	%f1703, %r683;
	fma.rn.f32 	%f1704, %f1651, %f1703, %f315;
	fma.rn.f32 	%f1705, %f1653, %f1703, %f318;
	shfl.sync.idx.b32	%r684|%p391, %r977, %r214, 31, -1;
	mov.b32 	%f1706, %r684;
	fma.rn.f32 	%f1707, %f1651, %f1706, %f322;
	fma.rn.f32 	%f1708, %f1653, %f1706, %f325;
	shfl.sync.idx.b32	%r685|%p392, %r976, %r214, 31, -1;
	mov.b32 	%f1709, %r685;
	fma.rn.f32 	%f1710, %f1651, %f1709, %f329;
	fma.rn.f32 	%f1711, %f1653, %f1709, %f332;
	shfl.sync.idx.b32	%r686|%p393, %r975, %r214, 31, -1;
	mov.b32 	%f1712, %r686;
	fma.rn.f32 	%f1713, %f1651, %f1712, %f336;
	fma.rn.f32 	%f1714, %f1653, %f1712, %f339;
	shfl.sync.idx.b32	%r687|%p394, %r974, %r214, 31, -1;
	mov.b32 	%f1715, %r687;
	fma.rn.f32 	%f1716, %f1651, %f1715, %f343;
	fma.rn.f32 	%f1717, %f1653, %f1715, %f346;
	shfl.sync.idx.b32	%r688|%p395, %r973, %r214, 31, -1;
	mov.b32 	%f1718, %r688;
	fma.rn.f32 	%f1719, %f1651, %f1718, %f350;
	fma.rn.f32 	%f1720, %f1653, %f1718, %f353;
	shfl.sync.idx.b32	%r689|%p396, %r972, %r214, 31, -1;
	mov.b32 	%f1721, %r689;
	fma.rn.f32 	%f1722, %f1651, %f1721, %f357;
	fma.rn.f32 	%f1723, %f1653, %f1721, %f360;
	shfl.sync.idx.b32	%r690|%p397, %r971, %r214, 31, -1;
	mov.b32 	%f1724, %r690;
	fma.rn.f32 	%f1725, %f1651, %f1724, %f364;
	fma.rn.f32 	%f1726, %f1653, %f1724, %f367;
	shfl.sync.idx.b32	%r691|%p398, %r970, %r214, 31, -1;
	mov.b32 	%f1727, %r691;
	fma.rn.f32 	%f1728, %f1651, %f1727, %f371;
	fma.rn.f32 	%f1729, %f1653, %f1727, %f374;
	shfl.sync.idx.b32	%r692|%p399, %r969, %r214, 31, -1;
	mov.b32 	%f1730, %r692;
	fma.rn.f32 	%f1731, %f1651, %f1730, %f378;
	fma.rn.f32 	%f1732, %f1653, %f1730, %f381;
	shfl.sync.idx.b32	%r693|%p400, %r968, %r214, 31, -1;
	mov.b32 	%f1733, %r693;
	fma.rn.f32 	%f1734, %f1651, %f1733, %f385;
	fma.rn.f32 	%f1735, %f1653, %f1733, %f388;
	shfl.sync.idx.b32	%r694|%p401, %r967, %r214, 31, -1;
	mov.b32 	%f1736, %r694;
	fma.rn.f32 	%f1737, %f1651, %f1736, %f392;
	fma.rn.f32 	%f1738, %f1653, %f1736, %f395;
	shfl.sync.idx.b32	%r695|%p402, %r966, %r214, 31, -1;
	mov.b32 	%f1739, %r695;
	fma.rn.f32 	%f1740, %f1651, %f1739, %f399;
	fma.rn.f32 	%f1741, %f1653, %f1739, %f402;
	shfl.sync.idx.b32	%r696|%p403, %r965, %r214, 31, -1;
	mov.b32 	%f1742, %r696;
	fma.rn.f32 	%f1743, %f1651, %f1742, %f406;
	fma.rn.f32 	%f1744, %f1653, %f1742, %f409;
	shfl.sync.idx.b32	%r697|%p404, %r964, %r214, 31, -1;
	mov.b32 	%f1745, %r697;
	fma.rn.f32 	%f1746, %f1651, %f1745, %f413;
	fma.rn.f32 	%f1747, %f1653, %f1745, %f1649;
	mul.wide.s32 	%rd168, %r217, 4;
	add.s64 	%rd169, %rd165, %rd168;
	shfl.sync.idx.b32	%r698|%p405, %r995, %r216, 31, -1;
	mov.b32 	%f1748, %r698;
	ld.global.nc.f32 	%f1749, [%rd169];
	fma.rn.f32 	%f1750, %f1749, %f1748, %f1652;
	ld.global.nc.f32 	%f1751, [%rd169+128];
	fma.rn.f32 	%f1752, %f1751, %f1748, %f1654;
	shfl.sync.idx.b32	%r699|%p406, %r994, %r216, 31, -1;
	mov.b32 	%f1753, %r699;
	fma.rn.f32 	%f1754, %f1749, %f1753, %f1656;
	fma.rn.f32 	%f1755, %f1751, %f1753, %f1657;
	shfl.sync.idx.b32	%r700|%p407, %r993, %r216, 31, -1;
	mov.b32 	%f1756, %r700;
	fma.rn.f32 	%f1757, %f1749, %f1756, %f1659;
	fma.rn.f32 	%f1758, %f1751, %f1756, %f1660;
	shfl.sync.idx.b32	%r701|%p408, %r992, %r216, 31, -1;
	mov.b32 	%f1759, %r701;
	fma.rn.f32 	%f1760, %f1749, %f1759, %f1662;
	fma.rn.f32 	%f1761, %f1751, %f1759, %f1663;
	shfl.sync.idx.b32	%r702|%p409, %r991, %r216, 31, -1;
	mov.b32 	%f1762, %r702;
	fma.rn.f32 	%f1763, %f1749, %f1762, %f1665;
	fma.rn.f32 	%f1764, %f1751, %f1762, %f1666;
	shfl.sync.idx.b32	%r703|%p410, %r990, %r216, 31, -1;
	mov.b32 	%f1765, %r703;
	fma.rn.f32 	%f1766, %f1749, %f1765, %f1668;
	fma.rn.f32 	%f1767, %f1751, %f1765, %f1669;
	shfl.sync.idx.b32	%r704|%p411, %r989, %r216, 31, -1;
	mov.b32 	%f1768, %r704;
	fma.rn.f32 	%f1769, %f1749, %f1768, %f1671;
	fma.rn.f32 	%f1770, %f1751, %f1768, %f1672;
	shfl.sync.idx.b32	%r705|%p412, %r988, %r216, 31, -1;
	mov.b32 	%f1771, %r705;
	fma.rn.f32 	%f1772, %f1749, %f1771, %f1674;
	fma.rn.f32 	%f1773, %f1751, %f1771, %f1675;
	shfl.sync.idx.b32	%r706|%p413, %r987, %r216, 31, -1;
	mov.b32 	%f1774, %r706;
	fma.rn.f32 	%f1775, %f1749, %f1774, %f1677;
	fma.rn.f32 	%f1776, %f1751, %f1774, %f1678;
	shfl.sync.idx.b32	%r707|%p414, %r986, %r216, 31, -1;
	mov.b32 	%f1777, %r707;
	fma.rn.f32 	%f1778, %f1749, %f1777, %f1680;
	fma.rn.f32 	%f1779, %f1751, %f1777, %f1681;
	shfl.sync.idx.b32	%r708|%p415, %r985, %r216, 31, -1;
	mov.b32 	%f1780, %r708;
	fma.rn.f32 	%f1781, %f1749, %f1780, %f1683;
	fma.rn.f32 	%f1782, %f1751, %f1780, %f1684;
	shfl.sync.idx.b32	%r709|%p416, %r984, %r216, 31, -1;
	mov.b32 	%f1783, %r709;
	fma.rn.f32 	%f1784, %f1749, %f1783, %f1686;
	fma.rn.f32 	%f1785, %f1751, %f1783, %f1687;
	shfl.sync.idx.b32	%r710|%p417, %r983, %r216, 31, -1;
	mov.b32 	%f1786, %r710;
	fma.rn.f32 	%f1787, %f1749, %f1786, %f1689;
	fma.rn.f32 	%f1788, %f1751, %f1786, %f1690;
	shfl.sync.idx.b32	%r711|%p418, %r982, %r216, 31, -1;
	mov.b32 	%f1789, %r711;
	fma.rn.f32 	%f1790, %f1749, %f1789, %f1692;
	fma.rn.f32 	%f1791, %f1751, %f1789, %f1693;
	shfl.sync.idx.b32	%r712|%p419, %r981, %r216, 31, -1;
	mov.b32 	%f1792, %r712;
	fma.rn.f32 	%f1793, %f1749, %f1792, %f1695;
	fma.rn.f32 	%f1794, %f1751, %f1792, %f1696;
	shfl.sync.idx.b32	%r713|%p420, %r980, %r216, 31, -1;
	mov.b32 	%f1795, %r713;
	fma.rn.f32 	%f1796, %f1749, %f1795, %f1698;
	fma.rn.f32 	%f1797, %f1751, %f1795, %f1699;
	shfl.sync.idx.b32	%r714|%p421, %r979, %r216, 31, -1;
	mov.b32 	%f1798, %r714;
	fma.rn.f32 	%f1799, %f1749, %f1798, %f1701;
	fma.rn.f32 	%f1800, %f1751, %f1798, %f1702;
	shfl.sync.idx.b32	%r715|%p422, %r978, %r216, 31, -1;
	mov.b32 	%f1801, %r715;
	fma.rn.f32 	%f1802, %f1749, %f1801, %f1704;
	fma.rn.f32 	%f1803, %f1751, %f1801, %f1705;
	shfl.sync.idx.b32	%r716|%p423, %r977, %r216, 31, -1;
	mov.b32 	%f1804, %r716;
	fma.rn.f32 	%f1805, %f1749, %f1804, %f1707;
	fma.rn.f32 	%f1806, %f1751, %f1804, %f1708;
	shfl.sync.idx.b32	%r717|%p424, %r976, %r216, 31, -1;
	mov.b32 	%f1807, %r717;
	fma.rn.f32 	%f1808, %f1749, %f1807, %f1710;
	fma.rn.f32 	%f1809, %f1751, %f1807, %f1711;
	shfl.sync.idx.b32	%r718|%p425, %r975, %r216, 31, -1;
	mov.b32 	%f1810, %r718;
	fma.rn.f32 	%f1811, %f1749, %f1810, %f1713;
	fma.rn.f32 	%f1812, %f1751, %f1810, %f1714;
	shfl.sync.idx.b32	%r719|%p426, %r974, %r216, 31, -1;
	mov.b32 	%f1813, %r719;
	fma.rn.f32 	%f1814, %f1749, %f1813, %f1716;
	fma.rn.f32 	%f1815, %f1751, %f1813, %f1717;
	shfl.sync.idx.b32	%r720|%p427, %r973, %r216, 31, -1;
	mov.b32 	%f1816, %r720;
	fma.rn.f32 	%f1817, %f1749, %f1816, %f1719;
	fma.rn.f32 	%f1818, %f1751, %f1816, %f1720;
	shfl.sync.idx.b32	%r721|%p428, %r972, %r216, 31, -1;
	mov.b32 	%f1819, %r721;
	fma.rn.f32 	%f1820, %f1749, %f1819, %f1722;
	fma.rn.f32 	%f1821, %f1751, %f1819, %f1723;
	shfl.sync.idx.b32	%r722|%p429, %r971, %r216, 31, -1;
	mov.b32 	%f1822, %r722;
	fma.rn.f32 	%f1823, %f1749, %f1822, %f1725;
	fma.rn.f32 	%f1824, %f1751, %f1822, %f1726;
	shfl.sync.idx.b32	%r723|%p430, %r970, %r216, 31, -1;
	mov.b32 	%f1825, %r723;
	fma.rn.f32 	%f1826, %f1749, %f1825, %f1728;
	fma.rn.f32 	%f1827, %f1751, %f1825, %f1729;
	shfl.sync.idx.b32	%r724|%p431, %r969, %r216, 31, -1;
	mov.b32 	%f1828, %r724;
	fma.rn.f32 	%f1829, %f1749, %f1828, %f1731;
	fma.rn.f32 	%f1830, %f1751, %f1828, %f1732;
	shfl.sync.idx.b32	%r725|%p432, %r968, %r216, 31, -1;
	mov.b32 	%f1831, %r725;
	fma.rn.f32 	%f1832, %f1749, %f1831, %f1734;
	fma.rn.f32 	%f1833, %f1751, %f1831, %f1735;
	shfl.sync.idx.b32	%r726|%p433, %r967, %r216, 31, -1;
	mov.b32 	%f1834, %r726;
	fma.rn.f32 	%f1835, %f1749, %f1834, %f1737;
	fma.rn.f32 	%f1836, %f1751, %f1834, %f1738;
	shfl.sync.idx.b32	%r727|%p434, %r966, %r216, 31, -1;
	mov.b32 	%f1837, %r727;
	fma.rn.f32 	%f1838, %f1749, %f1837, %f1740;
	fma.rn.f32 	%f1839, %f1751, %f1837, %f1741;
	shfl.sync.idx.b32	%r728|%p435, %r965, %r216, 31, -1;
	mov.b32 	%f1840, %r728;
	fma.rn.f32 	%f1841, %f1749, %f1840, %f1743;
	fma.rn.f32 	%f1842, %f1751, %f1840, %f1744;
	shfl.sync.idx.b32	%r729|%p436, %r964, %r216, 31, -1;
	mov.b32 	%f1843, %r729;
	fma.rn.f32 	%f1844, %f1749, %f1843, %f1746;
	fma.rn.f32 	%f1845, %f1751, %f1843, %f1747;
	mul.wide.s32 	%rd170, %r219, 4;
	add.s64 	%rd171, %rd165, %rd170;
	shfl.sync.idx.b32	%r730|%p437, %r995, %r218, 31, -1;
	mov.b32 	%f1846, %r730;
	ld.global.nc.f32 	%f1847, [%rd171];
	fma.rn.f32 	%f2173, %f1847, %f1846, %f1750;
	ld.global.nc.f32 	%f1848, [%rd171+128];
	fma.rn.f32 	%f2172, %f1848, %f1846, %f1752;
	shfl.sync.idx.b32	%r731|%p438, %r994, %r218, 31, -1;
	mov.b32 	%f1849, %r731;
	fma.rn.f32 	%f2171, %f1847, %f1849, %f1754;
	fma.rn.f32 	%f2170, %f1848, %f1849, %f1755;
	shfl.sync.idx.b32	%r732|%p439, %r993, %r218, 31, -1;
	mov.b32 	%f1850, %r732;
	fma.rn.f32 	%f2169, %f1847, %f1850, %f1757;
	fma.rn.f32 	%f2168, %f1848, %f1850, %f1758;
	shfl.sync.idx.b32	%r733|%p440, %r992, %r218, 31, -1;
	mov.b32 	%f1851, %r733;
	fma.rn.f32 	%f2167, %f1847, %f1851, %f1760;
	fma.rn.f32 	%f2166, %f1848, %f1851, %f1761;
	shfl.sync.idx.b32	%r734|%p441, %r991, %r218, 31, -1;
	mov.b32 	%f1852, %r734;
	fma.rn.f32 	%f2165, %f1847, %f1852, %f1763;
	fma.rn.f32 	%f2164, %f1848, %f1852, %f1764;
	shfl.sync.idx.b32	%r735|%p442, %r990, %r218, 31, -1;
	mov.b32 	%f1853, %r735;
	fma.rn.f32 	%f2163, %f1847, %f1853, %f1766;
	fma.rn.f32 	%f2162, %f1848, %f1853, %f1767;
	shfl.sync.idx.b32	%r736|%p443, %r989, %r218, 31, -1;
	mov.b32 	%f1854, %r736;
	fma.rn.f32 	%f2161, %f1847, %f1854, %f1769;
	fma.rn.f32 	%f2160, %f1848, %f1854, %f1770;
	shfl.sync.idx.b32	%r737|%p444, %r988, %r218, 31, -1;
	mov.b32 	%f1855, %r737;
	fma.rn.f32 	%f2159, %f1847, %f1855, %f1772;
	fma.rn.f32 	%f2158, %f1848, %f1855, %f1773;
	shfl.sync.idx.b32	%r738|%p445, %r987, %r218, 31, -1;
	mov.b32 	%f1856, %r738;
	fma.rn.f32 	%f2157, %f1847, %f1856, %f1775;
	fma.rn.f32 	%f2156, %f1848, %f1856, %f1776;
	shfl.sync.idx.b32	%r739|%p446, %r986, %r218, 31, -1;
	mov.b32 	%f1857, %r739;
	fma.rn.f32 	%f2155, %f1847, %f1857, %f1778;
	fma.rn.f32 	%f2154, %f1848, %f1857, %f1779;
	shfl.sync.idx.b32	%r740|%p447, %r985, %r218, 31, -1;
	mov.b32 	%f1858, %r740;
	fma.rn.f32 	%f2153, %f1847, %f1858, %f1781;
	fma.rn.f32 	%f2152, %f1848, %f1858, %f1782;
	shfl.sync.idx.b32	%r741|%p448, %r984, %r218, 31, -1;
	mov.b32 	%f1859, %r741;
	fma.rn.f32 	%f2151, %f1847, %f1859, %f1784;
	fma.rn.f32 	%f2150, %f1848, %f1859, %f1785;
	shfl.sync.idx.b32	%r742|%p449, %r983, %r218, 31, -1;
	mov.b32 	%f1860, %r742;
	fma.rn.f32 	%f2149, %f1847, %f1860, %f1787;
	fma.rn.f32 	%f2148, %f1848, %f1860, %f1788;
	shfl.sync.idx.b32	%r743|%p450, %r982, %r218, 31, -1;
	mov.b32 	%f1861, %r743;
	fma.rn.f32 	%f2147, %f1847, %f1861, %f1790;
	fma.rn.f32 	%f2146, %f1848, %f1861, %f1791;
	shfl.sync.idx.b32	%r744|%p451, %r981, %r218, 31, -1;
	mov.b32 	%f1862, %r744;
	fma.rn.f32 	%f2145, %f1847, %f1862, %f1793;
	fma.rn.f32 	%f2144, %f1848, %f1862, %f1794;
	shfl.sync.idx.b32	%r745|%p452, %r980, %r218, 31, -1;
	mov.b32 	%f1863, %r745;
	fma.rn.f32 	%f2143, %f1847, %f1863, %f1796;
	fma.rn.f32 	%f2142, %f1848, %f1863, %f1797;
	shfl.sync.idx.b32	%r746|%p453, %r979, %r218, 31, -1;
	mov.b32 	%f1864, %r746;
	fma.rn.f32 	%f2141, %f1847, %f1864, %f1799;
	fma.rn.f32 	%f2140, %f1848, %f1864, %f1800;
	shfl.sync.idx.b32	%r747|%p454, %r978, %r218, 31, -1;
	mov.b32 	%f1865, %r747;
	fma.rn.f32 	%f2139, %f1847, %f1865, %f1802;
	fma.rn.f32 	%f2138, %f1848, %f1865, %f1803;
	shfl.sync.idx.b32	%r748|%p455, %r977, %r218, 31, -1;
	mov.b32 	%f1866, %r748;
	fma.rn.f32 	%f2137, %f1847, %f1866, %f1805;
	fma.rn.f32 	%f2136, %f1848, %f1866, %f1806;
	shfl.sync.idx.b32	%r749|%p456, %r976, %r218, 31, -1;
	mov.b32 	%f1867, %r749;
	fma.rn.f32 	%f2135, %f1847, %f1867, %f1808;
	fma.rn.f32 	%f2134, %f1848, %f1867, %f1809;
	shfl.sync.idx.b32	%r750|%p457, %r975, %r218, 31, -1;
	mov.b32 	%f1868, %r750;
	fma.rn.f32 	%f2133, %f1847, %f1868, %f1811;
	fma.rn.f32 	%f2132, %f1848, %f1868, %f1812;
	shfl.sync.idx.b32	%r751|%p458, %r974, %r218, 31, -1;
	mov.b32 	%f1869, %r751;
	fma.rn.f32 	%f2131, %f1847, %f1869, %f1814;
	fma.rn.f32 	%f2130, %f1848, %f1869, %f1815;
	shfl.sync.idx.b32	%r752|%p459, %r973, %r218, 31, -1;
	mov.b32 	%f1870, %r752;
	fma.rn.f32 	%f2129, %f1847, %f1870, %f1817;
	fma.rn.f32 	%f2128, %f1848, %f1870, %f1818;
	shfl.sync.idx.b32	%r753|%p460, %r972, %r218, 31, -1;
	mov.b32 	%f1871, %r753;
	fma.rn.f32 	%f2127, %f1847, %f1871, %f1820;
	fma.rn.f32 	%f2126, %f1848, %f1871, %f1821;
	shfl.sync.idx.b32	%r754|%p461, %r971, %r218, 31, -1;
	mov.b32 	%f1872, %r754;
	fma.rn.f32 	%f2125, %f1847, %f1872, %f1823;
	fma.rn.f32 	%f2124, %f1848, %f1872, %f1824;
	shfl.sync.idx.b32	%r755|%p462, %r970, %r218, 31, -1;
	mov.b32 	%f1873, %r755;
	fma.rn.f32 	%f2123, %f1847, %f1873, %f1826;
	fma.rn.f32 	%f2122, %f1848, %f1873, %f1827;
	shfl.sync.idx.b32	%r756|%p463, %r969, %r218, 31, -1;
	mov.b32 	%f1874, %r756;
	fma.rn.f32 	%f2121, %f1847, %f1874, %f1829;
	fma.rn.f32 	%f2120, %f1848, %f1874, %f1830;
	shfl.sync.idx.b32	%r757|%p464, %r968, %r218, 31, -1;
	mov.b32 	%f1875, %r757;
	fma.rn.f32 	%f2119, %f1847, %f1875, %f1832;
	fma.rn.f32 	%f2118, %f1848, %f1875, %f1833;
	shfl.sync.idx.b32	%r758|%p465, %r967, %r218, 31, -1;
	mov.b32 	%f1876, %r758;
	fma.rn.f32 	%f2117, %f1847, %f1876, %f1835;
	fma.rn.f32 	%f2116, %f1848, %f1876, %f1836;
	shfl.sync.idx.b32	%r759|%p466, %r966, %r218, 31, -1;
	mov.b32 	%f1877, %r759;
	fma.rn.f32 	%f2115, %f1847, %f1877, %f1838;
	fma.rn.f32 	%f2114, %f1848, %f1877, %f1839;
	shfl.sync.idx.b32	%r760|%p467, %r965, %r218, 31, -1;
	mov.b32 	%f1878, %r760;
	fma.rn.f32 	%f2113, %f1847, %f1878, %f1841;
	fma.rn.f32 	%f2112, %f1848, %f1878, %f1842;
	shfl.sync.idx.b32	%r761|%p468, %r964, %r218, 31, -1;
	mov.b32 	%f1879, %r761;
	fma.rn.f32 	%f2111, %f1847, %f1879, %f1844;
	fma.rn.f32 	%f2110, %f1848, %f1879, %f1845;
$L__BB8_138:
	ld.param.u64 	%rd249, [_Z12_spmm_conv_8PKfPfiiPKiS3_S3_S0__param_0];
	cvta.to.global.u64 	%rd2, %rd249;
	and.b32  	%r762, %r4, -4;
	and.b32  	%r763, %r4, -2;
	setp.ge.s32 	%p469, %r762, %r763;
	@%p469 bra 	$L__BB8_140;
	and.b32  	%r764, %r4, -4;
	add.s32 	%r765, %r764, %r2;
	sub.s32 	%r766, %r765, %r998;
	shfl.sync.idx.b32	%r767|%p470, %r997, %r766, 31, -1;
	add.s32 	%r768, %r766, 1;
	shfl.sync.idx.b32	%r769|%p471, %r997, %r768, 31, -1;
	mul.wide.s32 	%rd172, %r767, 4;
	add.s64 	%rd173, %rd2, %rd172;
	shfl.sync.idx.b32	%r770|%p472, %r995, %r766, 31, -1;
	mov.b32 	%f1880, %r770;
	ld.global.nc.f32 	%f1881, [%rd173];
	fma.rn.f32 	%f1882, %f1881, %f1880, %f2173;
	ld.global.nc.f32 	%f1883, [%rd173+128];
	fma.rn.f32 	%f1884, %f1883, %f1880, %f2172;
	shfl.sync.idx.b32	%r771|%p473, %r994, %r766, 31, -1;
	mov.b32 	%f1885, %r771;
	fma.rn.f32 	%f1886, %f1881, %f1885, %f2171;
	fma.rn.f32 	%f1887, %f1883, %f1885, %f2170;
	shfl.sync.idx.b32	%r772|%p474, %r993, %r766, 31, -1;
	mov.b32 	%f1888, %r772;
	fma.rn.f32 	%f1889, %f1881, %f1888, %f2169;
	fma.rn.f32 	%f1890, %f1883, %f1888, %f2168;
	shfl.sync.idx.b32	%r773|%p475, %r992, %r766, 31, -1;
	mov.b32 	%f1891, %r773;
	fma.rn.f32 	%f1892, %f1881, %f1891, %f2167;
	fma.rn.f32 	%f1893, %f1883, %f1891, %f2166;
	shfl.sync.idx.b32	%r774|%p476, %r991, %r766, 31, -1;
	mov.b32 	%f1894, %r774;
	fma.rn.f32 	%f1895, %f1881, %f1894, %f2165;
	fma.rn.f32 	%f1896, %f1883, %f1894, %f2164;
	shfl.sync.idx.b32	%r775|%p477, %r990, %r766, 31, -1;
	mov.b32 	%f1897, %r775;
	fma.rn.f32 	%f1898, %f1881, %f1897, %f2163;
	fma.rn.f32 	%f1899, %f1883, %f1897, %f2162;
	shfl.sync.idx.b32	%r776|%p478, %r989, %r766, 31, -1;
	mov.b32 	%f1900, %r776;
	fma.rn.f32 	%f1901, %f1881, %f1900, %f2161;
	fma.rn.f32 	%f1902, %f1883, %f1900, %f2160;
	shfl.sync.idx.b32	%r777|%p479, %r988, %r766, 31, -1;
	mov.b32 	%f1903, %r777;
	fma.rn.f32 	%f1904, %f1881, %f1903, %f2159;
	fma.rn.f32 	%f1905, %f1883, %f1903, %f2158;
	shfl.sync.idx.b32	%r778|%p480, %r987, %r766, 31, -1;
	mov.b32 	%f1906, %r778;
	fma.rn.f32 	%f1907, %f1881, %f1906, %f2157;
	fma.rn.f32 	%f1908, %f1883, %f1906, %f2156;
	shfl.sync.idx.b32	%r779|%p481, %r986, %r766, 31, -1;
	mov.b32 	%f1909, %r779;
	fma.rn.f32 	%f1910, %f1881, %f1909, %f2155;
	fma.rn.f32 	%f1911, %f1883, %f1909, %f2154;
	shfl.sync.idx.b32	%r780|%p482, %r985, %r766, 31, -1;
	mov.b32 	%f1912, %r780;
	fma.rn.f32 	%f1913, %f1881, %f1912, %f2153;
	fma.rn.f32 	%f1914, %f1883, %f1912, %f2152;
	shfl.sync.idx.b32	%r781|%p483, %r984, %r766, 31, -1;
	mov.b32 	%f1915, %r781;
	fma.rn.f32 	%f1916, %f1881, %f1915, %f2151;
	fma.rn.f32 	%f1917, %f1883, %f1915, %f2150;
	shfl.sync.idx.b32	%r782|%p484, %r983, %r766, 31, -1;
	mov.b32 	%f1918, %r782;
	fma.rn.f32 	%f1919, %f1881, %f1918, %f2149;
	fma.rn.f32 	%f1920, %f1883, %f1918, %f2148;
	shfl.sync.idx.b32	%r783|%p485, %r982, %r766, 31, -1;
	mov.b32 	%f1921, %r783;
	fma.rn.f32 	%f1922, %f1881, %f1921, %f2147;
	fma.rn.f32 	%f1923, %f1883, %f1921, %f2146;
	shfl.sync.idx.b32	%r784|%p486, %r981, %r766, 31, -1;
	mov.b32 	%f1924, %r784;
	fma.rn.f32 	%f1925, %f1881, %f1924, %f2145;
	fma.rn.f32 	%f1926, %f1883, %f1924, %f2144;
	shfl.sync.idx.b32	%r785|%p487, %r980, %r766, 31, -1;
	mov.b32 	%f1927, %r785;
	fma.rn.f32 	%f1928, %f1881, %f1927, %f2143;
	fma.rn.f32 	%f1929, %f1883, %f1927, %f2142;
	shfl.sync.idx.b32	%r786|%p488, %r979, %r766, 31, -1;
	mov.b32 	%f1930, %r786;
	fma.rn.f32 	%f1931, %f1881, %f1930, %f2141;
	fma.rn.f32 	%f1932, %f1883, %f1930, %f2140;
	shfl.sync.idx.b32	%r787|%p489, %r978, %r766, 31, -1;
	mov.b32 	%f1933, %r787;
	fma.rn.f32 	%f1934, %f1881, %f1933, %f2139;
	fma.rn.f32 	%f1935, %f1883, %f1933, %f2138;
	shfl.sync.idx.b32	%r788|%p490, %r977, %r766, 31, -1;
	mov.b32 	%f1936, %r788;
	fma.rn.f32 	%f1937, %f1881, %f1936, %f2137;
	fma.rn.f32 	%f1938, %f1883, %f1936, %f2136;
	shfl.sync.idx.b32	%r789|%p491, %r976, %r766, 31, -1;
	mov.b32 	%f1939, %r789;
	fma.rn.f32 	%f1940, %f1881, %f1939, %f2135;
	fma.rn.f32 	%f1941, %f1883, %f1939, %f2134;
	shfl.sync.idx.b32	%r790|%p492, %r975, %r766, 31, -1;
	mov.b32 	%f1942, %r790;
	fma.rn.f32 	%f1943, %f1881, %f1942, %f2133;
	fma.rn.f32 	%f1944, %f1883, %f1942, %f2132;
	shfl.sync.idx.b32	%r791|%p493, %r974, %r766, 31, -1;
	mov.b32 	%f1945, %r791;
	fma.rn.f32 	%f1946, %f1881, %f1945, %f2131;
	fma.rn.f32 	%f1947, %f1883, %f1945, %f2130;
	shfl.sync.idx.b32	%r792|%p494, %r973, %r766, 31, -1;
	mov.b32 	%f1948, %r792;
	fma.rn.f32 	%f1949, %f1881, %f1948, %f2129;
	fma.rn.f32 	%f1950, %f1883, %f1948, %f2128;
	shfl.sync.idx.b32	%r793|%p495, %r972, %r766, 31, -1;
	mov.b32 	%f1951, %r793;
	fma.rn.f32 	%f1952, %f1881, %f1951, %f2127;
	fma.rn.f32 	%f1953, %f1883, %f1951, %f2126;
	shfl.sync.idx.b32	%r794|%p496, %r971, %r766, 31, -1;
	mov.b32 	%f1954, %r794;
	fma.rn.f32 	%f1955, %f1881, %f1954, %f2125;
	fma.rn.f32 	%f1956, %f1883, %f1954, %f2124;
	shfl.sync.idx.b32	%r795|%p497, %r970, %r766, 31, -1;
	mov.b32 	%f1957, %r795;
	fma.rn.f32 	%f1958, %f1881, %f1957, %f2123;
	fma.rn.f32 	%f1959, %f1883, %f1957, %f2122;
	shfl.sync.idx.b32	%r796|%p498, %r969, %r766, 31, -1;
	mov.b32 	%f1960, %r796;
	fma.rn.f32 	%f1961, %f1881, %f1960, %f2121;
	fma.rn.f32 	%f1962, %f1883, %f1960, %f2120;
	shfl.sync.idx.b32	%r797|%p499, %r968, %r766, 31, -1;
	mov.b32 	%f1963, %r797;
	fma.rn.f32 	%f1964, %f1881, %f1963, %f2119;
	fma.rn.f32 	%f1965, %f1883, %f1963, %f2118;
	shfl.sync.idx.b32	%r798|%p500, %r967, %r766, 31, -1;
	mov.b32 	%f1966, %r798;
	fma.rn.f32 	%f1967, %f1881, %f1966, %f2117;
	fma.rn.f32 	%f1968, %f1883, %f1966, %f2116;
	shfl.sync.idx.b32	%r799|%p501, %r966, %r766, 31, -1;
	mov.b32 	%f1969, %r799;
	fma.rn.f32 	%f1970, %f1881, %f1969, %f2115;
	fma.rn.f32 	%f1971, %f1883, %f1969, %f2114;
	shfl.sync.idx.b32	%r800|%p502, %r965, %r766, 31, -1;
	mov.b32 	%f1972, %r800;
	fma.rn.f32 	%f1973, %f1881, %f1972, %f2113;
	fma.rn.f32 	%f1974, %f1883, %f1972, %f2112;
	shfl.sync.idx.b32	%r801|%p503, %r964, %r766, 31, -1;
	mov.b32 	%f1975, %r801;
	fma.rn.f32 	%f1976, %f1881, %f1975, %f2111;
	fma.rn.f32 	%f1977, %f1883, %f1975, %f2110;
	mul.wide.s32 	%rd174, %r769, 4;
	add.s64 	%rd175, %rd2, %rd174;
	shfl.sync.idx.b32	%r802|%p504, %r995, %r768, 31, -1;
	mov.b32 	%f1978, %r802;
	ld.global.nc.f32 	%f1979, [%rd175];
	fma.rn.f32 	%f2173, %f1979, %f1978, %f1882;
	ld.global.nc.f32 	%f1980, [%rd175+128];
	fma.rn.f32 	%f2172, %f1980, %f1978, %f1884;
	shfl.sync.idx.b32	%r803|%p505, %r994, %r768, 31, -1;
	mov.b32 	%f1981, %r803;
	fma.rn.f32 	%f2171, %f1979, %f1981, %f1886;
	fma.rn.f32 	%f2170, %f1980, %f1981, %f1887;
	shfl.sync.idx.b32	%r804|%p506, %r993, %r768, 31, -1;
	mov.b32 	%f1982, %r804;
	fma.rn.f32 	%f2169, %f1979, %f1982, %f1889;
	fma.rn.f32 	%f2168, %f1980, %f1982, %f1890;
	shfl.sync.idx.b32	%r805|%p507, %r992, %r768, 31, -1;
	mov.b32 	%f1983, %r805;
	fma.rn.f32 	%f2167, %f1979, %f1983, %f1892;
	fma.rn.f32 	%f2166, %f1980, %f1983, %f1893;
	shfl.sync.idx.b32	%r806|%p508, %r991, %r768, 31, -1;
	mov.b32 	%f1984, %r806;
	fma.rn.f32 	%f2165, %f1979, %f1984, %f1895;
	fma.rn.f32 	%f2164, %f1980, %f1984, %f1896;
	shfl.sync.idx.b32	%r807|%p509, %r990, %r768, 31, -1;
	mov.b32 	%f1985, %r807;
	fma.rn.f32 	%f2163, %f1979, %f1985, %f1898;
	fma.rn.f32 	%f2162, %f1980, %f1985, %f1899;
	shfl.sync.idx.b32	%r808|%p510, %r989, %r768, 31, -1;
	mov.b32 	%f1986, %r808;
	fma.rn.f32 	%f2161, %f1979, %f1986, %f1901;
	fma.rn.f32 	%f2160, %f1980, %f1986, %f1902;
	shfl.sync.idx.b32	%r809|%p511, %r988, %r768, 31, -1;
	mov.b32 	%f1987, %r809;
	fma.rn.f32 	%f2159, %f1979, %f1987, %f1904;
	fma.rn.f32 	%f2158, %f1980, %f1987, %f1905;
	shfl.sync.idx.b32	%r810|%p512, %r987, %r768, 31, -1;
	mov.b32 	%f1988, %r810;
	fma.rn.f32 	%f2157, %f1979, %f1988, %f1907;
	fma.rn.f32 	%f2156, %f1980, %f1988, %f1908;
	shfl.sync.idx.b32	%r811|%p513, %r986, %r768, 31, -1;
	mov.b32 	%f1989, %r811;
	fma.rn.f32 	%f2155, %f1979, %f1989, %f1910;
	fma.rn.f32 	%f2154, %f1980, %f1989, %f1911;
	shfl.sync.idx.b32	%r812|%p514, %r985, %r768, 31, -1;
	mov.b32 	%f1990, %r812;
	fma.rn.f32 	%f2153, %f1979, %f1990, %f1913;
	fma.rn.f32 	%f2152, %f1980, %f1990, %f1914;
	shfl.sync.idx.b32	%r813|%p515, %r984, %r768, 31, -1;
	mov.b32 	%f1991, %r813;
	fma.rn.f32 	%f2151, %f1979, %f1991, %f1916;
	fma.rn.f32 	%f2150, %f1980, %f1991, %f1917;
	shfl.sync.idx.b32	%r814|%p516, %r983, %r768, 31, -1;
	mov.b32 	%f1992, %r814;
	fma.rn.f32 	%f2149, %f1979, %f1992, %f1919;
	fma.rn.f32 	%f2148, %f1980, %f1992, %f1920;
	shfl.sync.idx.b32	%r815|%p517, %r982, %r768, 31, -1;
	mov.b32 	%f1993, %r815;
	fma.rn.f32 	%f2147, %f1979, %f1993, %f1922;
	fma.rn.f32 	%f2146, %f1980, %f1993, %f1923;
	shfl.sync.idx.b32	%r816|%p518, %r981, %r768, 31, -1;
	mov.b32 	%f1994, %r816;
	fma.rn.f32 	%f2145, %f1979, %f1994, %f1925;
	fma.rn.f32 	%f2144, %f1980, %f1994, %f1926;
	shfl.sync.idx.b32	%r817|%p519, %r980, %r768, 31, -1;
	mov.b32 	%f1995, %r817;
	fma.rn.f32 	%f2143, %f1979, %f1995, %f1928;
	fma.rn.f32 	%f2142, %f1980, %f1995, %f1929;
	shfl.sync.idx.b32	%r818|%p520, %r979, %r768, 31, -1;
	mov.b32 	%f1996, %r818;
	fma.rn.f32 	%f2141, %f1979, %f1996, %f1931;
	fma.rn.f32 	%f2140, %f1980, %f1996, %f1932;
	shfl.sync.idx.b32	%r819|%p521, %r978, %r768, 31, -1;
	mov.b32 	%f1997, %r819;
	fma.rn.f32 	%f2139, %f1979, %f1997, %f1934;
	fma.rn.f32 	%f2138, %f1980, %f1997, %f1935;
	shfl.sync.idx.b32	%r820|%p522, %r977, %r768, 31, -1;
	mov.b32 	%f1998, %r820;
	fma.rn.f32 	%f2137, %f1979, %f1998, %f1937;
	fma.rn.f32 	%f2136, %f1980, %f1998, %f1938;
	shfl.sync.idx.b32	%r821|%p523, %r976, %r768, 31, -1;
	mov.b32 	%f1999, %r821;
	fma.rn.f32 	%f2135, %f1979, %f1999, %f1940;
	fma.rn.f32 	%f2134, %f1980, %f1999, %f1941;
	shfl.sync.idx.b32	%r822|%p524, %r975, %r768, 31, -1;
	mov.b32 	%f2000, %r822;
	fma.rn.f32 	%f2133, %f1979, %f2000, %f1943;
	fma.rn.f32 	%f2132, %f1980, %f2000, %f1944;
	shfl.sync.idx.b32	%r823|%p525, %r974, %r768, 31, -1;
	mov.b32 	%f2001, %r823;
	fma.rn.f32 	%f2131, %f1979, %f2001, %f1946;
	fma.rn.f32 	%f2130, %f1980, %f2001, %f1947;
	shfl.sync.idx.b32	%r824|%p526, %r973, %r768, 31, -1;
	mov.b32 	%f2002, %r824;
	fma.rn.f32 	%f2129, %f1979, %f2002, %f1949;
	fma.rn.f32 	%f2128, %f1980, %f2002, %f1950;
	shfl.sync.idx.b32	%r825|%p527, %r972, %r768, 31, -1;
	mov.b32 	%f2003, %r825;
	fma.rn.f32 	%f2127, %f1979, %f2003, %f1952;
	fma.rn.f32 	%f2126, %f1980, %f2003, %f1953;
	shfl.sync.idx.b32	%r826|%p528, %r971, %r768, 31, -1;
	mov.b32 	%f2004, %r826;
	fma.rn.f32 	%f2125, %f1979, %f2004, %f1955;
	fma.rn.f32 	%f2124, %f1980, %f2004, %f1956;
	shfl.sync.idx.b32	%r827|%p529, %r970, %r768, 31, -1;
	mov.b32 	%f2005, %r827;
	fma.rn.f32 	%f2123, %f1979, %f2005, %f1958;
	fma.rn.f32 	%f2122, %f1980, %f2005, %f1959;
	shfl.sync.idx.b32	%r828|%p530, %r969, %r768, 31, -1;
	mov.b32 	%f2006, %r828;
	fma.rn.f32 	%f2121, %f1979, %f2006, %f1961;
	fma.rn.f32 	%f2120, %f1980, %f2006, %f1962;
	shfl.sync.idx.b32	%r829|%p531, %r968, %r768, 31, -1;
	mov.b32 	%f2007, %r829;
	fma.rn.f32 	%f2119, %f1979, %f2007, %f1964;
	fma.rn.f32 	%f2118, %f1980, %f2007, %f1965;
	shfl.sync.idx.b32	%r830|%p532, %r967, %r768, 31, -1;
	mov.b32 	%f2008, %r830;
	fma.rn.f32 	%f2117, %f1979, %f2008, %f1967;
	fma.rn.f32 	%f2116, %f1980, %f2008, %f1968;
	shfl.sync.idx.b32	%r831|%p533, %r966, %r768, 31, -1;
	mov.b32 	%f2009, %r831;
	fma.rn.f32 	%f2115, %f1979, %f2009, %f1970;
	fma.rn.f32 	%f2114, %f1980, %f2009, %f1971;
	shfl.sync.idx.b32	%r832|%p534, %r965, %r768, 31, -1;
	mov.b32 	%f2010, %r832;
	fma.rn.f32 	%f2113, %f1979, %f2010, %f1973;
	fma.rn.f32 	%f2112, %f1980, %f2010, %f1974;
	shfl.sync.idx.b32	%r833|%p535, %r964, %r768, 31, -1;
	mov.b32 	%f2011, %r833;
	fma.rn.f32 	%f2111, %f1979, %f2011, %f1976;
	fma.rn.f32 	%f2110, %f1980, %f2011, %f1977;
$L__BB8_140:
	setp.ge.s32 	%p536, %r7, %r4;
	@%p536 bra 	$L__BB8_142;
	sub.s32 	%r834, %r7, %r998;
	shfl.sync.idx.b32	%r835|%p537, %r997, %r834, 31, -1;
	mul.wide.s32 	%rd176, %r835, 4;
	add.s64 	%rd177, %rd2, %rd176;
	shfl.sync.idx.b32	%r836|%p538, %r995, %r834, 31, -1;
	mov.b32 	%f2012, %r836;
	ld.global.nc.f32 	%f2013, [%rd177];
	fma.rn.f32 	%f2173, %f2013, %f2012, %f2173;
	ld.global.nc.f32 	%f2014, [%rd177+128];
	fma.rn.f32 	%f2172, %f2014, %f2012, %f2172;
	shfl.sync.idx.b32	%r837|%p539, %r994, %r834, 31, -1;
	mov.b32 	%f2015, %r837;
	fma.rn.f32 	%f2171, %f2013, %f2015, %f2171;
	fma.rn.f32 	%f2170, %f2014, %f2015, %f2170;
	shfl.sync.idx.b32	%r838|%p540, %r993, %r834, 31, -1;
	mov.b32 	%f2016, %r838;
	fma.rn.f32 	%f2169, %f2013, %f2016, %f2169;
	fma.rn.f32 	%f2168, %f2014, %f2016, %f2168;
	shfl.sync.idx.b32	%r839|%p541, %r992, %r834, 31, -1;
	mov.b32 	%f2017, %r839;
	fma.rn.f32 	%f2167, %f2013, %f2017, %f2167;
	fma.rn.f32 	%f2166, %f2014, %f2017, %f2166;
	shfl.sync.idx.b32	%r840|%p542, %r991, %r834, 31, -1;
	mov.b32 	%f2018, %r840;
	fma.rn.f32 	%f2165, %f2013, %f2018, %f2165;
	fma.rn.f32 	%f2164, %f2014, %f2018, %f2164;
	shfl.sync.idx.b32	%r841|%p543, %r990, %r834, 31, -1;
	mov.b32 	%f2019, %r841;
	fma.rn.f32 	%f2163, %f2013, %f2019, %f2163;
	fma.rn.f32 	%f2162, %f2014, %f2019, %f2162;
	shfl.sync.idx.b32	%r842|%p544, %r989, %r834, 31, -1;
	mov.b32 	%f2020, %r842;
	fma.rn.f32 	%f2161, %f2013, %f2020, %f2161;
	fma.rn.f32 	%f2160, %f2014, %f2020, %f2160;
	shfl.sync.idx.b32	%r843|%p545, %r988, %r834, 31, -1;
	mov.b32 	%f2021, %r843;
	fma.rn.f32 	%f2159, %f2013, %f2021, %f2159;
	fma.rn.f32 	%f2158, %f2014, %f2021, %f2158;
	shfl.sync.idx.b32	%r844|%p546, %r987, %r834, 31, -1;
	mov.b32 	%f2022, %r844;
	fma.rn.f32 	%f2157, %f2013, %f2022, %f2157;
	fma.rn.f32 	%f2156, %f2014, %f2022, %f2156;
	shfl.sync.idx.b32	%r845|%p547, %r986, %r834, 31, -1;
	mov.b32 	%f2023, %r845;
	fma.rn.f32 	%f2155, %f2013, %f2023, %f2155;
	fma.rn.f32 	%f2154, %f2014, %f2023, %f2154;
	shfl.sync.idx.b32	%r846|%p548, %r985, %r834, 31, -1;
	mov.b32 	%f2024, %r846;
	fma.rn.f32 	%f2153, %f2013, %f2024, %f2153;
	fma.rn.f32 	%f2152, %f2014, %f2024, %f2152;
	shfl.sync.idx.b32	%r847|%p549, %r984, %r834, 31, -1;
	mov.b32 	%f2025, %r847;
	fma.rn.f32 	%f2151, %f2013, %f2025, %f2151;
	fma.rn.f32 	%f2150, %f2014, %f2025, %f2150;
	shfl.sync.idx.b32	%r848|%p550, %r983, %r834, 31, -1;
	mov.b32 	%f2026, %r848;
	fma.rn.f32 	%f2149, %f2013, %f2026, %f2149;
	fma.rn.f32 	%f2148, %f2014, %f2026, %f2148;
	shfl.sync.idx.b32	%r849|%p551, %r982, %r834, 31, -1;
	mov.b32 	%f2027, %r849;
	fma.rn.f32 	%f2147, %f2013, %f2027, %f2147;
	fma.rn.f32 	%f2146, %f2014, %f2027, %f2146;
	shfl.sync.idx.b32	%r850|%p552, %r981, %r834, 31, -1;
	mov.b32 	%f2028, %r850;
	fma.rn.f32 	%f2145, %f2013, %f2028, %f2145;
	fma.rn.f32 	%f2144, %f2014, %f2028, %f2144;
	shfl.sync.idx.b32	%r851|%p553, %r980, %r834, 31, -1;
	mov.b32 	%f2029, %r851;
	fma.rn.f32 	%f2143, %f2013, %f2029, %f2143;
	fma.rn.f32 	%f2142, %f2014, %f2029, %f2142;
	shfl.sync.idx.b32	%r852|%p554, %r979, %r834, 31, -1;
	mov.b32 	%f2030, %r852;
	fma.rn.f32 	%f2141, %f2013, %f2030, %f2141;
	fma.rn.f32 	%f2140, %f2014, %f2030, %f2140;
	shfl.sync.idx.b32	%r853|%p555, %r978, %r834, 31, -1;
	mov.b32 	%f2031, %r853;
	fma.rn.f32 	%f2139, %f2013, %f2031, %f2139;
	fma.rn.f32 	%f2138, %f2014, %f2031, %f2138;
	shfl.sync.idx.b32	%r854|%p556, %r977, %r834, 31, -1;
	mov.b32 	%f2032, %r854;
	fma.rn.f32 	%f2137, %f2013, %f2032, %f2137;
	fma.rn.f32 	%f2136, %f2014, %f2032, %f2136;
	shfl.sync.idx.b32	%r855|%p557, %r976, %r834, 31, -1;
	mov.b32 	%f2033, %r855;
	fma.rn.f32 	%f2135, %f2013, %f2033, %f2135;
	fma.rn.f32 	%f2134, %f2014, %f2033, %f2134;
	shfl.sync.idx.b32	%r856|%p558, %r975, %r834, 31, -1;
	mov.b32 	%f2034, %r856;
	fma.rn.f32 	%f2133, %f2013, %f2034, %f2133;
	fma.rn.f32 	%f2132, %f2014, %f2034, %f2132;
	shfl.sync.idx.b32	%r857|%p559, %r974, %r834, 31, -1;
	mov.b32 	%f2035, %r857;
	fma.rn.f32 	%f2131, %f2013, %f2035, %f2131;
	fma.rn.f32 	%f2130, %f2014, %f2035, %f2130;
	shfl.sync.idx.b32	%r858|%p560, %r973, %r834, 31, -1;
	mov.b32 	%f2036, %r858;
	fma.rn.f32 	%f2129, %f2013, %f2036, %f2129;
	fma.rn.f32 	%f2128, %f2014, %f2036, %f2128;
	shfl.sync.idx.b32	%r859|%p561, %r972, %r834, 31, -1;
	mov.b32 	%f2037, %r859;
	fma.rn.f32 	%f2127, %f2013, %f2037, %f2127;
	fma.rn.f32 	%f2126, %f2014, %f2037, %f2126;
	shfl.sync.idx.b32	%r860|%p562, %r971, %r834, 31, -1;
	mov.b32 	%f2038, %r860;
	fma.rn.f32 	%f2125, %f2013, %f2038, %f2125;
	fma.rn.f32 	%f2124, %f2014, %f2038, %f2124;
	shfl.sync.idx.b32	%r861|%p563, %r970, %r834, 31, -1;
	mov.b32 	%f2039, %r861;
	fma.rn.f32 	%f2123, %f2013, %f2039, %f2123;
	fma.rn.f32 	%f2122, %f2014, %f2039, %f2122;
	shfl.sync.idx.b32	%r862|%p564, %r969, %r834, 31, -1;
	mov.b32 	%f2040, %r862;
	fma.rn.f32 	%f2121, %f2013, %f2040, %f2121;
	fma.rn.f32 	%f2120, %f2014, %f2040, %f2120;
	shfl.sync.idx.b32	%r863|%p565, %r968, %r834, 31, -1;
	mov.b32 	%f2041, %r863;
	fma.rn.f32 	%f2119, %f2013, %f2041, %f2119;
	fma.rn.f32 	%f2118, %f2014, %f2041, %f2118;
	shfl.sync.idx.b32	%r864|%p566, %r967, %r834, 31, -1;
	mov.b32 	%f2042, %r864;
	fma.rn.f32 	%f2117, %f2013, %f2042, %f2117;
	fma.rn.f32 	%f2116, %f2014, %f2042, %f2116;
	shfl.sync.idx.b32	%r865|%p567, %r966, %r834, 31, -1;
	mov.b32 	%f2043, %r865;
	fma.rn.f32 	%f2115, %f2013, %f2043, %f2115;
	fma.rn.f32 	%f2114, %f2014, %f2043, %f2114;
	shfl.sync.idx.b32	%r866|%p568, %r965, %r834, 31, -1;
	mov.b32 	%f2044, %r866;
	fma.rn.f32 	%f2113, %f2013, %f2044, %f2113;
	fma.rn.f32 	%f2112, %f2014, %f2044, %f2112;
	shfl.sync.idx.b32	%r867|%p569, %r964, %r834, 31, -1;
	mov.b32 	%f2045, %r867;
	fma.rn.f32 	%f2111, %f2013, %f2045, %f2111;
	fma.rn.f32 	%f2110, %f2014, %f2045, %f2110;
$L__BB8_142:
	ld.param.u64 	%rd251, [_Z12_spmm_conv_8PKfPfiiPKiS3_S3_S0__param_5];
	ld.param.u64 	%rd250, [_Z12_spmm_conv_8PKfPfiiPKiS3_S3_S0__param_1];
	cvta.to.global.u64 	%rd178, %rd250;
	cvta.to.global.u64 	%rd179, %rd251;
	mul.wide.s32 	%rd180, %r220, 4;
	add.s64 	%rd181, %rd179, %rd180;
	ld.global.nc.u32 	%r868, [%rd181];
	shl.b32 	%r869, %r868, 6;
	add.s32 	%r870, %r869, %r5;
	mul.wide.s32 	%rd182, %r870, 4;
	add.s64 	%rd183, %rd178, %rd182;
	st.global.f32 	[%rd183], %f2173;
	st.global.f32 	[%rd183+128], %f2172;
	ld.global.nc.u32 	%r871, [%rd181+4];
	shl.b32 	%r872, %r871, 6;
	add.s32 	%r873, %r872, %r5;
	mul.wide.s32 	%rd184, %r873, 4;
	add.s64 	%rd185, %rd178, %rd184;
	st.global.f32 	[%rd185], %f2171;
	st.global.f32 	[%rd185+128], %f2170;
	ld.global.nc.u32 	%r874, [%rd181+8];
	shl.b32 	%r875, %r874, 6;
	add.s32 	%r876, %r875, %r5;
	mul.wide.s32 	%rd186, %r876, 4;
	add.s64 	%rd187, %rd178, %rd186;
	st.global.f32 	[%rd187], %f2169;
	st.global.f32 	[%rd187+128], %f2168;
	ld.global.nc.u32 	%r877, [%rd181+12];
	shl.b32 	%r878, %r877, 6;
	add.s32 	%r879, %r878, %r5;
	mul.wide.s32 	%rd188, %r879, 4;
	add.s64 	%rd189, %rd178, %rd188;
	st.global.f32 	[%rd189], %f2167;
	st.global.f32 	[%rd189+128], %f2166;
	ld.global.nc.u32 	%r880, [%rd181+16];
	shl.b32 	%r881, %r880, 6;
	add.s32 	%r882, %r881, %r5;
	mul.wide.s32 	%rd190, %r882, 4;
	add.s64 	%rd191, %rd178, %rd190;
	st.global.f32 	[%rd191], %f2165;
	st.global.f32 	[%rd191+128], %f2164;
	ld.global.nc.u32 	%r883, [%rd181+20];
	shl.b32 	%r884, %r883, 6;
	add.s32 	%r885, %r884, %r5;
	mul.wide.s32 	%rd192, %r885, 4;
	add.s64 	%rd193, %rd178, %rd192;
	st.global.f32 	[%rd193], %f2163;
	st.global.f32 	[%rd193+128], %f2162;
	ld.global.nc.u32 	%r886, [%rd181+24];
	shl.b32 	%r887, %r886, 6;
	add.s32 	%r888, %r887, %r5;
	mul.wide.s32 	%rd194, %r888, 4;
	add.s64 	%rd195, %rd178, %rd194;
	st.global.f32 	[%rd195], %f2161;
	st.global.f32 	[%rd195+128], %f2160;
	ld.global.nc.u32 	%r889, [%rd181+28];
	shl.b32 	%r890, %r889, 6;
	add.s32 	%r891, %r890, %r5;
	mul.wide.s32 	%rd196, %r891, 4;
	add.s64 	%rd197, %rd178, %rd196;
	st.global.f32 	[%rd197], %f2159;
	st.global.f32 	[%rd197+128], %f2158;
	ld.global.nc.u32 	%r892, [%rd181+32];
	shl.b32 	%r893, %r892, 6;
	add.s32 	%r894, %r893, %r5;
	mul.wide.s32 	%rd198, %r894, 4;
	add.s64 	%rd199, %rd178, %rd198;
	st.global.f32 	[%rd199], %f2157;
	st.global.f32 	[%rd199+128], %f2156;
	ld.global.nc.u32 	%r895, [%rd181+36];
	shl.b32 	%r896, %r895, 6;
	add.s32 	%r897, %r896, %r5;
	mul.wide.s32 	%rd200, %r897, 4;
	add.s64 	%rd201, %rd178, %rd200;
	st.global.f32 	[%rd201], %f2155;
	st.global.f32 	[%rd201+128], %f2154;
	ld.global.nc.u32 	%r898, [%rd181+40];
	shl.b32 	%r899, %r898, 6;
	add.s32 	%r900, %r899, %r5;
	mul.wide.s32 	%rd202, %r900, 4;
	add.s64 	%rd203, %rd178, %rd202;
	st.global.f32 	[%rd203], %f2153;
	st.global.f32 	[%rd203+128], %f2152;
	ld.global.nc.u32 	%r901, [%rd181+44];
	shl.b32 	%r902, %r901, 6;
	add.s32 	%r903, %r902, %r5;
	mul.wide.s32 	%rd204, %r903, 4;
	add.s64 	%rd205, %rd178, %rd204;
	st.global.f32 	[%rd205], %f2151;
	st.global.f32 	[%rd205+128], %f2150;
	ld.global.nc.u32 	%r904, [%rd181+48];
	shl.b32 	%r905, %r904, 6;
	add.s32 	%r906, %r905, %r5;
	mul.wide.s32 	%rd206, %r906, 4;
	add.s64 	%rd207, %rd178, %rd206;
	st.global.f32 	[%rd207], %f2149;
	st.global.f32 	[%rd207+128], %f2148;
	ld.global.nc.u32 	%r907, [%rd181+52];
	shl.b32 	%r908, %r907, 6;
	add.s32 	%r909, %r908, %r5;
	mul.wide.s32 	%rd208, %r909, 4;
	add.s64 	%rd209, %rd178, %rd208;
	st.global.f32 	[%rd209], %f2147;
	st.global.f32 	[%rd209+128], %f2146;
	ld.global.nc.u32 	%r910, [%rd181+56];
	shl.b32 	%r911, %r910, 6;
	add.s32 	%r912, %r911, %r5;
	mul.wide.s32 	%rd210, %r912, 4;
	add.s64 	%rd211, %rd178, %rd210;
	st.global.f32 	[%rd211], %f2145;
	st.global.f32 	[%rd211+128], %f2144;
	ld.global.nc.u32 	%r913, [%rd181+60];
	shl.b32 	%r914, %r913, 6;
	add.s32 	%r915, %r914, %r5;
	mul.wide.s32 	%rd212, %r915, 4;
	add.s64 	%rd213, %rd178, %rd212;
	st.global.f32 	[%rd213], %f2143;
	st.global.f32 	[%rd213+128], %f2142;
	ld.global.nc.u32 	%r916, [%rd181+64];
	shl.b32 	%r917, %r916, 6;
	add.s32 	%r918, %r917, %r5;
	mul.wide.s32 	%rd214, %r918, 4;
	add.s64 	%rd215, %rd178, %rd214;
	st.global.f32 	[%rd215], %f2141;
	st.global.f32 	[%rd215+128], %f2140;
	ld.global.nc.u32 	%r919, [%rd181+68];
	shl.b32 	%r920, %r919, 6;
	add.s32 	%r921, %r920, %r5;
	mul.wide.s32 	%rd216, %r921, 4;
	add.s64 	%rd217, %rd178, %rd216;
	st.global.f32 	[%rd217], %f2139;
	st.global.f32 	[%rd217+128], %f2138;
	ld.global.nc.u32 	%r922, [%rd181+72];
	shl.b32 	%r923, %r922, 6;
	add.s32 	%r924, %r923, %r5;
	mul.wide.s32 	%rd218, %r924, 4;
	add.s64 	%rd219, %rd178, %rd218;
	st.global.f32 	[%rd219], %f2137;
	st.global.f32 	[%rd219+128], %f2136;
	ld.global.nc.u32 	%r925, [%rd181+76];
	shl.b32 	%r926, %r925, 6;
	add.s32 	%r927, %r926, %r5;
	mul.wide.s32 	%rd220, %r927, 4;
	add.s64 	%rd221, %rd178, %rd220;
	st.global.f32 	[%rd221], %f2135;
	st.global.f32 	[%rd221+128], %f2134;
	ld.global.nc.u32 	%r928, [%rd181+80];
	shl.b32 	%r929, %r928, 6;
	add.s32 	%r930, %r929, %r5;
	mul.wide.s32 	%rd222, %r930, 4;
	add.s64 	%rd223, %rd178, %rd222;
	st.global.f32 	[%rd223], %f2133;
	st.global.f32 	[%rd223+128], %f2132;
	ld.global.nc.u32 	%r931, [%rd181+84];
	shl.b32 	%r932, %r931, 6;
	add.s32 	%r933, %r932, %r5;
	mul.wide.s32 	%rd224, %r933, 4;
	add.s64 	%rd225, %rd178, %rd224;
	st.global.f32 	[%rd225], %f2131;
	st.global.f32 	[%rd225+128], %f2130;
	ld.global.nc.u32 	%r934, [%rd181+88];
	shl.b32 	%r935, %r934, 6;
	add.s32 	%r936, %r935, %r5;
	mul.wide.s32 	%rd226, %r936, 4;
	add.s64 	%rd227, %rd178, %rd226;
	st.global.f32 	[%rd227], %f2129;
	st.global.f32 	[%rd227+128], %f2128;
	ld.global.nc.u32 	%r937, [%rd181+92];
	shl.b32 	%r938, %r937, 6;
	add.s32 	%r939, %r938, %r5;
	mul.wide.s32 	%rd228, %r939, 4;
	add.s64 	%rd229, %rd178, %rd228;
	st.global.f32 	[%rd229], %f2127;
	st.global.f32 	[%rd229+128], %f2126;
	ld.global.nc.u32 	%r940, [%rd181+96];
	shl.b32 	%r941, %r940, 6;
	add.s32 	%r942, %r941, %r5;
	mul.wide.s32 	%rd230, %r942, 4;
	add.s64 	%rd231, %rd178, %rd230;
	st.global.f32 	[%rd231], %f2125;
	st.global.f32 	[%rd231+128], %f2124;
	ld.global.nc.u32 	%r943, [%rd181+100];
	shl.b32 	%r944, %r943, 6;
	add.s32 	%r945, %r944, %r5;
	mul.wide.s32 	%rd232, %r945, 4;
	add.s64 	%rd233, %rd178, %rd232;
	st.global.f32 	[%rd233], %f2123;
	st.global.f32 	[%rd233+128], %f2122;
	ld.global.nc.u32 	%r946, [%rd181+104];
	shl.b32 	%r947, %r946, 6;
	add.s32 	%r948, %r947, %r5;
	mul.wide.s32 	%rd234, %r948, 4;
	add.s64 	%rd235, %rd178, %rd234;
	st.global.f32 	[%rd235], %f2121;
	st.global.f32 	[%rd235+128], %f2120;
	ld.global.nc.u32 	%r949, [%rd181+108];
	shl.b32 	%r950, %r949, 6;
	add.s32 	%r951, %r950, %r5;
	mul.wide.s32 	%rd236, %r951, 4;
	add.s64 	%rd237, %rd178, %rd236;
	st.global.f32 	[%rd237], %f2119;
	st.global.f32 	[%rd237+128], %f2118;
	ld.global.nc.u32 	%r952, [%rd181+112];
	shl.b32 	%r953, %r952, 6;
	add.s32 	%r954, %r953, %r5;
	mul.wide.s32 	%rd238, %r954, 4;
	add.s64 	%rd239, %rd178, %rd238;
	st.global.f32 	[%rd239], %f2117;
	st.global.f32 	[%rd239+128], %f2116;
	ld.global.nc.u32 	%r955, [%rd181+116];
	shl.b32 	%r956, %r955, 6;
	add.s32 	%r957, %r956, %r5;
	mul.wide.s32 	%rd240, %r957, 4;
	add.s64 	%rd241, %rd178, %rd240;
	st.global.f32 	[%rd241], %f2115;
	st.global.f32 	[%rd241+128], %f2114;
	ld.global.nc.u32 	%r958, [%rd181+120];
	shl.b32 	%r959, %r958, 6;
	add.s32 	%r960, %r959, %r5;
	mul.wide.s32 	%rd242, %r960, 4;
	add.s64 	%rd243, %rd178, %rd242;
	st.global.f32 	[%rd243], %f2113;
	st.global.f32 	[%rd243+128], %f2112;
	ld.global.nc.u32 	%r961, [%rd181+124];
	shl.b32 	%r962, %r961, 6;
	add.s32 	%r963, %r962, %r5;
	mul.wide.s32 	%rd244, %r963, 4;
	add.s64 	%rd245, %rd178, %rd244;
	st.global.f32 	[%rd245], %f2111;
	st.global.f32 	[%rd245+128], %f2110;
	ret;

}
	// .globl	_Z12_spmm_conv_9PKfPfiiPKiS3_S3_S0_
.visible .entry _Z12_spmm_conv_9PKfPfiiPKiS3_S3_S0_(
	.param .u64 .ptr .align 1 _Z12_spmm_conv_9PKfPfiiPKiS3_S3_S0__param_0,
	.param .u64 .ptr .align 1 _Z12_spmm_conv_9PKfPfiiPKiS3_S3_S0__param_1,
	.param .u32 _Z12_spmm_conv_9PKfPfiiPKiS3_S3_S0__param_2,
	.param .u32 _Z12_spmm_conv_9PKfPfiiPKiS3_S3_S0__param_3,
	.param .u64 .ptr .align 1 _Z12_spmm_conv_9PKfPfiiPKiS3_S3_S0__param_4,
	.param .u64 .ptr .align 1 _Z12_spmm_conv_9PKfPfiiPKiS3_S3_S0__param_5,
	.param .u64 .ptr .align 1 _Z12_spmm_conv_9PKfPfiiPKiS3_S3_S0__param_6,
	.param .u64 .ptr .align 1 _Z12_spmm_conv_9PKfPfiiPKiS3_S3_S0__param_7
)
{
	.reg .pred 	%p<400>;
	.reg .b32 	%r<884>;
	.reg .b32 	%f<1680>;
	.reg .b64 	%rd<208>;

	ld.param.u32 	%r156, [_Z12_spmm_conv_9PKfPfiiPKiS3_S3_S0__param_2];
	ld.param.u64 	%rd7, [_Z12_spmm_conv_9PKfPfiiPKiS3_S3_S0__param_4];
	cvta.to.global.u64 	%rd8, %rd7;
	mov.u32 	%r159, %tid.y;
	mov.u32 	%r160, %ctaid.x;
	mul.lo.s32 	%r161, %r160, 88;
	mad.lo.s32 	%r162, %r159, 22, %r161;
	mov.u32 	%r163, %tid.x;
	mov.u32 	%r164, %ctaid.y;
	shl.b32 	%r165, %r164, 6;
	cvt.s64.s32 	%rd9, %r156;
	mul.hi.s32 	%r166, %r162, 780903145;
	shr.u32 	%r167, %r166, 31;
	shr.s32 	%r168, %r166, 2;
	add.s32 	%r169, %r168, %r167;
	mul.lo.s32 	%r170, %r169, 22;
	sub.s32 	%r1, %r162, %r170;
	cvt.s64.s32 	%rd10, %r1;
	add.s64 	%rd11, %rd9, %rd10;
	shl.b64 	%rd12, %rd11, 2;
	add.s64 	%rd13, %rd8, %rd12;
	ld.global.nc.u32 	%r2, [%rd13];
	ld.global.nc.u32 	%r3, [%rd13+4];
	sub.s32 	%r4, %r3, %r2;
	shr.u32 	%r171, %r166, 4;
	add.s32 	%r172, %r171, %r167;
	shr.u32 	%r173, %r169, 30;
	add.s32 	%r174, %r169, %r173;
	and.b32  	%r175, %r174, 131068;
	sub.s32 	%r176, %r169, %r175;
	shl.b32 	%r177, %r172, 17;
	shl.b32 	%r178, %r176, 15;
	add.s32 	%r179, %r165, %r163;
	add.s32 	%r180, %r179, %r177;
	add.s32 	%r5, %r180, %r178;
	and.b32  	%r181, %r4, -2;
	add.s32 	%r6, %r181, %r2;
	setp.lt.s32 	%p1, %r4, 8;
	mov.b32 	%r811, 0;
	mov.f32 	%f1460, 0f00000000;
	mov.f32 	%f1461, %f1460;
	mov.f32 	%f1462, %f1460;
	mov.f32 	%f1463, %f1460;
	mov.f32 	%f1464, %f1460;
	mov.f32 	%f1465, %f1460;
	mov.f32 	%f1466, %f1460;
	mov.f32 	%f1467, %f1460;
	mov.f32 	%f1468, %f1460;
	mov.f32 	%f1469, %f1460;
	mov.f32 	%f1470, %f1460;
	mov.f32 	%f1471, %f1460;
	mov.f32 	%f1472, %f1460;
	mov.f32 	%f1473, %f1460;
	mov.f32 	%f1474, %f1460;
	mov.f32 	%f1475, %f1460;
	mov.f32 	%f1476, %f1460;
	mov.f32 	%f1477, %f1460;
	mov.f32 	%f1478, %f1460;
	mov.f32 	%f1479, %f1460;
	mov.f32 	%f1480, %f1460;
	mov.f32 	%f1481, %f1460;
	mov.f32 	%f1482, %f1460;
	mov.f32 	%f1483, %f1460;
	mov.f32 	%f1484, %f1460;
	mov.f32 	%f1485, %f1460;
	mov.f32 	%f1486, %f1460;
	mov.f32 	%f1487, %f1460;
	mov.f32 	%f1488, %f1460;
	mov.f32 	%f1489, %f1460;
	mov.f32 	%f1490, %f1460;
	mov.f32 	%f1491, %f1460;
	mov.f32 	%f1492, %f1460;
	mov.f32 	%f1493, %f1460;
	mov.f32 	%f1494, %f1460;
	mov.f32 	%f1495, %f1460;
	mov.f32 	%f1496, %f1460;
	mov.f32 	%f1497, %f1460;
	mov.f32 	%f1498, %f1460;
	mov.f32 	%f1499, %f1460;
	mov.f32 	%f1500, %f1460;
	mov.f32 	%f1501, %f1460;
	mov.f32 	%f1502, %f1460;
	mov.f32 	%f1503, %f1460;
	@%p1 bra 	$L__BB9_6;
	mov.b32 	%r811, 0;
	mov.f32 	%f1460, 0f00000000;
	mov.u32 	%r809, %r2;
$L__BB9_2:
	sub.s32 	%r184, %r809, %r2;
	and.b32  	%r185, %r184, 31;
	setp.ne.s32 	%p2, %r185, 0;
	@%p2 bra 	$L__BB9_5;
	sub.s32 	%r186, %r3, %r809;
	mov.u32 	%r187, %tid.x;
	setp.ge.u32 	%p3, %r187, %r186;
	mov.u32 	%r811, %r809;
	@%p3 bra 	$L__BB9_5;
	ld.param.u64 	%rd206, [_Z12_spmm_conv_9PKfPfiiPKiS3_S3_S0__param_7];
	ld.param.u64 	%rd204, [_Z12_spmm_conv_9PKfPfiiPKiS3_S3_S0__param_6];
	add.s32 	%r189, %r809, %r187;
	cvta.to.global.u64 	%rd14, %rd204;
	mul.wide.u32 	%rd15, %r189, 4;
	add.s64 	%rd16, %rd14, %rd15;
	ld.global.nc.u32 	%r190, [%rd16];
	mul.hi.s32 	%r191, %r190, 715827883;
	shr.u32 	%r192, %r191, 31;
	shr.u32 	%r193, %r191, 8;
	add.s32 	%r194, %r193, %r192;
	shl.b32 	%r195, %r194, 17;
	add.s32 	%r196, %r195, %r5;
	shr.s32 	%r197, %r190, 31;
	shr.u32 	%r198, %r197, 23;
	add.s32 	%r199, %r190, %r198;
	shr.s32 	%r200, %r199, 9;
	mul.hi.s32 	%r201, %r200, 1431655766;
	shr.u32 	%r202, %r201, 31;
	add.s32 	%r203, %r201, %r202;
	mul.lo.s32 	%r204, %r203, 3;
	sub.s32 	%r205, %r200, %r204;
	shl.b32 	%r206, %r205, 15;
	add.s32 	%r207, %r196, %r206;
	and.b32  	%r208, %r199, 67108352;
	sub.s32 	%r209, %r190, %r208;
	shl.b32 	%r210, %r209, 6;
	add.s32 	%r810, %r207, %r210;
	cvta.to.global.u64 	%rd17, %rd206;
	add.s64 	%rd18, %rd17, %rd15;
	ld.global.nc.u32 	%r808, [%rd18];
	add.s32 	%r211, %r4, %r189;
	mul.wide.u32 	%rd19, %r211, 4;
	add.s64 	%rd20, %rd17, %rd19;
	ld.global.nc.u32 	%r807, [%rd20];
	add.s32 	%r212, %r211, %r4;
	mul.wide.u32 	%rd21, %r212, 4;
	add.s64 	%rd22, %rd17, %rd21;
	ld.global.nc.u32 	%r806, [%rd22];
	add.s32 	%r213, %r212, %r4;
	mul.wide.u32 	%rd23, %r213, 4;
	add.s64 	%rd24, %rd17, %rd23;
	ld.global.nc.u32 	%r805, [%rd24];
	add.s32 	%r214, %r213, %r4;
	mul.wide.u32 	%rd25, %r214, 4;
	add.s64 	%rd26, %rd17, %rd25;
	ld.global.nc.u32 	%r804, [%rd26];
	add.s32 	%r215, %r214, %r4;
	mul.wide.u32 	%rd27, %r215, 4;
	add.s64 	%rd28, %rd17, %rd27;
	ld.global.nc.u32 	%r803, [%rd28];
	add.s32 	%r216, %r215, %r4;
	mul.wide.u32 	%rd29, %r216, 4;
	add.s64 	%rd30, %rd17, %rd29;
	ld.global.nc.u32 	%r802, [%rd30];
	add.s32 	%r217, %r216, %r4;
	mul.wide.u32 	%rd31, %r217, 4;
	add.s64 	%rd32, %rd17, %rd31;
	ld.global.nc.u32 	%r801, [%rd32];
	add.s32 	%r218, %r217, %r4;
	mul.wide.u32 	%rd33, %r218, 4;
	add.s64 	%rd34, %rd17, %rd33;
	ld.global.nc.u32 	%r800, [%rd34];
	add.s32 	%r219, %r218, %r4;
	mul.wide.u32 	%rd35, %r219, 4;
	add.s64 	%rd36, %rd17, %rd35;
	ld.global.nc.u32 	%r799, [%rd36];
	add.s32 	%r220, %r219, %r4;
	mul.wide.u32 	%rd37, %r220, 4;
	add.s64 	%rd38, %rd17, %rd37;
	ld.global.nc.u32 	%r798, [%rd38];
	add.s32 	%r221, %r220, %r4;
	mul.wide.u32 	%rd39, %r221, 4;
	add.s64 	%rd40, %rd17, %rd39;
	ld.global.nc.u32 	%r797, [%rd40];
	add.s32 	%r222, %r221, %r4;
	mul.wide.u32 	%rd41, %r222, 4;
	add.s64 	%rd42, %rd17, %rd41;
	ld.global.nc.u32 	%r796, [%rd42];
	add.s32 	%r223, %r222, %r4;
	mul.wide.u32 	%rd43, %r223, 4;
	add.s64 	%rd44, %rd17, %rd43;
	ld.global.nc.u32 	%r795, [%rd44];
	add.s32 	%r224, %r223, %r4;
	mul.wide.u32 	%rd45, %r224, 4;
	add.s64 	%rd46, %rd17, %rd45;
	ld.global.nc.u32 	%r794, [%rd46];
	add.s32 	%r225, %r224, %r4;
	mul.wide.u32 	%rd47, %r225, 4;
	add.s64 	%rd48, %rd17, %rd47;
	ld.global.nc.u32 	%r793, [%rd48];
	add.s32 	%r226, %r225, %r4;
	mul.wide.u32 	%rd49, %r226, 4;
	add.s64 	%rd50, %rd17, %rd49;
	ld.global.nc.u32 	%r792, [%rd50];
	add.s32 	%r227, %r226, %r4;
	mul.wide.u32 	%rd51, %r227, 4;
	add.s64 	%rd52, %rd17, %rd51;
	ld.global.nc.u32 	%r791, [%rd52];
	add.s32 	%r228, %r227, %r4;
	mul.wide.u32 	%rd53, %r228, 4;
	add.s64 	%rd54, %rd17, %rd53;
	ld.global.nc.u32 	%r790, [%rd54];
	add.s32 	%r229, %r228, %r4;
	mul.wide.u32 	%rd55, %r229, 4;
	add.s64 	%rd56, %rd17, %rd55;
	ld.global.nc.u32 	%r789, [%rd56];
	add.s32 	%r230, %r229, %r4;
	mul.wide.u32 	%rd57, %r230, 4;
	add.s64 	%rd58, %rd17, %rd57;
	ld.global.nc.u32 	%r788, [%rd58];
	add.s32 	%r231, %r230, %r4;
	mul.wide.u32 	%rd59, %r231, 4;
	add.s64 	%rd60, %rd17, %rd59;
	ld.global.nc.u32 	%r787, [%rd60];
$L__BB9_5:
	ld.param.u64 	%rd197, [_Z12_spmm_conv_9PKfPfiiPKiS3_S3_S0__param_0];
	sub.s32 	%r232, %r809, %r811;
	shfl.sync.idx.b32	%r233|%p4, %r810, %r232, 31, -1;
	add.s32 	%r234, %r232, 1;
	shfl.sync.idx.b32	%r235|%p5, %r810, %r234, 31, -1;
	add.s32 	%r236, %r232, 2;
	shfl.sync.idx.b32	%r237|%p6, %r810, %r236, 31, -1;
	add.s32 	%r238, %r232, 3;
	shfl.sync.idx.b32	%r239|%p7, %r810, %r238, 31, -1;
	add.s32 	%r240, %r232, 4;
	shfl.sync.idx.b32	%r241|%p8, %r810, %r240, 31, -1;
	add.s32 	%r242, %r232, 5;
	shfl.sync.idx.b32	%r243|%p9, %r810, %r242, 31, -1;
	add.s32 	%r244, %r232, 6;
	shfl.sync.idx.b32	%r245|%p10, %r810, %r244, 31, -1;
	add.s32 	%r246, %r232, 7;
	shfl.sync.idx.b32	%r247|%p11, %r810, %r246, 31, -1;
	cvta.to.global.u64 	%rd61, %rd197;
	mul.wide.s32 	%rd62, %r233, 4;
	add.s64 	%rd63, %rd61, %rd62;
	shfl.sync.idx.b32	%r248|%p12, %r808, %r232, 31, -1;
	mov.b32 	%f552, %r248;
	ld.global.nc.f32 	%f553, [%rd63];
	fma.rn.f32 	%f554, %f553, %f552, %f1503;
	ld.global.nc.f32 	%f555, [%rd63+128];
	fma.rn.f32 	%f556, %f555, %f552, %f1502;
	shfl.sync.idx.b32	%r249|%p13, %r807, %r232, 31, -1;
	mov.b32 	%f557, %r249;
	fma.rn.f32 	%f558, %f553, %f557, %f1501;
	fma.rn.f32 	%f559, %f555, %f557, %f1500;
	shfl.sync.idx.b32	%r250|%p14, %r806, %r232, 31, -1;
	mov.b32 	%f560, %r250;
	fma.rn.f32 	%f561, %f553, %f560, %f1499;
	fma.rn.f32 	%f562, %f555, %f560, %f1498;
	shfl.sync.idx.b32	%r251|%p15, %r805, %r232, 31, -1;
	mov.b32 	%f563, %r251;
	fma.rn.f32 	%f564, %f553, %f563, %f1497;
	fma.rn.f32 	%f565, %f555, %f563, %f1496;
	shfl.sync.idx.b32	%r252|%p16, %r804, %r232, 31, -1;
	mov.b32 	%f566, %r252;
	fma.rn.f32 	%f567, %f553, %f566, %f1495;
	fma.rn.f32 	%f568, %f555, %f566, %f1494;
	shfl.sync.idx.b32	%r253|%p17, %r803, %r232, 31, -1;
	mov.b32 	%f569, %r253;
	fma.rn.f32 	%f570, %f553, %f569, %f1493;
	fma.rn.f32 	%f571, %f555, %f569, %f1492;
	shfl.sync.idx.b32	%r254|%p18, %r802, %r232, 31, -1;
	mov.b32 	%f572, %r254;
	fma.rn.f32 	%f573, %f553, %f572, %f1491;
	fma.rn.f32 	%f574, %f555, %f572, %f1490;
	shfl.sync.idx.b32	%r255|%p19, %r801, %r232, 31, -1;
	mov.b32 	%f575, %r255;
	fma.rn.f32 	%f576, %f553, %f575, %f1489;
	fma.rn.f32 	%f577, %f555, %f575, %f1488;
	shfl.sync.idx.b32	%r256|%p20, %r800, %r232, 31, -1;
	mov.b32 	%f578, %r256;
	fma.rn.f32 	%f579, %f553, %f578, %f1487;
	fma.rn.f32 	%f580, %f555, %f578, %f1486;
	shfl.sync.idx.b32	%r257|%p21, %r799, %r232, 31, -1;
	mov.b32 	%f581, %r257;
	fma.rn.f32 	%f582, %f553, %f581, %f1485;
	fma.rn.f32 	%f583, %f555, %f581, %f1484;
	shfl.sync.idx.b32	%r258|%p22, %r798, %r232, 31, -1;
	mov.b32 	%f584, %r258;
	fma.rn.f32 	%f585, %f553, %f584, %f1483;
	fma.rn.f32 	%f586, %f555, %f584, %f1482;
	shfl.sync.idx.b32	%r259|%p23, %r797, %r232, 31, -1;
	mov.b32 	%f587, %r259;
	fma.rn.f32 	%f588, %f553, %f587, %f1481;
	fma.rn.f32 	%f589, %f555, %f587, %f1480;
	shfl.sync.idx.b32	%r260|%p24, %r796, %r232, 31, -1;
	mov.b32 	%f590, %r260;
	fma.rn.f32 	%f591, %f553, %f590, %f1479;
	fma.rn.f32 	%f592, %f555, %f590, %f1478;
	shfl.sync.idx.b32	%r261|%p25, %r795, %r232, 31, -1;
	mov.b32 	%f593, %r261;
	fma.rn.f32 	%f594, %f553, %f593, %f1477;
	fma.rn.f32 	%f595, %f555, %f593, %f1476;
	shfl.sync.idx.b32	%r262|%p26, %r794, %r232, 31, -1;
	mov.b32 	%f596, %r262;
	fma.rn.f32 	%f597, %f553, %f596, %f1475;
	fma.rn.f32 	%f598, %f555, %f596, %f1474;
	shfl.sync.idx.b32	%r263|%p27, %r793, %r232, 31, -1;
	mov.b32 	%f599, %r263;
	fma.rn.f32 	%f600, %f553, %f599, %f1473;
	fma.rn.f32 	%f601, %f555, %f599, %f1472;
	shfl.sync.idx.b32	%r264|%p28, %r792, %r232, 31, -1;
	mov.b32 	%f602, %r264;
	fma.rn.f32 	%f603, %f553, %f602, %f1471;
	fma.rn.f32 	%f604, %f555, %f602, %f1470;
	shfl.sync.idx.b32	%r265|%p29, %r791, %r232, 31, -1;
	mov.b32 	%f605, %r265;
	fma.rn.f32 	%f606, %f553, %f605, %f1469;
	fma.rn.f32 	%f607, %f555, %f605, %f1468;
	shfl.sync.idx.b32	%r266|%p30, %r790, %r232, 31, -1;
	mov.b32 	%f608, %r266;
	fma.rn.f32 	%f609, %f553, %f608, %f1467;
	fma.rn.f32 	%f610, %f555, %f608, %f1466;
	shfl.sync.idx.b32	%r267|%p31, %r789, %r232, 31, -1;
	mov.b32 	%f611, %r267;
	fma.rn.f32 	%f612, %f553, %f611, %f1465;
	fma.rn.f32 	%f613, %f555, %f611, %f1464;
	shfl.sync.idx.b32	%r268|%p32, %r788, %r232, 31, -1;
	mov.b32 	%f614, %r268;
	fma.rn.f32 	%f615, %f553, %f614, %f1463;
	fma.rn.f32 	%f616, %f555, %f614, %f1462;
	shfl.sync.idx.b32	%r269|%p33, %r787, %r232, 31, -1;
	mov.b32 	%f617, %r269;
	fma.rn.f32 	%f618, %f553, %f617, %f1461;
	fma.rn.f32 	%f619, %f555, %f617, %f1460;
	mul.wide.s32 	%rd64, %r235, 4;
	add.s64 	%rd65, %rd61, %rd64;
	shfl.sync.idx.b32	%r270|%p34, %r808, %r234, 31, -1;
	mov.b32 	%f620, %r270;
	ld.global.nc.f32 	%f621, [%rd65];
	fma.rn.f32 	%f622, %f621, %f620, %f554;
	ld.global.nc.f32 	%f623, [%rd65+128];
	fma.rn.f32 	%f624, %f623, %f620, %f556;
	shfl.sync.idx.b32	%r271|%p35, %r807, %r234, 31, -1;
	mov.b32 	%f625, %r271;
	fma.rn.f32 	%f626, %f621, %f625, %f558;
	fma.rn.f32 	%f627, %f623, %f625, %f559;
	shfl.sync.idx.b32	%r272|%p36, %r806, %r234, 31, -1;
	mov.b32 	%f628, %r272;
	fma.rn.f32 	%f629, %f621, %f628, %f561;
	fma.rn.f32 	%f630, %f623, %f628, %f562;
	shfl.sync.idx.b32	%r273|%p37, %r805, %r234, 31, -1;
	mov.b32 	%f631, %r273;
	fma.rn.f32 	%f632, %f621, %f631, %f564;
	fma.rn.f32 	%f633, %f623, %f631, %f565;
	shfl.sync.idx.b32	%r274|%p38, %r804, %r234, 31, -1;
	mov.b32 	%f634, %r274;
	fma.rn.f32 	%f635, %f621, %f634, %f567;
	fma.rn.f32 	%f636, %f623, %f634, %f568;
	shfl.sync.idx.b32	%r275|%p39, %r803, %r234, 31, -1;
	mov.b32 	%f637, %r275;
	fma.rn.f32 	%f638, %f621, %f637, %f570;
	fma.rn.f32 	%f639, %f623, %f637, %f571;
	shfl.sync.idx.b32	%r276|%p40, %r802, %r234, 31, -1;
	mov.b32 	%f640, %r276;
	fma.rn.f32 	%f641, %f621, %f640, %f573;
	fma.rn.f32 	%f642, %f623, %f640, %f574;
	shfl.sync.idx.b32	%r277|%p41, %r801, %r234, 31, -1;
	mov.b32 	%f643, %r277;
	fma.rn.f32 	%f644, %f621, %f643, %f576;
	fma.rn.f32 	%f645, %f623, %f643, %f577;
	shfl.sync.idx.b32	%r278|%p42, %r800, %r234, 31, -1;
	mov.b32 	%f646, %r278;
	fma.rn.f32 	%f647, %f621, %f646, %f579;
	fma.rn.f32 	%f648, %f623, %f646, %f580;
	shfl.sync.idx.b32	%r279|%p43, %r799, %r234, 31, -1;
	mov.b32 	%f649, %r279;
	fma.rn.f32 	%f650, %f621, %f649, %f582;
	fma.rn.f32 	%f651, %f623, %f649, %f583;
	shfl.sync.idx.b32	%r280|%p44, %r798, %r234, 31, -1;
	mov.b32 	%f652, %r280;
	fma.rn.f32 	%f653, %f621, %f652, %f585;
	fma.rn.f32 	%f654, %f623, %f652, %f586;
	shfl.sync.idx.b32	%r281|%p45, %r797, %r234, 31, -1;
	mov.b32 	%f655, %r281;
	fma.rn.f32 	%f656, %f621, %f655, %f588;
	fma.rn.f32 	%f657, %f623, %f655, %f589;
	shfl.sync.idx.b32	%r282|%p46, %r796, %r234, 31, -1;
	mov.b32 	%f658, %r282;
	fma.rn.f32 	%f659, %f621, %f658, %f591;
	fma.rn.f32 	%f660, %f623, %f658, %f592;
	shfl.sync.idx.b32	%r283|%p47, %r795, %r234, 31, -1;
	mov.b32 	%f661, %r283;
	fma.rn.f32 	%f662, %f621, %f661, %f594;
	fma.rn.f32 	%f663, %f623, %f661, %f595;
	shfl.sync.idx.b32	%r284|%p48, %r794, %r234, 31, -1;
	mov.b32 	%f664, %r284;
	fma.rn.f32 	%f665, %f621, %f664, %f597;
	fma.rn.f32 	%f666, %f623, %f664, %f598;
	shfl.sync.idx.b32	%r285|%p49, %r793, %r234, 31, -1;
	mov.b32 	%f667, %r285;
	fma.rn.f32 	%f668, %f621, %f667, %f600;
	fma.rn.f32 	%f669, %f623, %f667, %f601;
	shfl.sync.idx.b32	%r286|%p50, %r792, %r234, 31, -1;
	mov.b32 	%f670, %r286;
	fma.rn.f32 	%f671, %f621, %f670, %f603;
	fma.rn.f32 	%f672, %f623, %f670, %f604;
	shfl.sync.idx.b32	%r287|%p51, %r791, %r234, 31, -1;
	mov.b32 	%f673, %r287;
	fma.rn.f32 	%f674, %f621, %f673, %f606;
	fma.rn.f32 	%f675, %f623, %f673, %f607;
	shfl.sync.idx.b32	%r288|%p52, %r790, %r234, 31, -1;
	mov.b32 	%f676, %r288;
	fma.rn.f32 	%f677, %f621, %f676, %f609;
	fma.rn.f32 	%f678, %f623, %f676, %f610;
	shfl.sync.idx.b32	%r289|%p53, %r789, %r234, 31, -1;
	mov.b32 	%f679, %r289;
	fma.rn.f32 	%f680, %f621, %f679, %f612;
	fma.rn.f32 	%f681, %f623, %f679, %f613;
	shfl.sync.idx.b32	%r290|%p54, %r788, %r234, 31, -1;
	mov.b32 	%f682, %r290;
	fma.rn.f32 	%f683, %f621, %f682, %f615;
	fma.rn.f32 	%f684, %f623, %f682, %f616;
	shfl.sync.idx.b32	%r291|%p55, %r787, %r234, 31, -1;
	mov.b32 	%f685, %r291;
	fma.rn.f32 	%f686, %f621, %f685, %f618;
	fma.rn.f32 	%f687, %f623, %f685, %f619;
	mul.wide.s32 	%rd66, %r237, 4;
	add.s64 	%rd67, %rd61, %rd66;
	shfl.sync.idx.b32	%r292|%p56, %r808, %r236, 31, -1;
	mov.b32 	%f688, %r292;
	ld.global.nc.f32 	%f689, [%rd67];
	fma.rn.f32 	%f690, %f689, %f688, %f622;
	ld.global.nc.f32 	%f691, [%rd67+128];
	fma.rn.f32 	%f692, %f691, %f688, %f624;
	shfl.sync.idx.b32	%r293|%p57, %r807, %r236, 31, -1;
	mov.b32 	%f693, %r293;
	fma.rn.f32 	%f694, %f689, %f693, %f626;
	fma.rn.f32 	%f695, %f691, %f693, %f627;
	shfl.sync.idx.b32	%r294|%p58, %r806, %r236, 31, -1;
	mov.b32 	%f696, %r294;
	fma.rn.f32 	%f697, %f689, %f696, %f629;
	fma.rn.f32 	%f698, %f691, %f696, %f630;
	shfl.sync.idx.b32	%r295|%p59, %r805, %r236, 31, -1;
	mov.b32 	%f699, %r295;
	fma.rn.f32 	%f700, %f689, %f699, %f632;
	fma.rn.f32 	%f701, %f691, %f699, %f633;
	shfl.sync.idx.b32	%r296|%p60, %r804, %r236, 31, -1;
	mov.b32 	%f702, %r296;
	fma.rn.f32 	%f703, %f689, %f702, %f635;
	fma.rn.f32 	%f704, %f691, %f702, %f636;
	shfl.sync.idx.b32	%r297|%p61, %r803, %r236, 31, -1;
	mov.b32 	%f705, %r297;
	fma.rn.f32 	%f706, %f689, %f705, %f638;
	fma.rn.f32 	%f707, %f691, %f705, %f639;
	shfl.sync.idx.b32	%r298|%p62, %r802, %r236, 31, -1;
	mov.b32 	%f708, %r298;
	fma.rn.f32 	%f709, %f689, %f708, %f641;
	fma.rn.f32 	%f710, %f691, %f708, %f642;
	shfl.sync.idx.b32	%r299|%p63, %r801, %r236, 31, -1;
	mov.b32 	%f711, %r299;
	fma.rn.f32 	%f712, %f689, %f711, %f644;
	fma.rn.f32 	%f713, %f691, %f711, %f645;
	shfl.sync.idx.b32	%r300|%p64, %r800, %r236, 31, -1;
	mov.b32 	%f714, %r300;
	fma.rn.f32 	%f715, %f689, %f714, %f647;
	fma.rn.f32 	%f716, %f691, %f714, %f648;
	shfl.sync.idx.b32	%r301|%p65, %r799, %r236, 31, -1;
	mov.b32 	%f717, %r301;
	fma.rn.f32 	%f718, %f689, %f717, %f650;
	fma.rn.f32 	%f719, %f691, %f717, %f651;
	shfl.sync.idx.b32	%r302|%p66, %r798, %r236, 31, -1;
	mov.b32 	%f720, %r302;
	fma.rn.f32 	%f721, %f689, %f720, %f653;
	fma.rn.f32 	%f722, %f691, %f720, %f654;
	shfl.sync.idx.b32	%r303|%p67, %r797, %r236, 31, -1;
	mov.b32 	%f723, %r303;
	fma.rn.f32 	%f724, %f689, %f723, %f656;
	fma.rn.f32 	%f725, %f691, %f723, %f657;
	shfl.sync.idx.b32	%r304|%p68, %r796, %r236, 31, -1;
	mov.b32 	%f726, %r304;
	fma.rn.f32 	%f727, %f689, %f726, %f659;
	fma.rn.f32 	%f728, %f691, %f726, %f660;
	shfl.sync.idx.b32	%r305|%p69, %r795, %r236, 31, -1;
	mov.b32 	%f729, %r305;
	fma.rn.f32 	%f730, %f689, %f729, %f662;
	fma.rn.f32 	%f731, %f691, %f729, %f663;
	shfl.sync.idx.b32	%r306|%p70, %r794, %r236, 31, -1;
	mov.b32 	%f732, %r306;
	fma.rn.f32 	%f733, %f689, %f732, %f665;
	fma.rn.f32 	%f734, %f691, %f732, %f666;
	shfl.sync.idx.b32	%r307|%p71, %r793, %r236, 31, -1;
	mov.b32 	%f735, %r307;
	fma.rn.f32 	%f736, %f689, %f735, %f668;
	fma.rn.f32 	%f737, %f691, %f735, %f669;
	shfl.sync.idx.b32	%r308|%p72, %r792, %r236, 31, -1;
	mov.b32 	%f738, %r308;
	fma.rn.f32 	%f739, %f689, %f738, %f671;
	fma.rn.f32 	%f740, %f691, %f738, %f672;
	shfl.sync.idx.b32	%r309|%p73, %r791, %r236, 31, -1;
	mov.b32 	%f741, %r309;
	fma.rn.f32 	%f742, %f689, %f741, %f674;
	fma.rn.f32 	%f743, %f691, %f741, %f675;
	shfl.sync.idx.b32	%r310|%p74, %r790, %r236, 31, -1;
	mov.b32 	%f744, %r310;
	fma.rn.f32 	%f745, %f689, %f744, %f677;
	fma.rn.f32 	%f746, %f691, %f744, %f678;
	shfl.sync.idx.b32	%r311|%p75, %r789, %r236, 31, -1;
	mov.b32 	%f747, %r311;
	fma.rn.f32 	%f748, %f689, %f747, %f680;
	fma.rn.f32 	%f749, %f691, %f747, %f681;
	shfl.sync.idx.b32	%r312|%p76, %r788, %r236, 31, -1;
	mov.b32 	%f750, %r312;
	fma.rn.f32 	%f751, %f689, %f750, %f683;
	fma.rn.f32 	%f752, %f691, %f750, %f684;
	shfl.sync.idx.b32	%r313|%p77, %r787, %r236, 31, -1;
	mov.b32 	%f753, %r313;
	fma.rn.f32 	%f754, %f689, %f753, %f686;
	fma.rn.f32 	%f755, %f691, %f753, %f687;
	mul.wide.s32 	%rd68, %r239, 4;
	add.s64 	%rd69, %rd61, %rd68;
	shfl.sync.idx.b32	%r314|%p78, %r808, %r238, 31, -1;
	mov.b32 	%f756, %r314;
	ld.global.nc.f32 	%f757, [%rd69];
	fma.rn.f32 	%f758, %f757, %f756, %f690;
	ld.global.nc.f32 	%f759, [%rd69+128];
	fma.rn.f32 	%f760, %f759, %f756, %f692;
	shfl.sync.idx.b32	%r315|%p79, %r807, %r238, 31, -1;
	mov.b32 	%f761, %r315;
	fma.rn.f32 	%f762, %f757, %f761, %f694;
	fma.rn.f32 	%f763, %f759, %f761, %f695;
	shfl.sync.idx.b32	%r316|%p80, %r806, %r238, 31, -1;
	mov.b32 	%f764, %r316;
	fma.rn.f32 	%f765, %f757, %f764, %f697;
	fma.rn.f32 	%f766, %f759, %f764, %f698;
	shfl.sync.idx.b32	%r317|%p81, %r805, %r238, 31, -1;
	mov.b32 	%f767, %r317;
	fma.rn.f32 	%f768, %f757, %f767, %f700;
	fma.rn.f32 	%f769, %f759, %f767, %f701;
	shfl.sync.idx.b32	%r318|%p82, %r804, %r238, 31, -1;
	mov.b32 	%f770, %r318;
	fma.rn.f32 	%f771, %f757, %f770, %f703;
	fma.rn.f32 	%f772, %f759, %f770, %f704;
	shfl.sync.idx.b32	%r319|%p83, %r803, %r238, 31, -1;
	mov.b32 	%f773, %r319;
	fma.rn.f32 	%f774, %f757, %f773, %f706;
	fma.rn.f32 	%f775, %f759, %f773, %f707;
	shfl.sync.idx.b32	%r320|%p84, %r802, %r238, 31, -1;
	mov.b32 	%f776, %r320;
	fma.rn.f32 	%f777, %f757, %f776, %f709;
	fma.rn.f32 	%f778, %f759, %f776, %f710;
	shfl.sync.idx.b32	%r321|%p85, %r801, %r238, 31, -1;
	mov.b32 	%f779, %r321;
	fma.rn.f32 	%f780, %f757, %f779, %f712;
	fma.rn.f32 	%f781, %f759, %f779, %f713;
	shfl.sync.idx.b32	%r322|%p86, %r800, %r238, 31, -1;
	mov.b32 	%f782, %r322;
	fma.rn.f32 	%f783, %f757, %f782, %f715;
	fma.rn.f32 	%f784, %f759, %f782, %f716;
	shfl.sync.idx.b32	%r323|%p87, %r799, %r238, 31, -1;
	mov.b32 	%f785, %r323;
	fma.rn.f32 	%f786, %f757, %f785, %f718;
	fma.rn.f32 	%f787, %f759, %f785, %f719;
	shfl.sync.idx.b32	%r324|%p88, %r798, %r238, 31, -1;
	mov.b32 	%f788, %r324;
	fma.rn.f32 	%f789, %f757, %f788, %f721;
	fma.rn.f32 	%f790, %f759, %f788, %f722;
	shfl.sync.idx.b32	%r325|%p89, %r797, %r238, 31, -1;
	mov.b32 	%f791, %r325;
	fma.rn.f32 	%f792, %f757, %f791, %f724;
	fma.rn.f32 	%f793, %f759, %f791, %f725;
	shfl.sync.idx.b32	%r326|%p90, %r796, %r238, 31, -1;
	mov.b32 	%f794, %r326;
	fma.rn.f32 	%f795, %f757, %f794, %f727;
	fma.rn.f32 	%f796, %f759, %f794, %f728;
	shfl.sync.idx.b32	%r327|%p91, %r795, %r238, 31, -1;
	mov.b32 	%f797, %r327;
	fma.rn.f32 	%f798, %f757, %f797, %f730;
	fma.rn.f32 	%f799, %f759, %f797, %f731;
	shfl.sync.idx.b32	%r328|%p92, %r794, %r238, 31, -1;
	mov.b32 	%f800, %r328;
	fma.rn.f32 	%f801, %f757, %f800, %f733;
	fma.rn.f32 	%f802, %f759, %f800, %f734;
	shfl.sync.idx.b32	%r329|%p93, %r793, %r238, 31, -1;
	mov.b32 	%f803, %r329;
	fma.rn.f32 	%f804, %f757, %f803, %f736;
	fma.rn.f32 	%f805, %f759, %f803, %f737;
	shfl.sync.idx.b32	%r330|%p94, %r792, %r238, 31, -1;
	mov.b32 	%f806, %r330;
	fma.rn.f32 	%f807, %f757, %f806, %f739;
	fma.rn.f32 	%f808, %f759, %f806, %f740;
	shfl.sync.idx.b32	%r331|%p95, %r791, %r238, 31, -1;
	mov.b32 	%f809, %r331;
	fma.rn.f32 	%f810, %f757, %f809, %f742;
	fma.rn.f32 	%f811, %f759, %f809, %f743;
	shfl.sync.idx.b32	%r332|%p96, %r790, %r238, 31, -1;
	mov.b32 	%f812, %r332;
	fma.rn.f32 	%f813, %f757, %f812, %f745;
	fma.rn.f32 	%f814, %f759, %f812, %f746;
	shfl.sync.idx.b32	%r333|%p97, %r789, %r238, 31, -1;
	mov.b32 	%f815, %r333;
	fma.rn.f32 	%f816, %f757, %f815, %f748;
	fma.rn.f32 	%f817, %f759, %f815, %f749;
	shfl.sync.idx.b32	%r334|%p98, %r788, %r238, 31, -1;
	mov.b32 	%f818, %r334;
	fma.rn.f32 	%f819, %f757, %f818, %f751;
	fma.rn.f32 	%f820, %f759, %f818, %f752;
	shfl.sync.idx.b32	%r335|%p99, %r787, %r238, 31, -1;
	mov.b32 	%f821, %r335;
	fma.rn.f32 	%f822, %f757, %f821, %f754;
	fma.rn.f32 	%f823, %f759, %f821, %f755;
	mul.wide.s32 	%rd70, %r241, 4;
	add.s64 	%rd71, %rd61, %rd70;
	shfl.sync.idx.b32	%r336|%p100, %r808, %r240, 31, -1;
	mov.b32 	%f824, %r336;
	ld.global.nc.f32 	%f825, [%rd71];
	fma.rn.f32 	%f826, %f825, %f824, %f758;
	ld.global.nc.f32 	%f827, [%rd71+128];
	fma.rn.f32 	%f828, %f827, %f824, %f760;
	shfl.sync.idx.b32	%r337|%p101, %r807, %r240, 31, -1;
	mov.b32 	%f829, %r337;
	fma.rn.f32 	%f830, %f825, %f829, %f762;
	fma.rn.f32 	%f831, %f827, %f829, %f763;
	shfl.sync.idx.b32	%r338|%p102, %r806, %r240, 31, -1;
	mov.b32 	%f832, %r338;
	fma.rn.f32 	%f833, %f825, %f832, %f765;
	fma.rn.f32 	%f834, %f827, %f832, %f766;
	shfl.sync.idx.b32	%r339|%p103, %r805, %r240, 31, -1;
	mov.b32 	%f835, %r339;
	fma.rn.f32 	%f836, %f825, %f835, %f768;
	fma.rn.f32 	%f837, %f827, %f835, %f769;
	shfl.sync.idx.b32	%r340|%p104, %r804, %r240, 31, -1;
	mov.b32 	%f838, %r340;
	fma.rn.f32 	%f839, %f825, %f838, %f771;
	fma.rn.f32 	%f840, %f827, %f838, %f772;
	shfl.sync.idx.b32	%r341|%p105, %r803, %r240, 31, -1;
	mov.b32 	%f841, %r341;
	fma.rn.f32 	%f842, %f825, %f841, %f774;
	fma.rn.f32 	%f843, %f827, %f841, %f775;
	shfl.sync.idx.b32	%r342|%p106, %r802, %r240, 31, -1;
	mov.b32 	%f844, %r342;
	fma.rn.f32 	%f845, %f825, %f844, %f777;
	fma.rn.f32 	%f846, %f827, %f844, %f778;
	shfl.sync.idx.b32	%r343|%p107, %r801, %r240, 31, -1;
	mov.b32 	%f847, %r343;
	fma.rn.f32 	%f848, %f825, %f847, %f780;
	fma.rn.f32 	%f849, %f827, %f847, %f781;
	shfl.sync.idx.b32	%r344|%p108, %r800, %r240, 31, -1;
	mov.b32 	%f850, %r344;
	fma.rn.f32 	%f851, %f825, %f850, %f783;
	fma.rn.f32 	%f852, %f827, %f850, %f784;
	shfl.sync.idx.b32	%r345|%p109, %r799, %r240, 31, -1;
	mov.b32 	%f853, %r345;
	fma.rn.f32 	%f854, %f825, %f853, %f786;
	fma.rn.f32 	%f855, %f827, %f853, %f787;
	shfl.sync.idx.b32	%r346|%p110, %r798, %r240, 31, -1;
	mov.b32 	%f856, %r346;
	fma.rn.f32 	%f857, %f825, %f856, %f789;
	fma.rn.f32 	%f858, %f827, %f856, %f790;
	shfl.sync.idx.b32	%r347|%p111, %r797, %r240, 31, -1;
	mov.b32 	%f859, %r347;
	fma.rn.f32 	%f860, %f825, %f859, %f792;
	fma.rn.f32 	%f861, %f827, %f859, %f793;
	shfl.sync.idx.b32	%r348|%p112, %r796, %r240, 31, -1;
	mov.b32 	%f862, %r348;
	fma.rn.f32 	%f863, %f825, %f862, %f795;
	fma.rn.f32 	%f864, %f827, %f862, %f796;
	shfl.sync.idx.b32	%r349|%p113, %r795, %r240, 31, -1;
	mov.b32 	%f865, %r349;
	fma.rn.f32 	%f866, %f825, %f865, %f798;
	fma.rn.f32 	%f867, %f827, %f865, %f799;
	shfl.sync.idx.b32	%r350|%p114, %r794, %r240, 31, -1;
	mov.b32 	%f868, %r350;
	fma.rn.f32 	%f869, %f825, %f868, %f801;
	fma.rn.f32 	%f870, %f827, %f868, %f802;
	shfl.sync.idx.b32	%r351|%p115, %r793, %r240, 31, -1;
	mov.b32 	%f871, %r351;
	fma.rn.f32 	%f872, %f825, %f871, %f804;
	fma.rn.f32 	%f873, %f827, %f871, %f805;
	shfl.sync.idx.b32	%r352|%p116, %r792, %r240, 31, -1;
	mov.b32 	%f874, %r352;
	fma.rn.f32 	%f875, %f825, %f874, %f807;
	fma.rn.f32 	%f876, %f827, %f874, %f808;
	shfl.sync.idx.b32	%r353|%p117, %r791, %r240, 31, -1;
	mov.b32 	%f877, %r353;
	fma.rn.f32 	%f878, %f825, %f877, %f810;
	fma.rn.f32 	%f879, %f827, %f877, %f811;
	shfl.sync.idx.b32	%r354|%p118, %r790, %r240, 31, -1;
	mov.b32 	%f880, %r354;
	fma.rn.f32 	%f881, %f825, %f880, %f813;
	fma.rn.f32 	%f882, %f827, %f880, %f814;
	shfl.sync.idx.b32	%r355|%p119, %r789, %r240, 31, -1;
	mov.b32 	%f883, %r355;
	fma.rn.f32 	%f884, %f825, %f883, %f816;
	fma.rn.f32 	%f885, %f827, %f883, %f817;
	shfl.sync.idx.b32	%r356|%p120, %r788, %r240, 31, -1;
	mov.b32 	%f886, %r356;
	fma.rn.f32 	%f887, %f825, %f886, %f819;
	fma.rn.f32 	%f888, %f827, %f886, %f820;
	shfl.sync.idx.b32	%r357|%p121, %r787, %r240, 31, -1;
	mov.b32 	%f889, %r357;
	fma.rn.f32 	%f890, %f825, %f889, %f822;
	fma.rn.f32 	%f891, %f827, %f889, %f823;
	mul.wide.s32 	%rd72, %r243, 4;
	add.s64 	%rd73, %rd61, %rd72;
	shfl.sync.idx.b32	%r358|%p122, %r808, %r242, 31, -1;
	mov.b32 	%f892, %r358;
	ld.global.nc.f32 	%f893, [%rd73];
	fma.rn.f32 	%f894, %f893, %f892, %f826;
	ld.global.nc.f32 	%f895, [%rd73+128];
	fma.rn.f32 	%f896, %f895, %f892, %f828;
	shfl.sync.idx.b32	%r359|%p123, %r807, %r242, 31, -1;
	mov.b32 	%f897, %r359;
	fma.rn.f32 	%f898, %f893, %f897, %f830;
	fma.rn.f32 	%f899, %f895, %f897, %f831;
	shfl.sync.idx.b32	%r360|%p124, %r806, %r242, 31, -1;
	mov.b32 	%f900, %r360;
	fma.rn.f32 	%f901, %f893, %f900, %f833;
	fma.rn.f32 	%f902, %f895, %f900, %f834;
	shfl.sync.idx.b32	%r361|%p125, %r805, %r242, 31, -1;
	mov.b32 	%f903, %r361;
	fma.rn.f32 	%f904, %f893, %f903, %f836;
	fma.rn.f32 	%f905, %f895, %f903, %f837;
	shfl.sync.idx.b32	%r362|%p126, %r804, %r242, 31, -1;
	mov.b32 	%f906, %r362;
	fma.rn.f32 	%f907, %f893, %f906, %f839;
	fma.rn.f32 	%f908, %f895, %f906, %f840;
	shfl.sync.idx.b32	%r363|%p127, %r803, %r242, 31, -1;
	mov.b32 	%f909, %r363;
	fma.rn.f32 	%f910, %f893, %f909, %f842;
	fma.rn.f32 	%f911, %f895, %f909, %f843;
	shfl.sync.idx.b32	%r364|%p128, %r802, %r242, 31, -1;
	mov.b32 	%f912, %r364;
	fma.rn.f32 	%f913, %f893, %f912, %f845;
	fma.rn.f32 	%f914, %f895, %f912, %f846;
	shfl.sync.idx.b32	%r365|%p129, %r801, %r242, 31, -1;
	mov.b32 	%f915, %r365;
	fma.rn.f32 	%f916, %f893, %f915, %f848;
	fma.rn.f32 	%f917, %f895, %f915, %f849;
	shfl.sync.idx.b32	%r366|%p130, %r800, %r242, 31, -1;
	mov.b32 	%f918, %r366;
	fma.rn.f32 	%f919, %f893, %f918, %f851;
	fma.rn.f32 	%f920, %f895, %f918, %f852;
	shfl.sync.idx.b32	%r367|%p131, %r799, %r242, 31, -1;
	mov.b32 	%f921, %r367;
	fma.rn.f32 	%f922, %f893, %f921, %f854;
	fma.rn.f32 	%f923, %f895, %f921, %f855;
	shfl.sync.idx.b32	%r368|%p132, %r798, %r242, 31, -1;
	mov.b32 	%f924, %r368;
	fma.rn.f32 	%f925, %f893, %f924, %f857;
	fma.rn.f32 	%f926, %f895, %f924, %f858;
	shfl.sync.idx.b32	%r369|%p133, %r797, %r242, 31, -1;
	mov.b32 	%f927, %r369;
	fma.rn.f32 	%f928, %f893, %f927, %f860;
	fma.rn.f32 	%f929, %f895, %f927, %f861;
	shfl.sync.idx.b32	%r370|%p134, %r796, %r242, 31, -1;
	mov.b32 	%f930, %r370;
	fma.rn.f32 	%f931, %f893, %f930, %f863;
	fma.rn.f32 	%f932, %f895, %f930, %f864;
	shfl.sync.idx.b32	%r371|%p135, %r795, %r242, 31, -1;
	mov.b32 	%f933, %r371;
	fma.rn.f32 	%f934, %f893, %f933, %f866;
	fma.rn.f32 	%f935, %f895, %f933, %f867;
	shfl.sync.idx.b32	%r372|%p136, %r794, %r242, 31, -1;
	mov.b32 	%f936, %r372;
	fma.rn.f32 	%f937, %f893, %f936, %f869;
	fma.rn.f32 	%f938, %f895, %f936, %f870;
	shfl.sync.idx.b32	%r373|%p137, %r793, %r242, 31, -1;
	mov.b32 	%f939, %r373;
	fma.rn.f32 	%f940, %f893, %f939, %f872;
	fma.rn.f32 	%f941, %f895, %f939, %f873;
	shfl.sync.idx.b32	%r374|%p138, %r792, %r242, 31, -1;
	mov.b32 	%f942, %r374;
	fma.rn.f32 	%f943, %f893, %f942, %f875;
	fma.rn.f32 	%f944, %f895, %f942, %f876;
	shfl.sync.idx.b32	%r375|%p139, %r791, %r242, 31, -1;
	mov.b32 	%f945, %r375;
	fma.rn.f32 	%f946, %f893, %f945, %f878;
	fma.rn.f32 	%f947, %f895, %f945, %f879;
	shfl.sync.idx.b32	%r376|%p140, %r790, %r242, 31, -1;
	mov.b32 	%f948, %r376;
	fma.rn.f32 	%f949, %f893, %f948, %f881;
	fma.rn.f32 	%f950, %f895, %f948, %f882;
	shfl.sync.idx.b32	%r377|%p141, %r789, %r242, 31, -1;
	mov.b32 	%f951, %r377;
	fma.rn.f32 	%f952, %f893, %f951, %f884;
	fma.rn.f32 	%f953, %f895, %f951, %f885;
	shfl.sync.idx.b32	%r378|%p142, %r788, %r242, 31, -1;
	mov.b32 	%f954, %r378;
	fma.rn.f32 	%f955, %f893, %f954, %f887;
	fma.rn.f32 	%f956, %f895, %f954, %f888;
	shfl.sync.idx.b32	%r379|%p143, %r787, %r242, 31, -1;
	mov.b32 	%f957, %r379;
	fma.rn.f32 	%f958, %f893, %f957, %f890;
	fma.rn.f32 	%f959, %f895, %f957, %f891;
	mul.wide.s32 	%rd74, %r245, 4;
	add.s64 	%rd75, %rd61, %rd74;
	shfl.sync.idx.b32	%r380|%p144, %r808, %r244, 31, -1;
	mov.b32 	%f960, %r380;
	ld.global.nc.f32 	%f961, [%rd75];
	fma.rn.f32 	%f962, %f961, %f960, %f894;
	ld.global.nc.f32 	%f963, [%rd75+128];
	fma.rn.f32 	%f964, %f963, %f960, %f896;
	shfl.sync.idx.b32	%r381|%p145, %r807, %r244, 31, -1;
	mov.b32 	%f965, %r381;
	fma.rn.f32 	%f966, %f961, %f965, %f898;
	fma.rn.f32 	%f967, %f963, %f965, %f899;
	shfl.sync.idx.b32	%r382|%p146, %r806, %r244, 31, -1;
	mov.b32 	%f968, %r382;
	fma.rn.f32 	%f969, %f961, %f968, %f901;
	fma.rn.f32 	%f970, %f963, %f968, %f902;
	shfl.sync.idx.b32	%r383|%p147, %r805, %r244, 31, -1;
	mov.b32 	%f971, %r383;
	fma.rn.f32 	%f972, %f961, %f971, %f904;
	fma.rn.f32 	%f973, %f963, %f971, %f905;
	shfl.sync.idx.b32	%r384|%p148, %r804, %r244, 31, -1;
	mov.b32 	%f974, %r384;
	fma.rn.f32 	%f975, %f961, %f974, %f907;
	fma.rn.f32 	%f976, %f963, %f974, %f908;
	shfl.sync.idx.b32	%r385|%p149, %r803, %r244, 31, -1;
	mov.b32 	%f977, %r385;
	fma.rn.f32 	%f978, %f961, %f977, %f910;
	fma.rn.f32 	%f979, %f963, %f977, %f911;
	shfl.sync.idx.b32	%r386|%p150, %r802, %r244, 31, -1;
	mov.b32 	%f980, %r386;
	fma.rn.f32 	%f981, %f961, %f980, %f913;
	fma.rn.f32 	%f982, %f963, %f980, %f914;
	shfl.sync.idx.b32	%r387|%p151, %r801, %r244, 31, -1;
	mov.b32 	%f983, %r387;
	fma.rn.f32 	%f984, %f961, %f983, %f916;
	fma.rn.f32 	%f985, %f963, %f983, %f917;
	shfl.sync.idx.b32	%r388|%p152, %r800, %r244, 31, -1;
	mov.b32 	%f986, %r388;
	fma.rn.f32 	%f987, %f961, %f986, %f919;
	fma.rn.f32 	%f988, %f963, %f986, %f920;
	shfl.sync.idx.b32	%r389|%p153, %r799, %r244, 31, -1;
	mov.b32 	%f989, %r389;
	fma.rn.f32 	%f990, %f961, %f989, %f922;
	fma.rn.f32 	%f991, %f963, %f989, %f923;
	shfl.sync.idx.b32	%r390|%p154, %r798, %r244, 31, -1;
	mov.b32 	%f992, %r390;
	fma.rn.f32 	%f993, %f961, %f992, %f925;
	fma.rn.f32 	%f994, %f963, %f992, %f926;
	shfl.sync.idx.b32	%r391|%p155, %r797, %r244, 31, -1;
	mov.b32 	%f995, %r391;
	fma.rn.f32 	%f996, %f961, %f995, %f928;
	fma.rn.f32 	%f997, %f963, %f995, %f929;
	shfl.sync.idx.b32	%r392|%p156, %r796, %r244, 31, -1;
	mov.b32 	%f998, %r392;
	fma.rn.f32 	%f999, %f961, %f998, %f931;
	fma.rn.f32 	%f1000, %f963, %f998, %f932;
	shfl.sync.idx.b32	%r393|%p157, %r795, %r244, 31, -1;
	mov.b32 	%f1001, %r393;
	fma.rn.f32 	%f1002, %f961, %f1001, %f934;
	fma.rn.f32 	%f1003, %f963, %f1001, %f935;
	shfl.sync.idx.b32	%r394|%p158, %r794, %r244, 31, -1;
	mov.b32 	%f1004, %r394;
	fma.rn.f32 	%f1005, %f961, %f1004, %f937;
	fma.rn.f32 	%f1006, %f963, %f1004, %f938;
	shfl.sync.idx.b32	%r395|%p159, %r793, %r244, 31, -1;
	mov.b32 	%f1007, %r395;
	fma.rn.f32 	%f1008, %f961, %f1007, %f940;
	fma.rn.f32 	%f1009, %f963, %f1007, %f941;
	shfl.sync.idx.b32	%r396|%p160, %r792, %r244, 31, -1;
	mov.b32 	%f1010, %r396;
	fma.rn.f32 	%f1011, %f961, %f1010, %f943;
	fma.rn.f32 	%f1012, %f963, %f1010, %f944;
	shfl.sync.idx.b32	%r397|%p161, %r791, %r244, 31, -1;
	mov.b32 	%f1013, %r397;
	fma.rn.f32 	%f1014, %f961, %f1013, %f946;
	fma.rn.f32 	%f1015, %f963, %f1013, %f947;
	shfl.sync.idx.b32	%r398|%p162, %r790, %r244, 31, -1;
	mov.b32 	%f1016, %r398;
	fma.rn.f32 	%f1017, %f961, %f1016, %f949;
	fma.rn.f32 	%f1018, %f963, %f1016, %f950;
	shfl.sync.idx.b32	%r399|%p163, %r789, %r244, 31, -1;
	mov.b32 	%f1019, %r399;
	fma.rn.f32 	%f1020, %f961, %f1019, %f952;
	fma.rn.f32 	%f1021, %f963, %f1019, %f953;
	shfl.sync.idx.b32	%r400|%p164, %r788, %r244, 31, -1;
	mov.b32 	%f1022, %r400;
	fma.rn.f32 	%f1023, %f961, %f1022, %f955;
	fma.rn.f32 	%f1024, %f963, %f1022, %f956;
	shfl.sync.idx.b32	%r401|%p165, %r787, %r244, 31, -1;
	mov.b32 	%f1025, %r401;
	fma.rn.f32 	%f1026, %f961, %f1025, %f958;
	fma.rn.f32 	%f1027, %f963, %f1025, %f959;
	mul.wide.s32 	%rd76, %r247, 4;
	add.s64 	%rd77, %rd61, %rd76;
	shfl.sync.idx.b32	%r402|%p166, %r808, %r246, 31, -1;
	mov.b32 	%f1028, %r402;
	ld.global.nc.f32 	%f1029, [%rd77];
	fma.rn.f32 	%f1503, %f1029, %f1028, %f962;
	ld.global.nc.f32 	%f1030, [%rd77+128];
	fma.rn.f32 	%f1502, %f1030, %f1028, %f964;
	shfl.sync.idx.b32	%r403|%p167, %r807, %r246, 31, -1;
	mov.b32 	%f1031, %r403;
	fma.rn.f32 	%f1501, %f1029, %f1031, %f966;
	fma.rn.f32 	%f1500, %f1030, %f1031, %f967;
	shfl.sync.idx.b32	%r404|%p168, %r806, %r246, 31, -1;
	mov.b32 	%f1032, %r404;
	fma.rn.f32 	%f1499, %f1029, %f1032, %f969;
	fma.rn.f32 	%f1498, %f1030, %f1032, %f970;
	shfl.sync.idx.b32	%r405|%p169, %r805, %r246, 31, -1;
	mov.b32 	%f1033, %r405;
	fma.rn.f32 	%f1497, %f1029, %f1033, %f972;
	fma.rn.f32 	%f1496, %f1030, %f1033, %f973;
	shfl.sync.idx.b32	%r406|%p170, %r804, %r246, 31, -1;
	mov.b32 	%f1034, %r406;
	fma.rn.f32 	%f1495, %f1029, %f1034, %f975;
	fma.rn.f32 	%f1494, %f1030, %f1034, %f976;
	shfl.sync.idx.b32	%r407|%p171, %r803, %r246, 31, -1;
	mov.b32 	%f1035, %r407;
	fma.rn.f32 	%f1493, %f1029, %f1035, %f978;
	fma.rn.f32 	%f1492, %f1030, %f1035, %f979;
	shfl.sync.idx.b32	%r408|%p172, %r802, %r246, 31, -1;
	mov.b32 	%f1036, %r408;
	fma.rn.f32 	%f1491, %f1029, %f1036, %f981;
	fma.rn.f32 	%f1490, %f1030, %f1036, %f982;
	shfl.sync.idx.b32	%r409|%p173, %r801, %r246, 31, -1;
	mov.b32 	%f1037, %r409;
	fma.rn.f32 	%f1489, %f1029, %f1037, %f984;
	fma.rn.f32 	%f1488, %f1030, %f1037, %f985;
	shfl.sync.idx.b32	%r410|%p174, %r800, %r246, 31, -1;
	mov.b32 	%f1038, %r410;
	fma.rn.f32 	%f1487, %f1029, %f1038, %f987;
	fma.rn.f32 	%f1486, %f1030, %f1038, %f988;
	shfl.sync.idx.b32	%r411|%p175, %r799, %r246, 31, -1;
	mov.b32 	%f1039, %r411;
	fma.rn.f32 	%f1485, %f1029, %f1039, %f990;
	fma.rn.f32 	%f1484, %f1030, %f1039, %f991;
	shfl.sync.idx.b32	%r412|%p176, %r798, %r246, 31, -1;
	mov.b32 	%f1040, %r412;
	fma.rn.f32 	%f1483, %f1029, %f1040, %f993;
	fma.rn.f32 	%f1482, %f1030, %f1040, %f994;
	shfl.sync.idx.b32	%r413|%p177, %r797, %r246, 31, -1;
	mov.b32 	%f1041, %r413;
	fma.rn.f32 	%f1481, %f1029, %f1041, %f996;
	fma.rn.f32 	%f1480, %f1030, %f1041, %f997;
	shfl.sync.idx.b32	%r414|%p178, %r796, %r246, 31, -1;
	mov.b32 	%f1042, %r414;
	fma.rn.f32 	%f1479, %f1029, %f1042, %f999;
	fma.rn.f32 	%f1478, %f1030, %f1042, %f1000;
	shfl.sync.idx.b32	%r415|%p179, %r795, %r246, 31, -1;
	mov.b32 	%f1043, %r415;
	fma.rn.f32 	%f1477, %f1029, %f1043, %f1002;
	fma.rn.f32 	%f1476, %f1030, %f1043, %f1003;
	shfl.sync.idx.b32	%r416|%p180, %r794, %r246, 31, -1;
	mov.b32 	%f1044, %r416;
	fma.rn.f32 	%f1475, %f1029, %f1044, %f1005;
	fma.rn.f32 	%f1474, %f1030, %f1044, %f1006;
	shfl.sync.idx.b32	%r417|%p181, %r793, %r246, 31, -1;
	mov.b32 	%f1045, %r417;
	fma.rn.f32 	%f1473, %f1029, %f1045, %f1008;
	fma.rn.f32 	%f1472, %f1030, %f1045, %f1009;
	shfl.sync.idx.b32	%r418|%p182, %r792, %r246, 31, -1;
	mov.b32 	%f1046, %r418;
	fma.rn.f32 	%f1471, %f1029, %f1046, %f1011;
	fma.rn.f32 	%f1470, %f1030, %f1046, %f1012;
	shfl.sync.idx.b32	%r419|%p183, %r791, %r246, 31, -1;
	mov.b32 	%f1047, %r419;
	fma.rn.f32 	%f1469, %f1029, %f1047, %f1014;
	fma.rn.f32 	%f1468, %f1030, %f1047, %f1015;
	shfl.sync.idx.b32	%r420|%p184, %r790, %r246, 31, -1;
	mov.b32 	%f1048, %r420;
	fma.rn.f32 	%f1467, %f1029, %f1048, %f1017;
	fma.rn.f32 	%f1466, %f1030, %f1048, %f1018;
	shfl.sync.idx.b32	%r421|%p185, %r789, %r246, 31, -1;
	mov.b32 	%f1049, %r421;
	fma.rn.f32 	%f1465, %f1029, %f1049, %f1020;
	fma.rn.f32 	%f1464, %f1030, %f1049, %f1021;
	shfl.sync.idx.b32	%r422|%p186, %r788, %r246, 31, -1;
	mov.b32 	%f1050, %r422;
	fma.rn.f32 	%f1463, %f1029, %f1050, %f1023;
	fma.rn.f32 	%f1462, %f1030, %f1050, %f1024;
	shfl.sync.idx.b32	%r423|%p187, %r787, %r246, 31, -1;
	mov.b32 	%f1051, %r423;
	fma.rn.f32 	%f1461, %f1029, %f1051, %f1026;
	fma.rn.f32 	%f1460, %f1030, %f1051, %f1027;
	add.s32 	%r809, %r809, 8;
	and.b32  	%r424, %r4, -8;
	add.s32 	%r425, %r424, %r2;
	setp.lt.s32 	%p188, %r809, %r425;
	@%p188 bra 	$L__BB9_2;
$L__BB9_6:
	and.b32  	%r426, %r4, -8;
	add.s32 	%r427, %r426, %r2;
	setp.le.s32 	%p189, %r3, %r427;
	and.b32  	%r428, %r4, 24;
	setp.ne.s32 	%p190, %r428, 0;
	or.pred  	%p191, %p190, %p189;
	@%p191 bra 	$L__BB9_9;
	sub.s32 	%r430, %r3, %r427;
	mov.u32 	%r431, %tid.x;
	setp.ge.u32 	%p192, %r431, %r430;
	mov.u32 	%r811, %r427;
	@%p192 bra 	$L__BB9_9;
	ld.param.u64 	%rd207, [_Z12_spmm_conv_9PKfPfiiPKiS3_S3_S0__param_7];
	ld.param.u64 	%rd205, [_Z12_spmm_conv_9PKfPfiiPKiS3_S3_S0__param_6];
	add.s32 	%r811, %r426, %r2;
	mov.u32 	%r433, %tid.x;
	add.s32 	%r434, %r811, %r433;
	cvta.to.global.u64 	%rd78, %rd205;
	mul.wide.u32 	%rd79, %r434, 4;
	add.s64 	%rd80, %rd78, %rd79;
	ld.global.nc.u32 	%r435, [%rd80];
	mul.hi.s32 	%r436, %r435, 715827883;
	shr.u32 	%r437, %r436, 31;
	shr.u32 	%r438, %r436, 8;
	add.s32 	%r439, %r438, %r437;
	shl.b32 	%r440, %r439, 17;
	add.s32 	%r441, %r440, %r5;
	shr.s32 	%r442, %r435, 31;
	shr.u32 	%r443, %r442, 23;
	add.s32 	%r444, %r435, %r443;
	shr.s32 	%r445, %r444, 9;
	mul.hi.s32 	%r446, %r445, 1431655766;
	shr.u32 	%r447, %r446, 31;
	add.s32 	%r448, %r446, %r447;
	mul.lo.s32 	%r449, %r448, 3;
	sub.s32 	%r450, %r445, %r449;
	shl.b32 	%r451, %r450, 15;
	add.s32 	%r452, %r441, %r451;
	and.b32  	%r453, %r444, 67108352;
	sub.s32 	%r454, %r435, %r453;
	shl.b32 	%r455, %r454, 6;
	add.s32 	%r810, %r452, %r455;
	cvta.to.global.u64 	%rd81, %rd207;
	add.s64 	%rd82, %rd81, %rd79;
	ld.global.nc.u32 	%r808, [%rd82];
	add.s32 	%r456, %r4, %r434;
	mul.wide.u32 	%rd83, %r456, 4;
	add.s64 	%rd84, %rd81, %rd83;
	ld.global.nc.u32 	%r807, [%rd84];
	add.s32 	%r457, %r456, %r4;
	mul.wide.u32 	%rd85, %r457, 4;
	add.s64 	%rd86, %rd81, %rd85;
	ld.global.nc.u32 	%r806, [%rd86];
	add.s32 	%r458, %r457, %r4;
	mul.wide.u32 	%rd87, %r458, 4;
	add.s64 	%rd88, %rd81, %rd87;
	ld.global.nc.u32 	%r805, [%rd88];
	add.s32 	%r459, %r458, %r4;
	mul.wide.u32 	%rd89, %r459, 4;
	add.s64 	%rd90, %rd81, %rd89;
	ld.global.nc.u32 	%r804, [%rd90];
	add.s32 	%r460, %r459, %r4;
	mul.wide.u32 	%rd91, %r460, 4;
	add.s64 	%rd92, %rd81, %rd91;
	ld.global.nc.u32 	%r803, [%rd92];
	add.s32 	%r461, %r460, %r4;
	mul.wide.u32 	%rd93, %r461, 4;
	add.s64 	%rd94, %rd81, %rd93;
	ld.global.nc.u32 	%r802, [%rd94];
	add.s32 	%r462, %r461, %r4;
	mul.wide.u32 	%rd95, %r462, 4;
	add.s64 	%rd96, %rd81, %rd95;
	ld.global.nc.u32 	%r801, [%rd96];
	add.s32 	%r463, %r462, %r4;
	mul.wide.u32 	%rd97, %r463, 4;
	add.s64 	%rd98, %rd81, %rd97;
	ld.global.nc.u32 	%r800, [%rd98];
	add.s32 	%r464, %r463, %r4;
	mul.wide.u32 	%rd99, %r464, 4;
	add.s64 	%rd100, %rd81, %rd99;
	ld.global.nc.u32 	%r799, [%rd100];
	add.s32 	%r465, %r464, %r4;
	mul.wide.u32 	%rd101, %r465, 4;
	add.s64 	%rd102, %rd81, %rd101;
	ld.global.nc.u32 	%r798, [%rd102];
	add.s32 	%r466, %r465, %r4;
	mul.wide.u32 	%rd103, %r466, 4;
	add.s64 	%rd104, %rd81, %rd103;
	ld.global.nc.u32 	%r797, [%rd104];
	add.s32 	%r467, %r466, %r4;
	mul.wide.u32 	%rd105, %r467, 4;
	add.s64 	%rd106, %rd81, %rd105;
	ld.global.nc.u32 	%r796, [%rd106];
	add.s32 	%r468, %r467, %r4;
	mul.wide.u32 	%rd107, %r468, 4;
	add.s64 	%rd108, %rd81, %rd107;
	ld.global.nc.u32 	%r795, [%rd108];
	add.s32 	%r469, %r468, %r4;
	mul.wide.u32 	%rd109, %r469, 4;
	add.s64 	%rd110, %rd81, %rd109;
	ld.global.nc.u32 	%r794, [%rd110];
	add.s32 	%r470, %r469, %r4;
	mul.wide.u32 	%rd111, %r470, 4;
	add.s64 	%rd112, %rd81, %rd111;
	ld.global.nc.u32 	%r793, [%rd112];
	add.s32 	%r471, %r470, %r4;
	mul.wide.u32 	%rd113, %r471, 4;
	add.s64 	%rd114, %rd81, %rd113;
	ld.global.nc.u32 	%r792, [%rd114];
	add.s32 	%r472, %r471, %r4;
	mul.wide.u32 	%rd115, %r472, 4;
	add.s64 	%rd116, %rd81, %rd115;
	ld.global.nc.u32 	%r791, [%rd116];
	add.s32 	%r473, %r472, %r4;
	mul.wide.u32 	%rd117, %r473, 4;
	add.s64 	%rd118, %rd81, %rd117;
	ld.global.nc.u32 	%r790, [%rd118];
	add.s32 	%r474, %r473, %r4;
	mul.wide.u32 	%rd119, %r474, 4;
	add.s64 	%rd120, %rd81, %rd119;
	ld.global.nc.u32 	%r789, [%rd120];
	add.s32 	%r475, %r474, %r4;
	mul.wide.u32 	%rd121, %r475, 4;
	add.s64 	%rd122, %rd81, %rd121;
	ld.global.nc.u32 	%r788, [%rd122];
	add.s32 	%r476, %r475, %r4;
	mul.wide.u32 	%rd123, %r476, 4;
	add.s64 	%rd124, %rd81, %rd123;
	ld.global.nc.u32 	%r787, [%rd124];
$L__BB9_9:
	and.b32  	%r477, %r4, -4;
	setp.ge.s32 	%p193, %r426, %r477;
	@%p193 bra 	$L__BB9_98;
	ld.param.u64 	%rd198, [_Z12_spmm_conv_9PKfPfiiPKiS3_S3_S0__param_0];
	and.b32  	%r479, %r4, -8;
	add.s32 	%r480, %r479, %r2;
	sub.s32 	%r481, %r480, %r811;
	shfl.sync.idx.b32	%r482|%p194, %r810, %r481, 31, -1;
	add.s32 	%r483, %r481, 1;
	shfl.sync.idx.b32	%r153|%p195, %r810, %r483, 31, -1;
	add.s32 	%r484, %r481, 2;
	shfl.sync.idx.b32	%r154|%p196, %r810, %r484, 31, -1;
	add.s32 	%r485, %r481, 3;
	shfl.sync.idx.b32	%r155|%p197, %r810, %r485, 31, -1;
	cvta.to.global.u64 	%rd125, %rd198;
	mul.wide.s32 	%rd126, %r482, 4;
	add.s64 	%rd1, %rd125, %rd126;
	shfl.sync.idx.b32	%r486|%p198, %r808, %r481, 31, -1;
	mov.b32 	%f133, %r486;
	setp.leu.f32 	%p199, %f133, 0f00000000;
	@%p199 bra 	$L__BB9_12;
	ld.global.nc.f32 	%f1053, [%rd1];
	fma.rn.f32 	%f1504, %f1053, %f133, %f1503;
	ld.global.nc.f32 	%f1054, [%rd1+128];
	mul.f32 	%f1505, %f1054, %f133;
	bra.uni 	$L__BB9_13;
$L__BB9_12:
	add.f32 	%f1504, %f1503, 0f00000000;
	mov.f32 	%f1505, 0f00000000;
$L__BB9_13:
	add.f32 	%f139, %f1505, %f1502;
	and.b32  	%r487, %r4, -8;
	add.s32 	%r488, %r487, %r2;
	sub.s32 	%r489, %r488, %r811;
	shfl.sync.idx.b32	%r490|%p200, %r807, %r489, 31, -1;
	mov.b32 	%f140, %r490;
	setp.leu.f32 	%p201, %f140, 0f00000000;
	mov.f32 	%f1506, 0f00000000;
	@%p201 bra 	$L__BB9_15;
	ld.global.nc.f32 	%f1056, [%rd1];
	mul.f32 	%f1506, %f1056, %f140;
$L__BB9_15:
	add.f32 	%f143, %f1506, %f1501;
	mov.f32 	%f1507, 0f00000000;
	@%p201 bra 	$L__BB9_17;
	ld.global.nc.f32 	%f1058, [%rd1+128];
	mul.f32 	%f1507, %f1058, %f140;
$L__BB9_17:
	add.f32 	%f146, %f1507, %f1500;
	and.b32  	%r491, %r4, -8;
	add.s32 	%r492, %r491, %r2;
	sub.s32 	%r493, %r492, %r811;
	shfl.sync.idx.b32	%r494|%p203, %r806, %r493, 31, -1;
	mov.b32 	%f147, %r494;
	setp.leu.f32 	%p204, %f147, 0f00000000;
	mov.f32 	%f1508, 0f00000000;
	@%p204 bra 	$L__BB9_19;
	ld.global.nc.f32 	%f1060, [%rd1];
	mul.f32 	%f1508, %f1060, %f147;
$L__BB9_19:
	add.f32 	%f150, %f1508, %f1499;
	mov.f32 	%f1509, 0f00000000;
	@%p204 bra 	$L__BB9_21;
	ld.global.nc.f32 	%f1062, [%rd1+128];
	mul.f32 	%f1509, %f1062, %f147;
$L__BB9_21:
	add.f32 	%f153, %f1509, %f1498;
	and.b32  	%r495, %r4, -8;
	add.s32 	%r496, %r495, %r2;
	sub.s32 	%r497, %r496, %r811;
	shfl.sync.idx.b32	%r498|%p206, %r805, %r497, 31, -1;
	mov.b32 	%f154, %r498;
	setp.leu.f32 	%p207, %f154, 0f00000000;
	mov.f32 	%f1510, 0f00000000;
	@%p207 bra 	$L__BB9_23;
	ld.global.nc.f32 	%f1064, [%rd1];
	mul.f32 	%f1510, %f1064, %f154;
$L__BB9_23:
	add.f32 	%f157, %f1510, %f1497;
	mov.f32 	%f1511, 0f00000000;
	@%p207 bra 	$L__BB9_25;
	ld.global.nc.f32 	%f1066, [%rd1+128];
	mul.f32 	%f1511, %f1066, %f154;
$L__BB9_25:
	add.f32 	%f160, %f1511, %f1496;
	and.b32  	%r499, %r4, -8;
	add.s32 	%r500, %r499, %r2;
	sub.s32 	%r501, %r500, %r811;
	shfl.sync.idx.b32	%r502|%p209, %r804, %r501, 31, -1;
	mov.b32 	%f161, %r502;
	setp.leu.f32 	%p210, %f161, 0f00000000;
	mov.f32 	%f1512, 0f00000000;
	@%p210 bra 	$L__BB9_27;
	ld.global.nc.f32 	%f1068, [%rd1];
	mul.f32 	%f1512, %f1068, %f161;
$L__BB9_27:
	add.f32 	%f164, %f1512, %f1495;
	mov.f32 	%f1513, 0f00000000;
	@%p210 bra 	$L__BB9_29;
	ld.global.nc.f32 	%f1070, [%rd1+128];
	mul.f32 	%f1513, %f1070, %f161;
$L__BB9_29:
	add.f32 	%f167, %f1513, %f1494;
	and.b32  	%r503, %r4, -8;
	add.s32 	%r504, %r503, %r2;
	sub.s32 	%r505, %r504, %r811;
	shfl.sync.idx.b32	%r506|%p212, %r803, %r505, 31, -1;
	mov.b32 	%f168, %r506;
	setp.leu.f32 	%p213, %f168, 0f00000000;
	mov.f32 	%f1514, 0f00000000;
	@%p213 bra 	$L__BB9_31;
	ld.global.nc.f32 	%f1072, [%rd1];
	mul.f32 	%f1514, %f1072, %f168;
$L__BB9_31:
	add.f32 	%f171, %f1514, %f1493;
	mov.f32 	%f1515, 0f00000000;
	@%p213 bra 	$L__BB9_33;
	ld.global.nc.f32 	%f1074, [%rd1+128];
	mul.f32 	%f1515, %f1074, %f168;
$L__BB9_33:
	add.f32 	%f174, %f1515, %f1492;
	and.b32  	%r507, %r4, -8;
	add.s32 	%r508, %r507, %r2;
	sub.s32 	%r509, %r508, %r811;
	shfl.sync.idx.b32	%r510|%p215, %r802, %r509, 31, -1;
	mov.b32 	%f175, %r510;
	setp.leu.f32 	%p216, %f175, 0f00000000;
	mov.f32 	%f1516, 0f00000000;
	@%p216 bra 	$L__BB9_35;
	ld.global.nc.f32 	%f1076, [%rd1];
	mul.f32 	%f1516, %f1076, %f175;
$L__BB9_35:
	add.f32 	%f178, %f1516, %f1491;
	mov.f32 	%f1517, 0f00000000;
	@%p216 bra 	$L__BB9_37;
	ld.global.nc.f32 	%f1078, [%rd1+128];
	mul.f32 	%f1517, %f1078, %f175;
$L__BB9_37:
	add.f32 	%f181, %f1517, %f1490;
	and.b32  	%r511, %r4, -8;
	add.s32 	%r512, %r511, %r2;
	sub.s32 	%r513, %r512, %r811;
	shfl.sync.idx.b32	%r514|%p218, %r801, %r513, 31, -1;
	mov.b32 	%f182, %r514;
	setp.leu.f32 	%p219, %f182, 0f00000000;
	mov.f32 	%f1518, 0f00000000;
	@%p219 bra 	$L__BB9_39;
	ld.global.nc.f32 	%f1080, [%rd1];
	mul.f32 	%f1518, %f1080, %f182;
$L__BB9_39:
	add.f32 	%f185, %f1518, %f1489;
	mov.f32 	%f1519, 0f00000000;
	@%p219 bra 	$L__BB9_41;
	ld.global.nc.f32 	%f1082, [%rd1+128];
	mul.f32 	%f1519, %f1082, %f182;
$L__BB9_41:
	add.f32 	%f188, %f1519, %f1488;
	and.b32  	%r515, %r4, -8;
	add.s32 	%r516, %r515, %r2;
	sub.s32 	%r517, %r516, %r811;
	shfl.sync.idx.b32	%r518|%p221, %r800, %r517, 31, -1;
	mov.b32 	%f189, %r518;
	setp.leu.f32 	%p222, %f189, 0f00000000;
	mov.f32 	%f1520, 0f00000000;
	@%p222 bra 	$L__BB9_43;
	ld.global.nc.f32 	%f1084, [%rd1];
	mul.f32 	%f1520, %f1084, %f189;
$L__BB9_43:
	add.f32 	%f192, %f1520, %f1487;
	mov.f32 	%f1521, 0f00000000;
	@%p222 bra 	$L__BB9_45;
	ld.global.nc.f32 	%f1086, [%rd1+128];
	mul.f32 	%f1521, %f1086, %f189;
$L__BB9_45:
	add.f32 	%f195, %f1521, %f1486;
	and.b32  	%r519, %r4, -8;
	add.s32 	%r520, %r519, %r2;
	sub.s32 	%r521, %r520, %r811;
	shfl.sync.idx.b32	%r522|%p224, %r799, %r521, 31, -1;
	mov.b32 	%f196, %r522;
	setp.leu.f32 	%p225, %f196, 0f00000000;
	mov.f32 	%f1522, 0f00000000;
	@%p225 bra 	$L__BB9_47;
	ld.global.nc.f32 	%f1088, [%rd1];
	mul.f32 	%f1522, %f1088, %f196;
$L__BB9_47:
	add.f32 	%f199, %f1522, %f1485;
	mov.f32 	%f1523, 0f00000000;
	@%p225 bra 	$L__BB9_49;
	ld.global.nc.f32 	%f1090, [%rd1+128];
	mul.f32 	%f1523, %f1090, %f196;
$L__BB9_49:
	add.f32 	%f202, %f1523, %f1484;
	and.b32  	%r523, %r4, -8;
	add.s32 	%r524, %r523, %r2;
	sub.s32 	%r525, %r524, %r811;
	shfl.sync.idx.b32	%r526|%p227, %r798, %r525, 31, -1;
	mov.b32 	%f203, %r526;
	setp.leu.f32 	%p228, %f203, 0f00000000;
	mov.f32 	%f1524, 0f00000000;
	@%p228 bra 	$L__BB9_51;
	ld.global.nc.f32 	%f1092, [%rd1];
	mul.f32 	%f1524, %f1092, %f203;
$L__BB9_51:
	add.f32 	%f206, %f1524, %f1483;
	mov.f32 	%f1525, 0f00000000;
	@%p228 bra 	$L__BB9_53;
	ld.global.nc.f32 	%f1094, [%rd1+128];
	mul.f32 	%f1525, %f1094, %f203;
$L__BB9_53:
	add.f32 	%f209, %f1525, %f1482;
	and.b32  	%r527, %r4, -8;
	add.s32 	%r528, %r527, %r2;
	sub.s32 	%r529, %r528, %r811;
	shfl.sync.idx.b32	%r530|%p230, %r797, %r529, 31, -1;
	mov.b32 	%f210, %r530;
	setp.leu.f32 	%p231, %f210, 0f00000000;
	mov.f32 	%f1526, 0f00000000;
	@%p231 bra 	$L__BB9_55;
	ld.global.nc.f32 	%f1096, [%rd1];
	mul.f32 	%f1526, %f1096, %f210;
$L__BB9_55:
	add.f32 	%f213, %f1526, %f1481;
	mov.f32 	%f1527, 0f00000000;
	@%p231 bra 	$L__BB9_57;
	ld.global.nc.f32 	%f1098, [%rd1+128];
	mul.f32 	%f1527, %f1098, %f210;
$L__BB9_57:
	add.f32 	%f216, %f1527, %f1480;
	and.b32  	%r531, %r4, -8;
	add.s32 	%r532, %r531, %r2;
	sub.s32 	%r533, %r532, %r811;
	shfl.sync.idx.b32	%r534|%p233, %r796, %r533, 31, -1;
	mov.b32 	%f217, %r534;
	setp.leu.f32 	%p234, %f217, 0f00000000;
	mov.f32 	%f1528, 0f00000000;
	@%p234 bra 	$L__BB9_59;
	ld.global.nc.f32 	%f1100, [%rd1];
	mul.f32 	%f1528, %f1100, %f217;
$L__BB9_59:
	add.f32 	%f220, %f1528, %f1479;
	mov.f32 	%f1529, 0f00000000;
	@%p234 bra 	$L__BB9_61;
	ld.global.nc.f32 	%f1102, [%rd1+128];
	mul.f32 	%f1529, %f1102, %f217;
$L__BB9_61:
	add.f32 	%f223, %f1529, %f1478;
	and.b32  	%r535, %r4, -8;
	add.s32 	%r536, %r535, %r2;
	sub.s32 	%r537, %r536, %r811;
	shfl.sync.idx.b32	%r538|%p236, %r795, %r537, 31, -1;
	mov.b32 	%f224, %r538;
	setp.leu.f32 	%p237, %f224, 0f00000000;
	mov.f32 	%f1530, 0f00000000;
	@%p237 bra 	$L__BB9_63;
	ld.global.nc.f32 	%f1104, [%rd1];
	mul.f32 	%f1530, %f1104, %f224;
$L__BB9_63:
	add.f32 	%f227, %f1530, %f1477;
	mov.f32 	%f1531, 0f00000000;
	@%p237 bra 	$L__BB9_65;
	ld.global.nc.f32 	%f1106, [%rd1+128];
	mul.f32 	%f1531, %f1106, %f224;
$L__BB9_65:
	add.f32 	%f230, %f1531, %f1476;
	and.b32  	%r539, %r4, -8;
	add.s32 	%r540, %r539, %r2;
	sub.s32 	%r541, %r540, %r811;
	shfl.sync.idx.b32	%r542|%p239, %r794, %r541, 31, -1;
	mov.b32 	%f231, %r542;
	setp.leu.f32 	%p240, %f231, 0f00000000;
	mov.f32 	%f1532, 0f00000000;
	@%p240 bra 	$L__BB9_67;
	ld.global.nc.f32 	%f1108, [%rd1];
	mul.f32 	%f1532, %f1108, %f231;
$L__BB9_67:
	add.f32 	%f234, %f1532, %f1475;
	mov.f32 	%f1533, 0f00000000;
	@%p240 bra 	$L__BB9_69;
	ld.global.nc.f32 	%f1110, [%rd1+128];
	mul.f32 	%f1533, %f1110, %f231;
$L__BB9_69:
	add.f32 	%f237, %f1533, %f1474;
	and.b32  	%r543, %r4, -8;
	add.s32 	%r544, %r543, %r2;
	sub.s32 	%r545, %r544, %r811;
	shfl.sync.idx.b32	%r546|%p242, %r793, %r545, 31, -1;
	mov.b32 	%f238, %r546;
	setp.leu.f32 	%p243, %f238, 0f00000000;
	mov.f32 	%f1534, 0f00000000;
	@%p243 bra 	$L__BB9_71;
	ld.global.nc.f32 	%f1112, [%rd1];
	mul.f32 	%f1534, %f1112, %f238;
$L__BB9_71:
	add.f32 	%f241, %f1534, %f1473;
	mov.f32 	%f1535, 0f00000000;
	@%p243 bra 	$L__BB9_73;
	ld.global.nc.f32 	%f1114, [%rd1+128];
	mul.f32 	%f1535, %f1114, %f238;
$L__BB9_73:
	add.f32 	%f244, %f1535, %f1472;
	and.b32  	%r547, %r4, -8;
	add.s32 	%r548, %r547, %r2;
	sub.s32 	%r549, %r548, %r811;
	shfl.sync.idx.b32	%r550|%p245, %r792, %r549, 31, -1;
	mov.b32 	%f245, %r550;
	setp.leu.f32 	%p246, %f245, 0f00000000;
	mov.f32 	%f1536, 0f00000000;
	@%p246 bra 	$L__BB9_75;
	ld.global.nc.f32 	%f1116, [%rd1];
	mul.f32 	%f1536, %f1116, %f245;
$L__BB9_75:
	add.f32 	%f248, %f1536, %f1471;
	mov.f32 	%f1537, 0f00000000;
	@%p246 bra 	$L__BB9_77;
	ld.global.nc.f32 	%f1118, [%rd1+128];
	mul.f32 	%f1537, %f1118, %f245;
$L__BB9_77:
	add.f32 	%f251, %f1537, %f1470;
	and.b32  	%r551, %r4, -8;
	add.s32 	%r552, %r551, %r2;
	sub.s32 	%r553, %r552, %r811;
	shfl.sync.idx.b32	%r554|%p248, %r791, %r553, 31, -1;
	mov.b32 	%f252, %r554;
	setp.leu.f32 	%p249, %f252, 0f00000000;
	mov.f32 	%f1538, 0f00000000;
	@%p249 bra 	$L__BB9_79;
	ld.global.nc.f32 	%f1120, [%rd1];
	mul.f32 	%f1538, %f1120, %f252;
$L__BB9_79:
	add.f32 	%f255, %f1538, %f1469;
	mov.f32 	%f1539, 0f00000000;
	@%p249 bra 	$L__BB9_81;
	ld.global.nc.f32 	%f1122, [%rd1+128];
	mul.f32 	%f1539, %f1122, %f252;
$L__BB9_81:
	add.f32 	%f258, %f1539, %f1468;
	and.b32  	%r555, %r4, -8;
	add.s32 	%r556, %r555, %r2;
	sub.s32 	%r557, %r556, %r811;
	shfl.sync.idx.b32	%r558|%p251, %r790, %r557, 31, -1;
	mov.b32 	%f259, %r558;
	setp.leu.f32 	%p252, %f259, 0f00000000;
	mov.f32 	%f1540, 0f00000000;
	@%p252 bra 	$L__BB9_83;
	ld.global.nc.f32 	%f1124, [%rd1];
	mul.f32 	%f1540, %f1124, %f259;
$L__BB9_83:
	add.f32 	%f262, %f1540, %f1467;
	mov.f32 	%f1541, 0f00000000;
	@%p252 bra 	$L__BB9_85;
	ld.global.nc.f32 	%f1126, [%rd1+128];
	mul.f32 	%f1541, %f1126, %f259;
$L__BB9_85:
	add.f32 	%f265, %f1541, %f1466;
	and.b32  	%r559, %r4, -8;
	add.s32 	%r560, %r559, %r2;
	sub.s32 	%r561, %r560, %r811;
	shfl.sync.idx.b32	%r562|%p254, %r789, %r561, 31, -1;
	mov.b32 	%f266, %r562;
	setp.leu.f32 	%p255, %f266, 0f00000000;
	mov.f32 	%f1542, 0f00000000;
	@%p255 bra 	$L__BB9_87;
	ld.global.nc.f32 	%f1128, [%rd1];
	mul.f32 	%f1542, %f1128, %f266;
$L__BB9_87:
	add.f32 	%f269, %f1542, %f1465;
	mov.f32 	%f1543, 0f00000000;
	@%p255 bra 	$L__BB9_89;
	ld.global.nc.f32 	%f1130, [%rd1+128];
	mul.f32 	%f1543, %f1130, %f266;
$L__BB9_89:
	add.f32 	%f272, %f1543, %f1464;
	and.b32  	%r563, %r4, -8;
	add.s32 	%r564, %r563, %r2;
	sub.s32 	%r565, %r564, %r811;
	shfl.sync.idx.b32	%r566|%p257, %r788, %r565, 31, -1;
	mov.b32 	%f273, %r566;
	setp.leu.f32 	%p258, %f273, 0f00000000;
	mov.f32 	%f1544, 0f00000000;
	@%p258 bra 	$L__BB9_91;
	ld.global.nc.f32 	%f1132, [%rd1];
	mul.f32 	%f1544, %f1132, %f273;
$L__BB9_91:
	add.f32 	%f276, %f1544, %f1463;
	mov.f32 	%f1545, 0f00000000;
	@%p258 bra 	$L__BB9_93;
	ld.global.nc.f32 	%f1134, [%rd1+128];
	mul.f32 	%f1545, %f1134, %f273;
$L__BB9_93:
	add.f32 	%f279, %f1545, %f1462;
	and.b32  	%r567, %r4, -8;
	add.s32 	%r568, %r567, %r2;
	sub.s32 	%r569, %r568, %r811;
	shfl.sync.idx.b32	%r570|%p260, %r787, %r569, 31, -1;
	mov.b32 	%f280, %r570;
	setp.leu.f32 	%p261, %f280, 0f00000000;
	mov.f32 	%f1546, 0f00000000;
	@%p261 bra 	$L__BB9_95;
	ld.global.nc.f32 	%f1136, [%rd1];
	mul.f32 	%f1546, %f1136, %f280;
$L__BB9_95:
	add.f32 	%f283, %f1546, %f1461;
	mov.f32 	%f1547, 0f00000000;
	@%p261 bra 	$L__BB9_97;
	ld.global.nc.f32 	%f1138, [%rd1+128];
	mul.f32 	%f1547, %f1138, %f280;
$L__BB9_97:
	ld.param.u64 	%rd199, [_Z12_spmm_conv_9PKfPfiiPKiS3_S3_S0__param_0];
	add.f32 	%f1139, %f1547, %f1460;
	cvta.to.global.u64 	%rd127, %rd199;
	mul.wide.s32 	%rd128, %r153, 4;
	add.s64 	%rd129, %rd127, %rd128;
	and.b32  	%r571, %r4, -8;
	add.s32 	%r572, %r571, %r2;
	sub.s32 	%r573, %r572, %r811;
	add.s32 	%r574, %r573, 1;
	shfl.sync.idx.b32	%r575|%p263, %r808, %r574, 31, -1;
	mov.b32 	%f1140, %r575;
	ld.global.nc.f32 	%f1141, [%rd129];
	fma.rn.f32 	%f1142, %f1141, %f1140, %f1504;
	ld.global.nc.f32 	%f1143, [%rd129+128];
	fma.rn.f32 	%f1144, %f1143, %f1140, %f139;
	shfl.sync.idx.b32	%r576|%p264, %r807, %r574, 31, -1;
	mov.b32 	%f1145, %r576;
	fma.rn.f32 	%f1146, %f1141, %f1145, %f143;
	fma.rn.f32 	%f1147, %f1143, %f1145, %f146;
	shfl.sync.idx.b32	%r577|%p265, %r806, %r574, 31, -1;
	mov.b32 	%f1148, %r577;
	fma.rn.f32 	%f1149, %f1141, %f1148, %f150;
	fma.rn.f32 	%f1150, %f1143, %f1148, %f153;
	shfl.sync.idx.b32	%r578|%p266, %r805, %r574, 31, -1;
	mov.b32 	%f1151, %r578;
	fma.rn.f32 	%f1152, %f1141, %f1151, %f157;
	fma.rn.f32 	%f1153, %f1143, %f1151, %f160;
	shfl.sync.idx.b32	%r579|%p267, %r804, %r574, 31, -1;
	mov.b32 	%f1154, %r579;
	fma.rn.f32 	%f1155, %f1141, %f1154, %f164;
	fma.rn.f32 	%f1156, %f1143, %f1154, %f167;
	shfl.sync.idx.b32	%r580|%p268, %r803, %r574, 31, -1;
	mov.b32 	%f1157, %r580;
	fma.rn.f32 	%f1158, %f1141, %f1157, %f171;
	fma.rn.f32 	%f1159, %f1143, %f1157, %f174;
	shfl.sync.idx.b32	%r581|%p269, %r802, %r574, 31, -1;
	mov.b32 	%f1160, %r581;
	fma.rn.f32 	%f1161, %f1141, %f1160, %f178;
	fma.rn.f32 	%f1162, %f1143, %f1160, %f181;
	shfl.sync.idx.b32	%r582|%p270, %r801, %r574, 31, -1;
	mov.b32 	%f1163, %r582;
	fma.rn.f32 	%f1164, %f1141, %f1163, %f185;
	fma.rn.f32 	%f1165, %f1143, %f1163, %f188;
	shfl.sync.idx.b32	%r583|%p271, %r800, %r574, 31, -1;
	mov.b32 	%f1166, %r583;
	fma.rn.f32 	%f1167, %f1141, %f1166, %f192;
	fma.rn.f32 	%f1168, %f1143, %f1166, %f195;
	shfl.sync.idx.b32	%r584|%p272, %r799, %r574, 31, -1;
	mov.b32 	%f1169, %r584;
	fma.rn.f32 	%f1170, %f1141, %f1169, %f199;
	fma.rn.f32 	%f1171, %f1143, %f1169, %f202;
	shfl.sync.idx.b32	%r585|%p273, %r798, %r574, 31, -1;
	mov.b32 	%f1172, %r585;
	fma.rn.f32 	%f1173, %f1141, %f1172, %f206;
	fma.rn.f32 	%f1174, %f1143, %f1172, %f209;
	shfl.sync.idx.b32	%r586|%p274, %r797, %r574, 31, -1;
	mov.b32 	%f1175, %r586;
	fma.rn.f32 	%f1176, %f1141, %f1175, %f213;
	fma.rn.f32 	%f1177, %f1143, %f1175, %f216;
	shfl.sync.idx.b32	%r587|%p275, %r796, %r574, 31, -1;
	mov.b32 	%f1178, %r587;
	fma.rn.f32 	%f1179, %f1141, %f1178, %f220;
	fma.rn.f32 	%f1180, %f1143, %f1178, %f223;
	shfl.sync.idx.b32	%r588|%p276, %r795, %r574, 31, -1;
	mov.b32 	%f1181, %r588;
	fma.rn.f32 	%f1182, %f1141, %f1181, %f227;
	fma.rn.f32 	%f1183, %f1143, %f1181, %f230;
	shfl.sync.idx.b32	%r589|%p277, %r794, %r574, 31, -1;
	mov.b32 	%f1184, %r589;
	fma.rn.f32 	%f1185, %f1141, %f1184, %f234;
	fma.rn.f32 	%f1186, %f1143, %f1184, %f237;
	shfl.sync.idx.b32	%r590|%p278, %r793, %r574, 31, -1;
	mov.b32 	%f1187, %r590;
	fma.rn.f32 	%f1188, %f1141, %f1187, %f241;
	fma.rn.f32 	%f1189, %f1143, %f1187, %f244;
	shfl.sync.idx.b32	%r591|%p279, %r792, %r574, 31, -1;
	mov.b32 	%f1190, %r591;
	fma.rn.f32 	%f1191, %f1141, %f1190, %f248;
	fma.rn.f32 	%f1192, %f1143, %f1190, %f251;
	shfl.sync.idx.b32	%r592|%p280, %r791, %r574, 31, -1;
	mov.b32 	%f1193, %r592;
	fma.rn.f32 	%f1194, %f1141, %f1193, %f255;
	fma.rn.f32 	%f1195, %f1143, %f1193, %f258;
	shfl.sync.idx.b32	%r593|%p281, %r790, %r574, 31, -1;
	mov.b32 	%f1196, %r593;
	fma.rn.f32 	%f1197, %f1141, %f1196, %f262;
	fma.rn.f32 	%f1198, %f1143, %f1196, %f265;
	shfl.sync.idx.b32	%r594|%p282, %r789, %r574, 31, -1;
	mov.b32 	%f1199, %r594;
	fma.rn.f32 	%f1200, %f1141, %f1199, %f269;
	fma.rn.f32 	%f1201, %f1143, %f1199, %f272;
	shfl.sync.idx.b32	%r595|%p283, %r788, %r574, 31, -1;
	mov.b32 	%f1202, %r595;
	fma.rn.f32 	%f1203, %f1141, %f1202, %f276;
	fma.rn.f32 	%f1204, %f1143, %f1202, %f279;
	shfl.sync.idx.b32	%r596|%p284, %r787, %r574, 31, -1;
	mov.b32 	%f1205, %r596;
	fma.rn.f32 	%f1206, %f1141, %f1205, %f283;
	fma.rn.f32 	%f1207, %f1143, %f1205, %f1139;
	mul.wide.s32 	%rd130, %r154, 4;
	add.s64 	%rd131, %rd127, %rd130;
	add.s32 	%r597, %r573, 2;
	shfl.sync.idx.b32	%r598|%p285, %r808, %r597, 31, -1;
	mov.b32 	%f1208, %r598;
	ld.global.nc.f32 	%f1209, [%rd131];
	fma.rn.f32 	%f1210, %f1209, %f1208, %f1142;
	ld.global.nc.f32 	%f1211, [%rd131+128];
	fma.rn.f32 	%f1212, %f1211, %f1208, %f1144;
	shfl.sync.idx.b32	%r599|%p286, %r807, %r597, 31, -1;
	mov.b32 	%f1213, %r599;
	fma.rn.f32 	%f1214, %f1209, %f1213, %f1146;
	fma.rn.f32 	%f1215, %f1211, %f1213, %f1147;
	shfl.sync.idx.b32	%r600|%p287, %r806, %r597, 31, -1;
	mov.b32 	%f1216, %r600;
	fma.rn.f32 	%f1217, %f1209, %f1216, %f1149;
	fma.rn.f32 	%f1218, %f1211, %f1216, %f1150;
	shfl.sync.idx.b32	%r601|%p288, %r805, %r597, 31, -1;
	mov.b32 	%f1219, %r601;
	fma.rn.f32 	%f1220, %f1209, %f1219, %f1152;
	fma.rn.f32 	%f1221, %f1211, %f1219, %f1153;
	shfl.sync.idx.b32	%r602|%p289, %r804, %r597, 31, -1;
	mov.b32 	%f1222, %r602;
	fma.rn.f32 	%f1223, %f1209, %f1222, %f1155;
	fma.rn.f32 	%f1224, %f1211, %f1222, %f1156;
	shfl.sync.idx.b32	%r603|%p290, %r803, %r597, 31, -1;
	mov.b32 	%f1225, %r603;
	fma.rn.f32 	%f1226, %f1209, %f1225, %f1158;
	fma.rn.f32 	%f1227, %f1211, %f1225, %f1159;
	shfl.sync.idx.b32	%r604|%p291, %r802, %r597, 31, -1;
	mov.b32 	%f1228, %r604;
	fma.rn.f32 	%f1229, %f1209, %f1228, %f1161;
	fma.rn.f32 	%f1230, %f1211, %f1228, %f1162;
	shfl.sync.idx.b32	%r605|%p292, %r801, %r597, 31, -1;
	mov.b32 	%f1231, %r605;
	fma.rn.f32 	%f1232, %f1209, %f1231, %f1164;
	fma.rn.f32 	%f1233, %f1211, %f1231, %f1165;
	shfl.sync.idx.b32	%r606|%p293, %r800, %r597, 31, -1;
	mov.b32 	%f1234, %r606;
	fma.rn.f32 	%f1235, %f1209, %f1234, %f1167;
	fma.rn.f32 	%f1236, %f1211, %f1234, %f1168;
	shfl.sync.idx.b32	%r607|%p294, %r799, %r597, 31, -1;
	mov.b32 	%f1237, %r607;
	fma.rn.f32 	%f1238, %f1209, %f1237, %f1170;
	fma.rn.f32 	%f1239, %f1211, %f1237, %f1171;
	shfl.sync.idx.b32	%r608|%p295, %r798, %r597, 31, -1;
	mov.b32 	%f1240, %r608;
	fma.rn.f32 	%f1241, %f1209, %f1240, %f1173;
	fma.rn.f32 	%f1242, %f1211, %f1240, %f1174;
	shfl.sync.idx.b32	%r609|%p296, %r797, %r597, 31, -1;
	mov.b32 	%f1243, %r609;
	fma.rn.f32 	%f1244, %f1209, %f1243, %f1176;
	fma.rn.f32 	%f1245, %f1211, %f1243, %f1177;
	shfl.sync.idx.b32	%r610|%p297, %r796, %r597, 31, -1;
	mov.b32 	%f1246, %r610;
	fma.rn.f32 	%f1247, %f1209, %f1246, %f1179;
	fma.rn.f32 	%f1248, %f1211, %f1246, %f1180;
	shfl.sync.idx.b32	%r611|%p298, %r795, %r597, 31, -1;
	mov.b32 	%f1249, %r611;
	fma.rn.f32 	%f1250, %f1209, %f1249, %f1182;
	fma.rn.f32 	%f1251, %f1211, %f1249, %f1183;
	shfl.sync.idx.b32	%r612|%p299, %r794, %r597, 31, -1;
	mov.b32 	%f1252, %r612;
	fma.rn.f32 	%f1253, %f1209, %f1252, %f1185;
	fma.rn.f32 	%f1254, %f1211, %f1252, %f1186;
	shfl.sync.idx.b32	%r613|%p300, %r793, %r597, 31, -1;
	mov.b32 	%f1255, %r613;
	fma.rn.f32 	%f1256, %f1209, %f1255, %f1188;
	fma.rn.f32 	%f1257, %f1211, %f1255, %f1189;
	shfl.sync.idx.b32	%r614|%p301, %r792, %r597, 31, -1;
	mov.b32 	%f1258, %r614;
	fma.rn.f32 	%f1259, %f1209, %f1258, %f1191;
	fma.rn.f32 	%f1260, %f1211, %f1258, %f1192;
	shfl.sync.idx.b32	%r615|%p302, %r791, %r597, 31, -1;
	mov.b32 	%f1261, %r615;
	fma.rn.f32 	%f1262, %f1209, %f1261, %f1194;
	fma.rn.f32 	%f1263, %f1211, %f1261, %f1195;
	shfl.sync.idx.b32	%r616|%p303, %r790, %r597, 31, -1;
	mov.b32 	%f1264, %r616;
	fma.rn.f32 	%f1265, %f1209, %f1264, %f1197;
	fma.rn.f32 	%f1266, %f1211, %f1264, %f1198;
	shfl.sync.idx.b32	%r617|%p304, %r789, %r597, 31, -1;
	mov.b32 	%f1267, %r617;
	fma.rn.f32 	%f1268, %f1209, %f1267, %f1200;
	fma.rn.f32 	%f1269, %f1211, %f1267, %f1201;
	shfl.sync.idx.b32	%r618|%p305, %r788, %r597, 31, -1;
	mov.b32 	%f1270, %r618;
	fma.rn.f32 	%f1271, %f1209, %f1270, %f1203;
	fma.rn.f32 	%f1272, %f1211, %f1270, %f1204;
	shfl.sync.idx.b32	%r619|%p306, %r787, %r597, 31, -1;
	mov.b32 	%f1273, %r619;
	fma.rn.f32 	%f1274, %f1209, %f1273, %f1206;
	fma.rn.f32 	%f1275, %f1211, %f1273, %f1207;
	mul.wide.s32 	%rd132, %r155, 4;
	add.s64 	%rd133, %rd127, %rd132;
	add.s32 	%r620, %r573, 3;
	shfl.sync.idx.b32	%r621|%p307, %r808, %r620, 31, -1;
	mov.b32 	%f1276, %r621;
	ld.global.nc.f32 	%f1277, [%rd133];
	fma.rn.f32 	%f1503, %f1277, %f1276, %f1210;
	ld.global.nc.f32 	%f1278, [%rd133+128];
	fma.rn.f32 	%f1502, %f1278, %f1276, %f1212;
	shfl.sync.idx.b32	%r622|%p308, %r807, %r620, 31, -1;
	mov.b32 	%f1279, %r622;
	fma.rn.f32 	%f1501, %f1277, %f1279, %f1214;
	fma.rn.f32 	%f1500, %f1278, %f1279, %f1215;
	shfl.sync.idx.b32	%r623|%p309, %r806, %r620, 31, -1;
	mov.b32 	%f1280, %r623;
	fma.rn.f32 	%f1499, %f1277, %f1280, %f1217;
	fma.rn.f32 	%f1498, %f1278, %f1280, %f1218;
	shfl.sync.idx.b32	%r624|%p310, %r805, %r620, 31, -1;
	mov.b32 	%f1281, %r624;
	fma.rn.f32 	%f1497, %f1277, %f1281, %f1220;
	fma.rn.f32 	%f1496, %f1278, %f1281, %f1221;
	shfl.sync.idx.b32	%r625|%p311, %r804, %r620, 31, -1;
	mov.b32 	%f1282, %r625;
	fma.rn.f32 	%f1495, %f1277, %f1282, %f1223;
	fma.rn.f32 	%f1494, %f1278, %f1282, %f1224;
	shfl.sync.idx.b32	%r626|%p312, %r803, %r620, 31, -1;
	mov.b32 	%f1283, %r626;
	fma.rn.f32 	%f1493, %f1277, %f1283, %f1226;
	fma.rn.f32 	%f1492, %f1278, %f1283, %f1227;
	shfl.sync.idx.b32	%r627|%p313, %r802, %r620, 31, -1;
	mov.b32 	%f1284, %r627;
	fma.rn.f32 	%f1491, %f1277, %f1284, %f1229;
	fma.rn.f32 	%f1490, %f1278, %f1284, %f1230;
	shfl.sync.idx.b32	%r628|%p314, %r801, %r620, 31, -1;
	mov.b32 	%f1285, %r628;
	fma.rn.f32 	%f1489, %f1277, %f1285, %f1232;
	fma.rn.f32 	%f1488, %f1278, %f1285, %f1233;
	shfl.sync.idx.b32	%r629|%p315, %r800, %r620, 31, -1;
	mov.b32 	%f1286, %r629;
	fma.rn.f32 	%f1487, %f1277, %f1286, %f1235;
	fma.rn.f32 	%f1486, %f1278, %f1286, %f1236;
	shfl.sync.idx.b32	%r630|%p316, %r799, %r620, 31, -1;
	mov.b32 	%f1287, %r630;
	fma.rn.f32 	%f1485, %f1277, %f1287, %f1238;
	fma.rn.f32 	%f1484, %f1278, %f1287, %f1239;
	shfl.sync.idx.b32	%r631|%p317, %r798, %r620, 31, -1;
	mov.b32 	%f1288, %r631;
	fma.rn.f32 	%f1483, %f1277, %f1288, %f1241;
	fma.rn.f32 	%f1482, %f1278, %f1288, %f1242;
	shfl.sync.idx.b32	%r632|%p318, %r797, %r620, 31, -1;
	mov.b32 	%f1289, %r632;
	fma.rn.f32 	%f1481, %f1277, %f1289, %f1244;
	fma.rn.f32 	%f1480, %f1278, %f1289, %f1245;
	shfl.sync.idx.b32	%r633|%p319, %r796, %r620, 31, -1;
	mov.b32 	%f1290, %r633;
	fma.rn.f32 	%f1479, %f1277, %f1290, %f1247;
	fma.rn.f32 	%f1478, %f1278, %f1290, %f1248;
	shfl.sync.idx.b32	%r634|%p320, %r795, %r620, 31, -1;
	mov.b32 	%f1291, %r634;
	fma.rn.f32 	%f1477, %f1277, %f1291, %f1250;
	fma.rn.f32 	%f1476, %f1278, %f1291, %f1251;
	shfl.sync.idx.b32	%r635|%p321, %r794, %r620, 31, -1;
	mov.b32 	%f1292, %r635;
	fma.rn.f32 	%f1475, %f1277, %f1292, %f1253;
	fma.rn.f32 	%f1474, %f1278, %f1292, %f1254;
	shfl.sync.idx.b32	%r636|%p322, %r793, %r620, 31, -1;
	mov.b32 	%f1293, %r636;
	fma.rn.f32 	%f1473, %f1277, %f1293, %f1256;
	fma.rn.f32 	%f1472, %f1278, %f1293, %f1257;
	shfl.sync.idx.b32	%r637|%p323, %r792, %r620, 31, -1;
	mov.b32 	%f1294, %r637;
	fma.rn.f32 	%f1471, %f1277, %f1294, %f1259;
	fma.rn.f32 	%f1470, %f1278, %f1294, %f1260;
	shfl.sync.idx.b32	%r638|%p324, %r791, %r620, 31, -1;
	mov.b32 	%f1295, %r638;
	fma.rn.f32 	%f1469, %f1277, %f1295, %f1262;
	fma.rn.f32 	%f1468, %f1278, %f1295, %f1263;
	shfl.sync.idx.b32	%r639|%p325, %r790, %r620, 31, -1;
	mov.b32 	%f1296, %r639;
	fma.rn.f32 	%f1467, %f1277, %f1296, %f1265;
	fma.rn.f32 	%f1466, %f1278, %f1296, %f1266;
	shfl.sync.idx.b32	%r640|%p326, %r789, %r620, 31, -1;
	mov.b32 	%f1297, %r640;
	fma.rn.f32 	%f1465, %f1277, %f1297, %f1268;
	fma.rn.f32 	%f1464, %f1278, %f1297, %f1269;
	shfl.sync.idx.b32	%r641|%p327, %r788, %r620, 31, -1;
	mov.b32 	%f1298, %r641;
	fma.rn.f32 	%f1463, %f1277, %f1298, %f1271;
	fma.rn.f32 	%f1462, %f1278, %f1298, %f1272;
	shfl.sync.idx.b32	%r642|%p328, %r787, %r620, 31, -1;
	mov.b32 	%f1299, %r642;
	fma.rn.f32 	%f1461, %f1277, %f1299, %f1274;
	fma.rn.f32 	%f1460, %f1278, %f1299, %f1275;
$L__BB9_98:
	and.b32  	%r643, %r4, -4;
	and.b32  	%r644, %r4, -2;
	setp.ge.s32 	%p329, %r643, %r644;
	@%p329 bra 	$L__BB9_100;
	ld.param.u64 	%rd200, [_Z12_spmm_conv_9PKfPfiiPKiS3_S3_S0__param_0];
	and.b32  	%r645, %r4, -4;
	add.s32 	%r646, %r645, %r2;
	sub.s32 	%r647, %r646, %r811;
	shfl.sync.idx.b32	%r648|%p330, %r810, %r647, 31, -1;
	add.s32 	%r649, %r647, 1;
	shfl.sync.idx.b32	%r650|%p331, %r810, %r649, 31, -1;
	cvta.to.global.u64 	%rd134, %rd200;
	mul.wide.s32 	%rd135, %r648, 4;
	add.s64 	%rd136, %rd134, %rd135;
	shfl.sync.idx.b32	%r651|%p332, %r808, %r647, 31, -1;
	mov.b32 	%f1300, %r651;
	ld.global.nc.f32 	%f1301, [%rd136];
	fma.rn.f32 	%f1302, %f1301, %f1300, %f1503;
	ld.global.nc.f32 	%f1303, [%rd136+128];
	fma.rn.f32 	%f1304, %f1303, %f1300, %f1502;
	shfl.sync.idx.b32	%r652|%p333, %r807, %r647, 31, -1;
	mov.b32 	%f1305, %r652;
	fma.rn.f32 	%f1306, %f1301, %f1305, %f1501;
	fma.rn.f32 	%f1307, %f1303, %f1305, %f1500;
	shfl.sync.idx.b32	%r653|%p334, %r806, %r647, 31, -1;
	mov.b32 	%f1308, %r653;
	fma.rn.f32 	%f1309, %f1301, %f1308, %f1499;
	fma.rn.f32 	%f1310, %f1303, %f1308, %f1498;
	shfl.sync.idx.b32	%r654|%p335, %r805, %r647, 31, -1;
	mov.b32 	%f1311, %r654;
	fma.rn.f32 	%f1312, %f1301, %f1311, %f1497;
	fma.rn.f32 	%f1313, %f1303, %f1311, %f1496;
	shfl.sync.idx.b32	%r655|%p336, %r804, %r647, 31, -1;
	mov.b32 	%f1314, %r655;
	fma.rn.f32 	%f1315, %f1301, %f1314, %f1495;
	fma.rn.f32 	%f1316, %f1303, %f1314, %f1494;
	shfl.sync.idx.b32	%r656|%p337, %r803, %r647, 31, -1;
	mov.b32 	%f1317, %r656;
	fma.rn.f32 	%f1318, %f1301, %f1317, %f1493;
	fma.rn.f32 	%f1319, %f1303, %f1317, %f1492;
	shfl.sync.idx.b32	%r657|%p338, %r802, %r647, 31, -1;
	mov.b32 	%f1320, %r657;
	fma.rn.f32 	%f1321, %f1301, %f1320, %f1491;
	fma.rn.f32 	%f1322, %f1303, %f1320, %f1490;
	shfl.sync.idx.b32	%r658|%p339, %r801, %r647, 31, -1;
	mov.b32 	%f1323, %r658;
	fma.rn.f32 	%f1324, %f1301, %f1323, %f1489;
	fma.rn.f32 	%f1325, %f1303, %f1323, %f1488;
	shfl.sync.idx.b32	%r659|%p340, %r800, %r647, 31, -1;
	mov.b32 	%f1326, %r659;
	fma.rn.f32 	%f1327, %f1301, %f1326, %f1487;
	fma.rn.f32 	%f1328, %f1303, %f1326, %f1486;
	shfl.sync.idx.b32	%r660|%p341, %r799, %r647, 31, -1;
	mov.b32 	%f1329, %r660;
	fma.rn.f32 	%f1330, %f1301, %f1329, %f1485;
	fma.rn.f32 	%f1331, %f1303, %f1329, %f1484;
	shfl.sync.idx.b32	%r661|%p342, %r798, %r647, 31, -1;
	mov.b32 	%f1332, %r661;
	fma.rn.f32 	%f1333, %f1301, %f1332, %f1483;
	fma.rn.f32 	%f1334, %f1303, %f1332, %f1482;
	shfl.sync.idx.b32	%r662|%p343, %r797, %r647, 31, -1;
	mov.b32 	%f1335, %r662;
	fma.rn.f32 	%f1336, %f1301, %f1335, %f1481;
	fma.rn.f32 	%f1337, %f1303, %f1335, %f1480;
	shfl.sync.idx.b32	%r663|%p344, %r796, %r647, 31, -1;
	mov.b32 	%f1338, %r663;
	fma.rn.f32 	%f1339, %f1301, %f1338, %f1479;
	fma.rn.f32 	%f1340, %f1303, %f1338, %f1478;
	shfl.sync.idx.b32	%r664|%p345, %r795, %r647, 31, -1;
	mov.b32 	%f1341, %r664;
	fma.rn.f32 	%f1342, %f1301, %f1341, %f1477;
	fma.rn.f32 	%f1343, %f1303, %f1341, %f1476;
	shfl.sync.idx.b32	%r665|%p346, %r794, %r647, 31, -1;
	mov.b32 	%f1344, %r665;
	fma.rn.f32 	%f1345, %f1301, %f1344, %f1475;
	fma.rn.f32 	%f1346, %f1303, %f1344, %f1474;
	shfl.sync.idx.b32	%r666|%p347, %r793, %r647, 31, -1;
	mov.b32 	%f1347, %r666;
	fma.rn.f32 	%f1348, %f1301, %f1347, %f1473;
	fma.rn.f32 	%f1349, %f1303, %f1347, %f1472;
	shfl.sync.idx.b32	%r667|%p348, %r792, %r647, 31, -1;
	mov.b32 	%f1350, %r667;
	fma.rn.f32 	%f1351, %f1301, %f1350, %f1471;
	fma.rn.f32 	%f1352, %f1303, %f1350, %f1470;
	shfl.sync.idx.b32	%r668|%p349, %r791, %r647, 31, -1;
	mov.b32 	%f1353, %r668;
	fma.rn.f32 	%f1354, %f1301, %f1353, %f1469;
	fma.rn.f32 	%f1355, %f1303, %f1353, %f1468;
	shfl.sync.idx.b32	%r669|%p350, %r790, %r647, 31, -1;
	mov.b32 	%f1356, %r669;
	fma.rn.f32 	%f1357, %f1301, %f1356, %f1467;
	fma.rn.f32 	%f1358, %f1303, %f1356, %f1466;
	shfl.sync.idx.b32	%r670|%p351, %r789, %r647, 31, -1;
	mov.b32 	%f1359, %r670;
	fma.rn.f32 	%f1360, %f1301, %f1359, %f1465;
	fma.rn.f32 	%f1361, %f1303, %f1359, %f1464;
	shfl.sync.idx.b32	%r671|%p352, %r788, %r647, 31, -1;
	mov.b32 	%f1362, %r671;
	fma.rn.f32 	%f1363, %f1301, %f1362, %f1463;
	fma.rn.f32 	%f1364, %f1303, %f1362, %f1462;
	shfl.sync.idx.b32	%r672|%p353, %r787, %r647, 31, -1;
	mov.b32 	%f1365, %r672;
	fma.rn.f32 	%f1366, %f1301, %f1365, %f1461;
	fma.rn.f32 	%f1367, %f1303, %f1365, %f1460;
	mul.wide.s32 	%rd137, %r650, 4;
	add.s64 	%rd138, %rd134, %rd137;
	shfl.sync.idx.b32	%r673|%p354, %r808, %r649, 31, -1;
	mov.b32 	%f1368, %r673;
	ld.global.nc.f32 	%f1369, [%rd138];
	fma.rn.f32 	%f1503, %f1369, %f1368, %f1302;
	ld.global.nc.f32 	%f1370, [%rd138+128];
	fma.rn.f32 	%f1502, %f1370, %f1368, %f1304;
	shfl.sync.idx.b32	%r674|%p355, %r807, %r649, 31, -1;
	mov.b32 	%f1371, %r674;
	fma.rn.f32 	%f1501, %f1369, %f1371, %f1306;
	fma.rn.f32 	%f1500, %f1370, %f1371, %f1307;
	shfl.sync.idx.b32	%r675|%p356, %r806, %r649, 31, -1;
	mov.b32 	%f1372, %r675;
	fma.rn.f32 	%f1499, %f1369, %f1372, %f1309;
	fma.rn.f32 	%f1498, %f1370, %f1372, %f1310;
	shfl.sync.idx.b32	%r676|%p357, %r805, %r649, 31, -1;
	mov.b32 	%f1373, %r676;
	fma.rn.f32 	%f1497, %f1369, %f1373, %f1312;
	fma.rn.f32 	%f1496, %f1370, %f1373, %f1313;
	shfl.sync.idx.b32	%r677|%p358, %r804, %r649, 31, -1;
	mov.b32 	%f1374, %r677;
	fma.rn.f32 	%f1495, %f1369, %f1374, %f1315;
	fma.rn.f32 	%f1494, %f1370, %f1374, %f1316;
	shfl.sync.idx.b32	%r678|%p359, %r803, %r649, 31, -1;
	mov.b32 	%f1375, %r678;
	fma.rn.f32 	%f1493, %f1369, %f1375, %f1318;
	fma.rn.f32 	%f1492, %f1370, %f1375, %f1319;
	shfl.sync.idx.b32	%r679|%p360, %r802, %r649, 31, -1;
	mov.b32 	%f1376, %r679;
	fma.rn.f32 	%f1491, %f1369, %f1376, %f1321;
	fma.rn.f32 	%f1490, %f1370, %f1376, %f1322;
	shfl.sync.idx.b32	%r680|%p361, %r801, %r649, 31, -1;
	mov.b32 	%f1377, %r680;
	fma.rn.f32 	%f1489, %f1369, %f1377, %f1324;
	fma.rn.f32 	%f1488, %f1370, %f1377, %f1325;
	shfl.sync.idx.b32	%r681|%p362, %r800, %r649, 31, -1;
	mov.b32 	%f1378, %r681;
	fma.rn.f32 	%f1487, %f1369, %f1378, %f1327;
	fma.rn.f32 	%f1486, %f1370, %f1378, %f1328;
	shfl.sync.idx.b32	%r682|%p363, %r799, %r649, 31, -1;
	mov.b32 	%f1379, %r682;
	fma.rn.f32 	%f1485, %f1369, %f1379, %f1330;
	fma.rn.f32 	%f1484, %f1370, %f1379, %f1331;
	shfl.sync.idx.b32	%r683|%p364, %r798, %r649, 31, -1;
	mov.b32 	%f1380, %r683;
	fma.rn.f32 	%f1483, %f1369, %f1380, %f1333;
	fma.rn.f32 	%f1482, %f1370, %f1380, %f1334;
	shfl.sync.idx.b32	%r684|%p365, %r797, %r649, 31, -1;
	mov.b32 	%f1381, %r684;
	fma.rn.f32 	%f1481, %f1369, %f1381, %f1336;
	fma.rn.f32 	%f1480, %f1370, %f1381, %f1337;
	shfl.sync.idx.b32	%r685|%p366, %r796, %r649, 31, -1;
	mov.b32 	%f1382, %r685;
	fma.rn.f32 	%f1479, %f1369, %f1382, %f1339;
	fma.rn.f32 	%f1478, %f1370, %f1382, %f1340;
	shfl.sync.idx.b32	%r686|%p367, %r795, %r649, 31, -1;
	mov.b32 	%f1383, %r686;
	fma.rn.f32 	%f1477, %f1369, %f1383, %f1342;
	fma.rn.f32 	%f1476, %f1370, %f1383, %f1343;
	shfl.sync.idx.b32	%r687|%p368, %r794, %r649, 31, -1;
	mov.b32 	%f1384, %r687;
	fma.rn.f32 	%f1475, %f1369, %f1384, %f1345;
	fma.rn.f32 	%f1474, %f1370, %f1384, %f1346;
	shfl.sync.idx.b32	%r688|%p369, %r793, %r649, 31, -1;
	mov.b32 	%f1385, %r688;
	fma.rn.f32 	%f1473, %f1369, %f1385, %f1348;
	fma.rn.f32 	%f1472, %f1370, %f1385, %f1349;
	shfl.sync.idx.b32	%r689|%p370, %r792, %r649, 31, -1;
	mov.b32 	%f1386, %r689;
	fma.rn.f32 	%f1471, %f1369, %f1386, %f1351;
	fma.rn.f32 	%f1470, %f1370, %f1386, %f1352;
	shfl.sync.idx.b32	%r690|%p371, %r791, %r649, 31, -1;
	mov.b32 	%f1387, %r690;
	fma.rn.f32 	%f1469, %f1369, %f1387, %f1354;
	fma.rn.f32 	%f1468, %f1370, %f1387, %f1355;
	shfl.sync.idx.b32	%r691|%p372, %r790, %r649, 31, -1;
	mov.b32 	%f1388, %r691;
	fma.rn.f32 	%f1467, %f1369, %f1388, %f1357;
	fma.rn.f32 	%f1466, %f1370, %f1388, %f1358;
	shfl.sync.idx.b32	%r692|%p373, %r789, %r649, 31, -1;
	mov.b32 	%f1389, %r692;
	fma.rn.f32 	%f1465, %f1369, %f1389, %f1360;
	fma.rn.f32 	%f1464, %f1370, %f1389, %f1361;
	shfl.sync.idx.b32	%r693|%p374, %r788, %r649, 31, -1;
	mov.b32 	%f1390, %r693;
	fma.rn.f32 	%f1463, %f1369, %f1390, %f1363;
	fma.rn.f32 	%f1462, %f1370, %f1390, %f1364;
	shfl.sync.idx.b32	%r694|%p375, %r787, %r649, 31, -1;
	mov.b32 	%f1391, %r694;
	fma.rn.f32 	%f1461, %f1369, %f1391, %f1366;
	fma.rn.f32 	%f1460, %f1370, %f1391, %f1367;
$L__BB9_100:
	setp.ge.s32 	%p376, %r6, %r4;
	@%p376 bra 	$L__BB9_102;
	ld.param.u64 	%rd201, [_Z12_spmm_conv_9PKfPfiiPKiS3_S3_S0__param_0];
	sub.s32 	%r695, %r6, %r811;
	shfl.sync.idx.b32	%r696|%p377, %r810, %r695, 31, -1;
	cvta.to.global.u64 	%rd139, %rd201;
	mul.wide.s32 	%rd140, %r696, 4;
	add.s64 	%rd141, %rd139, %rd140;
	shfl.sync.idx.b32	%r697|%p378, %r808, %r695, 31, -1;
	mov.b32 	%f1392, %r697;
	ld.global.nc.f32 	%f1393, [%rd141];
	fma.rn.f32 	%f1503, %f1393, %f1392, %f1503;
	ld.global.nc.f32 	%f1394, [%rd141+128];
	fma.rn.f32 	%f1502, %f1394, %f1392, %f1502;
	shfl.sync.idx.b32	%r698|%p379, %r807, %r695, 31, -1;
	mov.b32 	%f1395, %r698;
	fma.rn.f32 	%f1501, %f1393, %f1395, %f1501;
	fma.rn.f32 	%f1500, %f1394, %f1395, %f1500;
	shfl.sync.idx.b32	%r699|%p380, %r806, %r695, 31, -1;
	mov.b32 	%f1396, %r699;
	fma.rn.f32 	%f1499, %f1393, %f1396, %f1499;
	fma.rn.f32 	%f1498, %f1394, %f1396, %f1498;
	shfl.sync.idx.b32	%r700|%p381, %r805, %r695, 31, -1;
	mov.b32 	%f1397, %r700;
	fma.rn.f32 	%f1497, %f1393, %f1397, %f1497;
	fma.rn.f32 	%f1496, %f1394, %f1397, %f1496;
	shfl.sync.idx.b32	%r701|%p382, %r804, %r695, 31, -1;
	mov.b32 	%f1398, %r701;
	fma.rn.f32 	%f1495, %f1393, %f1398, %f1495;
	fma.rn.f32 	%f1494, %f1394, %f1398, %f1494;
	shfl.sync.idx.b32	%r702|%p383, %r803, %r695, 31, -1;
	mov.b32 	%f1399, %r702;
	fma.rn.f32 	%f1493, %f1393, %f1399, %f1493;
	fma.rn.f32 	%f1492, %f1394, %f1399, %f1492;
	shfl.sync.idx.b32	%r703|%p384, %r802, %r695, 31, -1;
	mov.b32 	%f1400, %r703;
	fma.rn.f32 	%f1491, %f1393, %f1400, %f1491;
	fma.rn.f32 	%f1490, %f1394, %f1400, %f1490;
	shfl.sync.idx.b32	%r704|%p385, %r801, %r695, 31, -1;
	mov.b32 	%f1401, %r704;
	fma.rn.f32 	%f1489, %f1393, %f1401, %f1489;
	fma.rn.f32 	%f1488, %f1394, %f1401, %f1488;
	shfl.sync.idx.b32	%r705|%p386, %r800, %r695, 31, -1;
	mov.b32 	%f1402, %r705;
	fma.rn.f32 	%f1487, %f1393, %f1402, %f1487;
	fma.rn.f32 	%f1486, %f1394, %f1402, %f1486;
	shfl.sync.idx.b32	%r706|%p387, %r799, %r695, 31, -1;
	mov.b32 	%f1403, %r706;
	fma.rn.f32 	%f1485, %f1393, %f1403, %f1485;
	fma.rn.f32 	%f1484, %f1394, %f1403, %f1484;
	shfl.sync.idx.b32	%r707|%p388, %r798, %r695, 31, -1;
	mov.b32 	%f1404, %r707;
	fma.rn.f32 	%f1483, %f1393, %f1404, %f1483;
	fma.rn.f32 	%f1482, %f1394, %f1404, %f1482;
	shfl.sync.idx.b32	%r708|%p389, %r797, %r695, 31, -1;
	mov.b32 	%f1405, %r708;
	fma.rn.f32 	%f1481, %f1393, %f1405, %f1481;
	fma.rn.f32 	%f1480, %f1394, %f1405, %f1480;
	shfl.sync.idx.b32	%r709|%p390, %r796, %r695, 31, -1;
	mov.b32 	%f1406, %r709;
	fma.rn.f32 	%f1479, %f1393, %f1406, %f1479;
	fma.rn.f32 	%f1478, %f1394, %f1406, %f1478;
	shfl.sync.idx.b32	%r710|%p391, %r795, %r695, 31, -1;
	mov.b32 	%f1407, %r710;
	fma.rn.f32 	%f1477, %f1393, %f1407, %f1477;
	fma.rn.f32 	%f1476, %f1394, %f1407, %f1476;
	shfl.sync.idx.b32	%r711|%p392, %r794, %r695, 31, -1;
	mov.b32 	%f1408, %r711;
	fma.rn.f32 	%f1475, %f1393, %f1408, %f1475;
	fma.rn.f32 	%f1474, %f1394, %f1408, %f1474;
	shfl.sync.idx.b32	%r712|%p393, %r793, %r695, 31, -1;
	mov.b32 	%f1409, %r712;
	fma.rn.f32 	%f1473, %f1393, %f1409, %f1473;
	fma.rn.f32 	%f1472, %f1394, %f1409, %f1472;
	shfl.sync.idx.b32	%r713|%p394, %r792, %r695, 31, -1;
	mov.b32 	%f1410, %r713;
	fma.rn.f32 	%f1471, %f1393, %f1410, %f1471;
	fma.rn.f32 	%f1470, %f1394, %f1410, %f1470;
	shfl.sync.idx.b32	%r714|%p395, %r791, %r695, 31, -1;
	mov.b32 	%f1411, %r714;
	fma.rn.f32 	%f1469, %f1393, %f1411, %f1469;
	fma.rn.f32 	%f1468, %f1394, %f1411, %f1468;
	shfl.sync.idx.b32	%r715|%p396, %r790, %r695, 31, -1;
	mov.b32 	%f1412, %r715;
	fma.rn.f32 	%f1467, %f1393, %f1412, %f1467;
	fma.rn.f32 	%f1466, %f1394, %f1412, %f1466;
	shfl.sync.idx.b32	%r716|%p397, %r789, %r695, 31, -1;
	mov.b32 	%f1413, %r716;
	fma.rn.f32 	%f1465, %f1393, %f1413, %f1465;
	fma.rn.f32 	%f1464, %f1394, %f1413, %f1464;
	shfl.sync.idx.b32	%r717|%p398, %r788, %r695, 31, -1;
	mov.b32 	%f1414, %r717;
	fma.rn.f32 	%f1463, %f1393, %f1414, %f1463;
	fma.rn.f32 	%f1462, %f1394, %f1414, %f1462;
	shfl.sync.idx.b32	%r718|%p399, %r787, %r695, 31, -1;
	mov.b32 	%f1415, %r718;
	fma.rn.f32 	%f1461, %f1393, %f1415, %f1461;
	fma.rn.f32 	%f1460, %f1394, %f1415, %f1460;
$L__BB9_102:
	ld.param.u64 	%rd203, [_Z12_spmm_conv_9PKfPfiiPKiS3_S3_S0__param_5];
	ld.param.u32 	%r786, [_Z12_spmm_conv_9PKfPfiiPKiS3_S3_S0__param_2];
	ld.param.u64 	%rd202, [_Z12_spmm_conv_9PKfPfiiPKiS3_S3_S0__param_1];
	cvta.to.global.u64 	%rd142, %rd202;
	cvta.to.global.u64 	%rd143, %rd203;
	cvt.s64.s32 	%rd144, %r1;
	cvt.s64.s32 	%rd145, %r786;
	add.s64 	%rd146, %rd145, %rd144;
	shl.b64 	%rd147, %rd146, 2;
	add.s64 	%rd148, %rd143, %rd147;
	ld.global.nc.u32 	%r719, [%rd148];
	shl.b32 	%r720, %r719, 6;
	add.s32 	%r721, %r720, %r5;
	mul.wide.s32 	%rd149, %r721, 4;
	add.s64 	%rd150, %rd142, %rd149;
	st.global.f32 	[%rd150], %f1503;
	st.global.f32 	[%rd150+128], %f1502;
	ld.global.nc.u32 	%r722, [%rd148+4];
	shl.b32 	%r723, %r722, 6;
	add.s32 	%r724, %r723, %r5;
	mul.wide.s32 	%rd151, %r724, 4;
	add.s64 	%rd152, %rd142, %rd151;
	st.global.f32 	[%rd152], %f1501;
	st.global.f32 	[%rd152+128], %f1500;
	ld.global.nc.u32 	%r725, [%rd148+8];
	shl.b32 	%r726, %r725, 6;
	add.s32 	%r727, %r726, %r5;
	mul.wide.s32 	%rd153, %r727, 4;
	add.s64 	%rd154, %rd142, %rd153;
	st.global.f32 	[%rd154], %f1499;
	st.global.f32 	[%rd154+128], %f1498;
	ld.global.nc.u32 	%r728, [%rd148+12];
	shl.b32 	%r729, %r728, 6;
	add.s32 	%r730, %r729, %r5;
	mul.wide.s32 	%rd155, %r730, 4;
	add.s64 	%rd156, %rd142, %rd155;
	st.global.f32 	[%rd156], %f1497;
	st.global.f32 	[%rd156+128], %f1496;
	ld.global.nc.u32 	%r731, [%rd148+16];
	shl.b32 	%r732, %r731, 6;
	add.s32 	%r733, %r732, %r5;
	mul.wide.s32 	%rd157, %r733, 4;
	add.s64 	%rd158, %rd142, %rd157;
	st.global.f32 	[%rd158], %f1495;
	st.global.f32 	[%rd158+128], %f1494;
	ld.global.nc.u32 	%r734, [%rd148+20];
	shl.b32 	%r735, %r734, 6;
	add.s32 	%r736, %r735, %r5;
	mul.wide.s32 	%rd159, %r736, 4;
	add.s64 	%rd160, %rd142, %rd159;
	st.global.f32 	[%rd160], %f1493;
	st.global.f32 	[%rd160+128], %f1492;
	ld.global.nc.u32 	%r737, [%rd148+24];
	shl.b32 	%r738, %r737, 6;
	add.s32 	%r739, %r738, %r5;
	mul.wide.s32 	%rd161, %r739, 4;
	add.s64 	%rd162, %rd142, %rd161;
	st.global.f32 	[%rd162], %f1491;
	st.global.f32 	[%rd162+128], %f1490;
	ld.global.nc.u32 	%r740, [%rd148+28];
	shl.b32 	%r741, %r740, 6;
	add.s32 	%r742, %r741, %r5;
	mul.wide.s32 	%rd163, %r742, 4;
	add.s64 	%rd164, %rd142, %rd163;
	st.global.f32 	[%rd164], %f1489;
	st.global.f32 	[%rd164+128], %f1488;
	ld.global.nc.u32 	%r743, [%rd148+32];
	shl.b32 	%r744, %r743, 6;
	add.s32 	%r745, %r744, %r5;
	mul.wide.s32 	%rd165, %r745, 4;
	add.s64 	%rd166, %rd142, %rd165;
	st.global.f32 	[%rd166], %f1487;
	st.global.f32 	[%rd166+128], %f1486;
	ld.global.nc.u32 	%r746, [%rd148+36];
	shl.b32 	%r747, %r746, 6;
	add.s32 	%r748, %r747, %r5;
	mul.wide.s32 	%rd167, %r748, 4;
	add.s64 	%rd168, %rd142, %rd167;
	st.global.f32 	[%rd168], %f1485;
	st.global.f32 	[%rd168+128], %f1484;
	ld.global.nc.u32 	%r749, [%rd148+40];
	shl.b32 	%r750, %r749, 6;
	add.s32 	%r751, %r750, %r5;
	mul.wide.s32 	%rd169, %r751, 4;
	add.s64 	%rd170, %rd142, %rd169;
	st.global.f32 	[%rd170], %f1483;
	st.global.f32 	[%rd170+128], %f1482;
	ld.global.nc.u32 	%r752, [%rd148+44];
	shl.b32 	%r753, %r752, 6;
	add.s32 	%r754, %r753, %r5;
	mul.wide.s32 	%rd171, %r754, 4;
	add.s64 	%rd172, %rd142, %rd171;
	st.global.f32 	[%rd172], %f1481;
	st.global.f32 	[%rd172+128], %f1480;
	ld.global.nc.u32 	%r755, [%rd148+48];
	shl.b32 	%r756, %r755, 6;
	add.s32 	%r757, %r756, %r5;
	mul.wide.s32 	%rd173, %r757, 4;
	add.s64 	%rd174, %rd142, %rd173;
	st.global.f32 	[%rd174], %f1479;
	st.global.f32 	[%rd174+128], %f1478;
	ld.global.nc.u32 	%r758, [%rd148+52];
	shl.b32 	%r759, %r758, 6;
	add.s32 	%r760, %r759, %r5;
	mul.wide.s32 	%rd175, %r760, 4;
	add.s64 	%rd176, %rd142, %rd175;
	st.global.f32 	[%rd176], %f1477;
	st.global.f32 	[%rd176+128], %f1476;
	ld.global.nc.u32 	%r761, [%rd148+56];
	shl.b32 	%r762, %r761, 6;
	add.s32 	%r763, %r762, %r5;
	mul.wide.s32 	%rd177, %r763, 4;
	add.s64 	%rd178, %rd142, %rd177;
	st.global.f32 	[%rd178], %f1475;
	st.global.f32 	[%rd178+128], %f1474;
	ld.global.nc.u32 	%r764, [%rd148+60];
	shl.b32 	%r765, %r764, 6;
	add.s32 	%r766, %r765, %r5;
	mul.wide.s32 	%rd179, %r766, 4;
	add.s64 	%rd180, %rd142, %rd179;
	st.global.f32 	[%rd180], %f1473;
	st.global.f32 	[%rd180+128], %f1472;
	ld.global.nc.u32 	%r767, [%rd148+64];
	shl.b32 	%r768, %r767, 6;
	add.s32 	%r769, %r768, %r5;
	mul.wide.s32 	%rd181, %r769, 4;
	add.s64 	%rd182, %rd142, %rd181;
	st.global.f32 	[%rd182], %f1471;
	st.global.f32 	[%rd182+128], %f1470;
	ld.global.nc.u32 	%r770, [%rd148+68];
	shl.b32 	%r771, %r770, 6;
	add.s32 	%r772, %r771, %r5;
	mul.wide.s32 	%rd183, %r772, 4;
	add.s64 	%rd184, %rd142, %rd183;
	st.global.f32 	[%rd184], %f1469;
	st.global.f32 	[%rd184+128], %f1468;
	ld.global.nc.u32 	%r773, [%rd148+72];
	shl.b32 	%r774, %r773, 6;
	add.s32 	%r775, %r774, %r5;
	mul.wide.s32 	%rd185, %r775, 4;
	add.s64 	%rd186, %rd142, %rd185;
	st.global.f32 	[%rd186], %f1467;
	st.global.f32 	[%rd186+128], %f1466;
	ld.global.nc.u32 	%r776, [%rd148+76];
	shl.b32 	%r777, %r776, 6;
	add.s32 	%r778, %r777, %r5;
	mul.wide.s32 	%rd187, %r778, 4;
	add.s64 	%rd188, %rd142, %rd187;
	st.global.f32 	[%rd188], %f1465;
	st.global.f32 	[%rd188+128], %f1464;
	ld.global.nc.u32 	%r779, [%rd148+80];
	shl.b32 	%r780, %r779, 6;
	add.s32 	%r781, %r780, %r5;
	mul.wide.s32 	%rd189, %r781, 4;
	add.s64 	%rd190, %rd142, %rd189;
	st.global.f32 	[%rd190], %f1463;
	st.global.f32 	[%rd190+128], %f1462;
	add.s32 	%r782, %r1, 21;
	cvt.u64.u32 	%rd191, %r782;
	add.s64 	%rd192, %rd191, %rd145;
	shl.b64 	%rd193, %rd192, 2;
	add.s64 	%rd194, %rd143, %rd193;
	ld.global.nc.u32 	%r783, [%rd194];
	shl.b32 	%r784, %r783, 6;
	add.s32 	%r785, %r784, %r5;
	mul.wide.s32 	%rd195, %r785, 4;
	add.s64 	%rd196, %rd142, %rd195;
	st.global.f32 	[%rd196], %f1461;
	st.global.f32 	[%rd196+128], %f1460;
	ret;

}
	// .globl	_Z13_spmm_conv_10PKfPfiiPKiS3_S3_S0_
.visible .entry _Z13_spmm_conv_10PKfPfiiPKiS3_S3_S0_(
	.param .u64 .ptr .align 1 _Z13_spmm_conv_10PKfPfiiPKiS3_S3_S0__param_0,
	.param .u64 .ptr .align 1 _Z13_spmm_conv_10PKfPfiiPKiS3_S3_S0__param_1,
	.param .u32 _Z13_spmm_conv_10PKfPfiiPKiS3_S3_S0__param_2,
	.param .u32 _Z13_spmm_conv_10PKfPfiiPKiS3_S3_S0__param_3,
	.param .u64 .ptr .align 1 _Z13_spmm_conv_10PKfPfiiPKiS3_S3_S0__param_4,
	.param .u64 .ptr .align 1 _Z13_spmm_conv_10PKfPfiiPKiS3_S3_S0__param_5,
	.param .u64 .ptr .align 1 _Z13_spmm_conv_10PKfPfiiPKiS3_S3_S0__param_6,
	.param .u64 .ptr .align 1 _Z13_spmm_conv_10PKfPfiiPKiS3_S3_S0__param_7
)
{
	.reg .pred 	%p<570>;
	.reg .b32 	%r<1101>;
	.reg .b32 	%f<2430>;
	.reg .b64 	%rd<256>;

	ld.param.u32 	%r220, [_Z13_spmm_conv_10PKfPfiiPKiS3_S3_S0__param_2];
	ld.param.u64 	%rd8, [_Z13_spmm_conv_10PKfPfiiPKiS3_S3_S0__param_4];
	cvta.to.global.u64 	%rd9, %rd8;
	mov.u32 	%r223, %tid.y;
	shl.b32 	%r224, %r223, 5;
	mov.u32 	%r225, %ctaid.x;
	shl.b32 	%r226, %r225, 7;
	add.s32 	%r227, %r224, %r226;
	mov.u32 	%r1, %tid.x;
	mov.u32 	%r228, %ctaid.y;
	shl.b32 	%r229, %r228, 6;
	mul.wide.s32 	%rd10, %r220, 4;
	add.s64 	%rd11, %rd9, %rd10;
	ld.global.nc.u32 	%r2, [%rd11];
	ld.global.nc.u32 	%r3, [%rd11+4];
	sub.s32 	%r4, %r3, %r2;
	shr.s32 	%r230, %r227, 31;
	shr.u32 	%r231, %r230, 25;
	add.s32 	%r232, %r227, %r231;
	shr.s32 	%r233, %r227, 5;
	shr.u32 	%r234, %r233, 30;
	add.s32 	%r235, %r233, %r234;
	and.b32  	%r236, %r235, 131068;
	sub.s32 	%r237, %r233, %r236;
	shl.b32 	%r238, %r232, 10;
	and.b32  	%r239, %r238, -131072;
	shl.b32 	%r240, %r237, 15;
	add.s32 	%r241, %r229, %r1;
	add.s32 	%r242, %r241, %r239;
	add.s32 	%r5, %r242, %r240;
	and.b32  	%r6, %r4, -8;
	and.b32  	%r243, %r4, -2;
	add.s32 	%r7, %r243, %r2;
	setp.lt.s32 	%p1, %r4, 8;
	mov.b32 	%r998, 0;
	mov.f32 	%f2110, 0f00000000;
	mov.f32 	%f2111, %f2110;
	mov.f32 	%f2112, %f2110;
	mov.f32 	%f2113, %f2110;
	mov.f32 	%f2114, %f2110;
	mov.f32 	%f2115, %f2110;
	mov.f32 	%f2116, %f2110;
	mov.f32 	%f2117, %f2110;
	mov.f32 	%f2118, %f2110;
	mov.f32 	%f2119, %f2110;
	mov.f32 	%f2120, %f2110;
	mov.f32 	%f2121, %f2110;
	mov.f32 	%f2122, %f2110;
	mov.f32 	%f2123, %f2110;
	mov.f32 	%f2124, %f2110;
	mov.f32 	%f2125, %f2110;
	mov.f32 	%f2126, %f2110;
	mov.f32 	%f2127, %f2110;
	mov.f32 	%f2128, %f2110;
	mov.f32 	%f2129, %f2110;
	mov.f32 	%f2130, %f2110;
	mov.f32 	%f2131, %f2110;
	mov.f32 	%f2132, %f2110;
	mov.f32 	%f2133, %f2110;
	mov.f32 	%f2134, %f2110;
	mov.f32 	%f2135, %f2110;
	mov.f32 	%f2136, %f2110;
	mov.f32 	%f2137, %f2110;
	mov.f32 	%f2138, %f2110;
	mov.f32 	%f2139, %f2110;
	mov.f32 	%f2140, %f2110;
	mov.f32 	%f2141, %f2110;
	mov.f32 	%f2142, %f2110;
	mov.f32 	%f2143, %f2110;
	mov.f32 	%f2144, %f2110;
	mov.f32 	%f2145, %f2110;
	mov.f32 	%f2146, %f2110;
	mov.f32 	%f2147, %f2110;
	mov.f32 	%f2148, %f2110;
	mov.f32 	%f2149, %f2110;
	mov.f32 	%f2150, %f2110;
	mov.f32 	%f2151, %f2110;
	mov.f32 	%f2152, %f2110;
	mov.f32 	%f2153, %f2110;
	mov.f32 	%f2154, %f2110;
	mov.f32 	%f2155, %f2110;
	mov.f32 	%f2156, %f2110;
	mov.f32 	%f2157, %f2110;
	mov.f32 	%f2158, %f2110;
	mov.f32 	%f2159, %f2110;
	mov.f32 	%f2160, %f2110;
	mov.f32 	%f2161, %f2110;
	mov.f32 	%f2162, %f2110;
	mov.f32 	%f2163, %f2110;
	mov.f32 	%f2164, %f2110;
	mov.f32 	%f2165, %f2110;
	mov.f32 	%f2166, %f2110;
	mov.f32 	%f2167, %f2110;
	mov.f32 	%f2168, %f2110;
	mov.f32 	%f2169, %f2110;
	mov.f32 	%f2170, %f2110;
	mov.f32 	%f2171, %f2110;
	mov.f32 	%f2172, %f2110;
	mov.f32 	%f2173, %f2110;
	@%p1 bra 	$L__BB10_6;
	mov.b32 	%r998, 0;
	mov.f32 	%f2110, 0f00000000;
	mov.u32 	%r996, %r2;
$L__BB10_2:
	sub.s32 	%r246, %r996, %r2;
	and.b32  	%r247, %r246, 31;
	setp.ne.s32 	%p2, %r247, 0;
	@%p2 bra 	$L__BB10_5;
	sub.s32 	%r248, %r3, %r996;
	setp.ge.u32 	%p3, %r1, %r248;
	mov.u32 	%r998, %r996;
	@%p3 bra 	$L__BB10_5;
	ld.param.u64 	%rd254, [_Z13_spmm_conv_10PKfPfiiPKiS3_S3_S0__param_7];
	ld.param.u64 	%rd252, [_Z13_spmm_conv_10PKfPfiiPKiS3_S3_S0__param_6];
	add.s32 	%r249, %r996, %r1;
	cvta.to.global.u64 	%rd12, %rd252;
	mul.wide.u32 	%rd13, %r249, 4;
	add.s64 	%rd14, %rd12, %rd13;
	ld.global.nc.u32 	%r250, [%rd14];
	mul.hi.s32 	%r251, %r250, 715827883;
	shr.u32 	%r252, %r251, 31;
	shr.u32 	%r253, %r251, 8;
	add.s32 	%r254, %r253, %r252;
	shl.b32 	%r255, %r254, 17;
	add.s32 	%r256, %r255, %r5;
	shr.s32 	%r257, %r250, 31;
	shr.u32 	%r258, %r257, 23;
	add.s32 	%r259, %r250, %r258;
	shr.s32 	%r260, %r259, 9;
	mul.hi.s32 	%r261, %r260, 1431655766;
	shr.u32 	%r262, %r261, 31;
	add.s32 	%r263, %r261, %r262;
	mul.lo.s32 	%r264, %r263, 3;
	sub.s32 	%r265, %r260, %r264;
	shl.b32 	%r266, %r265, 15;
	add.s32 	%r267, %r256, %r266;
	and.b32  	%r268, %r259, 67108352;
	sub.s32 	%r269, %r250, %r268;
	shl.b32 	%r270, %r269, 6;
	add.s32 	%r997, %r267, %r270;
	cvta.to.global.u64 	%rd15, %rd254;
	add.s64 	%rd16, %rd15, %rd13;
	ld.global.nc.u32 	%r995, [%rd16];
	add.s32 	%r271, %r4, %r249;
	mul.wide.u32 	%rd17, %r271, 4;
	add.s64 	%rd18, %rd15, %rd17;
	ld.global.nc.u32 	%r994, [%rd18];
	add.s32 	%r272, %r271, %r4;
	mul.wide.u32 	%rd19, %r272, 4;
	add.s64 	%rd20, %rd15, %rd19;
	ld.global.nc.u32 	%r993, [%rd20];
	add.s32 	%r273, %r272, %r4;
	mul.wide.u32 	%rd21, %r273, 4;
	add.s64 	%rd22, %rd15, %rd21;
	ld.global.nc.u32 	%r992, [%rd22];
	add.s32 	%r274, %r273, %r4;
	mul.wide.u32 	%rd23, %r274, 4;
	add.s64 	%rd24, %rd15, %rd23;
	ld.global.nc.u32 	%r991, [%rd24];
	add.s32 	%r275, %r274, %r4;
	mul.wide.u32 	%rd25, %r275, 4;
	add.s64 	%rd26, %rd15, %rd25;
	ld.global.nc.u32 	%r990, [%rd26];
	add.s32 	%r276, %r275, %r4;
	mul.wide.u32 	%rd27, %r276, 4;
	add.s64 	%rd28, %rd15, %rd27;
	ld.global.nc.u32 	%r989, [%rd28];
	add.s32 	%r277, %r276, %r4;
	mul.wide.u32 	%rd29, %r277, 4;
	add.s64 	%rd30, %rd15, %rd29;
	ld.global.nc.u32 	%r988, [%rd30];
	add.s32 	%r278, %r277, %r4;
	mul.wide.u32 	%rd31, %r278, 4;
	add.s64 	%rd32, %rd15, %rd31;
	ld.global.nc.u32 	%r987, [%rd32];
	add.s32 	%r279, %r278, %r4;
	mul.wide.u32 	%rd33, %r279, 4;
	add.s64 	%rd34, %rd15, %rd33;
	ld.global.nc.u32 	%r986, [%rd34];
	add.s32 	%r280, %r279, %r4;
	mul.wide.u32 	%rd35, %r280, 4;
	add.s64 	%rd36, %rd15, %rd35;
	ld.global.nc.u32 	%r985, [%rd36];
	add.s32 	%r281, %r280, %r4;
	mul.wide.u32 	%rd37, %r281, 4;
	add.s64 	%rd38, %rd15, %rd37;
	ld.global.nc.u32 	%r984, [%rd38];
	add.s32 	%r282, %r281, %r4;
	mul.wide.u32 	%rd39, %r282, 4;
	add.s64 	%rd40, %rd15, %rd39;
	ld.global.nc.u32 	%r983, [%rd40];
	add.s32 	%r283, %r282, %r4;
	mul.wide.u32 	%rd41, %r283, 4;
	add.s64 	%rd42, %rd15, %rd41;
	ld.global.nc.u32 	%r982, [%rd42];
	add.s32 	%r284, %r283, %r4;
	mul.wide.u32 	%rd43, %r284, 4;
	add.s64 	%rd44, %rd15, %rd43;
	ld.global.nc.u32 	%r981, [%rd44];
	add.s32 	%r285, %r284, %r4;
	mul.wide.u32 	%rd45, %r285, 4;
	add.s64 	%rd46, %rd15, %rd45;
	ld.global.nc.u32 	%r980, [%rd46];
	add.s32 	%r286, %r285, %r4;
	mul.wide.u32 	%rd47, %r286, 4;
	add.s64 	%rd48, %rd15, %rd47;
	ld.global.nc.u32 	%r979, [%rd48];
	add.s32 	%r287, %r286, %r4;
	mul.wide.u32 	%rd49, %r287, 4;
	add.s64 	%rd50, %rd15, %rd49;
	ld.global.nc.u32 	%r978, [%rd50];
	add.s32 	%r288, %r287, %r4;
	mul.wide.u32 	%rd51, %r288, 4;
	add.s64 	%rd52, %rd15, %rd51;
	ld.global.nc.u32 	%r977, [%rd52];
	add.s32 	%r289, %r288, %r4;
	mul.wide.u32 	%rd53, %r289, 4;
	add.s64 	%rd54, %rd15, %rd53;
	ld.global.nc.u32 	%r976, [%rd54];
	add.s32 	%r290, %r289, %r4;
	mul.wide.u32 	%rd55, %r290, 4;
	add.s64 	%rd56, %rd15, %rd55;
	ld.global.nc.u32 	%r975, [%rd56];
	add.s32 	%r291, %r290, %r4;
	mul.wide.u32 	%rd57, %r291, 4;
	add.s64 	%rd58, %rd15, %rd57;
	ld.global.nc.u32 	%r974, [%rd58];
	add.s32 	%r292, %r291, %r4;
	mul.wide.u32 	%rd59, %r292, 4;
	add.s64 	%rd60, %rd15, %rd59;
	ld.global.nc.u32 	%r973, [%rd60];
	add.s32 	%r293, %r292, %r4;
	mul.wide.u32 	%rd61, %r293, 4;
	add.s64 	%rd62, %rd15, %rd61;
	ld.global.nc.u32 	%r972, [%rd62];
	add.s32 	%r294, %r293, %r4;
	mul.wide.u32 	%rd63, %r294, 4;
	add.s64 	%rd64, %rd15, %rd63;
	ld.global.nc.u32 	%r971, [%rd64];
	add.s32 	%r295, %r294, %r4;
	mul.wide.u32 	%rd65, %r295, 4;
	add.s64 	%rd66, %rd15, %rd65;
	ld.global.nc.u32 	%r970, [%rd66];
	add.s32 	%r296, %r295, %r4;
	mul.wide.u32 	%rd67, %r296, 4;
	add.s64 	%rd68, %rd15, %rd67;
	ld.global.nc.u32 	%r969, [%rd68];
	add.s32 	%r297, %r296, %r4;
	mul.wide.u32 	%rd69, %r297, 4;
	add.s64 	%rd70, %rd15, %rd69;
	ld.global.nc.u32 	%r968, [%rd70];
	add.s32 	%r298, %r297, %r4;
	mul.wide.u32 	%rd71, %r298, 4;
	add.s64 	%rd72, %rd15, %rd71;
	ld.global.nc.u32 	%r967, [%rd72];
	add.s32 	%r299, %r298, %r4;
	mul.wide.u32 	%rd73, %r299, 4;
	add.s64 	%rd74, %rd15, %rd73;
	ld.global.nc.u32 	%r966, [%rd74];
	add.s32 	%r300, %r299, %r4;
	mul.wide.u32 	%rd75, %r300, 4;
	add.s64 	%rd76, %rd15, %rd75;
	ld.global.nc.u32 	%r965, [%rd76];
	add.s32 	%r301, %r300, %r4;
	mul.wide.u32 	%rd77, %r301, 4;
	add.s64 	%rd78, %rd15, %rd77;
	ld.global.nc.u32 	%r964, [%rd78];
$L__BB10_5:
	ld.param.u64 	%rd246, [_Z13_spmm_conv_10PKfPfiiPKiS3_S3_S0__param_0];
	sub.s32 	%r302, %r996, %r998;
	shfl.sync.idx.b32	%r303|%p4, %r997, %r302, 31, -1;
	add.s32 	%r304, %r302, 1;
	shfl.sync.idx.b32	%r305|%p5, %r997, %r304, 31, -1;
	add.s32 	%r306, %r302, 2;
	shfl.sync.idx.b32	%r307|%p6, %r997, %r306, 31, -1;
	add.s32 	%r308, %r302, 3;
	shfl.sync.idx.b32	%r309|%p7, %r997, %r308, 31, -1;
	add.s32 	%r310, %r302, 4;
	shfl.sync.idx.b32	%r311|%p8, %r997, %r310, 31, -1;
	add.s32 	%r312, %r302, 5;
	shfl.sync.idx.b32	%r313|%p9, %r997, %r312, 31, -1;
	add.s32 	%r314, %r302, 6;
	shfl.sync.idx.b32	%r315|%p10, %r997, %r314, 31, -1;
	add.s32 	%r316, %r302, 7;
	shfl.sync.idx.b32	%r317|%p11, %r997, %r316, 31, -1;
	cvta.to.global.u64 	%rd79, %rd246;
	mul.wide.s32 	%rd80, %r303, 4;
	add.s64 	%rd81, %rd79, %rd80;
	shfl.sync.idx.b32	%r318|%p12, %r995, %r302, 31, -1;
	mov.b32 	%f802, %r318;
	ld.global.nc.f32 	%f803, [%rd81];
	fma.rn.f32 	%f804, %f803, %f802, %f2173;
	ld.global.nc.f32 	%f805, [%rd81+128];
	fma.rn.f32 	%f806, %f805, %f802, %f2172;
	shfl.sync.idx.b32	%r319|%p13, %r994, %r302, 31, -1;
	mov.b32 	%f807, %r319;
	fma.rn.f32 	%f808, %f803, %f807, %f2171;
	fma.rn.f32 	%f809, %f805, %f807, %f2170;
	shfl.sync.idx.b32	%r320|%p14, %r993, %r302, 31, -1;
	mov.b32 	%f810, %r320;
	fma.rn.f32 	%f811, %f803, %f810, %f2169;
	fma.rn.f32 	%f812, %f805, %f810, %f2168;
	shfl.sync.idx.b32	%r321|%p15, %r992, %r302, 31, -1;
	mov.b32 	%f813, %r321;
	fma.rn.f32 	%f814, %f803, %f813, %f2167;
	fma.rn.f32 	%f815, %f805, %f813, %f2166;
	shfl.sync.idx.b32	%r322|%p16, %r991, %r302, 31, -1;
	mov.b32 	%f816, %r322;
	fma.rn.f32 	%f817, %f803, %f816, %f2165;
	fma.rn.f32 	%f818, %f805, %f816, %f2164;
	shfl.sync.idx.b32	%r323|%p17, %r990, %r302, 31, -1;
	mov.b32 	%f819, %r323;
	fma.rn.f32 	%f820, %f803, %f819, %f2163;
	fma.rn.f32 	%f821, %f805, %f819, %f2162;
	shfl.sync.idx.b32	%r324|%p18, %r989, %r302, 31, -1;
	mov.b32 	%f822, %r324;
	fma.rn.f32 	%f823, %f803, %f822, %f2161;
	fma.rn.f32 	%f824, %f805, %f822, %f2160;
	shfl.sync.idx.b32	%r325|%p19, %r988, %r302, 31, -1;
	mov.b32 	%f825, %r325;
	fma.rn.f32 	%f826, %f803, %f825, %f2159;
	fma.rn.f32 	%f827, %f805, %f825, %f2158;
	shfl.sync.idx.b32	%r326|%p20, %r987, %r302, 31, -1;
	mov.b32 	%f828, %r326;
	fma.rn.f32 	%f829, %f803, %f828, %f2157;
	fma.rn.f32 	%f830, %f805, %f828, %f2156;
	shfl.sync.idx.b32	%r327|%p21, %r986, %r302, 31, -1;
	mov.b32 	%f831, %r327;
	fma.rn.f32 	%f832, %f803, %f831, %f2155;
	fma.rn.f32 	%f833, %f805, %f831, %f2154;
	shfl.sync.idx.b32	%r328|%p22, %r985, %r302, 31, -1;
	mov.b32 	%f834, %r328;
	fma.rn.f32 	%f835, %f803, %f834, %f2153;
	fma.rn.f32 	%f836, %f805, %f834, %f2152;
	shfl.sync.idx.b32	%r329|%p23, %r984, %r302, 31, -1;
	mov.b32 	%f837, %r329;
	fma.rn.f32 	%f838, %f803, %f837, %f2151;
	fma.rn.f32 	%f839, %f805, %f837, %f2150;
	shfl.sync.idx.b32	%r330|%p24, %r983, %r302, 31, -1;
	mov.b32 	%f840, %r330;
	fma.rn.f32 	%f841, %f803, %f840, %f2149;
	fma.rn.f32 	%f842, %f805, %f840, %f2148;
	shfl.sync.idx.b32	%r331|%p25, %r982, %r302, 31, -1;
	mov.b32 	%f843, %r331;
	fma.rn.f32 	%f844, %f803, %f843, %f2147;
	fma.rn.f32 	%f845, %f805, %f843, %f2146;
	shfl.sync.idx.b32	%r332|%p26, %r981, %r302, 31, -1;
	mov.b32 	%f846, %r332;
	fma.rn.f32 	%f847, %f803, %f846, %f2145;
	fma.rn.f32 	%f848, %f805, %f846, %f2144;
	shfl.sync.idx.b32	%r333|%p27, %r980, %r302, 31, -1;
	mov.b32 	%f849, %r333;
	fma.rn.f32 	%f850, %f803, %f849, %f2143;
	fma.rn.f32 	%f851, %f805, %f849, %f2142;
	shfl.sync.idx.b32	%r334|%p28, %r979, %r302, 31, -1;
	mov.b32 	%f852, %r334;
	fma.rn.f32 	%f853, %f803, %f852, %f2141;
	fma.rn.f32 	%f854, %f805, %f852, %f2140;
	shfl.sync.idx.b32	%r335|%p29, %r978, %r302, 31, -1;
	mov.b32 	%f855, %r335;
	fma.rn.f32 	%f856, %f803, %f855, %f2139;
	fma.rn.f32 	%f857, %f805, %f855, %f2138;
	shfl.sync.idx.b32	%r336|%p30, %r977, %r302, 31, -1;
	mov.b32 	%f858, %r336;
	fma.rn.f32 	%f859, %f803, %f858, %f2137;
	fma.rn.f32 	%f860, %f805, %f858, %f2136;
	shfl.sync.idx.b32	%r337|%p31, %r976, %r302, 31, -1;
	mov.b32 	%f861, %r337;
	fma.rn.f32 	%f862, %f803, %f861, %f2135;
	fma.rn.f32 	%f863, %f805, %f861, %f2134;
	shfl.sync.idx.b32	%r338|%p32, %r975, %r302, 31, -1;
	mov.b32 	%f864, %r338;
	fma.rn.f32 	%f865, %f803, %f864, %f2133;
	fma.rn.f32 	%f866, %f805, %f864, %f2132;
	shfl.sync.idx.b32	%r339|%p33, %r974, %r302, 31, -1;
	mov.b32 	%f867, %r339;
	fma.rn.f32 	%f868, %f803, %f867, %f2131;
	fma.rn.f32 	%f869, %f805, %f867, %f2130;
	shfl.sync.idx.b32	%r340|%p34, %r973, %r302, 31, -1;
	mov.b32 	%f870, %r340;
	fma.rn.f32 	%f871, %f803, %f870, %f2129;
	fma.rn.f32 	%f872, %f805, %f870, %f2128;
	shfl.sync.idx.b32	%r341|%p35, %r972, %r302, 31, -1;
	mov.b32 	%f873, %r341;
	fma.rn.f32 	%f874, %f803, %f873, %f2127;
	fma.rn.f32 	%f875, %f805, %f873, %f2126;
	shfl.sync.idx.b32	%r342|%p36, %r971, %r302, 31, -1;
	mov.b32 	%f876, %r342;
	fma.rn.f32 	%f877, %f803, %f876, %f2125;
	fma.rn.f32 	%f878, %f805, %f876, %f2124;
	shfl.sync.idx.b32	%r343|%p37, %r970, %r302, 31, -1;
	mov.b32 	%f879, %r343;
	fma.rn.f32 	%f880, %f803, %f879, %f2123;
	fma.rn.f32 	%f881, %f805, %f879, %f2122;
	shfl.sync.idx.b32	%r344|%p38, %r969, %r302, 31, -1;
	mov.b32 	%f882, %r344;
	fma.rn.f32 	%f883, %f803, %f882, %f2121;
	fma.rn.f32 	%f884, %f805, %f882, %f2120;
	shfl.sync.idx.b32	%r345|%p39, %r968, %r302, 31, -1;
	mov.b32 	%f885, %r345;
	fma.rn.f32 	%f886, %f803, %f885, %f2119;
	fma.rn.f32 	%f887, %f805, %f885, %f2118;
	shfl.sync.idx.b32	%r346|%p40, %r967, %r302, 31, -1;
	mov.b32 	%f888, %r346;
	fma.rn.f32 	%f889, %f803, %f888, %f2117;
	fma.rn.f32 	%f890, %f805, %f888, %f2116;
	shfl.sync.idx.b32	%r347|%p41, %r966, %r302, 31, -1;
	mov.b32 	%f891, %r347;
	fma.rn.f32 	%f892, %f803, %f891, %f2115;
	fma.rn.f32 	%f893, %f805, %f891, %f2114;
	shfl.sync.idx.b32	%r348|%p42, %r965, %r302, 31, -1;
	mov.b32 	%f894, %r348;
	fma.rn.f32 	%f895, %f803, %f894, %f2113;
	fma.rn.f32 	%f896, %f805, %f894, %f2112;
	shfl.sync.idx.b32	%r349|%p43, %r964, %r302, 31, -1;
	mov.b32 	%f897, %r349;
	fma.rn.f32 	%f898, %f803, %f897, %f2111;
	fma.rn.f32 	%f899, %f805, %f897, %f2110;
	mul.wide.s32 	%rd82, %r305, 4;
	add.s64 	%rd83, %rd79, %rd82;
	shfl.sync.idx.b32	%r350|%p44, %r995, %r304, 31, -1;
	mov.b32 	%f900, %r350;
	ld.global.nc.f32 	%f901, [%rd83];
	fma.rn.f32 	%f902, %f901, %f900, %f804;
	ld.global.nc.f32 	%f903, [%rd83+128];
	fma.rn.f32 	%f904, %f903, %f900, %f806;
	shfl.sync.idx.b32	%r351|%p45, %r994, %r304, 31, -1;
	mov.b32 	%f905, %r351;
	fma.rn.f32 	%f906, %f901, %f905, %f808;
	fma.rn.f32 	%f907, %f903, %f905, %f809;
	shfl.sync.idx.b32	%r352|%p46, %r993, %r304, 31, -1;
	mov.b32 	%f908, %r352;
	fma.rn.f32 	%f909, %f901, %f908, %f811;
	fma.rn.f32 	%f910, %f903, %f908, %f812;
	shfl.sync.idx.b32	%r353|%p47, %r992, %r304, 31, -1;
	mov.b32 	%f911, %r353;
	fma.rn.f32 	%f912, %f901, %f911, %f814;
	fma.rn.f32 	%f913, %f903, %f911, %f815;
	shfl.sync.idx.b32	%r354|%p48, %r991, %r304, 31, -1;
	mov.b32 	%f914, %r354;
	fma.rn.f32 	%f915, %f901, %f914, %f817;
	fma.rn.f32 	%f916, %f903, %f914, %f818;
	shfl.sync.idx.b32	%r355|%p49, %r990, %r304, 31, -1;
	mov.b32 	%f917, %r355;
	fma.rn.f32 	%f918, %f901, %f917, %f820;
	fma.rn.f32 	%f919, %f903, %f917, %f821;
	shfl.sync.idx.b32	%r356|%p50, %r989, %r304, 31, -1;
	mov.b32 	%f920, %r356;
	fma.rn.f32 	%f921, %f901, %f920, %f823;
	fma.rn.f32 	%f922, %f903, %f920, %f824;
	shfl.sync.idx.b32	%r357|%p51, %r988, %r304, 31, -1;
	mov.b32 	%f923, %r357;
	fma.rn.f32 	%f924, %f901, %f923, %f826;
	fma.rn.f32 	%f925, %f903, %f923, %f827;
	shfl.sync.idx.b32	%r358|%p52, %r987, %r304, 31, -1;
	mov.b32 	%f926, %r358;
	fma.rn.f32 	%f927, %f901, %f926, %f829;
	fma.rn.f32 	%f928, %f903, %f926, %f830;
	shfl.sync.idx.b32	%r359|%p53, %r986, %r304, 31, -1;
	mov.b32 	%f929, %r359;
	fma.rn.f32 	%f930, %f901, %f929, %f832;
	fma.rn.f32 	%f931, %f903, %f929, %f833;
	shfl.sync.idx.b32	%r360|%p54, %r985, %r304, 31, -1;
	mov.b32 	%f932, %r360;
	fma.rn.f32 	%f933, %f901, %f932, %f835;
	fma.rn.f32 	%f934, %f903, %f932, %f836;
	shfl.sync.idx.b32	%r361|%p55, %r984, %r304, 31, -1;
	mov.b32 	%f935, %r361;
	fma.rn.f32 	%f936, %f901, %f935, %f838;
	fma.rn.f32 	%f937, %f903, %f935, %f839;
	shfl.sync.idx.b32	%r362|%p56, %r983, %r304, 31, -1;
	mov.b32 	%f938, %r362;
	fma.rn.f32 	%f939, %f901, %f938, %f841;
	fma.rn.f32 	%f940, %f903, %f938, %f842;
	shfl.sync.idx.b32	%r363|%p57, %r982, %r304, 31, -1;
	mov.b32 	%f941, %r363;
	fma.rn.f32 	%f942, %f901, %f941, %f844;
	fma.rn.f32 	%f943, %f903, %f941, %f845;
	shfl.sync.idx.b32	%r364|%p58, %r981, %r304, 31, -1;
	mov.b32 	%f944, %r364;
	fma.rn.f32 	%f945, %f901, %f944, %f847;
	fma.rn.f32 	%f946, %f903, %f944, %f848;
	shfl.sync.idx.b32	%r365|%p59, %r980, %r304, 31, -1;
	mov.b32 	%f947, %r365;
	fma.rn.f32 	%f948, %f901, %f947, %f850;
	fma.rn.f32 	%f949, %f903, %f947, %f851;
	shfl.sync.idx.b32	%r366|%p60, %r979, %r304, 31, -1;
	mov.b32 	%f950, %r366;
	fma.rn.f32 	%f951, %f901, %f950, %f853;
	fma.rn.f32 	%f952, %f903, %f950, %f854;
	shfl.sync.idx.b32	%r367|%p61, %r978, %r304, 31, -1;
	mov.b32 	%f953, %r367;
	fma.rn.f32 	%f954, %f901, %f953, %f856;
	fma.rn.f32 	%f955, %f903, %f953, %f857;
	shfl.sync.idx.b32	%r368|%p62, %r977, %r304, 31, -1;
	mov.b32 	%f956, %r368;
	fma.rn.f32 	%f957, %f901, %f956, %f859;
	fma.rn.f32 	%f958, %f903, %f956, %f860;
	shfl.sync.idx.b32	%r369|%p63, %r976, %r304, 31, -1;
	mov.b32 	%f959, %r369;
	fma.rn.f32 	%f960, %f901, %f959, %f862;
	fma.rn.f32 	%f961, %f903, %f959, %f863;
	shfl.sync.idx.b32	%r370|%p64, %r975, %r304, 31, -1;
	mov.b32 	%f962, %r370;
	fma.rn.f32 	%f963, %f901, %f962, %f865;
	fma.rn.f32 	%f964, %f903, %f962, %f866;
	shfl.sync.idx.b32	%r371|%p65, %r974, %r304, 31, -1;
	mov.b32 	%f965, %r371;
	fma.rn.f32 	%f966, %f901, %f965, %f868;
	fma.rn.f32 	%f967, %f903, %f965, %f869;
	shfl.sync.idx.b32	%r372|%p66, %r973, %r304, 31, -1;
	mov.b32 	%f968, %r372;
	fma.rn.f32 	%f969, %f901, %f968, %f871;
	fma.rn.f32 	%f970, %f903, %f968, %f872;
	shfl.sync.idx.b32	%r373|%p67, %r972, %r304, 31, -1;
	mov.b32 	%f971, %r373;
	fma.rn.f32 	%f972, %f901, %f971, %f874;
	fma.rn.f32 	%f973, %f903, %f971, %f875;
	shfl.sync.idx.b32	%r374|%p68, %r971, %r304, 31, -1;
	mov.b32 	%f974, %r374;
	fma.rn.f32 	%f975, %f901, %f974, %f877;
	fma.rn.f32 	%f976, %f903, %f974, %f878;
	shfl.sync.idx.b32	%r375|%p69, %r970, %r304, 31, -1;
	mov.b32 	%f977, %r375;
	fma.rn.f32 	%f978, %f901, %f977, %f880;
	fma.rn.f32 	%f979, %f903, %f977, %f881;
	shfl.sync.idx.b32	%r376|%p70, %r969, %r304, 31, -1;
	mov.b32 	%f980, %r376;
	fma.rn.f32 	%f981, %f901, %f980, %f883;
	fma.rn.f32 	%f982, %f903, %f980, %f884;
	shfl.sync.idx.b32	%r377|%p71, %r968, %r304, 31, -1;
	mov.b32 	%f983, %r377;
	fma.rn.f32 	%f984, %f901, %f983, %f886;
	fma.rn.f32 	%f985, %f903, %f983, %f887;
	shfl.sync.idx.b32	%r378|%p72, %r967, %r304, 31, -1;
	mov.b32 	%f986, %r378;
	fma.rn.f32 	%f987, %f901, %f986, %f889;
	fma.rn.f32 	%f988, %f903, %f986, %f890;
	shfl.sync.idx.b32	%r379|%p73, %r966, %r304, 31, -1;
	mov.b32 	%f989, %r379;
	fma.rn.f32 	%f990, %f901, %f989, %f892;
	fma.rn.f32 	%f991, %f903, %f989, %f893;
	shfl.sync.idx.b32	%r380|%p74, %r965, %r304, 31, -1;
	mov.b32 	%f992, %r380;
	fma.rn.f32 	%f993, %f901, %f992, %f895;
	fma.rn.f32 	%f994, %f903, %f992, %f896;
	shfl.sync.idx.b32	%r381|%p75, %r964, %r304, 31, -1;
	mov.b32 	%f995, %r381;
	fma.rn.f32 	%f996, %f901, %f995, %f898;
	fma.rn.f32 	%f997, %f903, %f995, %f899;
	mul.wide.s32 	%rd84, %r307, 4;
	add.s64 	%rd85, %rd79, %rd84;
	shfl.sync.idx.b32	%r382|%p76, %r995, %r306, 31, -1;
	mov.b32 	%f998, %r382;
	ld.global.nc.f32 	%f999, [%rd85];
	fma.rn.f32 	%f1000, %f999, %f998, %f902;
	ld.global.nc.f32 	%f1001, [%rd85+128];
	fma.rn.f32 	%f1002, %f1001, %f998, %f904;
	shfl.sync.idx.b32	%r383|%p77, %r994, %r306, 31, -1;
	mov.b32 	%f1003, %r383;
	fma.rn.f32 	%f1004, %f999, %f1003, %f906;
	fma.rn.f32 	%f1005, %f1001, %f1003, %f907;
	shfl.sync.idx.b32	%r384|%p78, %r993, %r306, 31, -1;
	mov.b32 	%f1006, %r384;
	fma.rn.f32 	%f1007, %f999, %f1006, %f909;
	fma.rn.f32 	%f1008, %f1001, %f1006, %f910;
	shfl.sync.idx.b32	%r385|%p79, %r992, %r306, 31, -1;
	mov.b32 	%f1009, %r385;
	fma.rn.f32 	%f1010, %f999, %f1009, %f912;
	fma.rn.f32 	%f1011, %f1001, %f1009, %f913;
	shfl.sync.idx.b32	%r386|%p80, %r991, %r306, 31, -1;
	mov.b32 	%f1012, %r386;
	fma.rn.f32 	%f1013, %f999, %f1012, %f915;
	fma.rn.f32 	%f1014, %f1001, %f1012, %f916;
	shfl.sync.idx.b32	%r387|%p81, %r990, %r306, 31, -1;
	mov.b32 	%f1015, %r387;
	fma.rn.f32 	%f1016, %f999, %f1015, %f918;
	fma.rn.f32 	%f1017, %f1001, %f1015, %f919;
	shfl.sync.idx.b32	%r388|%p82, %r989, %r306, 31, -1;
	mov.b32 	%f1018, %r388;
	fma.rn.f32 	%f1019, %f999, %f1018, %f921;
	fma.rn.f32 	%f1020, %f1001, %f1018, %f922;
	shfl.sync.idx.b32	%r389|%p83, %r988, %r306, 31, -1;
	mov.b32 	%f1021, %r389;
	fma.rn.f32 	%f1022, %f999, %f1021, %f924;
	fma.rn.f32 	%f1023, %f1001, %f1021, %f925;
	shfl.sync.idx.b32	%r390|%p84, %r987, %r306, 31, -1;
	mov.b32 	%f1024, %r390;
	fma.rn.f32 	%f1025, %f999, %f1024, %f927;
	fma.rn.f32 	%f1026, %f1001, %f1024, %f928;
	shfl.sync.idx.b32	%r391|%p85, %r986, %r306, 31, -1;
	mov.b32 	%f1027, %r391;
	fma.rn.f32 	%f1028, %f999, %f1027, %f930;
	fma.rn.f32 	%f1029, %f1001, %f1027, %f931;
	shfl.sync.idx.b32	%r392|%p86, %r985, %r306, 31, -1;
	mov.b32 	%f1030, %r392;
	fma.rn.f32 	%f1031, %f999, %f1030, %f933;
	fma.rn.f32 	%f1032, %f1001, %f1030, %f934;
	shfl.sync.idx.b32	%r393|%p87, %r984, %r306, 31, -1;
	mov.b32 	%f1033, %r393;
	fma.rn.f32 	%f1034, %f999, %f1033, %f936;
	fma.rn.f32 	%f1035, %f1001, %f1033, %f937;
	shfl.sync.idx.b32	%r394|%p88, %r983, %r306, 31, -1;
	mov.b32 	%f1036, %r394;
	fma.rn.f32 	%f1037, %f999, %f1036, %f939;
	fma.rn.f32 	%f1038, %f1001, %f1036, %f940;
	shfl.sync.idx.b32	%r395|%p89, %r982, %r306, 31, -1;
	mov.b32 	%f1039, %r395;
	fma.rn.f32 	%f1040, %f999, %f1039, %f942;
	fma.rn.f32 	%f1041, %f1001, %f1039, %f943;
	shfl.sync.idx.b32	%r396|%p90, %r981, %r306, 31, -1;
	mov.b32 	%f1042, %r396;
	fma.rn.f32 	%f1043, %f999, %f1042, %f945;
	fma.rn.f32 	%f1044, %f1001, %f1042, %f946;
	shfl.sync.idx.b32	%r397|%p91, %r980, %r306, 31, -1;
	mov.b32 	%f1045, %r397;
	fma.rn.f32 	%f1046, %f999, %f1045, %f948;
	fma.rn.f32 	%f1047, %f1001, %f1045, %f949;
	shfl.sync.idx.b32	%r398|%p92, %r979, %r306, 31, -1;
	mov.b32 	%f1048, %r398;
	fma.rn.f32 	%f1049, %f999, %f1048, %f951;
	fma.rn.f32 	%f1050, %f1001, %f1048, %f952;
	shfl.sync.idx.b32	%r399|%p93, %r978, %r306, 31, -1;
	mov.b32 	%f1051, %r399;
	fma.rn.f32 	%f1052, %f999, %f1051, %f954;
	fma.rn.f32 	%f1053, %f1001, %f1051, %f955;
	shfl.sync.idx.b32	%r400|%p94, %r977, %r306, 31, -1;
	mov.b32 	%f1054, %r400;
	fma.rn.f32 	%f1055, %f999, %f1054, %f957;
	fma.rn.f32 	%f1056, %f1001, %f1054, %f958;
	shfl.sync.idx.b32	%r401|%p95, %r976, %r306, 31, -1;
	mov.b32 	%f1057, %r401;
	fma.rn.f32 	%f1058, %f999, %f1057, %f960;
	fma.rn.f32 	%f1059, %f1001, %f1057, %f961;
	shfl.sync.idx.b32	%r402|%p96, %r975, %r306, 31, -1;
	mov.b32 	%f1060, %r402;
	fma.rn.f32 	%f1061, %f999, %f1060, %f963;
	fma.rn.f32 	%f1062, %f1001, %f1060, %f964;
	shfl.sync.idx.b32	%r403|%p97, %r974, %r306, 31, -1;
	mov.b32 	%f1063, %r403;
	fma.rn.f32 	%f1064, %f999, %f1063, %f966;
	fma.rn.f32 	%f1065, %f1001, %f1063, %f967;
	shfl.sync.idx.b32	%r404|%p98, %r973, %r306, 31, -1;
	mov.b32 	%f1066, %r404;
	fma.rn.f32 	%f1067, %f999, %f1066, %f969;
	fma.rn.f32 	%f1068, %f1001, %f1066, %f970;
	shfl.sync.idx.b32	%r405|%p99, %r972, %r306, 31, -1;
	mov.b32 	%f1069, %r405;
	fma.rn.f32 	%f1070, %f999, %f1069, %f972;
	fma.rn.f32 	%f1071, %f1001, %f1069, %f973;
	shfl.sync.idx.b32	%r406|%p100, %r971, %r306, 31, -1;
	mov.b32 	%f1072, %r406;
	fma.rn.f32 	%f1073, %f999, %f1072, %f975;
	fma.rn.f32 	%f1074, %f1001, %f1072, %f976;
	shfl.sync.idx.b32	%r407|%p101, %r970, %r306, 31, -1;
	mov.b32 	%f1075, %r407;
	fma.rn.f32 	%f1076, %f999, %f1075, %f978;
	fma.rn.f32 	%f1077, %f1001, %f1075, %f979;
	shfl.sync.idx.b32	%r408|%p102, %r969, %r306, 31, -1;
	mov.b32 	%f1078, %r408;
	fma.rn.f32 	%f1079, %f999, %f1078, %f981;
	fma.rn.f32 	%f1080, %f1001, %f1078, %f982;
	shfl.sync.idx.b32	%r409|%p103, %r968, %r306, 31, -1;
	mov.b32 	%f1081, %r409;
	fma.rn.f32 	%f1082, %f999, %f1081, %f984;
	fma.rn.f32 	%f1083, %f1001, %f1081, %f985;
	shfl.sync.idx.b32	%r410|%p104, %r967, %r306, 31, -1;
	mov.b32 	%f1084, %r410;
	fma.rn.f32 	%f1085, %f999, %f1084, %f987;
	fma.rn.f32 	%f1086, %f1001, %f1084, %f988;
	shfl.sync.idx.b32	%r411|%p105, %r966, %r306, 31, -1;
	mov.b32 	%f1087, %r411;
	fma.rn.f32 	%f1088, %f999, %f1087, %f990;
	fma.rn.f32 	%f1089, %f1001, %f1087, %f991;
	shfl.sync.idx.b32	%r412|%p106, %r965, %r306, 31, -1;
	mov.b32 	%f1090, %r412;
	fma.rn.f32 	%f1091, %f999, %f1090, %f993;
	fma.rn.f32 	%f1092, %f1001, %f1090, %f994;
	shfl.sync.idx.b32	%r413|%p107, %r964, %r306, 31, -1;
	mov.b32 	%f1093, %r413;
	fma.rn.f32 	%f1094, %f999, %f1093, %f996;
	fma.rn.f32 	%f1095, %f1001, %f1093, %f997;
	mul.wide.s32 	%rd86, %r309, 4;
	add.s64 	%rd87, %rd79, %rd86;
	shfl.sync.idx.b32	%r414|%p108, %r995, %r308, 31, -1;
	mov.b32 	%f1096, %r414;
	ld.global.nc.f32 	%f1097, [%rd87];
	fma.rn.f32 	%f1098, %f1097, %f1096, %f1000;
	ld.global.nc.f32 	%f1099, [%rd87+128];
	fma.rn.f32 	%f1100, %f1099, %f1096, %f1002;
	shfl.sync.idx.b32	%r415|%p109, %r994, %r308, 31, -1;
	mov.b32 	%f1101, %r415;
	fma.rn.f32 	%f1102, %f1097, %f1101, %f1004;
	fma.rn.f32 	%f1103, %f1099, %f1101, %f1005;
	shfl.sync.idx.b32	%r416|%p110, %r993, %r308, 31, -1;
	mov.b32 	%f1104, %r416;
	fma.rn.f32 	%f1105, %f1097, %f1104, %f1007;
	fma.rn.f32 	%f1106, %f1099, %f1104, %f1008;
	shfl.sync.idx.b32	%r417|%p111, %r992, %r308, 31, -1;
	mov.b32 	%f1107, %r417;
	fma.rn.f32 	%f1108, %f1097, %f1107, %f1010;
	fma.rn.f32 	%f1109, %f1099, %f1107, %f1011;
	shfl.sync.idx.b32	%r418|%p112, %r991, %r308, 31, -1;
	mov.b32 	%f1110, %r418;
	fma.rn.f32 	%f1111, %f1097, %f1110, %f1013;
	fma.rn.f32 	%f1112, %f1099, %f1110, %f1014;
	shfl.sync.idx.b32	%r419|%p113, %r990, %r308, 31, -1;
	mov.b32 	%f1113, %r419;
	fma.rn.f32 	%f1114, %f1097, %f1113, %f1016;
	fma.rn.f32 	%f1115, %f1099, %f1113, %f1017;
	shfl.sync.idx.b32	%r420|%p114, %r989, %r308, 31, -1;
	mov.b32 	%f1116, %r420;
	fma.rn.f32 	%f1117, %f1097, %f1116, %f1019;
	fma.rn.f32 	%f1118, %f1099, %f1116, %f1020;
	shfl.sync.idx.b32	%r421|%p115, %r988, %r308, 31, -1;
	mov.b32 	%f1119, %r421;
	fma.rn.f32 	%f1120, %f1097, %f1119, %f1022;
	fma.rn.f32 	%f1121, %f1099, %f1119, %f1023;
	shfl.sync.idx.b32	%r422|%p116, %r987, %r308, 31, -1;
	mov.b32 	%f1122, %r422;
	fma.rn.f32 	%f1123, %f1097, %f1122, %f1025;
	fma.rn.f32 	%f1124, %f1099, %f1122, %f1026;
	shfl.sync.idx.b32	%r423|%p117, %r986, %r308, 31, -1;
	mov.b32 	%f1125, %r423;
	fma.rn.f32 	%f1126, %f1097, %f1125, %f1028;
	fma.rn.f32 	%f1127, %f1099, %f1125, %f1029;
	shfl.sync.idx.b32	%r424|%p118, %r985, %r308, 31, -1;
	mov.b32 	%f1128, %r424;
	fma.rn.f32 	%f1129, %f1097, %f1128, %f1031;
	fma.rn.f32 	%f1130, %f1099, %f1128, %f1032;
	shfl.sync.idx.b32	%r425|%p119, %r984, %r308, 31, -1;
	mov.b32 	%f1131, %r425;
	fma.rn.f32 	%f1132, %f1097, %f1131, %f1034;
	fma.rn.f32 	%f1133, %f1099, %f1131, %f1035;
	shfl.sync.idx.b32	%r426|%p120, %r983, %r308, 31, -1;
	mov.b32 	%f1134, %r426;
	fma.rn.f32 	%f1135, %f1097, %f1134, %f1037;
	fma.rn.f32 	%f1136, %f1099, %f1134, %f1038;
	shfl.sync.idx.b32	%r427|%p121, %r982, %r308, 31, -1;
	mov.b32 	%f1137, %r427;
	fma.rn.f32 	%f1138, %f1097, %f1137, %f1040;
	fma.rn.f32 	%f1139, %f1099, %f1137, %f1041;
	shfl.sync.idx.b32	%r428|%p122, %r981, %r308, 31, -1;
	mov.b32 	%f1140, %r428;
	fma.rn.f32 	%f1141, %f1097, %f1140, %f1043;
	fma.rn.f32 	%f1142, %f1099, %f1140, %f1044;
	shfl.sync.idx.b32	%r429|%p123, %r980, %r308, 31, -1;
	mov.b32 	%f1143, %r429;
	fma.rn.f32 	%f1144, %f1097, %f1143, %f1046;
	fma.rn.f32 	%f1145, %f1099, %f1143, %f1047;
	shfl.sync.idx.b32	%r430|%p124, %r979, %r308, 31, -1;
	mov.b32 	%f1146, %r430;
	fma.rn.f32 	%f1147, %f1097, %f1146, %f1049;
	fma.rn.f32 	%f1148, %f1099, %f1146, %f1050;
	shfl.sync.idx.b32	%r431|%p125, %r978, %r308, 31, -1;
	mov.b32 	%f1149, %r431;
	fma.rn.f32 	%f1150, %f1097, %f1149, %f1052;
	fma.rn.f32 	%f1151, %f1099, %f1149, %f1053;
	shfl.sync.idx.b32	%r432|%p126, %r977, %r308, 31, -1;
	mov.b32 	%f1152, %r432;
	fma.rn.f32 	%f1153, %f1097, %f1152, %f1055;
	fma.rn.f32 	%f1154, %f1099, %f1152, %f1056;
	shfl.sync.idx.b32	%r433|%p127, %r976, %r308, 31, -1;
	mov.b32 	%f1155, %r433;
	fma.rn.f32 	%f1156, %f1097, %f1155, %f1058;
	fma.rn.f32 	%f1157, %f1099, %f1155, %f1059;
	shfl.sync.idx.b32	%r434|%p128, %r975, %r308, 31, -1;
	mov.b32 	%f1158, %r434;
	fma.rn.f32 	%f1159, %f1097, %f1158, %f1061;
	fma.rn.f32 	%f1160, %f1099, %f1158, %f1062;
	shfl.sync.idx.b32	%r435|%p129, %r974, %r308, 31, -1;
	mov.b32 	%f1161, %r435;
	fma.rn.f32 	%f1162, %f1097, %f1161, %f1064;
	fma.rn.f32 	%f1163, %f1099, %f1161, %f1065;
	shfl.sync.idx.b32	%r436|%p130, %r973, %r308, 31, -1;
	mov.b32 	%f1164, %r436;
	fma.rn.f32 	%f1165, %f1097, %f1164, %f1067;
	fma.rn.f32 	%f1166, %f1099, %f1164, %f1068;
	shfl.sync.idx.b32	%r437|%p131, %r972, %r308, 31, -1;
	mov.b32 	%f1167, %r437;
	fma.rn.f32 	%f1168, %f1097, %f1167, %f1070;
	fma.rn.f32 	%f1169, %f1099, %f1167, %f1071;
	shfl.sync.idx.b32	%r438|%p132, %r971, %r308, 31, -1;
	mov.b32 	%f1170, %r438;
	fma.rn.f32 	%f1171, %f1097, %f1170, %f1073;
	fma.rn.f32 	%f1172, %f1099, %f1170, %f1074;
	shfl.sync.idx.b32	%r439|%p133, %r970, %r308, 31, -1;
	mov.b32 	%f1173, %r439;
	fma.rn.f32 	%f1174, %f1097, %f1173, %f1076;
	fma.rn.f32 	%f1175, %f1099, %f1173, %f1077;
	shfl.sync.idx.b32	%r440|%p134, %r969, %r308, 31, -1;
	mov.b32 	%f1176, %r440;
	fma.rn.f32 	%f1177, %f1097, %f1176, %f1079;
	fma.rn.f32 	%f1178, %f1099, %f1176, %f1080;
	shfl.sync.idx.b32	%r441|%p135, %r968, %r308, 31, -1;
	mov.b32 	%f1179, %r441;
	fma.rn.f32 	%f1180, %f1097, %f1179, %f1082;
	fma.rn.f32 	%f1181, %f1099, %f1179, %f1083;
	shfl.sync.idx.b32	%r442|%p136, %r967, %r308, 31, -1;
	mov.b32 	%f1182, %r442;
	fma.rn.f32 	%f1183, %f1097, %f1182, %f1085;
	fma.rn.f32 	%f1184, %f1099, %f1182, %f1086;
	shfl.sync.idx.b32	%r443|%p137, %r966, %r308, 31, -1;
	mov.b32 	%f1185, %r443;
	fma.rn.f32 	%f1186, %f1097, %f1185, %f1088;
	fma.rn.f32 	%f1187, %f1099, %f1185, %f1089;
	shfl.sync.idx.b32	%r444|%p138, %r965, %r308, 31, -1;
	mov.b32 	%f1188, %r444;
	fma.rn.f32 	%f1189, %f1097, %f1188, %f1091;
	fma.rn.f32 	%f1190, %f1099, %f1188, %f1092;
	shfl.sync.idx.b32	%r445|%p139, %r964, %r308, 31, -1;
	mov.b32 	%f1191, %r445;
	fma.rn.f32 	%f1192, %f1097, %f1191, %f1094;
	fma.rn.f32 	%f1193, %f1099, %f1191, %f1095;
	mul.wide.s32 	%rd88, %r311, 4;
	add.s64 	%rd89, %rd79, %rd88;
	shfl.sync.idx.b32	%r446|%p140, %r995, %r310, 31, -1;
	mov.b32 	%f1194, %r446;
	ld.global.nc.f32 	%f1195, [%rd89];
	fma.rn.f32 	%f1196, %f1195, %f1194, %f1098;
	ld.global.nc.f32 	%f1197, [%rd89+128];
	fma.rn.f32 	%f1198, %f1197, %f1194, %f1100;
	shfl.sync.idx.b32	%r447|%p141, %r994, %r310, 31, -1;
	mov.b32 	%f1199, %r447;
	fma.rn.f32 	%f1200, %f1195, %f1199, %f1102;
	fma.rn.f32 	%f1201, %f1197, %f1199, %f1103;
	shfl.sync.idx.b32	%r448|%p142, %r993, %r310, 31, -1;
	mov.b32 	%f1202, %r448;
	fma.rn.f32 	%f1203, %f1195, %f1202, %f1105;
	fma.rn.f32 	%f1204, %f1197, %f1202, %f1106;
	shfl.sync.idx.b32	%r449|%p143, %r992, %r310, 31, -1;
	mov.b32 	%f1205, %r449;
	fma.rn.f32 	%f1206, %f1195, %f1205, %f1108;
	fma.rn.f32 	%f1207, %f1197, %f1205, %f1109;
	shfl.sync.idx.b32	%r450|%p144, %r991, %r310, 31, -1;
	mov.b32 	%f1208, %r450;
	fma.rn.f32 	%f1209, %f1195, %f1208, %f1111;
	fma.rn.f32 	%f1210, %f1197, %f1208, %f1112;
	shfl.sync.idx.b32	%r451|%p145, %r990, %r310, 31, -1;
	mov.b32 	%f1211, %r451;
	fma.rn.f32 	%f1212, %f1195, %f1211, %f1114;
	fma.rn.f32 	%f1213, %f1197, %f1211, %f1115;
	shfl.sync.idx.b32	%r452|%p146, %r989, %r310, 31, -1;
	mov.b32 	%f1214, %r452;
	fma.rn.f32 	%f1215, %f1195, %f1214, %f1117;
	fma.rn.f32 	%f1216, %f1197, %f1214, %f1118;
	shfl.sync.idx.b32	%r453|%p147, %r988, %r310, 31, -1;
	mov.b32 	%f1217, %r453;
	fma.rn.f32 	%f1218, %f1195, %f1217, %f1120;
	fma.rn.f32 	%f1219, %f1197, %f1217, %f1121;
	shfl.sync.idx.b32	%r454|%p148, %r987, %r310, 31, -1;
	mov.b32 	%f1220, %r454;
	fma.rn.f32 	%f1221, %f1195, %f1220, %f1123;
	fma.rn.f32 	%f1222, %f1197, %f1220, %f1124;
	shfl.sync.idx.b32	%r455|%p149, %r986, %r310, 31, -1;
	mov.b32 	%f1223, %r455;
	fma.rn.f32 	%f1224, %f1195, %f1223, %f1126;
	fma.rn.f32 	%f1225, %f1197, %f1223, %f1127;
	shfl.sync.idx.b32	%r456|%p150, %r985, %r310, 31, -1;
	mov.b32 	%f1226, %r456;
	fma.rn.f32 	%f1227, %f1195, %f1226, %f1129;
	fma.rn.f32 	%f1228, %f1197, %f1226, %f1130;
	shfl.sync.idx.b32	%r457|%p151, %r984, %r310, 31, -1;
	mov.b32 	%f1229, %r457;
	fma.rn.f32 	%f1230, %f1195, %f1229, %f1132;
	fma.rn.f32 	%f1231, %f1197, %f1229, %f1133;
	shfl.sync.idx.b32	%r458|%p152, %r983, %r310, 31, -1;
	mov.b32 	%f1232, %r458;
	fma.rn.f32 	%f1233, %f1195, %f1232, %f1135;
	fma.rn.f32 	%f1234, %f1197, %f1232, %f1136;
	shfl.sync.idx.b32	%r459|%p153, %r982, %r310, 31, -1;
	mov.b32 	%f1235, %r459;
	fma.rn.f32 	%f1236, %f1195, %f1235, %f1138;
	fma.rn.f32 	%f1237, %f1197, %f1235, %f1139;
	shfl.sync.idx.b32	%r460|%p154, %r981, %r310, 31, -1;
	mov.b32 	%f1238, %r460;
	fma.rn.f32 	%f1239, %f1195, %f1238, %f1141;
	fma.rn.f32 	%f1240, %f1197, %f1238, %f1142;
	shfl.sync.idx.b32	%r461|%p155, %r980, %r310, 31, -1;
	mov.b32 	%f1241, %r461;
	fma.rn.f32 	%f1242, %f1195, %f1241, %f1144;
	fma.rn.f32 	%f1243, %f1197, %f1241, %f1145;
	shfl.sync.idx.b32	%r462|%p156, %r979, %r310, 31, -1;
	mov.b32 	%f1244, %r462;
	fma.rn.f32 	%f1245, %f1195, %f1244, %f1147;
	fma.rn.f32 	%f1246, %f1197, %f1244, %f1148;
	shfl.sync.idx.b32	%r463|%p157, %r978, %r310, 31, -1;
	mov.b32 	%f1247, %r463;
	fma.rn.f32 	%f1248, %f1195, %f1247, %f1150;
	fma.rn.f32 	%f1249, %f1197, %f1247, %f1151;
	shfl.sync.idx.b32	%r464|%p158, %r977, %r310, 31, -1;
	mov.b32 	%f1250, %r464;
	fma.rn.f32 	%f1251, %f1195, %f1250, %f1153;
	fma.rn.f32 	%f1252, %f1197, %f1250, %f1154;
	shfl.sync.idx.b32	%r465|%p159, %r976, %r310, 31, -1;
	mov.b32 	%f1253, %r465;
	fma.rn.f32 	%f1254, %f1195, %f1253, %f1156;
	fma.rn.f32 	%f1255, %f1197, %f1253, %f1157;
	shfl.sync.idx.b32	%r466|%p160, %r975, %r310, 31, -1;
	mov.b32 	%f1256, %r466;
	fma.rn.f32 	%f1257, %f1195, %f1256, %f1159;
	fma.rn.f32 	%f1258, %f1197, %f1256, %f1160;
	shfl.sync.idx.b32	%r467|%p161, %r974, %r310, 31, -1;
	mov.b32 	%f1259, %r467;
	fma.rn.f32 	%f1260, %f1195, %f1259, %f1162;
	fma.rn.f32 	%f1261, %f1197, %f1259, %f1163;
	shfl.sync.idx.b32	%r468|%p162, %r973, %r310, 31, -1;
	mov.b32 	%f1262, %r468;
	fma.rn.f32 	%f1263, %f1195, %f1262, %f1165;
	fma.rn.f32 	%f1264, %f1197, %f1262, %f1166;
	shfl.sync.idx.b32	%r469|%p163, %r972, %r310, 31, -1;
	mov.b32 	%f1265, %r469;
	fma.rn.f32 	%f1266, %f1195, %f1265, %f1168;
	fma.rn.f32 	%f1267, %f1197, %f1265, %f1169;
	shfl.sync.idx.b32	%r470|%p164, %r971, %r310, 31, -1;
	mov.b32 	%f1268, %r470;
	fma.rn.f32 	%f1269, %f1195, %f1268, %f1171;
	fma.rn.f32 	%f1270, %f1197, %f1268, %f1172;
	shfl.sync.idx.b32	%r471|%p165, %r970, %r310, 31, -1;
	mov.b32 	%f1271, %r471;
	fma.rn.f32 	%f1272, %f1195, %f1271, %f1174;
	fma.rn.f32 	%f1273, %f1197, %f1271, %f1175;
	shfl.sync.idx.b32	%r472|%p166, %r969, %r310, 31, -1;
	mov.b32 	%f1274, %r472;
	fma.rn.f32 	%f1275, %f1195, %f1274, %f1177;
	fma.rn.f32 	%f1276, %f1197, %f1274, %f1178;
	shfl.sync.idx.b32	%r473|%p167, %r968, %r310, 31, -1;
	mov.b32 	%f1277, %r473;
	fma.rn.f32 	%f1278, %f1195, %f1277, %f1180;
	fma.rn.f32 	%f1279, %f1197, %f1277, %f1181;
	shfl.sync.idx.b32	%r474|%p168, %r967, %r310, 31, -1;
	mov.b32 	%f1280, %r474;
	fma.rn.f32 	%f1281, %f1195, %f1280, %f1183;
	fma.rn.f32 	%f1282, %f1197, %f1280, %f1184;
	shfl.sync.idx.b32	%r475|%p169, %r966, %r310, 31, -1;
	mov.b32 	%f1283, %r475;
	fma.rn.f32 	%f1284, %f1195, %f1283, %f1186;
	fma.rn.f32 	%f1285, %f1197, %f1283, %f1187;
	shfl.sync.idx.b32	%r476|%p170, %r965, %r310, 31, -1;
	mov.b32 	%f1286, %r476;
	fma.rn.f32 	%f1287, %f1195, %f1286, %f1189;
	fma.rn.f32 	%f1288, %f1197, %f1286, %f1190;
	shfl.sync.idx.b32	%r477|%p171, %r964, %r310, 31, -1;
	mov.b32 	%f1289, %r477;
	fma.rn.f32 	%f1290, %f1195, %f1289, %f1192;
	fma.rn.f32 	%f1291, %f1197, %f1289, %f1193;
	mul.wide.s32 	%rd90, %r313, 4;
	add.s64 	%rd91, %rd79, %rd90;
	shfl.sync.idx.b32	%r478|%p172, %r995, %r312, 31, -1;
	mov.b32 	%f1292, %r478;
	ld.global.nc.f32 	%f1293, [%rd91];
	fma.rn.f32 	%f1294, %f1293, %f1292, %f1196;
	ld.global.nc.f32 	%f1295, [%rd91+128];
	fma.rn.f32 	%f1296, %f1295, %f1292, %f1198;
	shfl.sync.idx.b32	%r479|%p173, %r994, %r312, 31, -1;
	mov.b32 	%f1297, %r479;
	fma.rn.f32 	%f1298, %f1293, %f1297, %f1200;
	fma.rn.f32 	%f1299, %f1295, %f1297, %f1201;
	shfl.sync.idx.b32	%r480|%p174, %r993, %r312, 31, -1;
	mov.b32 	%f1300, %r480;
	fma.rn.f32 	%f1301, %f1293, %f1300, %f1203;
	fma.rn.f32 	%f1302, %f1295, %f1300, %f1204;
	shfl.sync.idx.b32	%r481|%p175, %r992, %r312, 31, -1;
	mov.b32 	%f1303, %r481;
	fma.rn.f32 	%f1304, %f1293, %f1303, %f1206;
	fma.rn.f32 	%f1305, %f1295, %f1303, %f1207;
	shfl.sync.idx.b32	%r482|%p176, %r991, %r312, 31, -1;
	mov.b32 	%f1306, %r482;
	fma.rn.f32 	%f1307, %f1293, %f1306, %f1209;
	fma.rn.f32 	%f1308, %f1295, %f1306, %f1210;
	shfl.sync.idx.b32	%r483|%p177, %r990, %r312, 31, -1;
	mov.b32 	%f1309, %r483;
	fma.rn.f32 	%f1310, %f1293, %f1309, %f1212;
	fma.rn.f32 	%f1311, %f1295, %f1309, %f1213;
	shfl.sync.idx.b32	%r484|%p178, %r989, %r312, 31, -1;
	mov.b32 	%f1312, %r484;
	fma.rn.f32 	%f1313, %f1293, %f1312, %f1215;
	fma.rn.f32 	%f1314, %f1295, %f1312, %f1216;
	shfl.sync.idx.b32	%r485|%p179, %r988, %r312, 31, -1;
	mov.b32 	%f1315, %r485;
	fma.rn.f32 	%f1316, %f1293, %f1315, %f1218;
	fma.rn.f32 	%f1317, %f1295, %f1315, %f1219;
	shfl.sync.idx.b32	%r486|%p180, %r987, %r312, 31, -1;
	mov.b32 	%f1318, %r486;
	fma.rn.f32 	%f1319, %f1293, %f1318, %f1221;
	fma.rn.f32 	%f1320, %f1295, %f1318, %f1222;
	shfl.sync.idx.b32	%r487|%p181, %r986, %r312, 31, -1;
	mov.b32 	%f1321, %r487;
	fma.rn.f32 	%f1322, %f1293, %f1321, %f1224;
	fma.rn.f32 	%f1323, %f1295, %f1321, %f1225;
	shfl.sync.idx.b32	%r488|%p182, %r985, %r312, 31, -1;
	mov.b32 	%f1324, %r488;
	fma.rn.f32 	%f1325, %f1293, %f1324, %f1227;
	fma.rn.f32 	%f1326, %f1295, %f1324, %f1228;
	shfl.sync.idx.b32	%r489|%p183, %r984, %r312, 31, -1;
	mov.b32 	%f1327, %r489;
	fma.rn.f32 	%f1328, %f1293, %f1327, %f1230;
	fma.rn.f32 	%f1329, %f1295, %f1327, %f1231;
	shfl.sync.idx.b32	%r490|%p184, %r983, %r312, 31, -1;
	mov.b32 	%f1330, %r490;
	fma.rn.f32 	%f1331, %f1293, %f1330, %f1233;
	fma.rn.f32 	%f1332, %f1295, %f1330, %f1234;
	shfl.sync.idx.b32	%r491|%p185, %r982, %r312, 31, -1;
	mov.b32 	%f1333, %r491;
	fma.rn.f32 	%f1334, %f1293, %f1333, %f1236;
	fma.rn.f32 	%f1335, %f1295, %f1333, %f1237;
	shfl.sync.idx.b32	%r492|%p186, %r981, %r312, 31, -1;
	mov.b32 	%f1336, %r492;
	fma.rn.f32 	%f1337, %f1293, %f1336, %f1239;
	fma.rn.f32 	%f1338, %f1295, %f1336, %f1240;
	shfl.sync.idx.b32	%r493|%p187, %r980, %r312, 31, -1;
	mov.b32 	%f1339, %r493;
	fma.rn.f32 	%f1340, %f1293, %f1339, %f1242;
	fma.rn.f32 	%f1341, %f1295, %f1339, %f1243;
	shfl.sync.idx.b32	%r494|%p188, %r979, %r312, 31, -1;
	mov.b32 	%f1342, %r494;
	fma.rn.f32 	%f1343, %f1293, %f1342, %f1245;
	fma.rn.f32 	%f1344, %f1295, %f1342, %f1246;
	shfl.sync.idx.b32	%r495|%p189, %r978, %r312, 31, -1;
	mov.b32 	%f1345, %r495;
	fma.rn.f32 	%f1346, %f1293, %f1345, %f1248;
	fma.rn.f32 	%f1347, %f1295, %f1345, %f1249;
	shfl.sync.idx.b32	%r496|%p190, %r977, %r312, 31, -1;
	mov.b32 	%f1348, %r496;
	fma.rn.f32 	%f1349, %f1293, %f1348, %f1251;
	fma.rn.f32 	%f1350, %f1295, %f1348, %f1252;
	shfl.sync.idx.b32	%r497|%p191, %r976, %r312, 31, -1;
	mov.b32 	%f1351, %r497;
	fma.rn.f32 	%f1352, %f1293, %f1351, %f1254;
	fma.rn.f32 	%f1353, %f1295, %f1351, %f1255;
	shfl.sync.idx.b32	%r498|%p192, %r975, %r312, 31, -1;
	mov.b32 	%f1354, %r498;
	fma.rn.f32 	%f1355, %f1293, %f1354, %f1257;
	fma.rn.f32 	%f1356, %f1295, %f1354, %f1258;
	shfl.sync.idx.b32	%r499|%p193, %r974, %r312, 31, -1;
	mov.b32 	%f1357, %r499;
	fma.rn.f32 	%f1358, %f1293, %f1357, %f1260;
	fma.rn.f32 	%f1359, %f1295, %f1357, %f1261;
	shfl.sync.idx.b32	%r500|%p194, %r973, %r312, 31, -1;
	mov.b32 	%f1360, %r500;
	fma.rn.f32 	%f1361, %f1293, %f1360, %f1263;
	fma.rn.f32 	%f1362, %f1295, %f1360, %f1264;
	shfl.sync.idx.b32	%r501|%p195, %r972, %r312, 31, -1;
	mov.b32 	%f1363, %r501;
	fma.rn.f32 	%f1364, %f1293, %f1363, %f1266;
	fma.rn.f32 	%f1365, %f1295, %f1363, %f1267;
	shfl.sync.idx.b32	%r502|%p196, %r971, %r312, 31, -1;
	mov.b32 	%f1366, %r502;
	fma.rn.f32 	%f1367, %f1293, %f1366, %f1269;
	fma.rn.f32 	%f1368, %f1295, %f1366, %f1270;
	shfl.sync.idx.b32	%r503|%p197, %r970, %r312, 31, -1;
	mov.b32 	%f1369, %r503;
	fma.rn.f32 	%f1370, %f1293, %f1369, %f1272;
	fma.rn.f32 	%f1371, %f1295, %f1369, %f1273;
	shfl.sync.idx.b32	%r504|%p198, %r969, %r312, 31, -1;
	mov.b32 	%f1372, %r504;
	fma.rn.f32 	%f1373, %f1293, %f1372, %f1275;
	fma.rn.f32 	%f1374, %f1295, %f1372, %f1276;
	shfl.sync.idx.b32	%r505|%p199, %r968, %r312, 31, -1;
	mov.b32 	%f1375, %r505;
	fma.rn.f32 	%f1376, %f1293, %f1375, %f1278;
	fma.rn.f32 	%f1377, %f1295, %f1375, %f1279;
	shfl.sync.idx.b32	%r506|%p200, %r967, %r312, 31, -1;
	mov.b32 	%f1378, %r506;
	fma.rn.f32 	%f1379, %f1293, %f1378, %f1281;
	fma.rn.f32 	%f1380, %f1295, %f1378, %f1282;
	shfl.sync.idx.b32	%r507|%p201, %r966, %r312, 31, -1;
	mov.b32 	%f1381, %r507;
	fma.rn.f32 	%f1382, %f1293, %f1381, %f1284;
	fma.rn.f32 	%f1383, %f1295, %f1381, %f1285;
	shfl.sync.idx.b32	%r508|%p202, %r965, %r312, 31, -1;
	mov.b32 	%f1384, %r508;
	fma.rn.f32 	%f1385, %f1293, %f1384, %f1287;
	fma.rn.f32 	%f1386, %f1295, %f1384, %f1288;
	shfl.sync.idx.b32	%r509|%p203, %r964, %r312, 31, -1;
	mov.b32 	%f1387, %r509;
	fma.rn.f32 	%f1388, %f1293, %f1387, %f1290;
	fma.rn.f32 	%f1389, %f1295, %f1387, %f1291;
	mul.wide.s32 	%rd92, %r315, 4;
	add.s64 	%rd93, %rd79, %rd92;
	shfl.sync.idx.b32	%r510|%p204, %r995, %r314, 31, -1;
	mov.b32 	%f1390, %r510;
	ld.global.nc.f32 	%f1391, [%rd93];
	fma.rn.f32 	%f1392, %f1391, %f1390, %f1294;
	ld.global.nc.f32 	%f1393, [%rd93+128];
	fma.rn.f32 	%f1394, %f1393, %f1390, %f1296;
	shfl.sync.idx.b32	%r511|%p205, %r994, %r314, 31, -1;
	mov.b32 	%f1395, %r511;
	fma.rn.f32 	%f1396, %f1391, %f1395, %f1298;
	fma.rn.f32 	%f1397, %f1393, %f1395, %f1299;
	shfl.sync.idx.b32	%r512|%p206, %r993, %r314, 31, -1;
	mov.b32 	%f1398, %r512;
	fma.rn.f32 	%f1399, %f1391, %f1398, %f1301;
	fma.rn.f32 	%f1400, %f1393, %f1398, %f1302;
	shfl.sync.idx.b32	%r513|%p207, %r992, %r314, 31, -1;
	mov.b32 	%f1401, %r513;
	fma.rn.f32 	%f1402, %f1391, %f1401, %f1304;
	fma.rn.f32 	%f1403, %f1393, %f1401, %f1305;
	shfl.sync.idx.b32	%r514|%p208, %r991, %r314, 31, -1;
	mov.b32 	%f1404, %r514;
	fma.rn.f32 	%f1405, %f1391, %f1404, %f1307;
	fma.rn.f32 	%f1406, %f1393, %f1404, %f1308;
	shfl.sync.idx.b32	%r515|%p209, %r990, %r314, 31, -1;
	mov.b32 	%f1407, %r515;
	fma.rn.f32 	%f1408, %f1391, %f1407, %f1310;
	fma.rn.f32 	%f1409, %f1393, %f1407, %f1311;
	shfl.sync.idx.b32	%r516|%p210, %r989, %r314, 31, -1;
	mov.b32 	%f1410, %r516;
	fma.rn.f32 	%f1411, %f1391, %f1410, %f1313;
	fma.rn.f32 	%f1412, %f1393, %f1410, %f1314;
	shfl.sync.idx.b32	%r517|%p211, %r988, %r314, 31, -1;
	mov.b32 	%f1413, %r517;
	fma.rn.f32 	%f1414, %f1391, %f1413, %f1316;
	fma.rn.f32 	%f1415, %f1393, %f1413, %f1317;
	shfl.sync.idx.b32	%r518|%p212, %r987, %r314, 31, -1;
	mov.b32 	%f1416, %r518;
	fma.rn.f32 	%f1417, %f1391, %f1416, %f1319;
	fma.rn.f32 	%f1418, %f1393, %f1416, %f1320;
	shfl.sync.idx.b32	%r519|%p213, %r986, %r314, 31, -1;
	mov.b32 	%f1419, %r519;
	fma.rn.f32 	%f1420, %f1391, %f1419, %f1322;
	fma.rn.f32 	%f1421, %f1393, %f1419, %f1323;
	shfl.sync.idx.b32	%r520|%p214, %r985, %r314, 31, -1;
	mov.b32 	%f1422, %r520;
	fma.rn.f32 	%f1423, %f1391, %f1422, %f1325;
	fma.rn.f32 	%f1424, %f1393, %f1422, %f1326;
	shfl.sync.idx.b32	%r521|%p215, %r984, %r314, 31, -1;
	mov.b32 	%f1425, %r521;
	fma.rn.f32 	%f1426, %f1391, %f1425, %f1328;
	fma.rn.f32 	%f1427, %f1393, %f1425, %f1329;
	shfl.sync.idx.b32	%r522|%p216, %r983, %r314, 31, -1;
	mov.b32 	%f1428, %r522;
	fma.rn.f32 	%f1429, %f1391, %f1428, %f1331;
	fma.rn.f32 	%f1430, %f1393, %f1428, %f1332;
	shfl.sync.idx.b32	%r523|%p217, %r982, %r314, 31, -1;
	mov.b32 	%f1431, %r523;
	fma.rn.f32 	%f1432, %f1391, %f1431, %f1334;
	fma.rn.f32 	%f1433, %f1393, %f1431, %f1335;
	shfl.sync.idx.b32	%r524|%p218, %r981, %r314, 31, -1;
	mov.b32 	%f1434, %r524;
	fma.rn.f32 	%f1435, %f1391, %f1434, %f1337;
	fma.rn.f32 	%f1436, %f1393, %f1434, %f1338;
	shfl.sync.idx.b32	%r525|%p219, %r980, %r314, 31, -1;
	mov.b32 	%f1437, %r525;
	fma.rn.f32 	%f1438, %f1391, %f1437, %f1340;
	fma.rn.f32 	%f1439, %f1393, %f1437, %f1341;
	shfl.sync.idx.b32	%r526|%p220, %r979, %r314, 31, -1;
	mov.b32 	%f1440, %r526;
	fma.rn.f32 	%f1441, %f1391, %f1440, %f1343;
	fma.rn.f32 	%f1442, %f1393, %f1440, %f1344;
	shfl.sync.idx.b32	%r527|%p221, %r978, %r314, 31, -1;
	mov.b32 	%f1443, %r527;
	fma.rn.f32 	%f1444, %f1391, %f1443, %f1346;
	fma.rn.f32 	%f1445, %f1393, %f1443, %f1347;
	shfl.sync.idx.b32	%r528|%p222, %r977, %r314, 31, -1;
	mov.b32 	%f1446, %r528;
	fma.rn.f32 	%f1447, %f1391, %f1446, %f1349;
	fma.rn.f32 	%f1448, %f1393, %f1446, %f1350;
	shfl.sync.idx.b32	%r529|%p223, %r976, %r314, 31, -1;
	mov.b32 	%f1449, %r529;
	fma.rn.f32 	%f1450, %f1391, %f1449, %f1352;
	fma.rn.f32 	%f1451, %f1393, %f1449, %f1353;
	shfl.sync.idx.b32	%r530|%p224, %r975, %r314, 31, -1;
	mov.b32 	%f1452, %r530;
	fma.rn.f32 	%f1453, %f1391, %f1452, %f1355;
	fma.rn.f32 	%f1454, %f1393, %f1452, %f1356;
	shfl.sync.idx.b32	%r531|%p225, %r974, %r314, 31, -1;
	mov.b32 	%f1455, %r531;
	fma.rn.f32 	%f1456, %f1391, %f1455, %f1358;
	fma.rn.f32 	%f1457, %f1393, %f1455, %f1359;
	shfl.sync.idx.b32	%r532|%p226, %r973, %r314, 31, -1;
	mov.b32 	%f1458, %r532;
	fma.rn.f32 	%f1459, %f1391, %f1458, %f1361;
	fma.rn.f32 	%f1460, %f1393, %f1458, %f1362;
	shfl.sync.idx.b32	%r533|%p227, %r972, %r314, 31, -1;
	mov.b32 	%f1461, %r533;
	fma.rn.f32 	%f1462, %f1391, %f1461, %f1364;
	fma.rn.f32 	%f1463, %f1393, %f1461, %f1365;
	shfl.sync.idx.b32	%r534|%p228, %r971, %r314, 31, -1;
	mov.b32 	%f1464, %r534;
	fma.rn.f32 	%f1465, %f1391, %f1464, %f1367;
	fma.rn.f32 	%f1466, %f1393, %f1464, %f1368;
	shfl.sync.idx.b32	%r535|%p229, %r970, %r314, 31, -1;
	mov.b32 	%f1467, %r535;
	fma.rn.f32 	%f1468, %f1391, %f1467, %f1370;
	fma.rn.f32 	%f1469, %f1393, %f1467, %f1371;
	shfl.sync.idx.b32	%r536|%p230, %r969, %r314, 31, -1;
	mov.b32 	%f1470, %r536;
	fma.rn.f32 	%f1471, %f1391, %f1470, %f1373;
	fma.rn.f32 	%f1472, %f1393, %f1470, %f1374;
	shfl.sync.idx.b32	%r537|%p231, %r968, %r314, 31, -1;
	mov.b32 	%f1473, %r537;
	fma.rn.f32 	%f1474, %f1391, %f1473, %f1376;
	fma.rn.f32 	%f1475, %f1393, %f1473, %f1377;
	shfl.sync.idx.b32	%r538|%p232, %r967, %r314, 31, -1;
	mov.b32 	%f1476, %r538;
	fma.rn.f32 	%f1477, %f1391, %f1476, %f1379;
	fma.rn.f32 	%f1478, %f1393, %f1476, %f1380;
	shfl.sync.idx.b32	%r539|%p233, %r966, %r314, 31, -1;
	mov.b32 	%f1479, %r539;
	fma.rn.f32 	%f1480, %f1391, %f1479, %f1382;
	fma.rn.f32 	%f1481, %f1393, %f1479, %f1383;
	shfl.sync.idx.b32	%r540|%p234, %r965, %r314, 31, -1;
	mov.b32 	%f1482, %r540;
	fma.rn.f32 	%f1483, %f1391, %f1482, %f1385;
	fma.rn.f32 	%f1484, %f1393, %f1482, %f1386;
	shfl.sync.idx.b32	%r541|%p235, %r964, %r314, 31, -1;
	mov.b32 	%f1485, %r541;
	fma.rn.f32 	%f1486, %f1391, %f1485, %f1388;
	fma.rn.f32 	%f1487, %f1393, %f1485, %f1389;
	mul.wide.s32 	%rd94, %r317, 4;
	add.s64 	%rd95, %rd79, %rd94;
	shfl.sync.idx.b32	%r542|%p236, %r995, %r316, 31, -1;
	mov.b32 	%f1488, %r542;
	ld.global.nc.f32 	%f1489, [%rd95];
	fma.rn.f32 	%f2173, %f1489, %f1488, %f1392;
	ld.global.nc.f32 	%f1490, [%rd95+128];
	fma.rn.f32 	%f2172, %f1490, %f1488, %f1394;
	shfl.sync.idx.b32	%r543|%p237, %r994, %r316, 31, -1;
	mov.b32 	%f1491, %r543;
	fma.rn.f32 	%f2171, %f1489, %f1491, %f1396;
	fma.rn.f32 	%f2170, %f1490, %f1491, %f1397;
	shfl.sync.idx.b32	%r544|%p238, %r993, %r316, 31, -1;
	mov.b32 	%f1492, %r544;
	fma.rn.f32 	%f2169, %f1489, %f1492, %f1399;
	fma.rn.f32 	%f2168, %f1490, %f1492, %f1400;
	shfl.sync.idx.b32	%r545|%p239, %r992, %r316, 31, -1;
	mov.b32 	%f1493, %r545;
	fma.rn.f32 	%f2167, %f1489, %f1493, %f1402;
	fma.rn.f32 	%f2166, %f1490, %f1493, %f1403;
	shfl.sync.idx.b32	%r546|%p240, %r991, %r316, 31, -1;
	mov.b32 	%f1494, %r546;
	fma.rn.f32 	%f2165, %f1489, %f1494, %f1405;
	fma.rn.f32 	%f2164, %f1490, %f1494, %f1406;
	shfl.sync.idx.b32	%r547|%p241, %r990, %r316, 31, -1;
	mov.b32 	%f1495, %r547;
	fma.rn.f32 	%f2163, %f1489, %f1495, %f1408;
	fma.rn.f32 	%f2162, %f1490, %f1495, %f1409;
	shfl.sync.idx.b32	%r548|%p242, %r989, %r316, 31, -1;
	mov.b32 	%f1496, %r548;
	fma.rn.f32 	%f2161, %f1489, %f1496, %f1411;
	fma.rn.f32 	%f2160, %f1490, %f1496, %f1412;
	shfl.sync.idx.b32	%r549|%p243, %r988, %r316, 31, -1;
	mov.b32 	%f1497, %r549;
	fma.rn.f32 	%f2159, %f1489, %f1497, %f1414;
	fma.rn.f32 	%f2158, %f1490, %f1497, %f1415;
	shfl.sync.idx.b32	%r550|%p244, %r987, %r316, 31, -1;
	mov.b32 	%f1498, %r550;
	fma.rn.f32 	%f2157, %f1489, %f1498, %f1417;
	fma.rn.f32 	%f2156, %f1490, %f1498, %f1418;
	shfl.sync.idx.b32	%r551|%p245, %r986, %r316, 31, -1;
	mov.b32 	%f1499, %r551;
	fma.rn.f32 	%f2155, %f1489, %f1499, %f1420;
	fma.rn.f32 	%f2154, %f1490, %f1499, %f1421;
	shfl.sync.idx.b32	%r552|%p246, %r985, %r316, 31, -1;
	mov.b32 	%f1500, %r552;
	fma.rn.f32 	%f2153, %f1489, %f1500, %f1423;
	fma.rn.f32 	%f2152, %f1490, %f1500, %f1424;
	shfl.sync.idx.b32	%r553|%p247, %r984, %r316, 31, -1;
	mov.b32 	%f1501, %r553;
	fma.rn.f32 	%f2151, %f1489, %f1501, %f1426;
	fma.rn.f32 	%f2150, %f1490, %f1501, %f1427;
	shfl.sync.idx.b32	%r554|%p248, %r983, %r316, 31, -1;
	mov.b32 	%f1502, %r554;
	fma.rn.f32 	%f2149, %f1489, %f1502, %f1429;
	fma.rn.f32 	%f2148, %f1490, %f1502, %f1430;
	shfl.sync.idx.b32	%r555|%p249, %r982, %r316, 31, -1;
	mov.b32 	%f1503, %r555;
	fma.rn.f32 	%f2147, %f1489, %f1503, %f1432;
	fma.rn.f32 	%f2146, %f1490, %f1503, %f1433;
	shfl.sync.idx.b32	%r556|%p250, %r981, %r316, 31, -1;
	mov.b32 	%f1504, %r556;
	fma.rn.f32 	%f2145, %f1489, %f1504, %f1435;
	fma.rn.f32 	%f2144, %f1490, %f1504, %f1436;
	shfl.sync.idx.b32	%r557|%p251, %r980, %r316, 31, -1;
	mov.b32 	%f1505, %r557;
	fma.rn.f32 	%f2143, %f1489, %f1505, %f1438;
	fma.rn.f32 	%f2142, %f1490, %f1505, %f1439;
	shfl.sync.idx.b32	%r558|%p252, %r979, %r316, 31, -1;
	mov.b32 	%f1506, %r558;
	fma.rn.f32 	%f2141, %f1489, %f1506, %f1441;
	fma.rn.f32 	%f2140, %f1490, %f1506, %f1442;
	shfl.sync.idx.b32	%r559|%p253, %r978, %r316, 31, -1;
	mov.b32 	%f1507, %r559;
	fma.rn.f32 	%f2139, %f1489, %f1507, %f1444;
	fma.rn.f32 	%f2138, %f1490, %f1507, %f1445;
	shfl.sync.idx.b32	%r560|%p254, %r977, %r316, 31, -1;
	mov.b32 	%f1508, %r560;
	fma.rn.f32 	%f2137, %f1489, %f1508, %f1447;
	fma.rn.f32 	%f2136, %f1490, %f1508, %f1448;
	shfl.sync.idx.b32	%r561|%p255, %r976, %r316, 31, -1;
	mov.b32 	%f1509, %r561;
	fma.rn.f32 	%f2135, %f1489, %f1509, %f1450;
	fma.rn.f32 	%f2134, %f1490, %f1509, %f1451;
	shfl.sync.idx.b32	%r562|%p256, %r975, %r316, 31, -1;
	mov.b32 	%f1510, %r562;
	fma.rn.f32 	%f2133, %f1489, %f1510, %f1453;
	fma.rn.f32 	%f2132, %f1490, %f1510, %f1454;
	shfl.sync.idx.b32	%r563|%p257, %r974, %r316, 31, -1;
	mov.b32 	%f1511, %r563;
	fma.rn.f32 	%f2131, %f1489, %f1511, %f1456;
	fma.rn.f32 	%f2130, %f1490, %f1511, %f1457;
	shfl.sync.idx.b32	%r564|%p258, %r973, %r316, 31, -1;
	mov.b32 	%f1512, %r564;
	fma.rn.f32 	%f2129, %f1489, %f1512, %f1459;
	fma.rn.f32 	%f2128, %f1490, %f1512, %f1460;
	shfl.sync.idx.b32	%r565|%p259, %r972, %r316, 31, -1;
	mov.b32 	%f1513, %r565;
	fma.rn.f32 	%f2127, %f1489, %f1513, %f1462;
	fma.rn.f32 	%f2126, %f1490, %f1513, %f1463;
	shfl.sync.idx.b32	%r566|%p260, %r971, %r316, 31, -1;
	mov.b32 	%f1514, %r566;
	fma.rn.f32 	%f2125, %f1489, %f1514, %f1465;
	fma.rn.f32 	%f2124, %f1490, %f1514, %f1466;
	shfl.sync.idx.b32	%r567|%p261, %r970, %r316, 31, -1;
	mov.b32 	%f1515, %r567;
	fma.rn.f32 	%f2123, %f1489, %f1515, %f1468;
	fma.rn.f32 	%f2122, %f1490, %f1515, %f1469;
	shfl.sync.idx.b32	%r568|%p262, %r969, %r316, 31, -1;
	mov.b32 	%f1516, %r568;
	fma.rn.f32 	%f2121, %f1489, %f1516, %f1471;
	fma.rn.f32 	%f2120, %f1490, %f1516, %f1472;
	shfl.sync.idx.b32	%r569|%p263, %r968, %r316, 31, -1;
	mov.b32 	%f1517, %r569;
	fma.rn.f32 	%f2119, %f1489, %f1517, %f1474;
	fma.rn.f32 	%f2118, %f1490, %f1517, %f1475;
	shfl.sync.idx.b32	%r570|%p264, %r967, %r316, 31, -1;
	mov.b32 	%f1518, %r570;
	fma.rn.f32 	%f2117, %f1489, %f1518, %f1477;
	fma.rn.f32 	%f2116, %f1490, %f1518, %f1478;
	shfl.sync.idx.b32	%r571|%p265, %r966, %r316, 31, -1;
	mov.b32 	%f1519, %r571;
	fma.rn.f32 	%f2115, %f1489, %f1519, %f1480;
	fma.rn.f32 	%f2114, %f1490, %f1519, %f1481;
	shfl.sync.idx.b32	%r572|%p266, %r965, %r316, 31, -1;
	mov.b32 	%f1520, %r572;
	fma.rn.f32 	%f2113, %f1489, %f1520, %f1483;
	fma.rn.f32 	%f2112, %f1490, %f1520, %f1484;
	shfl.sync.idx.b32	%r573|%p267, %r964, %r316, 31, -1;
	mov.b32 	%f1521, %r573;
	fma.rn.f32 	%f2111, %f1489, %f1521, %f1486;
	fma.rn.f32 	%f2110, %f1490, %f1521, %f1487;
	add.s32 	%r996, %r996, 8;
	add.s32 	%r574, %r6, %r2;
	setp.lt.s32 	%p268, %r996, %r574;
	@%p268 bra 	$L__BB10_2;
$L__BB10_6:
	add.s32 	%r145, %r6, %r2;
	setp.le.s32 	%p269, %r3, %r145;
	and.b32  	%r575, %r4, 24;
	setp.ne.s32 	%p270, %r575, 0;
	or.pred  	%p271, %p270, %p269;
	@%p271 bra 	$L__BB10_9;
	sub.s32 	%r576, %r3, %r145;
	setp.ge.u32 	%p272, %r1, %r576;
	mov.u32 	%r998, %r145;
	@%p272 bra 	$L__BB10_9;
	ld.param.u64 	%rd255, [_Z13_spmm_conv_10PKfPfiiPKiS3_S3_S0__param_7];
	ld.param.u64 	%rd253, [_Z13_spmm_conv_10PKfPfiiPKiS3_S3_S0__param_6];
	add.s32 	%r577, %r145, %r1;
	cvta.to.global.u64 	%rd96, %rd253;
	mul.wide.u32 	%rd97, %r577, 4;
	add.s64 	%rd98, %rd96, %rd97;
	ld.global.nc.u32 	%r578, [%rd98];
	mul.hi.s32 	%r579, %r578, 715827883;
	shr.u32 	%r580, %r579, 31;
	shr.u32 	%r581, %r579, 8;
	add.s32 	%r582, %r581, %r580;
	shl.b32 	%r583, %r582, 17;
	add.s32 	%r584, %r583, %r5;
	shr.s32 	%r585, %r578, 31;
	shr.u32 	%r586, %r585, 23;
	add.s32 	%r587, %r578, %r586;
	shr.s32 	%r588, %r587, 9;
	mul.hi.s32 	%r589, %r588, 1431655766;
	shr.u32 	%r590, %r589, 31;
	add.s32 	%r591, %r589, %r590;
	mul.lo.s32 	%r592, %r591, 3;
	sub.s32 	%r593, %r588, %r592;
	shl.b32 	%r594, %r593, 15;
	add.s32 	%r595, %r584, %r594;
	and.b32  	%r596, %r587, 67108352;
	sub.s32 	%r597, %r578, %r596;
	shl.b32 	%r598, %r597, 6;
	add.s32 	%r997, %r595, %r598;
	cvta.to.global.u64 	%rd99, %rd255;
	add.s64 	%rd100, %rd99, %rd97;
	ld.global.nc.u32 	%r995, [%rd100];
	add.s32 	%r599, %r4, %r577;
	mul.wide.u32 	%rd101, %r599, 4;
	add.s64 	%rd102, %rd99, %rd101;
	ld.global.nc.u32 	%r994, [%rd102];
	add.s32 	%r600, %r599, %r4;
	mul.wide.u32 	%rd103, %r600, 4;
	add.s64 	%rd104, %rd99, %rd103;
	ld.global.nc.u32 	%r993, [%rd104];
	add.s32 	%r601, %r600, %r4;
	mul.wide.u32 	%rd105, %r601, 4;
	add.s64 	%rd106, %rd99, %rd105;
	ld.global.nc.u32 	%r992, [%rd106];
	add.s32 	%r602, %r601, %r4;
	mul.wide.u32 	%rd107, %r602, 4;
	add.s64 	%rd108, %rd99, %rd107;
	ld.global.nc.u32 	%r991, [%rd108];
	add.s32 	%r603, %r602, %r4;
	mul.wide.u32 	%rd109, %r603, 4;
	add.s64 	%rd110, %rd99, %rd109;
	ld.global.nc.u32 	%r990, [%rd110];
	add.s32 	%r604, %r603, %r4;
	mul.wide.u32 	%rd111, %r604, 4;
	add.s64 	%rd112, %rd99, %rd111;
	ld.global.nc.u32 	%r989, [%rd112];
	add.s32 	%r605, %r604, %r4;
	mul.wide.u32 	%rd113, %r605, 4;
	add.s64 	%rd114, %rd99, %rd113;
	ld.global.nc.u32 	%r988, [%rd114];
	add.s32 	%r606, %r605, %r4;
	mul.wide.u32 	%rd115, %r606, 4;
	add.s64 	%rd116, %rd99, %rd115;
	ld.global.nc.u32 	%r987, [%rd116];
	add.s32 	%r607, %r606, %r4;
	mul.wide.u32 	%rd117, %r607, 4;
	add.s64 	%rd118, %rd99, %rd117;
	ld.global.nc.u32 	%r986, [%rd118];
	add.s32 	%r608, %r607, %r4;
	mul.wide.u32 	%rd119, %r608, 4;
	add.s64 	%rd120, %rd99, %rd119;
	ld.global.nc.u32 	%r985, [%rd120];
	add.s32 	%r609, %r608, %r4;
	mul.wide.u32 	%rd121, %r609, 4;
	add.s64 	%rd122, %rd99, %rd121;
	ld.global.nc.u32 	%r984, [%rd122];
	add.s32 	%r610, %r609, %r4;
	mul.wide.u32 	%rd123, %r610, 4;
	add.s64 	%rd124, %rd99, %rd123;
	ld.global.nc.u32 	%r983, [%rd124];
	add.s32 	%r611, %r610, %r4;
	mul.wide.u32 	%rd125, %r611, 4;
	add.s64 	%rd126, %rd99, %rd125;
	ld.global.nc.u32 	%r982, [%rd126];
	add.s32 	%r612, %r611, %r4;
	mul.wide.u32 	%rd127, %r612, 4;
	add.s64 	%rd128, %rd99, %rd127;
	ld.global.nc.u32 	%r981, [%rd128];
	add.s32 	%r613, %r612, %r4;
	mul.wide.u32 	%rd129, %r613, 4;
	add.s64 	%rd130, %rd99, %rd129;
	ld.global.nc.u32 	%r980, [%rd130];
	add.s32 	%r614, %r613, %r4;
	mul.wide.u32 	%rd131, %r614, 4;
	add.s64 	%rd132, %rd99, %rd131;
	ld.global.nc.u32 	%r979, [%rd132];
	add.s32 	%r615, %r614, %r4;
	mul.wide.u32 	%rd133, %r615, 4;
	add.s64 	%rd134, %rd99, %rd133;
	ld.global.nc.u32 	%r978, [%rd134];
	add.s32 	%r616, %r615, %r4;
	mul.wide.u32 	%rd135, %r616, 4;
	add.s64 	%rd136, %rd99, %rd135;
	ld.global.nc.u32 	%r977, [%rd136];
	add.s32 	%r617, %r616, %r4;
	mul.wide.u32 	%rd137, %r617, 4;
	add.s64 	%rd138, %rd99, %rd137;
	ld.global.nc.u32 	%r976, [%rd138];
	add.s32 	%r618, %r617, %r4;
	mul.wide.u32 	%rd139, %r618, 4;
	add.s64 	%rd140, %rd99, %rd139;
	ld.global.nc.u32 	%r975, [%rd140];
	add.s32 	%r619, %r618, %r4;
	mul.wide.u32 	%rd141, %r619, 4;
	add.s64 	%rd142, %rd99, %rd141;
	ld.global.nc.u32 	%r974, [%rd142];
	add.s32 	%r620, %r619, %r4;
	mul.wide.u32 	%rd143, %r620, 4;
	add.s64 	%rd144, %rd99, %rd143;
	ld.global.nc.u32 	%r973, [%rd144];
	add.s32 	%r621, %r620, %r4;
	mul.wide.u32 	%rd145, %r621, 4;
	add.s64 	%rd146, %rd99, %rd145;
	ld.global.nc.u32 	%r972, [%rd146];
	add.s32 	%r622, %r621, %r4;
	mul.wide.u32 	%rd147, %r622, 4;
	add.s64 	%rd148, %rd99, %rd147;
	ld.global.nc.u32 	%r971, [%rd148];
	add.s32 	%r623, %r622, %r4;
	mul.wide.u32 	%rd149, %r623, 4;
	add.s64 	%rd150, %rd99, %rd149;
	ld.global.nc.u32 	%r970, [%rd150];
	add.s32 	%r624, %r623, %r4;
	mul.wide.u32 	%rd151, %r624, 4;
	add.s64 	%rd152, %rd99, %rd151;
	ld.global.nc.u32 	%r969, [%rd152];
	add.s32 	%r625, %r624, %r4;
	mul.wide.u32 	%rd153, %r625, 4;
	add.s64 	%rd154, %rd99, %rd153;
	ld.global.nc.u32 	%r968, [%rd154];
	add.s32 	%r626, %r625, %r4;
	mul.wide.u32 	%rd155, %r626, 4;
	add.s64 	%rd156, %rd99, %rd155;
	ld.global.nc.u32 	%r967, [%rd156];
	add.s32 	%r627, %r626, %r4;
	mul.wide.u32 	%rd157, %r627, 4;
	add.s64 	%rd158, %rd99, %rd157;
	ld.global.nc.u32 	%r966, [%rd158];
	add.s32 	%r628, %r627, %r4;
	mul.wide.u32 	%rd159, %r628, 4;
	add.s64 	%rd160, %rd99, %rd159;
	ld.global.nc.u32 	%r965, [%rd160];
	add.s32 	%r629, %r628, %r4;
	mul.wide.u32 	%rd161, %r629, 4;
	add.s64 	%rd162, %rd99, %rd161;
	ld.global.nc.u32 	%r964, [%rd162];
$L__BB10_9:
	and.b32  	%r630, %r4, -4;
	setp.ge.s32 	%p273, %r6, %r630;
	@%p273 bra 	$L__BB10_138;
	ld.param.u64 	%rd247, [_Z13_spmm_conv_10PKfPfiiPKiS3_S3_S0__param_0];
	and.b32  	%r631, %r4, -8;
	add.s32 	%r632, %r631, %r2;
	sub.s32 	%r213, %r632, %r998;
	shfl.sync.idx.b32	%r633|%p274, %r997, %r213, 31, -1;
	add.s32 	%r214, %r213, 1;
	shfl.sync.idx.b32	%r215|%p275, %r997, %r214, 31, -1;
	add.s32 	%r216, %r213, 2;
	shfl.sync.idx.b32	%r217|%p276, %r997, %r216, 31, -1;
	add.s32 	%r218, %r213, 3;
	shfl.sync.idx.b32	%r219|%p277, %r997, %r218, 31, -1;
	cvta.to.global.u64 	%rd163, %rd247;
	mul.wide.s32 	%rd164, %r633, 4;
	add.s64 	%rd1, %rd163, %rd164;
	shfl.sync.idx.b32	%r634|%p278, %r995, %r213, 31, -1;
	mov.b32 	%f193, %r634;
	setp.leu.f32 	%p279, %f193, 0f00000000;
	@%p279 bra 	$L__BB10_12;
	ld.global.nc.f32 	%f1523, [%rd1];
	fma.rn.f32 	%f2174, %f1523, %f193, %f2173;
	ld.global.nc.f32 	%f1524, [%rd1+128];
	mul.f32 	%f2175, %f1524, %f193;
	bra.uni 	$L__BB10_13;
$L__BB10_12:
	add.f32 	%f2174, %f2173, 0f00000000;
	mov.f32 	%f2175, 0f00000000;
$L__BB10_13:
	add.f32 	%f199, %f2175, %f2172;
	shfl.sync.idx.b32	%r635|%p280, %r994, %r213, 31, -1;
	mov.b32 	%f200, %r635;
	setp.leu.f32 	%p281, %f200, 0f00000000;
	mov.f32 	%f2176, 0f00000000;
	@%p281 bra 	$L__BB10_15;
	ld.global.nc.f32 	%f1526, [%rd1];
	mul.f32 	%f2176, %f1526, %f200;
$L__BB10_15:
	add.f32 	%f203, %f2176, %f2171;
	mov.f32 	%f2177, 0f00000000;
	@%p281 bra 	$L__BB10_17;
	ld.global.nc.f32 	%f1528, [%rd1+128];
	mul.f32 	%f2177, %f1528, %f200;
$L__BB10_17:
	add.f32 	%f206, %f2177, %f2170;
	shfl.sync.idx.b32	%r636|%p283, %r993, %r213, 31, -1;
	mov.b32 	%f207, %r636;
	setp.leu.f32 	%p284, %f207, 0f00000000;
	mov.f32 	%f2178, 0f00000000;
	@%p284 bra 	$L__BB10_19;
	ld.global.nc.f32 	%f1530, [%rd1];
	mul.f32 	%f2178, %f1530, %f207;
$L__BB10_19:
	add.f32 	%f210, %f2178, %f2169;
	mov.f32 	%f2179, 0f00000000;
	@%p284 bra 	$L__BB10_21;
	ld.global.nc.f32 	%f1532, [%rd1+128];
	mul.f32 	%f2179, %f1532, %f207;
$L__BB10_21:
	add.f32 	%f213, %f2179, %f2168;
	shfl.sync.idx.b32	%r637|%p286, %r992, %r213, 31, -1;
	mov.b32 	%f214, %r637;
	setp.leu.f32 	%p287, %f214, 0f00000000;
	mov.f32 	%f2180, 0f00000000;
	@%p287 bra 	$L__BB10_23;
	ld.global.nc.f32 	%f1534, [%rd1];
	mul.f32 	%f2180, %f1534, %f214;
$L__BB10_23:
	add.f32 	%f217, %f2180, %f2167;
	mov.f32 	%f2181, 0f00000000;
	@%p287 bra 	$L__BB10_25;
	ld.global.nc.f32 	%f1536, [%rd1+128];
	mul.f32 	%f2181, %f1536, %f214;
$L__BB10_25:
	add.f32 	%f220, %f2181, %f2166;
	shfl.sync.idx.b32	%r638|%p289, %r991, %r213, 31, -1;
	mov.b32 	%f221, %r638;
	setp.leu.f32 	%p290, %f221, 0f00000000;
	mov.f32 	%f2182, 0f00000000;
	@%p290 bra 	$L__BB10_27;
	ld.global.nc.f32 	%f1538, [%rd1];
	mul.f32 	%f2182, %f1538, %f221;
$L__BB10_27:
	add.f32 	%f224, %f2182, %f2165;
	mov.f32 	%f2183, 0f00000000;
	@%p290 bra 	$L__BB10_29;
	ld.global.nc.f32 	%f1540, [%rd1+128];
	mul.f32 	%f2183, %f1540, %f221;
$L__BB10_29:
	add.f32 	%f227, %f2183, %f2164;
	shfl.sync.idx.b32	%r639|%p292, %r990, %r213, 31, -1;
	mov.b32 	%f228, %r639;
	setp.leu.f32 	%p293, %f228, 0f00000000;
	mov.f32 	%f2184, 0f00000000;
	@%p293 bra 	$L__BB10_31;
	ld.global.nc.f32 	%f1542, [%rd1];
	mul.f32 	%f2184, %f1542, %f228;
$L__BB10_31:
	add.f32 	%f231, %f2184, %f2163;
	mov.f32 	%f2185, 0f00000000;
	@%p293 bra 	$L__BB10_33;
	ld.global.nc.f32 	%f1544, [%rd1+128];
	mul.f32 	%f2185, %f1544, %f228;
$L__BB10_33:
	add.f32 	%f234, %f2185, %f2162;
	shfl.sync.idx.b32	%r640|%p295, %r989, %r213, 31, -1;
	mov.b32 	%f235, %r640;
	setp.leu.f32 	%p296, %f235, 0f00000000;
	mov.f32 	%f2186, 0f00000000;
	@%p296 bra 	$L__BB10_35;
	ld.global.nc.f32 	%f1546, [%rd1];
	mul.f32 	%f2186, %f1546, %f235;
$L__BB10_35:
	add.f32 	%f238, %f2186, %f2161;
	mov.f32 	%f2187, 0f00000000;
	@%p296 bra 	$L__BB10_37;
	ld.global.nc.f32 	%f1548, [%rd1+128];
	mul.f32 	%f2187, %f1548, %f235;
$L__BB10_37:
	add.f32 	%f241, %f2187, %f2160;
	shfl.sync.idx.b32	%r641|%p298, %r988, %r213, 31, -1;
	mov.b32 	%f242, %r641;
	setp.leu.f32 	%p299, %f242, 0f00000000;
	mov.f32 	%f2188, 0f00000000;
	@%p299 bra 	$L__BB10_39;
	ld.global.nc.f32 	%f1550, [%rd1];
	mul.f32 	%f2188, %f1550, %f242;
$L__BB10_39:
	add.f32 	%f245, %f2188, %f2159;
	mov.f32 	%f2189, 0f00000000;
	@%p299 bra 	$L__BB10_41;
	ld.global.nc.f32 	%f1552, [%rd1+128];
	mul.f32 	%f2189, %f1552, %f242;
$L__BB10_41:
	add.f32 	%f248, %f2189, %f2158;
	shfl.sync.idx.b32	%r642|%p301, %r987, %r213, 31, -1;
	mov.b32 	%f249, %r642;
	setp.leu.f32 	%p302, %f249, 0f00000000;
	mov.f32 	%f2190, 0f00000000;
	@%p302 bra 	$L__BB10_43;
	ld.global.nc.f32 	%f1554, [%rd1];
	mul.f32 	%f2190, %f1554, %f249;
$L__BB10_43:
	add.f32 	%f252, %f2190, %f2157;
	mov.f32 	%f2191, 0f00000000;
	@%p302 bra 	$L__BB10_45;
	ld.global.nc.f32 	%f1556, [%rd1+128];
	mul.f32 	%f2191, %f1556, %f249;
$L__BB10_45:
	add.f32 	%f255, %f2191, %f2156;
	shfl.sync.idx.b32	%r643|%p304, %r986, %r213, 31, -1;
	mov.b32 	%f256, %r643;
	setp.leu.f32 	%p305, %f256, 0f00000000;
	mov.f32 	%f2192, 0f00000000;
	@%p305 bra 	$L__BB10_47;
	ld.global.nc.f32 	%f1558, [%rd1];
	mul.f32 	%f2192, %f1558, %f256;
$L__BB10_47:
	add.f32 	%f259, %f2192, %f2155;
	mov.f32 	%f2193, 0f00000000;
	@%p305 bra 	$L__BB10_49;
	ld.global.nc.f32 	%f1560, [%rd1+128];
	mul.f32 	%f2193, %f1560, %f256;
$L__BB10_49:
	add.f32 	%f262, %f2193, %f2154;
	shfl.sync.idx.b32	%r644|%p307, %r985, %r213, 31, -1;
	mov.b32 	%f263, %r644;
	setp.leu.f32 	%p308, %f263, 0f00000000;
	mov.f32 	%f2194, 0f00000000;
	@%p308 bra 	$L__BB10_51;
	ld.global.nc.f32 	%f1562, [%rd1];
	mul.f32 	%f2194, %f1562, %f263;
$L__BB10_51:
	add.f32 	%f266, %f2194, %f2153;
	mov.f32 	%f2195, 0f00000000;
	@%p308 bra 	$L__BB10_53;
	ld.global.nc.f32 	%f1564, [%rd1+128];
	mul.f32 	%f2195, %f1564, %f263;
$L__BB10_53:
	add.f32 	%f269, %f2195, %f2152;
	shfl.sync.idx.b32	%r645|%p310, %r984, %r213, 31, -1;
	mov.b32 	%f270, %r645;
	setp.leu.f32 	%p311, %f270, 0f00000000;
	mov.f32 	%f2196, 0f00000000;
	@%p311 bra 	$L__BB10_55;
	ld.global.nc.f32 	%f1566, [%rd1];
	mul.f32 	%f2196, %f1566, %f270;
$L__BB10_55:
	add.f32 	%f273, %f2196, %f2151;
	mov.f32 	%f2197, 0f00000000;
	@%p311 bra 	$L__BB10_57;
	ld.global.nc.f32 	%f1568, [%rd1+128];
	mul.f32 	%f2197, %f1568, %f270;
$L__BB10_57:
	add.f32 	%f276, %f2197, %f2150;
	shfl.sync.idx.b32	%r646|%p313, %r983, %r213, 31, -1;
	mov.b32 	%f277, %r646;
	setp.leu.f32 	%p314, %f277, 0f00000000;
	mov.f32 	%f2198, 0f00000000;
	@%p314 bra 	$L__BB10_59;
	ld.global.nc.f32 	%f1570, [%rd1];
	mul.f32 	%f2198, %f1570, %f277;
$L__BB10_59:
	add.f32 	%f280, %f2198, %f2149;
	mov.f32 	%f2199, 0f00000000;
	@%p314 bra 	$L__BB10_61;
	ld.global.nc.f32 	%f1572, [%rd1+128];
	mul.f32 	%f2199, %f1572, %f277;
$L__BB10_61:
	add.f32 	%f283, %f2199, %f2148;
	shfl.sync.idx.b32	%r647|%p316, %r982, %r213, 31, -1;
	mov.b32 	%f284, %r647;
	setp.leu.f32 	%p317, %f284, 0f00000000;
	mov.f32 	%f2200, 0f00000000;
	@%p317 bra 	$L__BB10_63;
	ld.global.nc.f32 	%f1574, [%rd1];
	mul.f32 	%f2200, %f1574, %f284;
$L__BB10_63:
	add.f32 	%f287, %f2200, %f2147;
	mov.f32 	%f2201, 0f00000000;
	@%p317 bra 	$L__BB10_65;
	ld.global.nc.f32 	%f1576, [%rd1+128];
	mul.f32 	%f2201, %f1576, %f284;
$L__BB10_65:
	add.f32 	%f290, %f2201, %f2146;
	shfl.sync.idx.b32	%r648|%p319, %r981, %r213, 31, -1;
	mov.b32 	%f291, %r648;
	setp.leu.f32 	%p320, %f291, 0f00000000;
	mov.f32 	%f2202, 0f00000000;
	@%p320 bra 	$L__BB10_67;
	ld.global.nc.f32 	%f1578, [%rd1];
	mul.f32 	%f2202, %f1578, %f291;
$L__BB10_67:
	add.f32 	%f294, %f2202, %f2145;
	mov.f32 	%f2203, 0f00000000;
	@%p320 bra 	$L__BB10_69;
	ld.global.nc.f32 	%f1580, [%rd1+128];
	mul.f32 	%f2203, %f1580, %f291;
$L__BB10_69:
	add.f32 	%f297, %f2203, %f2144;
	shfl.sync.idx.b32	%r649|%p322, %r980, %r213, 31, -1;
	mov.b32 	%f298, %r649;
	setp.leu.f32 	%p323, %f298, 0f00000000;
	mov.f32 	%f2204, 0f00000000;
	@%p323 bra 	$L__BB10_71;
	ld.global.nc.f32 	%f1582, [%rd1];
	mul.f32 	%f2204, %f1582, %f298;
$L__BB10_71:
	add.f32 	%f301, %f2204, %f2143;
	mov.f32 	%f2205, 0f00000000;
	@%p323 bra 	$L__BB10_73;
	ld.global.nc.f32 	%f1584, [%rd1+128];
	mul.f32 	%f2205, %f1584, %f298;
$L__BB10_73:
	add.f32 	%f304, %f2205, %f2142;
	shfl.sync.idx.b32	%r650|%p325, %r979, %r213, 31, -1;
	mov.b32 	%f305, %r650;
	setp.leu.f32 	%p326, %f305, 0f00000000;
	mov.f32 	%f2206, 0f00000000;
	@%p326 bra 	$L__BB10_75;
	ld.global.nc.f32 	%f1586, [%rd1];
	mul.f32 	%f2206, %f1586, %f305;
$L__BB10_75:
	add.f32 	%f308, %f2206, %f2141;
	mov.f32 	%f2207, 0f00000000;
	@%p326 bra 	$L__BB10_77;
	ld.global.nc.f32 	%f1588, [%rd1+128];
	mul.f32 	%f2207, %f1588, %f305;
$L__BB10_77:
	add.f32 	%f311, %f2207, %f2140;
	shfl.sync.idx.b32	%r651|%p328, %r978, %r213, 31, -1;
	mov.b32 	%f312, %r651;
	setp.leu.f32 	%p329, %f312, 0f00000000;
	mov.f32 	%f2208, 0f00000000;
	@%p329 bra 	$L__BB10_79;
	ld.global.nc.f32 	%f1590, [%rd1];
	mul.f32 	%f2208, %f1590, %f312;
$L__BB10_79:
	add.f32 	%f315, %f2208, %f2139;
	mov.f32 	%f2209, 0f00000000;
	@%p329 bra 	$L__BB10_81;
	ld.global.nc.f32 	%f1592, [%rd1+128];
	mul.f32 	%f2209, %f1592, %f312;
$L__BB10_81:
	add.f32 	%f318, %f2209, %f2138;
	shfl.sync.idx.b32	%r652|%p331, %r977, %r213, 31, -1;
	mov.b32 	%f319, %r652;
	setp.leu.f32 	%p332, %f319, 0f00000000;
	mov.f32 	%f2210, 0f00000000;
	@%p332 bra 	$L__BB10_83;
	ld.global.nc.f32 	%f1594, [%rd1];
	mul.f32 	%f2210, %f1594, %f319;
$L__BB10_83:
	add.f32 	%f322, %f2210, %f2137;
	mov.f32 	%f2211, 0f00000000;
	@%p332 bra 	$L__BB10_85;
	ld.global.nc.f32 	%f1596, [%rd1+128];
	mul.f32 	%f2211, %f1596, %f319;
$L__BB10_85:
	add.f32 	%f325, %f2211, %f2136;
	shfl.sync.idx.b32	%r653|%p334, %r976, %r213, 31, -1;
	mov.b32 	%f326, %r653;
	setp.leu.f32 	%p335, %f326, 0f00000000;
	mov.f32 	%f2212, 0f00000000;
	@%p335 bra 	$L__BB10_87;
	ld.global.nc.f32 	%f1598, [%rd1];
	mul.f32 	%f2212, %f1598, %f326;
$L__BB10_87:
	add.f32 	%f329, %f2212, %f2135;
	mov.f32 	%f2213, 0f00000000;
	@%p335 bra 	$L__BB10_89;
	ld.global.nc.f32 	%f1600, [%rd1+128];
	mul.f32 	%f2213, %f1600, %f326;
$L__BB10_89:
	add.f32 	%f332, %f2213, %f2134;
	shfl.sync.idx.b32	%r654|%p337, %r975, %r213, 31, -1;
	mov.b32 	%f333, %r654;
	setp.leu.f32 	%p338, %f333, 0f00000000;
	mov.f32 	%f2214, 0f00000000;
	@%p338 bra 	$L__BB10_91;
	ld.global.nc.f32 	%f1602, [%rd1];
	mul.f32 	%f2214, %f1602, %f333;
$L__BB10_91:
	add.f32 	%f336, %f2214, %f2133;
	mov.f32 	%f2215, 0f00000000;
	@%p338 bra 	$L__BB10_93;
	ld.global.nc.f32 	%f1604, [%rd1+128];
	mul.f32 	%f2215, %f1604, %f333;
$L__BB10_93:
	add.f32 	%f339, %f2215, %f2132;
	shfl.sync.idx.b32	%r655|%p340, %r974, %r213, 31, -1;
	mov.b32 	%f340, %r655;
	setp.leu.f32 	%p341, %f340, 0f00000000;
	mov.f32 	%f2216, 0f00000000;
	@%p341 bra 	$L__BB10_95;
	ld.global.nc.f32 	%f1606, [%rd1];
	mul.f32 	%f2216, %f1606, %f340;
$L__BB10_95:
	add.f32 	%f343, %f2216, %f2131;
	mov.f32 	%f2217, 0f00000000;
	@%p341 bra 	$L__BB10_97;
	ld.global.nc.f32 	%f1608, [%rd1+128];
	mul.f32 	%f2217, %f1608, %f340;
$L__BB10_97:
	add.f32 	%f346, %f2217, %f2130;
	shfl.sync.idx.b32	%r656|%p343, %r973, %r213, 31, -1;
	mov.b32 	%f347, %r656;
	setp.leu.f32 	%p344, %f347, 0f00000000;
	mov.f32 	%f2218, 0f00000000;
	@%p344 bra 	$L__BB10_99;
	ld.global.nc.f32 	%f1610, [%rd1];
	mul.f32 	%f2218, %f1610, %f347;
$L__BB10_99:
	add.f32 	%f350, %f2218, %f2129;
	mov.f32 	%f2219, 0f00000000;
	@%p344 bra 	$L__BB10_101;
	ld.global.nc.f32 	%f1612, [%rd1+128];
	mul.f32 	%f2219, %f1612, %f347;
$L__BB10_101:
	add.f32 	%f353, %f2219, %f2128;
	shfl.sync.idx.b32	%r657|%p346, %r972, %r213, 31, -1;
	mov.b32 	%f354, %r657;
	setp.leu.f32 	%p347, %f354, 0f00000000;
	mov.f32 	%f2220, 0f00000000;
	@%p347 bra 	$L__BB10_103;
	ld.global.nc.f32 	%f1614, [%rd1];
	mul.f32 	%f2220, %f1614, %f354;
$L__BB10_103:
	add.f32 	%f357, %f2220, %f2127;
	mov.f32 	%f2221, 0f00000000;
	@%p347 bra 	$L__BB10_105;
	ld.global.nc.f32 	%f1616, [%rd1+128];
	mul.f32 	%f2221, %f1616, %f354;
$L__BB10_105:
	add.f32 	%f360, %f2221, %f2126;
	shfl.sync.idx.b32	%r658|%p349, %r971, %r213, 31, -1;
	mov.b32 	%f361, %r658;
	setp.leu.f32 	%p350, %f361, 0f00000000;
	mov.f32 	%f2222, 0f00000000;
	@%p350 bra 	$L__BB10_107;
	ld.global.nc.f32 	%f1618, [%rd1];
	mul.f32 	%f2222, %f1618, %f361;
$L__BB10_107:
	add.f32 	%f364, %f2222, %f2125;
	mov.f32 	%f2223, 0f00000000;
	@%p350 bra 	$L__BB10_109;
	ld.global.nc.f32 	%f1620, [%rd1+128];
	mul.f32 	%f2223, %f1620, %f361;
$L__BB10_109:
	add.f32 	%f367, %f2223, %f2124;
	shfl.sync.idx.b32	%r659|%p352, %r970, %r213, 31, -1;
	mov.b32 	%f368, %r659;
	setp.leu.f32 	%p353, %f368, 0f00000000;
	mov.f32 	%f2224, 0f00000000;
	@%p353 bra 	$L__BB10_111;
	ld.global.nc.f32 	%f1622, [%rd1];
	mul.f32 	%f2224, %f1622, %f368;
$L__BB10_111:
	add.f32 	%f371, %f2224, %f2123;
	mov.f32 	%f2225, 0f00000000;
	@%p353 bra 	$L__BB10_113;
	ld.global.nc.f32 	%f1624, [%rd1+128];
	mul.f32 	%f2225, %f1624, %f368;
$L__BB10_113:
	add.f32 	%f374, %f2225, %f2122;
	shfl.sync.idx.b32	%r660|%p355, %r969, %r213, 31, -1;
	mov.b32 	%f375, %r660;
	setp.leu.f32 	%p356, %f375, 0f00000000;
	mov.f32 	%f2226, 0f00000000;
	@%p356 bra 	$L__BB10_115;
	ld.global.nc.f32 	%f1626, [%rd1];
	mul.f32 	%f2226, %f1626, %f375;
$L__BB10_115:
	add.f32 	%f378, %f2226, %f2121;
	mov.f32 	%f2227, 0f00000000;
	@%p356 bra 	$L__BB10_117;
	ld.global.nc.f32 	%f1628, [%rd1+128];
	mul.f32 	%f2227, %f1628, %f375;
$L__BB10_117:
	add.f32 	%f381, %f2227, %f2120;
	shfl.sync.idx.b32	%r661|%p358, %r968, %r213, 31, -1;
	mov.b32 	%f382, %r661;
	setp.leu.f32 	%p359, %f382, 0f00000000;
	mov.f32 	%f2228, 0f00000000;
	@%p359 bra 	$L__BB10_119;
	ld.global.nc.f32 	%f1630, [%rd1];
	mul.f32 	%f2228, %f1630, %f382;
$L__BB10_119:
	add.f32 	%f385, %f2228, %f2119;
	mov.f32 	%f2229, 0f00000000;
	@%p359 bra 	$L__BB10_121;
	ld.global.nc.f32 	%f1632, [%rd1+128];
	mul.f32 	%f2229, %f1632, %f382;
$L__BB10_121:
	add.f32 	%f388, %f2229, %f2118;
	shfl.sync.idx.b32	%r662|%p361, %r967, %r213, 31, -1;
	mov.b32 	%f389, %r662;
	setp.leu.f32 	%p362, %f389, 0f00000000;
	mov.f32 	%f2230, 0f00000000;
	@%p362 bra 	$L__BB10_123;
	ld.global.nc.f32 	%f1634, [%rd1];
	mul.f32 	%f2230, %f1634, %f389;
$L__BB10_123:
	add.f32 	%f392, %f2230, %f2117;
	mov.f32 	%f2231, 0f00000000;
	@%p362 bra 	$L__BB10_125;
	ld.global.nc.f32 	%f1636, [%rd1+128];
	mul.f32 	%f2231, %f1636, %f389;
$L__BB10_125:
	add.f32 	%f395, %f2231, %f2116;
	shfl.sync.idx.b32	%r663|%p364, %r966, %r213, 31, -1;
	mov.b32 	%f396, %r663;
	setp.leu.f32 	%p365, %f396, 0f00000000;
	mov.f32 	%f2232, 0f00000000;
	@%p365 bra 	$L__BB10_127;
	ld.global.nc.f32 	%f1638, [%rd1];
	mul.f32 	%f2232, %f1638, %f396;
$L__BB10_127:
	add.f32 	%f399, %f2232, %f2115;
	mov.f32 	%f2233, 0f00000000;
	@%p365 bra 	$L__BB10_129;
	ld.global.nc.f32 	%f1640, [%rd1+128];
	mul.f32 	%f2233, %f1640, %f396;
$L__BB10_129:
	add.f32 	%f402, %f2233, %f2114;
	shfl.sync.idx.b32	%r664|%p367, %r965, %r213, 31, -1;
	mov.b32 	%f403, %r664;
	setp.leu.f32 	%p368, %f403, 0f00000000;
	mov.f32 	%f2234, 0f00000000;
	@%p368 bra 	$L__BB10_131;
	ld.global.nc.f32 	%f1642, [%rd1];
	mul.f32 	%f2234, %f1642, %f403;
$L__BB10_131:
	add.f32 	%f406, %f2234, %f2113;
	mov.f32 	%f2235, 0f00000000;
	@%p368 bra 	$L__BB10_133;
	ld.global.nc.f32 	%f1644, [%rd1+128];
	mul.f32 	%f2235, %f1644, %f403;
$L__BB10_133:
	add.f32 	%f409, %f2235, %f2112;
	shfl.sync.idx.b32	%r665|%p370, %r964, %r213, 31, -1;
	mov.b32 	%f410, %r665;
	setp.leu.f32 	%p371, %f410, 0f00000000;
	mov.f32 	%f2236, 0f00000000;
	@%p371 bra 	$L__BB10_135;
	ld.global.nc.f32 	%f1646, [%rd1];
	mul.f32 	%f2236, %f1646, %f410;
$L__BB10_135:
	add.f32 	%f413, %f2236, %f2111;
	mov.f32 	%f2237, 0f00000000;
	@%p371 bra 	$L__BB10_137;
	ld.global.nc.f32 	%f1648, [%rd1+128];
	mul.f32 	%f2237, %f1648, %f410;
$L__BB10_137:
	ld.param.u64 	%rd248, [_Z13_spmm_conv_10PKfPfiiPKiS3_S3_S0__param_0];
	add.f32 	%f1649, %f2237, %f2110;
	cvta.to.global.u64 	%rd165, %rd248;
	mul.wide.s32 	%rd166, %r215, 4;
	add.s64 	%rd167, %rd165, %rd166;
	shfl.sync.idx.b32	%r666|%p373, %r995, %r214, 31, -1;
	mov.b32 	%f1650, %r666;
	ld.global.nc.f32 	%f1651, [%rd167];
	fma.rn.f32 	%f1652, %f1651, %f1650, %f2174;
	ld.global.nc.f32 	%f1653, [%rd167+128];
	fma.rn.f32 	%f1654, %f1653, %f1650, %f199;
	shfl.sync.idx.b32	%r667|%p374, %r994, %r214, 31, -1;
	mov.b32 	%f1655, %r667;
	fma.rn.f32 	%f1656, %f1651, %f1655, %f203;
	fma.rn.f32 	%f1657, %f1653, %f1655, %f206;
	shfl.sync.idx.b32	%r668|%p375, %r993, %r214, 31, -1;
	mov.b32 	%f1658, %r668;
	fma.rn.f32 	%f1659, %f1651, %f1658, %f210;
	fma.rn.f32 	%f1660, %f1653, %f1658, %f213;
	shfl.sync.idx.b32	%r669|%p376, %r992, %r214, 31, -1;
	mov.b32 	%f1661, %r669;
	fma.rn.f32 	%f1662, %f1651, %f1661, %f217;
	fma.rn.f32 	%f1663, %f1653, %f1661, %f220;
	shfl.sync.idx.b32	%r670|%p377, %r991, %r214, 31, -1;
	mov.b32 	%f1664, %r670;
	fma.rn.f32 	%f1665, %f1651, %f1664, %f224;
	fma.rn.f32 	%f1666, %f1653, %f1664, %f227;
	shfl.sync.idx.b32	%r671|%p378, %r990, %r214, 31, -1;
	mov.b32 	%f1667, %r671;
	fma.rn.f32 	%f1668, %f1651, %f1667, %f231;
	fma.rn.f32 	%f1669, %f1653, %f1667, %f234;
	shfl.sync.idx.b32	%r672|%p379, %r989, %r214, 31, -1;
	mov.b32 	%f1670, %r672;
	fma.rn.f32 	%f1671, %f1651, %f1670, %f238;
	fma.rn.f32 	%f1672, %f1653, %f1670, %f241;
	shfl.sync.idx.b32	%r673|%p380, %r988, %r214, 31, -1;
	mov.b32 	%f1673, %r673;
	fma.rn.f32 	%f1674, %f1651, %f1673, %f245;
	fma.rn.f32 	%f1675, %f1653, %f1673, %f248;
	shfl.sync.idx.b32	%r674|%p381, %r987, %r214, 31, -1;
	mov.b32 	%f1676, %r674;
	fma.rn.f32 	%f1677, %f1651, %f1676, %f252;
	fma.rn.f32 	%f1678, %f1653, %f1676, %f255;
	shfl.sync.idx.b32	%r675|%p382, %r986, %r214, 31, -1;
	mov.b32 	%f1679, %r675;
	fma.rn.f32 	%f1680, %f1651, %f1679, %f259;
	fma.rn.f32 	%f1681, %f1653, %f1679, %f262;
	shfl.sync.idx.b32	%r676|%p383, %r985, %r214, 31, -1;
	mov.b32 	%f1682, %r676;
	fma.rn.f32 	%f1683, %f1651, %f1682, %f266;
	fma.rn.f32 	%f1684, %f1653, %f1682, %f269;
	shfl.sync.idx.b32	%r677|%p384, %r984, %r214, 31, -1;
	mov.b32 	%f1685, %r677;
	fma.rn.f32 	%f1686, %f1651, %f1685, %f273;
	fma.rn.f32 	%f1687, %f1653, %f1685, %f276;
	shfl.sync.idx.b32	%r678|%p385, %r983, %r214, 31, -1;
	mov.b32 	%f1688, %r678;
	fma.rn.f32 	%f1689, %f1651, %f1688, %f280;
	fma.rn.f32 	%f1690, %f1653, %f1688, %f283;
	shfl.sync.idx.b32	%r679|%p386, %r982, %r214, 31, -1;
	mov.b32 	%f1691, %r679;
	fma.rn.f32 	%f1692, %f1651, %f1691, %f287;
	fma.rn.f32 	%f1693, %f1653, %f1691, %f290;
	shfl.sync.idx.b32	%r680|%p387, %r981, %r214, 31, -1;
	mov.b32 	%f1694, %r680;
	fma.rn.f32 	%f1695, %f1651, %f1694, %f294;
	fma.rn.f32 	%f1696, %f1653, %f1694, %f297;
	shfl.sync.idx.b32	%r681|%p388, %r980, %r214, 31, -1;
	mov.b32 	%f1697, %r681;
	fma.rn.f32 	%f1698, %f1651, %f1697, %f301;
	fma.rn.f32 	%f1699, %f1653, %f1697, %f304;
	shfl.sync.idx.b32	%r682|%p389, %r979, %r214, 31, -1;
	mov.b32 	%f1700, %r682;
	fma.rn.f32 	%f1701, %f1651, %f1700, %f308;
	fma.rn.f32 	%f1702, %f1653, %f1700, %f311;
	shfl.sync.idx.b32	%r683|%p390, %r978, %r214, 31, -1;
	mov.b32 	%f1703, %r683;
	fma.rn.f32 	%f1704, %f1651, %f1703, %f315;
	fma.rn.f32 	%f1705, %f1653, %f1703, %f318;
	shfl.sync.idx.b32	%r684|%p391, %r977, %r214, 31, -1;
	mov.b32 	%f1706, %r684;
	fma.rn.f32 	%f1707, %f1651, %f1706, %f322;
	fma.rn.f32 	%f1708, %f1653, %f1706, %f325;
	shfl.sync.idx.b32	%r685|%p392, %r976, %r214, 31, -1;
	mov.b32 	%f1709, %r685;
	fma.rn.f32 	%f1710, %f1651, %f1709, %f329;
	fma.rn.f32 	%f1711, %f1653, %f1709, %f332;
	shfl.sync.idx.b32	%r686|%p393, %r975, %r214, 31, -1;
	mov.b32 	%f1712, %r686;
	fma.rn.f32 	%f1713, %f1651, %f1712, %f336;
	fma.rn.f32 	%f1714, %f1653, %f1712, %f339;
	shfl.sync.idx.b32	%r687|%p394, %r974, %r214, 31, -1;
	mov.b32 	%f1715, %r687;
	fma.rn.f32 	%f1716, %f1651, %f1715, %f343;
	fma.rn.f32 	%f1717, %f1653, %f1715, %f346;
	shfl.sync.idx.b32	%r688|%p395, %r973, %r214, 31, -1;
	mov.b32 	%f1718, %r688;
	fma.rn.f32 	%f1719, %f1651, %f1718, %f350;
	fma.rn.f32 	%f1720, %f1653, %f1718, %f353;
	shfl.sync.idx.b32	%r689|%p396, %r972, %r214, 31, -1;
	mov.b32 	%f1721, %r689;
	fma.rn.f32 	%f1722, %f1651, %f1721, %f357;
	fma.rn.f32 	%f1723, %f1653, %f1721, %f360;
	shfl.sync.idx.b32	%r690|%p397, %r971, %r214, 31, -1;
	mov.b32 	%f1724, %r690;
	fma.rn.f32 	%f1725, %f1651, %f1724, %f364;
	fma.rn.f32 	%f1726, %f1653, %f1724, %f367;
	shfl.sync.idx.b32	%r691|%p398, %r970, %r214, 31, -1;
	mov.b32 	%f1727, %r691;
	fma.rn.f32 	%f1728, %f1651, %f1727, %f371;
	fma.rn.f32 	%f1729, %f1653, %f1727, %f374;
	shfl.sync.idx.b32	%r692|%p399, %r969, %r214, 31, -1;
	mov.b32 	%f1730, %r692;
	fma.rn.f32 	%f1731, %f1651, %f1730, %f378;
	fma.rn.f32 	%f1732, %f1653, %f1730, %f381;
	shfl.sync.idx.b32	%r693|%p400, %r968, %r214, 31, -1;
	mov.b32 	%f1733, %r693;
	fma.rn.f32 	%f1734, %f1651, %f1733, %f385;
	fma.rn.f32 	%f1735, %f1653, %f1733, %f388;
	shfl.sync.idx.b32	%r694|%p401, %r967, %r214, 31, -1;
	mov.b32 	%f1736, %r694;
	fma.rn.f32 	%f1737, %f1651, %f1736, %f392;
	fma.rn.f32 	%f1738, %f1653, %f1736, %f395;
	shfl.sync.idx.b32	%r695|%p402, %r966, %r214, 31, -1;
	mov.b32 	%f1739, %r695;
	fma.rn.f32 	%f1740, %f1651, %f1739, %f399;
	fma.rn.f32 	%f1741, %f1653, %f1739, %f402;
	shfl.sync.idx.b32	%r696|%p403, %r965, %r214, 31, -1;
	mov.b32 	%f1742, %r696;
	fma.rn.f32 	%f1743, %f1651, %f1742, %f406;
	fma.rn.f32 	%f1744, %f1653, %f1742, %f409;
	shfl.sync.idx.b32	%r697|%p404, %r964, %r214, 31, -1;
	mov.b32 	%f1745, %r697;
	fma.rn.f32 	%f1746, %f1651, %f1745, %f413;
	fma.rn.f32 	%f1747, %f1653, %f1745, %f1649;
	mul.wide.s32 	%rd168, %r217, 4;
	add.s64 	%rd169, %rd165, %rd168;
	shfl.sync.idx.b32	%r698|%p405, %r995, %r216, 31, -1;
	mov.b32 	%f1748, %r698;
	ld.global.nc.f32 	%f1749, [%rd169];
	fma.rn.f32 	%f1750, %f1749, %f1748, %f1652;
	ld.global.nc.f32 	%f1751, [%rd169+128];
	fma.rn.f32 	%f1752, %f1751, %f1748, %f1654;
	shfl.sync.idx.b32	%r699|%p406, %r994, %r216, 31, -1;
	mov.b32 	%f1753, %r699;
	fma.rn.f32 	%f1754, %f1749, %f1753, %f1656;
	fma.rn.f32 	%f1755, %f1751, %f1753, %f1657;
	shfl.sync.idx.b32	%r700|%p407, %r993, %r216, 31, -1;
	mov.b32 	%f1756, %r700;
	fma.rn.f32 	%f1757, %f1749, %f1756, %f1659;
	fma.rn.f32 	%f1758, %f1751, %f1756, %f1660;
	shfl.sync.idx.b32	%r701|%p408, %r992, %r216, 31, -1;
	mov.b32 	%f1759, %r701;
	fma.rn.f32 	%f1760, %f1749, %f1759, %f1662;
	fma.rn.f32 	%f1761, %f1751, %f1759, %f1663;
	shfl.sync.idx.b32	%r702|%p409, %r991, %r216, 31, -1;
	mov.b32 	%f1762, %r702;
	fma.rn.f32 	%f1763, %f1749, %f1762, %f1665;
	fma.rn.f32 	%f1764, %f1751, %f1762, %f1666;
	shfl.sync.idx.b32	%r703|%p410, %r990, %r216, 31, -1;
	mov.b32 	%f1765, %r703;
	fma.rn.f32 	%f1766, %f1749, %f1765, %f1668;
	fma.rn.f32 	%f1767, %f1751, %f1765, %f1669;
	shfl.sync.idx.b32	%r704|%p411, %r989, %r216, 31, -1;
	mov.b32 	%f1768, %r704;
	fma.rn.f32 	%f1769, %f1749, %f1768, %f1671;
	fma.rn.f32 	%f1770, %f1751, %f1768, %f1672;
	shfl.sync.idx.b32	%r705|%p412, %r988, %r216, 31, -1;
	mov.b32 	%f1771, %r705;
	fma.rn.f32 	%f1772, %f1749, %f1771, %f1674;
	fma.rn.f32 	%f1773, %f1751, %f1771, %f1675;
	shfl.sync.idx.b32	%r706|%p413, %r987, %r216, 31, -1;
	mov.b32 	%f1774, %r706;
	fma.rn.f32 	%f1775, %f1749, %f1774, %f1677;
	fma.rn.f32 	%f1776, %f1751, %f1774, %f1678;
	shfl.sync.idx.b32	%r707|%p414, %r986, %r216, 31, -1;
	mov.b32 	%f1777, %r707;
	fma.rn.f32 	%f1778, %f1749, %f1777, %f1680;
	fma.rn.f32 	%f1779, %f1751, %f1777, %f1681;
	shfl.sync.idx.b32	%r708|%p415, %r985, %r216, 31, -1;
	mov.b32 	%f1780, %r708;
	fma.rn.f32 	%f1781, %f1749, %f1780, %f1683;
	fma.rn.f32 	%f1782, %f1751, %f1780, %f1684;
	shfl.sync.idx.b32	%r709|%p416, %r984, %r216, 31, -1;
	mov.b32 	%f1783, %r709;
	fma.rn.f32 	%f1784, %f1749, %f1783, %f1686;
	fma.rn.f32 	%f1785, %f1751, %f1783, %f1687;
	shfl.sync.idx.b32	%r710|%p417, %r983, %r216, 31, -1;
	mov.b32 	%f1786, %r710;
	fma.rn.f32 	%f1787, %f1749, %f1786, %f1689;
	fma.rn.f32 	%f1788, %f1751, %f1786, %f1690;
	shfl.sync.idx.b32	%r711|%p418, %r982, %r216, 31, -1;
	mov.b32 	%f1789, %r711;
	fma.rn.f32 	%f1790, %f1749, %f1789, %f1692;
	fma.rn.f32 	%f1791, %f1751, %f1789, %f1693;
	shfl.sync.idx.b32	%r712|%p419, %r981, %r216, 31, -1;
	mov.b32 	%f1792, %r712;
	fma.rn.f32 	%f1793, %f1749, %f1792, %f1695;
	fma.rn.f32 	%f1794, %f1751, %f1792, %f1696;
	shfl.sync.idx.b32	%r713|%p420, %r980, %r216, 31, -1;
	mov.b32 	%f1795, %r713;
	fma.rn.f32 	%f1796, %f1749, %f1795, %f1698;
	fma.rn.f32 	%f1797, %f1751, %f1795, %f1699;
	shfl.sync.idx.b32	%r714|%p421, %r979, %r216, 31, -1;
	mov.b32 	%f1798, %r714;
	fma.rn.f32 	%f1799, %f1749, %f1798, %f1701;
	fma.rn.f32 	%f1800, %f1751, %f1798, %f1702;
	shfl.sync.idx.b32	%r715|%p422, %r978, %r216, 31, -1;
	mov.b32 	%f1801, %r715;
	fma.rn.f32 	%f1802, %f1749, %f1801, %f1704;
	fma.rn.f32 	%f1803, %f1751, %f1801, %f1705;
	shfl.sync.idx.b32	%r716|%p423, %r977, %r216, 31, -1;
	mov.b32 	%f1804, %r716;
	fma.rn.f32 	%f1805, %f1749, %f1804, %f1707;
	fma.rn.f32 	%f1806, %f1751, %f1804, %f1708;
	shfl.sync.idx.b32	%r717|%p424, %r976, %r216, 31, -1;
	mov.b32 	%f1807, %r717;
	fma.rn.f32 	%f1808, %f1749, %f1807, %f1710;
	fma.rn.f32 	%f1809, %f1751, %f1807, %f1711;
	shfl.sync.idx.b32	%r718|%p425, %r975, %r216, 31, -1;
	mov.b32 	%f1810, %r718;
	fma.rn.f32 	%f1811, %f1749, %f1810, %f1713;
	fma.rn.f32 	%f1812, %f1751, %f1810, %f1714;
	shfl.sync.idx.b32	%r719|%p426, %r974, %r216, 31, -1;
	mov.b32 	%f1813, %r719;
	fma.rn.f32 	%f1814, %f1749, %f1813, %f1716;
	fma.rn.f32 	%f1815, %f1751, %f1813, %f1717;
	shfl.sync.idx.b32	%r720|%p427, %r973, %r216, 31, -1;
	mov.b32 	%f1816, %r720;
	fma.rn.f32 	%f1817, %f1749, %f1816, %f1719;
	fma.rn.f32 	%f1818, %f1751, %f1816, %f1720;
	shfl.sync.idx.b32	%r721|%p428, %r972, %r216, 31, -1;
	mov.b32 	%f1819, %r721;
	fma.rn.f32 	%f1820, %f1749, %f1819, %f1722;
	fma.rn.f32 	%f1821, %f1751, %f1819, %f1723;
	shfl.sync.idx.b32	%r722|%p429, %r971, %r216, 31, -1;
	mov.b32 	%f1822, %r722;
	fma.rn.f32 	%f1823, %f1749, %f1822, %f1725;
	fma.rn.f32 	%f1824, %f1751, %f1822, %f1726;
	shfl.sync.idx.b32	%r723|%p430, %r970, %r216, 31, -1;
	mov.b32 	%f1825, %r723;
	fma.rn.f32 	%f1826, %f1749, %f1825, %f1728;
	fma.rn.f32 	%f1827, %f1751, %f1825, %f1729;
	shfl.sync.idx.b32	%r724|%p431, %r969, %r216, 31, -1;
	mov.b32 	%f1828, %r724;
	fma.rn.f32 	%f1829, %f1749, %f1828, %f1731;
	fma.rn.f32 	%f1830, %f1751, %f1828, %f1732;
	shfl.sync.idx.b32	%r725|%p432, %r968, %r216, 31, -1;
	mov.b32 	%f1831, %r725;
	fma.rn.f32 	%f1832, %f1749, %f1831, %f1734;
	fma.rn.f32 	%f1833, %f1751, %f1831, %f1735;
	shfl.sync.idx.b32	%r726|%p433, %r967, %r216, 31, -1;
	mov.b32 	%f1834, %r726;
	fma.rn.f32 	%f1835, %f1749, %f1834, %f1737;
	fma.rn.f32 	%f1836, %f1751, %f1834, %f1738;
	shfl.sync.idx.b32	%r727|%p434, %r966, %r216, 31, -1;
	mov.b32 	%f1837, %r727;
	fma.rn.f32 	%f1838, %f1749, %f1837, %f1740;
	fma.rn.f32 	%f1839, %f1751, %f1837, %f1741;
	shfl.sync.idx.b32	%r728|%p435, %r965, %r216, 31, -1;
	mov.b32 	%f1840, %r728;
	fma.rn.f32 	%f1841, %f1749, %f1840, %f1743;
	fma.rn.f32 	%f1842, %f1751, %f1840, %f1744;
	shfl.sync.idx.b32	%r729|%p436, %r964, %r216, 31, -1;
	mov.b32 	%f1843, %r729;
	fma.rn.f32 	%f1844, %f1749, %f1843, %f1746;
	fma.rn.f32 	%f1845, %f1751, %f1843, %f1747;
	mul.wide.s32 	%rd170, %r219, 4;
	add.s64 	%rd171, %rd165, %rd170;
	shfl.sync.idx.b32	%r730|%p437, %r995, %r218, 31, -1;
	mov.b32 	%f1846, %r730;
	ld.global.nc.f32 	%f1847, [%rd171];
	fma.rn.f32 	%f2173, %f1847, %f1846, %f1750;
	ld.global.nc.f32 	%f1848, [%rd171+128];
	fma.rn.f32 	%f2172, %f1848, %f1846, %f1752;
	shfl.sync.idx.b32	%r731|%p438, %r994, %r218, 31, -1;
	mov.b32 	%f1849, %r731;
	fma.rn.f32 	%f2171, %f1847, %f1849, %f1754;
	fma.rn.f32 	%f2170, %f1848, %f1849, %f1755;
	shfl.sync.idx.b32	%r732|%p439, %r993, %r218, 31, -1;
	mov.b32 	%f1850, %r732;
	fma.rn.f32 	%f2169, %f1847, %f1850, %f1757;
	fma.rn.f32 	%f2168, %f1848, %f1850, %f1758;
	shfl.sync.idx.b32	%r733|%p440, %r992, %r218, 31, -1;
	mov.b32 	%f1851, %r733;
	fma.rn.f32 	%f2167, %f1847, %f1851, %f1760;
	fma.rn.f32 	%f2166, %f1848, %f1851, %f1761;
	shfl.sync.idx.b32	%r734|%p441, %r991, %r218, 31, -1;
	mov.b32 	%f1852, %r734;
	fma.rn.f32 	%f2165, %f1847, %f1852, %f1763;
	fma.rn.f32 	%f2164, %f1848, %f1852, %f1764;
	shfl.sync.idx.b32	%r735|%p442, %r990, %r218, 31, -1;
	mov.b32 	%f1853, %r735;
	fma.rn.f32 	%f2163, %f1847, %f1853, %f1766;
	fma.rn.f32 	%f2162, %f1848, %f1853, %f1767;
	shfl.sync.idx.b32	%r736|%p443, %r989, %r218, 31, -1;
	mov.b32 	%f1854, %r736;
	fma.rn.f32 	%f2161, %f1847, %f1854, %f1769;
	fma.rn.f32 	%f2160, %f1848, %f1854, %f1770;
	shfl.sync.idx.b32	%r737|%p444, %r988, %r218, 31, -1;
	mov.b32 	%f1855, %r737;
	fma.rn.f32 	%f2159, %f1847, %f1855, %f1772;
	fma.rn.f32 	%f2158, %f1848, %f1855, %f1773;
	shfl.sync.idx.b32	%r738|%p445, %r987, %r218, 31, -1;
	mov.b32 	%f1856, %r738;
	fma.rn.f32 	%f2157, %f1847, %f1856, %f1775;
	fma.rn.f32 	%f2156, %f1848, %f1856, %f1776;
	shfl.sync.idx.b32	%r739|%p446, %r986, %r218, 31, -1;
	mov.b32 	%f1857, %r739;
	fma.rn.f32 	%f2155, %f1847, %f1857, %f1778;
	fma.rn.f32 	%f2154, %f1848, %f1857, %f1779;
	shfl.sync.idx.b32	%r740|%p447, %r985, %r218, 31, -1;
	mov.b32 	%f1858, %r740;
	fma.rn.f32 	%f2153, %f1847, %f1858, %f1781;
	fma.rn.f32 	%f2152, %f1848, %f1858, %f1782;
	shfl.sync.idx.b32	%r741|%p448, %r984, %r218, 31, -1;
	mov.b32 	%f1859, %r741;
	fma.rn.f32 	%f2151, %f1847, %f1859, %f1784;
	fma.rn.f32 	%f2150, %f1848, %f1859, %f1785;
	shfl.sync.idx.b32	%r742|%p449, %r983, %r218, 31, -1;
	mov.b32 	%f1860, %r742;
	fma.rn.f32 	%f2149, %f1847, %f1860, %f1787;
	fma.rn.f32 	%f2148, %f1848, %f1860, %f1788;
	shfl.sync.idx.b32	%r743|%p450, %r982, %r218, 31, -1;
	mov.b32 	%f1861, %r743;
	fma.rn.f32 	%f2147, %f1847, %f1861, %f1790;
	fma.rn.f32 	%f2146, %f1848, %f1861, %f1791;
	shfl.sync.idx.b32	%r744|%p451, %r981, %r218, 31, -1;
	mov.b32 	%f1862, %r744;
	fma.rn.f32 	%f2145, %f1847, %f1862, %f1793;
	fma.rn.f32 	%f2144, %f1848, %f1862, %f1794;
	shfl.sync.idx.b32	%r745|%p452, %r980, %r218, 31, -1;
	mov.b32 	%f1863, %r745;
	fma.rn.f32 	%f2143, %f1847, %f1863, %f1796;
	fma.rn.f32 	%f2142, %f1848, %f1863, %f1797;
	shfl.sync.idx.b32	%r746|%p453, %r979, %r218, 31, -1;
	mov.b32 	%f1864, %r746;
	fma.rn.f32 	%f2141, %f1847, %f1864, %f1799;
	fma.rn.f32 	%f2140, %f1848, %f1864, %f1800;
	shfl.sync.idx.b32	%r747|%p454, %r978, %r218, 31, -1;
	mov.b32 	%f1865, %r747;
	fma.rn.f32 	%f2139, %f1847, %f1865, %f1802;
	fma.rn.f32 	%f2138, %f1848, %f1865, %f1803;
	shfl.sync.idx.b32	%r748|%p455, %r977, %r218, 31, -1;
	mov.b32 	%f1866, %r748;
	fma.rn.f32 	%f2137, %f1847, %f1866, %f1805;
	fma.rn.f32 	%f2136, %f1848, %f1866, %f1806;
	shfl.sync.idx.b32	%r749|%p456, %r976, %r218, 31, -1;
	mov.b32 	%f1867, %r749;
	fma.rn.f32 	%f2135, %f1847, %f1867, %f1808;
	fma.rn.f32 	%f2134, %f1848, %f1867, %f1809;
	shfl.sync.idx.b32	%r750|%p457, %r975, %r218, 31, -1;
	mov.b32 	%f1868, %r750;
	fma.rn.f32 	%f2133, %f1847, %f1868, %f1811;
	fma.rn.f32 	%f2132, %f1848, %f1868, %f1812;
	shfl.sync.idx.b32	%r751|%p458, %r974, %r218, 31, -1;
	mov.b32 	%f1869, %r751;
	fma.rn.f32 	%f2131, %f1847, %f1869, %f1814;
	fma.rn.f32 	%f2130, %f1848, %f1869, %f1815;
	shfl.sync.idx.b32	%r752|%p459, %r973, %r218, 31, -1;
	mov.b32 	%f1870, %r752;
	fma.rn.f32 	%f2129, %f1847, %f1870, %f1817;
	fma.rn.f32 	%f2128, %f1848, %f1870, %f1818;
	shfl.sync.idx.b32	%r753|%p460, %r972, %r218, 31, -1;
	mov.b32 	%f1871, %r753;
	fma.rn.f32 	%f2127, %f1847, %f1871, %f1820;
	fma.rn.f32 	%f2126, %f1848, %f1871, %f1821;
	shfl.sync.idx.b32	%r754|%p461, %r971, %r218, 31, -1;
	mov.b32 	%f1872, %r754;
	fma.rn.f32 	%f2125, %f1847, %f1872, %f1823;
	fma.rn.f32 	%f2124, %f1848, %f1872, %f1824;
	shfl.sync.idx.b32	%r755|%p462, %r970, %r218, 31, -1;
	mov.b32 	%f1873, %r755;
	fma.rn.f32 	%f2123, %f1847, %f1873, %f1826;
	fma.rn.f32 	%f2122, %f1848, %f1873, %f1827;
	shfl.sync.idx.b32	%r756|%p463, %r969, %r218, 31, -1;
	mov.b32 	%f1874, %r756;
	fma.rn.f32 	%f2121, %f1847, %f1874, %f1829;
	fma.rn.f32 	%f2120, %f1848, %f1874, %f1830;
	shfl.sync.idx.b32	%r757|%p464, %r968, %r218, 31, -1;
	mov.b32 	%f1875, %r757;
	fma.rn.f32 	%f2119, %f1847, %f1875, %f1832;
	fma.rn.f32 	%f2118, %f1848, %f1875, %f1833;
	shfl.sync.idx.b32	%r758|%p465, %r967, %r218, 31, -1;
	mov.b32 	%f1876, %r758;
	fma.rn.f32 	%f2117, %f1847, %f1876, %f1835;
	fma.rn.f32 	%f2116, %f1848, %f1876, %f1836;
	shfl.sync.idx.b32	%r759|%p466, %r966, %r218, 31, -1;
	mov.b32 	%f1877, %r759;
	fma.rn.f32 	%f2115, %f1847, %f1877, %f1838;
	fma.rn.f32 	%f2114, %f1848, %f1877, %f1839;
	shfl.sync.idx.b32	%r760|%p467, %r965, %r218, 31, -1;
	mov.b32 	%f1878, %r760;
	fma.rn.f32 	%f2113, %f1847, %f1878, %f1841;
	fma.rn.f32 	%f2112, %f1848, %f1878, %f1842;
	shfl.sync.idx.b32	%r761|%p468, %r964, %r218, 31, -1;
	mov.b32 	%f1879, %r761;
	fma.rn.f32 	%f2111, %f1847, %f1879, %f1844;
	fma.rn.f32 	%f2110, %f1848, %f1879, %f1845;
$L__BB10_138:
	ld.param.u64 	%rd249, [_Z13_spmm_conv_10PKfPfiiPKiS3_S3_S0__param_0];
	cvta.to.global.u64 	%rd2, %rd249;
	and.b32  	%r762, %r4, -4;
	and.b32  	%r763, %r4, -2;
	setp.ge.s32 	%p469, %r762, %r763;
	@%p469 bra 	$L__BB10_140;
	and.b32  	%r764, %r4, -4;
	add.s32 	%r765, %r764, %r2;
	sub.s32 	%r766, %r765, %r998;
	shfl.sync.idx.b32	%r767|%p470, %r997, %r766, 31, -1;
	add.s32 	%r768, %r766, 1;
	shfl.sync.idx.b32	%r769|%p471, %r997, %r768, 31, -1;
	mul.wide.s32 	%rd172, %r767, 4;
	add.s64 	%rd173, %rd2, %rd172;
	shfl.sync.idx.b32	%r770|%p472, %r995, %r766, 31, -1;
	mov.b32 	%f1880, %r770;
	ld.global.nc.f32 	%f1881, [%rd173];
	fma.rn.f32 	%f1882, %f1881, %f1880, %f2173;
	ld.global.nc.f32 	%f1883, [%rd173+128];
	fma.rn.f32 	%f1884, %f1883, %f1880, %f2172;
	shfl.sync.idx.b32	%r771|%p473, %r994, %r766, 31, -1;
	mov.b32 	%f1885, %r771;
	fma.rn.f32 	%f1886, %f1881, %f1885, %f2171;
	fma.rn.f32 	%f1887, %f1883, %f1885, %f2170;
	shfl.sync.idx.b32	%r772|%p474, %r993, %r766, 31, -1;
	mov.b32 	%f1888, %r772;
	fma.rn.f32 	%f1889, %f1881, %f1888, %f2169;
	fma.rn.f32 	%f1890, %f1883, %f1888, %f2168;
	shfl.sync.idx.b32	%r773|%p475, %r992, %r766, 31, -1;
	mov.b32 	%f1891, %r773;
	fma.rn.f32 	%f1892, %f1881, %f1891, %f2167;
	fma.rn.f32 	%f1893, %f1883, %f1891, %f2166;
	shfl.sync.idx.b32	%r774|%p476, %r991, %r766, 31, -1;
	mov.b32 	%f1894, %r774;
	fma.rn.f32 	%f1895, %f1881, %f1894, %f2165;
	fma.rn.f32 	%f1896, %f1883, %f1894, %f2164;
	shfl.sync.idx.b32	%r775|%p477, %r990, %r766, 31, -1;
	mov.b32 	%f1897, %r775;
	fma.rn.f32 	%f1898, %f1881, %f1897, %f2163;
	fma.rn.f32 	%f1899, %f1883, %f1897, %f2162;
	shfl.sync.idx.b32	%r776|%p478, %r989, %r766, 31, -1;
	mov.b32 	%f1900, %r776;
	fma.rn.f32 	%f1901, %f1881, %f1900, %f2161;
	fma.rn.f32 	%f1902, %f1883, %f1900, %f2160;
	shfl.sync.idx.b32	%r777|%p479, %r988, %r766, 31, -1;
	mov.b32 	%f1903, %r777;
	fma.rn.f32 	%f1904, %f1881, %f1903, %f2159;
	fma.rn.f32 	%f1905, %f1883, %f1903, %f2158;
	shfl.sync.idx.b32	%r778|%p480, %r987, %r766, 31, -1;
	mov.b32 	%f1906, %r778;
	fma.rn.f32 	%f1907, %f1881, %f1906, %f2157;
	fma.rn.f32 	%f1908, %f1883, %f1906, %f2156;
	shfl.sync.idx.b32	%r779|%p481, %r986, %r766, 31, -1;
	mov.b32 	%f1909, %r779;
	fma.rn.f32 	%f1910, %f1881, %f1909, %f2155;
	fma.rn.f32 	%f1911, %f1883, %f1909, %f2154;
	shfl.sync.idx.b32	%r780|%p482, %r985, %r766, 31, -1;
	mov.b32 	%f1912, %r780;
	fma.rn.f32 	%f1913, %f1881, %f1912, %f2153;
	fma.rn.f32 	%f1914, %f1883, %f1912, %f2152;
	shfl.sync.idx.b32	%r781|%p483, %r984, %r766, 31, -1;
	mov.b32 	%f1915, %r781;
	fma.rn.f32 	%f1916, %f1881, %f1915, %f2151;
	fma.rn.f32 	%f1917, %f1883, %f1915, %f2150;
	shfl.sync.idx.b32	%r782|%p484, %r983, %r766, 31, -1;
	mov.b32 	%f1918, %r782;
	fma.rn.f32 	%f1919, %f1881, %f1918, %f2149;
	fma.rn.f32 	%f1920, %f1883, %f1918, %f2148;
	shfl.sync.idx.b32	%r783|%p485, %r982, %r766, 31, -1;
	mov.b32 	%f1921, %r783;
	fma.rn.f32 	%f1922, %f1881, %f1921, %f2147;
	fma.rn.f32 	%f1923, %f1883, %f1921, %f2146;
	shfl.sync.idx.b32	%r784|%p486, %r981, %r766, 31, -1;
	mov.b32 	%f1924, %r784;
	fma.rn.f32 	%f1925, %f1881, %f1924, %f2145;
	fma.rn.f32 	%f1926, %f1883, %f1924, %f2144;
	shfl.sync.idx.b32	%r785|%p487, %r980, %r766, 31, -1;
	mov.b32 	%f1927, %r785;
	fma.rn.f32 	%f1928, %f1881, %f1927, %f2143;
	fma.rn.f32 	%f1929, %f1883, %f1927, %f2142;
	shfl.sync.idx.b32	%r786|%p488, %r979, %r766, 31, -1;
	mov.b32 	%f1930, %r786;
	fma.rn.f32 	%f1931, %f1881, %f1930, %f2141;
	fma.rn.f32 	%f1932, %f1883, %f1930, %f2140;
	shfl.sync.idx.b32	%r787|%p489, %r978, %r766, 31, -1;
	mov.b32 	%f1933, %r787;
	fma.rn.f32 	%f1934, %f1881, %f1933, %f2139;
	fma.rn.f32 	%f1935, %f1883, %f1933, %f2138;
	shfl.sync.idx.b32	%r788|%p490, %r977, %r766, 31, -1;
	mov.b32 	%f1936, %r788;
	fma.rn.f32 	%f1937, %f1881, %f1936, %f2137;
	fma.rn.f32 	%f1938, %f1883, %f1936, %f2136;
	shfl.sync.idx.b32	%r789|%p491, %r976, %r766, 31, -1;
	mov.b32 	%f1939, %r789;
	fma.rn.f32 	%f1940, %f1881, %f1939, %f2135;
	fma.rn.f32 	%f1941, %f1883, %f1939, %f2134;
	shfl.sync.idx.b32	%r790|%p492, %r975, %r766, 31, -1;
	mov.b32 	%f1942, %r790;
	fma.rn.f32 	%f1943, %f1881, %f1942, %f2133;
	fma.rn.f32 	%f1944, %f1883, %f1942, %f2132;
	shfl.sync.idx.b32	%r791|%p493, %r974, %r766, 31, -1;
	mov.b32 	%f1945, %r791;
	fma.rn.f32 	%f1946, %f1881, %f1945, %f2131;
	fma.rn.f32 	%f1947, %f1883, %f1945, %f2130;
	shfl.sync.idx.b32	%r792|%p494, %r973, %r766, 31, -1;
	mov.b32 	%f1948, %r792;
	fma.rn.f32 	%f1949, %f1881, %f1948, %f2129;
	fma.rn.f32 	%f1950, %f1883, %f1948, %f2128;
	shfl.sync.idx.b32	%r793|%p495, %r972, %r766, 31, -1;
	mov.b32 	%f1951, %r793;
	fma.rn.f32 	%f1952, %f1881, %f1951, %f2127;
	fma.rn.f32 	%f1953, %f1883, %f1951, %f2126;
	shfl.sync.idx.b32	%r794|%p496, %r971, %r766, 31, -1;
	mov.b32 	%f1954, %r794;
	fma.rn.f32 	%f1955, %f1881, %f1954, %f2125;
	fma.rn.f32 	%f1956, %f1883, %f1954, %f2124;
	shfl.sync.idx.b32	%r795|%p497, %r970, %r766, 31, -1;
	mov.b32 	%f1957, %r795;
	fma.rn.f32 	%f1958, %f1881, %f1957, %f2123;
	fma.rn.f32 	%f1959, %f1883, %f1957, %f2122;
	shfl.sync.idx.b32	%r796|%p498, %r969, %r766, 31, -1;
	mov.b32 	%f1960, %r796;
	fma.rn.f32 	%f1961, %f1881, %f1960, %f2121;
	fma.rn.f32 	%f1962, %f1883, %f1960, %f2120;
	shfl.sync.idx.b32	%r797|%p499, %r968, %r766, 31, -1;
	mov.b32 	%f1963, %r797;
	fma.rn.f32 	%f1964, %f1881, %f1963, %f2119;
	fma.rn.f32 	%f1965, %f1883, %f1963, %f2118;
	shfl.sync.idx.b32	%r798|%p500, %r967, %r766, 31, -1;
	mov.b32 	%f1966, %r798;
	fma.rn.f32 	%f1967, %f1881, %f1966, %f2117;
	fma.rn.f32 	%f1968, %f1883, %f1966, %f2116;
	shfl.sync.idx.b32	%r799|%p501, %r966, %r766, 31, -1;
	mov.b32 	%f1969, %r799;
	fma.rn.f32 	%f1970, %f1881, %f1969, %f2115;
	fma.rn.f32 	%f1971, %f1883, %f1969, %f2114;
	shfl.sync.idx.b32	%r800|%p502, %r965, %r766, 31, -1;
	mov.b32 	%f1972, %r800;
	fma.rn.f32 	%f1973, %f1881, %f1972, %f2113;
	fma.rn.f32 	%f1974, %f1883, %f1972, %f2112;
	shfl.sync.idx.b32	%r801|%p503, %r964, %r766, 31, -1;
	mov.b32 	%f1975, %r801;
	fma.rn.f32 	%f1976, %f1881, %f1975, %f2111;
	fma.rn.f32 	%f1977, %f1883, %f1975, %f2110;
	mul.wide.s32 	%rd174, %r769, 4;
	add.s64 	%rd175, %rd2, %rd174;
	shfl.sync.idx.b32	%r802|%p504, %r995, %r768, 31, -1;
	mov.b32 	%f1978, %r802;
	ld.global.nc.f32 	%f1979, [%rd175];
	fma.rn.f32 	%f2173, %f1979, %f1978, %f1882;
	ld.global.nc.f32 	%f1980, [%rd175+128];
	fma.rn.f32 	%f2172, %f1980, %f1978, %f1884;
	shfl.sync.idx.b32	%r803|%p505, %r994, %r768, 31, -1;
	mov.b32 	%f1981, %r803;
	fma.rn.f32 	%f2171, %f1979, %f1981, %f1886;
	fma.rn.f32 	%f2170, %f1980, %f1981, %f1887;
	shfl.sync.idx.b32	%r804|%p506, %r993, %r768, 31, -1;
	mov.b32 	%f1982, %r804;
	fma.rn.f32 	%f2169, %f1979, %f1982, %f1889;
	fma.rn.f32 	%f2168, %f1980, %f1982, %f1890;
	shfl.sync.idx.b32	%r805|%p507, %r992, %r768, 31, -1;
	mov.b32 	%f1983, %r805;
	fma.rn.f32 	%f2167, %f1979, %f1983, %f1892;
	fma.rn.f32 	%f2166, %f1980, %f1983, %f1893;
	shfl.sync.idx.b32	%r806|%p508, %r991, %r768, 31, -1;
	mov.b32 	%f1984, %r806;
	fma.rn.f32 	%f2165, %f1979, %f1984, %f1895;
	fma.rn.f32 	%f2164, %f1980, %f1984, %f1896;
	shfl.sync.idx.b32	%r807|%p509, %r990, %r768, 31, -1;
	mov.b32 	%f1985, %r807;
	fma.rn.f32 	%f2163, %f1979, %f1985, %f1898;
	fma.rn.f32 	%f2162, %f1980, %f1985, %f1899;
	shfl.sync.idx.b32	%r808|%p510, %r989, %r768, 31, -1;
	mov.b32 	%f1986, %r808;
	fma.rn.f32 	%f2161, %f1979, %f1986, %f1901;
	fma.rn.f32 	%f2160, %f1980, %f1986, %f1902;
	shfl.sync.idx.b32	%r809|%p511, %r988, %r768, 31, -1;
	mov.b32 	%f1987, %r809;
	fma.rn.f32 	%f2159, %f1979, %f1987, %f1904;
	fma.rn.f32 	%f2158, %f1980, %f1987, %f1905;
	shfl.sync.idx.b32	%r810|%p512, %r987, %r768, 31, -1;
	mov.b32 	%f1988, %r810;
	fma.rn.f32 	%f2157, %f1979, %f1988, %f1907;
	fma.rn.f32 	%f2156, %f1980, %f1988, %f1908;
	shfl.sync.idx.b32	%r811|%p513, %r986, %r768, 31, -1;
	mov.b32 	%f1989, %r811;
	fma.rn.f32 	%f2155, %f1979, %f1989, %f1910;
	fma.rn.f32 	%f2154, %f1980, %f1989, %f1911;
	shfl.sync.idx.b32	%r812|%p514, %r985, %r768, 31, -1;
	mov.b32 	%f1990, %r812;
	fma.rn.f32 	%f2153, %f1979, %f1990, %f1913;
	fma.rn.f32 	%f2152, %f1980, %f1990, %f1914;
	shfl.sync.idx.b32	%r813|%p515, %r984, %r768, 31, -1;
	mov.b32 	%f1991, %r813;
	fma.rn.f32 	%f2151, %f1979, %f1991, %f1916;
	fma.rn.f32 	%f2150, %f1980, %f1991, %f1917;
	shfl.sync.idx.b32	%r814|%p516, %r983, %r768, 31, -1;
	mov.b32 	%f1992, %r814;
	fma.rn.f32 	%f2149, %f1979, %f1992, %f1919;
	fma.rn.f32 	%f2148, %f1980, %f1992, %f1920;
	shfl.sync.idx.b32	%r815|%p517, %r982, %r768, 31, -1;
	mov.b32 	%f1993, %r815;
	fma.rn.f32 	%f2147, %f1979, %f1993, %f1922;
	fma.rn.f32 	%f2146, %f1980, %f1993, %f1923;
	shfl.sync.idx.b32	%r816|%p518, %r981, %r768, 31, -1;
	mov.b32 	%f1994, %r816;
	fma.rn.f32 	%f2145, %f1979, %f1994, %f1925;
	fma.rn.f32 	%f2144, %f1980, %f1994, %f1926;
	shfl.sync.idx.b32	%r817|%p519, %r980, %r768, 31, -1;
	mov.b32 	%f1995, %r817;
	fma.rn.f32 	%f2143, %f1979, %f1995, %f1928;
	fma.rn.f32 	%f2142, %f1980, %f1995, %f1929;
	shfl.sync.idx.b32	%r818|%p520, %r979, %r768, 31, -1;
	mov.b32 	%f1996, %r818;
	fma.rn.f32 	%f2141, %f1979, %f1996, %f1931;
	fma.rn.f32 	%f2140, %f1980, %f1996, %f1932;
	shfl.sync.idx.b32	%r819|%p521, %r978, %r768, 31, -1;
	mov.b32 	%f1997, %r819;
	fma.rn.f32 	%f2139, %f1979, %f1997, %f1934;
	fma.rn.f32 	%f2138, %f1980, %f1997, %f1935;
	shfl.sync.idx.b32	%r820|%p522, %r977, %r768, 31, -1;
	mov.b32 	%f1998, %r820;
	fma.rn.f32 	%f2137, %f1979, %f1998, %f1937;
	fma.rn.f32 	%f2136, %f1980, %f1998, %f1938;
	shfl.sync.idx.b32	%r821|%p523, %r976, %r768, 31, -1;
	mov.b32 	%f1999, %r821;
	fma.rn.f32 	%f2135, %f1979, %f1999, %f1940;
	fma.rn.f32 	%f2134, %f1980, %f1999, %f1941;
	shfl.sync.idx.b32	%r822|%p524, %r975, %r768, 31, -1;
	mov.b32 	%f2000, %r822;
	fma.rn.f32 	%f2133, %f1979, %f2000, %f1943;
	fma.rn.f32 	%f2132, %f1980, %f2000, %f1944;
	shfl.sync.idx.b32	%r823|%p525, %r974, %r768, 31, -1;
	mov.b32 	%f2001, %r823;
	fma.rn.f32 	%f2131, %f1979, %f2001, %f1946;
	fma.rn.f32 	%f2130, %f1980, %f2001, %f1947;
	shfl.sync.idx.b32	%r824|%p526, %r973, %r768, 31, -1;
	mov.b32 	%f2002, %r824;
	fma.rn.f32 	%f2129, %f1979, %f2002, %f1949;
	fma.rn.f32 	%f2128, %f1980, %f2002, %f1950;
	shfl.sync.idx.b32	%r825|%p527, %r972, %r768, 31, -1;
	mov.b32 	%f2003, %r825;
	fma.rn.f32 	%f2127, %f1979, %f2003, %f1952;
	fma.rn.f32 	%f2126, %f1980, %f2003, %f1953;
	shfl.sync.idx.b32	%r826|%p528, %r971, %r768, 31, -1;
	mov.b32 	%f2004, %r826;
	fma.rn.f32 	%f2125, %f1979, %f2004, %f1955;
	fma.rn.f32 	%f2124, %f1980, %f2004, %f1956;
	shfl.sync.idx.b32	%r827|%p529, %r970, %r768, 31, -1;
	mov.b32 	%f2005, %r827;
	fma.rn.f32 	%f2123, %f1979, %f2005, %f1958;
	fma.rn.f32 	%f2122, %f1980, %f2005, %f1959;
	shfl.sync.idx.b32	%r828|%p530, %r969, %r768, 31, -1;
	mov.b32 	%f2006, %r828;
	fma.rn.f32 	%f2121, %f1979, %f2006, %f1961;
	fma.rn.f32 	%f2120, %f1980, %f2006, %f1962;
	shfl.sync.idx.b32	%r829|%p531, %r968, %r768, 31, -1;
	mov.b32 	%f2007, %r829;
	fma.rn.f32 	%f2119, %f1979, %f2007, %f1964;
	fma.rn.f32 	%f2118, %f1980, %f2007, %f1965;
	shfl.sync.idx.b32	%r830|%p532, %r967, %r768, 31, -1;
	mov.b32 	%f2008, %r830;
	fma.rn.f32 	%f2117, %f1979, %f2008, %f1967;
	fma.rn.f32 	%f2116, %f1980, %f2008, %f1968;
	shfl.sync.idx.b32	%r831|%p533, %r966, %r768, 31, -1;
	mov.b32 	%f2009, %r831;
	fma.rn.f32 	%f2115, %f1979, %f2009, %f1970;
	fma.rn.f32 	%f2114, %f1980, %f2009, %f1971;
	shfl.sync.idx.b32	%r832|%p534, %r965, %r768, 31, -1;
	mov.b32 	%f2010, %r832;
	fma.rn.f32 	%f2113, %f1979, %f2010, %f1973;
	fma.rn.f32 	%f2112, %f1980, %f2010, %f1974;
	shfl.sync.idx.b32	%r833|%p535, %r964, %r768, 31, -1;
	mov.b32 	%f2011, %r833;
	fma.rn.f32 	%f2111, %f1979, %f2011, %f1976;
	fma.rn.f32 	%f2110, %f1980, %f2011, %f1977;
$L__BB10_140:
	setp.ge.s32 	%p536, %r7, %r4;
	@%p536 bra 	$L__BB10_142;
	sub.s32 	%r834, %r7, %r998;
	shfl.sync.idx.b32	%r835|%p537, %r997, %r834, 31, -1;
	mul.wide.s32 	%rd176, %r835, 4;
	add.s64 	%rd177, %rd2, %rd176;
	shfl.sync.idx.b32	%r836|%p538, %r995, %r834, 31, -1;
	mov.b32 	%f2012, %r836;
	ld.global.nc.f32 	%f2013, [%rd177];
	fma.rn.f32 	%f2173, %f2013, %f2012, %f2173;
	ld.global.nc.f32 	%f2014, [%rd177+128];
	fma.rn.f32 	%f2172, %f2014, %f2012, %f2172;
	shfl.sync.idx.b32	%r837|%p539, %r994, %r834, 31, -1;
	mov.b32 	%f2015, %r837;
	fma.rn.f32 	%f2171, %f2013, %f2015, %f2171;
	fma.rn.f32 	%f2170, %f2014, %f2015, %f2170;
	shfl.sync.idx.b32	%r838|%p540, %r993, %r834, 31, -1;
	mov.b32 	%f2016, %r838;
	fma.rn.f32 	%f2169, %f2013, %f2016, %f2169;
	fma.rn.f32 	%f2168, %f2014, %f2016, %f2168;
	shfl.sync.idx.b32	%r839|%p541, %r992, %r834, 31, -1;
	mov.b32 	%f2017, %r839;
	fma.rn.f32 	%f2167, %f2013, %f2017, %f2167;
	fma.rn.f32 	%f2166, %f2014, %f2017, %f2166;
	shfl.sync.idx.b32	%r840|%p542, %r991, %r834, 31, -1;
	mov.b32 	%f2018, %r840;
	fma.rn.f32 	%f2165, %f2013, %f2018, %f2165;
	fma.rn.f32 	%f2164, %f2014, %f2018, %f2164;
	shfl.sync.idx.b32	%r841|%p543, %r990, %r834, 31, -1;
	mov.b32 	%f2019, %r841;
	fma.rn.f32 	%f2163, %f2013, %f2019, %f2163;
	fma.rn.f32 	%f2162, %f2014, %f2019, %f2162;
	shfl.sync.idx.b32	%r842|%p544, %r989, %r834, 31, -1;
	mov.b32 	%f2020, %r842;
	fma.rn.f32 	%f2161, %f2013, %f2020, %f2161;
	fma.rn.f32 	%f2160, %f2014, %f2020, %f2160;
	shfl.sync.idx.b32	%r843|%p545, %r988, %r834, 31, -1;
	mov.b32 	%f2021, %r843;
	fma.rn.f32 	%f2159, %f2013, %f2021, %f2159;
	fma.rn.f32 	%f2158, %f2014, %f2021, %f2158;
	shfl.sync.idx.b32	%r844|%p546, %r987, %r834, 31, -1;
	mov.b32 	%f2022, %r844;
	fma.rn.f32 	%f2157, %f2013, %f2022, %f2157;
	fma.rn.f32 	%f2156, %f2014, %f2022, %f2156;
	shfl.sync.idx.b32	%r845|%p547, %r986, %r834, 31, -1;
	mov.b32 	%f2023, %r845;
	fma.rn.f32 	%f2155, %f2013, %f2023, %f2155;
	fma.rn.f32 	%f2154, %f2014, %f2023, %f2154;
	shfl.sync.idx.b32	%r846|%p548, %r985, %r834, 31, -1;
	mov.b32 	%f2024, %r846;
	fma.rn.f32 	%f2153, %f2013, %f2024, %f2153;
	fma.rn.f32 	%f2152, %f2014, %f2024, %f2152;
	shfl.sync.idx.b32	%r847|%p549, %r984, %r834, 31, -1;
	mov.b32 	%f2025, %r847;
	fma.rn.f32 	%f2151, %f2013, %f2025, %f2151;
	fma.rn.f32 	%f2150, %f2014, %f2025, %f2150;
	shfl.sync.idx.b32	%r848|%p550, %r983, %r834, 31, -1;
	mov.b32 	%f2026, %r848;
	fma.rn.f32 	%f2149, %f2013, %f2026, %f2149;
	fma.rn.f32 	%f2148, %f2014, %f2026, %f2148;
	shfl.sync.idx.b32	%r849|%p551, %r982, %r834, 31, -1;
	mov.b32 	%f2027, %r849;
	fma.rn.f32 	%f2147, %f2013, %f2027, %f2147;
	fma.rn.f32 	%f2146, %f2014, %f2027, %f2146;
	shfl.sync.idx.b32	%r850|%p552, %r981, %r834, 31, -1;
	mov.b32 	%f2028, %r850;
	fma.rn.f32 	%f2145, %f2013, %f2028, %f2145;
	fma.rn.f32 	%f2144, %f2014, %f2028, %f2144;
	shfl.sync.idx.b32	%r851|%p553, %r980, %r834, 31, -1;
	mov.b32 	%f2029, %r851;
	fma.rn.f32 	%f2143, %f2013, %f2029, %f2143;
	fma.rn.f32 	%f2142, %f2014, %f2029, %f2142;
	shfl.sync.idx.b32	%r852|%p554, %r979, %r834, 31, -1;
	mov.b32 	%f2030, %r852;
	fma.rn.f32 	%f2141, %f2013, %f2030, %f2141;
	fma.rn.f32 	%f2140, %f2014, %f2030, %f2140;
	shfl.sync.idx.b32	%r853|%p555, %r978, %r834, 31, -1;
	mov.b32 	%f2031, %r853;
	fma.rn.f32 	%f2139, %f2013, %f2031, %f2139;
	fma.rn.f32 	%f2138, %f2014, %f2031, %f2138;
	shfl.sync.idx.b32	%r854|%p556, %r977, %r834, 31, -1;
	mov.b32 	%f2032, %r854;
	fma.rn.f32 	%f2137, %f2013, %f2032, %f2137;
	fma.rn.f32 	%f2136, %f2014, %f2032, %f2136;
	shfl.sync.idx.b32	%r855|%p557, %r976, %r834, 31, -1;
	mov.b32 	%f2033, %r855;
	fma.rn.f32 	%f2135, %f2013, %f2033, %f2135;
	fma.rn.f32 	%f2134, %f2014, %f2033, %f2134;
	shfl.sync.idx.b32	%r856|%p558, %r975, %r834, 31, -1;
	mov.b32 	%f2034, %r856;
	fma.rn.f32 	%f2133, %f2013, %f2034, %f2133;
	fma.rn.f32 	%f2132, %f2014, %f2034, %f2132;
	shfl.sync.idx.b32	%r857|%p559, %r974, %r834, 31, -1;
	mov.b32 	%f2035, %r857;
	fma.rn.f32 	%f2131, %f2013, %f2035, %f2131;
	fma.rn.f32 	%f2130, %f2014, %f2035, %f2130;
	shfl.sync.idx.b32	%r858|%p560, %r973, %r834, 31, -1;
	mov.b32 	%f2036, %r858;
	fma.rn.f32 	%f2129, %f2013, %f2036, %f2129;
	fma.rn.f32 	%f2128, %f2014, %f2036, %f2128;
	shfl.sync.idx.b32	%r859|%p561, %r972, %r834, 31, -1;
	mov.b32 	%f2037, %r859;
	fma.rn.f32 	%f2127, %f2013, %f2037, %f2127;
	fma.rn.f32 	%f2126, %f2014, %f2037, %f2126;
	shfl.sync.idx.b32	%r860|%p562, %r971, %r834, 31, -1;
	mov.b32 	%f2038, %r860;
	fma.rn.f32 	%f2125, %f2013, %f2038, %f2125;
	fma.rn.f32 	%f2124, %f2014, %f2038, %f2124;
	shfl.sync.idx.b32	%r861|%p563, %r970, %r834, 31, -1;
	mov.b32 	%f2039, %r861;
	fma.rn.f32 	%f2123, %f2013, %f2039, %f2123;
	fma.rn.f32 	%f2122, %f2014, %f2039, %f2122;
	shfl.sync.idx.b32	%r862|%p564, %r969, %r834, 31, -1;
	mov.b32 	%f2040, %r862;
	fma.rn.f32 	%f2121, %f2013, %f2040, %f2121;
	fma.rn.f32 	%f2120, %f2014, %f2040, %f2120;
	shfl.sync.idx.b32	%r863|%p565, %r968, %r834, 31, -1;
	mov.b32 	%f2041, %r863;
	fma.rn.f32 	%f2119, %f2013, %f2041, %f2119;
	fma.rn.f32 	%f2118, %f2014, %f2041, %f2118;
	shfl.sync.idx.b32	%r864|%p566, %r967, %r834, 31, -1;
	mov.b32 	%f2042, %r864;
	fma.rn.f32 	%f2117, %f2013, %f2042, %f2117;
	fma.rn.f32 	%f2116, %f2014, %f2042, %f2116;
	shfl.sync.idx.b32	%r865|%p567, %r966, %r834, 31, -1;
	mov.b32 	%f2043, %r865;
	fma.rn.f32 	%f2115, %f2013, %f2043, %f2115;
	fma.rn.f32 	%f2114, %f2014, %f2043, %f2114;
	shfl.sync.idx.b32	%r866|%p568, %r965, %r834, 31, -1;
	mov.b32 	%f2044, %r866;
	fma.rn.f32 	%f2113, %f2013, %f2044, %f2113;
	fma.rn.f32 	%f2112, %f2014, %f2044, %f2112;
	shfl.sync.idx.b32	%r867|%p569, %r964, %r834, 31, -1;
	mov.b32 	%f2045, %r867;
	fma.rn.f32 	%f2111, %f2013, %f2045, %f2111;
	fma.rn.f32 	%f2110, %f2014, %f2045, %f2110;
$L__BB10_142:
	ld.param.u64 	%rd251, [_Z13_spmm_conv_10PKfPfiiPKiS3_S3_S0__param_5];
	ld.param.u64 	%rd250, [_Z13_spmm_conv_10PKfPfiiPKiS3_S3_S0__param_1];
	cvta.to.global.u64 	%rd178, %rd250;
	cvta.to.global.u64 	%rd179, %rd251;
	mul.wide.s32 	%rd180, %r220, 4;
	add.s64 	%rd181, %rd179, %rd180;
	ld.global.nc.u32 	%r868, [%rd181];
	shl.b32 	%r869, %r868, 6;
	add.s32 	%r870, %r869, %r5;
	mul.wide.s32 	%rd182, %r870, 4;
	add.s64 	%rd183, %rd178, %rd182;
	st.global.f32 	[%rd183], %f2173;
	st.global.f32 	[%rd183+128], %f2172;
	ld.global.nc.u32 	%r871, [%rd181+4];
	shl.b32 	%r872, %r871, 6;
	add.s32 	%r873, %r872, %r5;
	mul.wide.s32 	%rd184, %r873, 4;
	add.s64 	%rd185, %rd178, %rd184;
	st.global.f32 	[%rd185], %f2171;
	st.global.f32 	[%rd185+128], %f2170;
	ld.global.nc.u32 	%r874, [%rd181+8];
	shl.b32 	%r875, %r874, 6;
	add.s32 	%r876, %r875, %r5;
	mul.wide.s32 	%rd186, %r876, 4;
	add.s64 	%rd187, %rd178, %rd186;
	st.global.f32 	[%rd187], %f2169;
	st.global.f32 	[%rd187+128], %f2168;
	ld.global.nc.u32 	%r877, [%rd181+12];
	shl.b32 	%r878, %r877, 6;
	add.s32 	%r879, %r878, %r5;
	mul.wide.s32 	%rd188, %r879, 4;
	add.s64 	%rd189, %rd178, %rd188;
	st.global.f32 	[%rd189], %f2167;
	st.global.f32 	[%rd189+128], %f2166;
	ld.global.nc.u32 	%r880, [%rd181+16];
	shl.b32 	%r881, %r880, 6;
	add.s32 	%r882, %r881, %r5;
	mul.wide.s32 	%rd190, %r882, 4;
	add.s64 	%rd191, %rd178, %rd190;
	st.global.f32 	[%rd191], %f2165;
	st.global.f32 	[%rd191+128], %f2164;
	ld.global.nc.u32 	%r883, [%rd181+20];
	shl.b32 	%r884, %r883, 6;
	add.s32 	%r885, %r884, %r5;
	mul.wide.s32 	%rd192, %r885, 4;
	add.s64 	%rd193, %rd178, %rd192;
	st.global.f32 	[%rd193], %f2163;
	st.global.f32 	[%rd193+128], %f2162;
	ld.global.nc.u32 	%r886, [%rd181+24];
	shl.b32 	%r887, %r886, 6;
	add.s32 	%r888, %r887, %r5;
	mul.wide.s32 	%rd194, %r888, 4;
	add.s64 	%rd195, %rd178, %rd194;
	st.global.f32 	[%rd195], %f2161;
	st.global.f32 	[%rd195+128], %f2160;
	ld.global.nc.u32 	%r889, [%rd181+28];
	shl.b32 	%r890, %r889, 6;
	add.s32 	%r891, %r890, %r5;
	mul.wide.s32 	%rd196, %r891, 4;
	add.s64 	%rd197, %rd178, %rd196;
	st.global.f32 	[%rd197], %f2159;
	st.global.f32 	[%rd197+128], %f2158;
	ld.global.nc.u32 	%r892, [%rd181+32];
	shl.b32 	%r893, %r892, 6;
	add.s32 	%r894, %r893, %r5;
	mul.wide.s32 	%rd198, %r894, 4;
	add.s64 	%rd199, %rd178, %rd198;
	st.global.f32 	[%rd199], %f2157;
	st.global.f32 	[%rd199+128], %f2156;
	ld.global.nc.u32 	%r895, [%rd181+36];
	shl.b32 	%r896, %r895, 6;
	add.s32 	%r897, %r896, %r5;
	mul.wide.s32 	%rd200, %r897, 4;
	add.s64 	%rd201, %rd178, %rd200;
	st.global.f32 	[%rd201], %f2155;
	st.global.f32 	[%rd201+128], %f2154;
	ld.global.nc.u32 	%r898, [%rd181+40];
	shl.b32 	%r899, %r898, 6;
	add.s32 	%r900, %r899, %r5;
	mul.wide.s32 	%rd202, %r900, 4;
	add.s64 	%rd203, %rd178, %rd202;
	st.global.f32 	[%rd203], %f2153;
	st.global.f32 	[%rd203+128], %f2152;
	ld.global.nc.u32 	%r901, [%rd181+44];
	shl.b32 	%r902, %r901, 6;
	add.s32 	%r903, %r902, %r5;
	mul.wide.s32 	%rd204, %r903, 4;
	add.s64 	%rd205, %rd178, %rd204;
	st.global.f32 	[%rd205], %f2151;
	st.global.f32 	[%rd205+128], %f2150;
	ld.global.nc.u32 	%r904, [%rd181+48];
	shl.b32 	%r905, %r904, 6;
	add.s32 	%r906, %r905, %r5;
	mul.wide.s32 	%rd206, %r906, 4;
	add.s64 	%rd207, %rd178, %rd206;
	st.global.f32 	[%rd207], %f2149;
	st.global.f32 	[%rd207+128], %f2148;
	ld.global.nc.u32 	%r907, [%rd181+52];
	shl.b32 	%r908, %r907, 6;
	add.s32 	%r909, %r908, %r5;
	mul.wide.s32 	%rd208, %r909, 4;
	add.s64 	%rd209, %rd178, %rd208;
	st.global.f32 	[%rd209], %f2147;
	st.global.f32 	[%rd209+128], %f2146;
	ld.global.nc.u32 	%r910, [%rd181+56];
	shl.b32 	%r911, %r910, 6;
	add.s32 	%r912, %r911, %r5;
	mul.wide.s32 	%rd210, %r912, 4;
	add.s64 	%rd211, %rd178, %rd210;
	st.global.f32 	[%rd211], %f2145;
	st.global.f32 	[%rd211+128], %f2144;
	ld.global.nc.u32 	%r913, [%rd181+60];
	shl.b32 	%r914, %r913, 6;
	add.s32 	%r915, %r914, %r5;
	mul.wide.s32 	%rd212, %r915, 4;
	add.s64 	%rd213, %rd178, %rd212;
	st.global.f32 	[%rd213], %f2143;
	st.global.f32 	[%rd213+128], %f2142;
	ld.global.nc.u32 	%r916, [%rd181+64];
	shl.b32 	%r917, %r916, 6;
	add.s32 	%r918, %r917, %r5;
	mul.wide.s32 	%rd214, %r918, 4;
	add.s64 	%rd215, %rd178, %rd214;
	st.global.f32 	[%rd215], %f2141;
	st.global.f32 	[%rd215+128], %f2140;
	ld.global.nc.u32 	%r919, [%rd181+68];
	shl.b32 	%r920, %r919, 6;
	add.s32 	%r921, %r920, %r5;
	mul.wide.s32 	%rd216, %r921, 4;
	add.s64 	%rd217, %rd178, %rd216;
	st.global.f32 	[%rd217], %f2139;
	st.global.f32 	[%rd217+128], %f2138;
	ld.global.nc.u32 	%r922, [%rd181+72];
	shl.b32 	%r923, %r922, 6;
	add.s32 	%r924, %r923, %r5;
	mul.wide.s32 	%rd218, %r924, 4;
	add.s64 	%rd219, %rd178, %rd218;
	st.global.f32 	[%rd219], %f2137;
	st.global.f32 	[%rd219+128], %f2136;
	ld.global.nc.u32 	%r925, [%rd181+76];
	shl.b32 	%r926, %r925, 6;
	add.s32 	%r927, %r926, %r5;
	mul.wide.s32 	%rd220, %r927, 4;
	add.s64 	%rd221, %rd178, %rd220;
	st.global.f32 	[%rd221], %f2135;
	st.global.f32 	[%rd221+128], %f2134;
	ld.global.nc.u32 	%r928, [%rd181+80];
	shl.b32 	%r929, %r928, 6;
	add.s32 	%r930, %r929, %r5;
	mul.wide.s32 	%rd222, %r930, 4;
	add.s64 	%rd223, %rd178, %rd222;
	st.global.f32 	[%rd223], %f2133;
	st.global.f32 	[%rd223+128], %f2132;
	ld.global.nc.u32 	%r931, [%rd181+84];
	shl.b32 	%r932, %r931, 6;
	add.s32 	%r933, %r932, %r5;
	mul.wide.s32 	%rd224, %r933, 4;
	add.s64 	%rd225, %rd178, %rd224;
	st.global.f32 	[%rd225], %f2131;
	st.global.f32 	[%rd225+128], %f2130;
	ld.global.nc.u32 	%r934, [%rd181+88];
	shl.b32 	%r935, %r934, 6;
	add.s32 	%r936, %r935, %r5;
	mul.wide.s32 	%rd226, %r936, 4;
	add.s64 	%rd227, %rd178, %rd226;
	st.global.f32 	[%rd227], %f2129;
	st.global.f32 	[%rd227+128], %f2128;
	ld.global.nc.u32 	%r937, [%rd181+92];
	shl.b32 	%r938, %r937, 6;
	add.s32 	%r939, %r938, %r5;
	mul.wide.s32 	%rd228, %r939, 4;
	add.s64 	%rd229, %rd178, %rd228;
	st.global.f32 	[%rd229], %f2127;
	st.global.f32 	[%rd229+128], %f2126;
	ld.global.nc.u32 	%r940, [%rd181+96];
	shl.b32 	%r941, %r940, 6;
	add.s32 	%r942, %r941, %r5;
	mul.wide.s32 	%rd230, %r942, 4;
	add.s64 	%rd231, %rd178, %rd230;
	st.global.f32 	[%rd231], %f2125;
	st.global.f32 	[%rd231+128], %f2124;
	ld.global.nc.u32 	%r943, [%rd181+100];
	shl.b32 	%r944, %r943, 6;
	add.s32 	%r945, %r944, %r5;
	mul.wide.s32 	%rd232, %r945, 4;
	add.s64 	%rd233, %rd178, %rd232;
	st.global.f32 	[%rd233], %f2123;
	st.global.f32 	[%rd233+128], %f2122;
	ld.global.nc.u32 	%r946, [%rd181+104];
	shl.b32 	%r947, %r946, 6;
	add.s32 	%r948, %r947, %r5;
	mul.wide.s32 	%rd234, %r948, 4;
	add.s64 	%rd235, %rd178, %rd234;
	st.global.f32 	[%rd235], %f2121;
	st.global.f32 	[%rd235+128], %f2120;
	ld.global.nc.u32 	%r949, [%rd181+108];
	shl.b32 	%r950, %r949, 6;
	add.s32 	%r951, %r950, %r5;
	mul.wide.s32 	%rd236, %r951, 4;
	add.s64 	%rd237, %rd178, %rd236;
	st.global.f32 	[%rd237], %f2119;
	st.global.f32 	[%rd237+128], %f2118;
	ld.global.nc.u32 	%r952, [%rd181+112];
	shl.b32 	%r953, %r952, 6;
	add.s32 	%r954, %r953, %r5;
	mul.wide.s32 	%rd238, %r954, 4;
	add.s64 	%rd239, %rd178, %rd238;
	st.global.f32 	[%rd239], %f2117;
	st.global.f32 	[%rd239+128], %f2116;
	ld.global.nc.u32 	%r955, [%rd181+116];
	shl.b32 	%r956, %r955, 6;
	add.s32 	%r957, %r956, %r5;
	mul.wide.s32 	%rd240, %r957, 4;
	add.s64 	%rd241, %rd178, %rd240;
	st.global.f32 	[%rd241], %f2115;
	st.global.f32 	[%rd241+128], %f2114;
	ld.global.nc.u32 	%r958, [%rd181+120];
	shl.b32 	%r959, %r958, 6;
	add.s32 	%r960, %r959, %r5;
	mul.wide.s32 	%rd242, %r960, 4;
	add.s64 	%rd243, %rd178, %rd242;
	st.global.f32 	[%rd243], %f2113;
	st.global.f32 	[%rd243+128], %f2112;
	ld.global.nc.u32 	%r961, [%rd181+124];
	shl.b32 	%r962, %r961, 6;
	add.s32 	%r963, %r962, %r5;
	mul.wide.s32 	%rd244, %r963, 4;
	add.s64 	%rd245, %rd178, %rd244;
	st.global.f32 	[%rd245], %f2111;
	st.global.f32 	[%rd245+128], %f2110;
	ret;

}
	// .globl	_Z13_spmm_conv_11PKfPfiiPKiS3_S3_S0_
.visible .entry _Z13_spmm_conv_11PKfPfiiPKiS3_S3_S0_(
	.param .u64 .ptr .align 1 _Z13_spmm_conv_11PKfPfiiPKiS3_S3_S0__param_0,
	.param .u64 .ptr .align 1 _Z13_spmm_conv_11PKfPfiiPKiS3_S3_S0__param_1,
	.param .u32 _Z13_spmm_conv_11PKfPfiiPKiS3_S3_S0__param_2,
	.param .u32 _Z13_spmm_conv_11PKfPfiiPKiS3_S3_S0__param_3,
	.param .u64 .ptr .align 1 _Z13_spmm_conv_11PKfPfiiPKiS3_S3_S0__param_4,
	.param .u64 .ptr .align 1 _Z13_spmm_conv_11PKfPfiiPKiS3_S3_S0__param_5,
	.param .u64 .ptr .align 1 _Z13_spmm_conv_11PKfPfiiPKiS3_S3_S0__param_6,
	.param .u64 .ptr .align 1 _Z13_spmm_conv_11PKfPfiiPKiS3_S3_S0__param_7
)
{
	.reg .pred 	%p<400>;
	.reg .b32 	%r<884>;
	.reg .b32 	%f<1680>;
	.reg .b64 	%rd<208>;

	ld.param.u32 	%r156, [_Z13_spmm_conv_11PKfPfiiPKiS3_S3_S0__param_2];
	ld.param.u64 	%rd7, [_Z13_spmm_conv_11PKfPfiiPKiS3_S3_S0__param_4];
	cvta.to.global.u64 	%rd8, %rd7;
	mov.u32 	%r159, %tid.y;
	mov.u32 	%r160, %ctaid.x;
	mul.lo.s32 	%r161, %r160, 88;
	mad.lo.s32 	%r162, %r159, 22, %r161;
	mov.u32 	%r163, %tid.x;
	mov.u32 	%r164, %ctaid.y;
	shl.b32 	%r165, %r164, 6;
	cvt.s64.s32 	%rd9, %r156;
	mul.hi.s32 	%r166, %r162, 780903145;
	shr.u32 	%r167, %r166, 31;
	shr.s32 	%r168, %r166, 2;
	add.s32 	%r169, %r168, %r167;
	mul.lo.s32 	%r170, %r169, 22;
	sub.s32 	%r1, %r162, %r170;
	cvt.s64.s32 	%rd10, %r1;
	add.s64 	%rd11, %rd9, %rd10;
	shl.b64 	%rd12, %rd11, 2;
	add.s64 	%rd13, %rd8, %rd12;
	ld.global.nc.u32 	%r2, [%rd13];
	ld.global.nc.u32 	%r3, [%rd13+4];
	sub.s32 	%r4, %r3, %r2;
	shr.u32 	%r171, %r166, 4;
	add.s32 	%r172, %r171, %r167;
	shr.u32 	%r173, %r169, 30;
	add.s32 	%r174, %r169, %r173;
	and.b32  	%r175, %r174, 131068;
	sub.s32 	%r176, %r169, %r175;
	shl.b32 	%r177, %r172, 17;
	shl.b32 	%r178, %r176, 15;
	add.s32 	%r179, %r165, %r163;
	add.s32 	%r180, %r179, %r177;
	add.s32 	%r5, %r180, %r178;
	and.b32  	%r181, %r4, -2;
	add.s32 	%r6, %r181, %r2;
	setp.lt.s32 	%p1, %r4, 8;
	mov.b32 	%r811, 0;
	mov.f32 	%f1460, 0f00000000;
	mov.f32 	%f1461, %f1460;
	mov.f32 	%f1462, %f1460;
	mov.f32 	%f1463, %f1460;
	mov.f32 	%f1464, %f1460;
	mov.f32 	%f1465, %f1460;
	mov.f32 	%f1466, %f1460;
	mov.f32 	%f1467, %f1460;
	mov.f32 	%f1468, %f1460;
	mov.f32 	%f1469, %f1460;
	mov.f32 	%f1470, %f1460;
	mov.f32 	%f1471, %f1460;
	mov.f32 	%f1472, %f1460;
	mov.f32 	%f1473, %f1460;
	mov.f32 	%f1474, %f1460;
	mov.f32 	%f1475, %f1460;
	mov.f32 	%f1476, %f1460;
	mov.f32 	%f1477, %f1460;
	mov.f32 	%f1478, %f1460;
	mov.f32 	%f1479, %f1460;
	mov.f32 	%f1480, %f1460;
	mov.f32 	%f1481, %f1460;
	mov.f32 	%f1482, %f1460;
	mov.f32 	%f1483, %f1460;
	mov.f32 	%f1484, %f1460;
	mov.f32 	%f1485, %f1460;
	mov.f32 	%f1486, %f1460;
	mov.f32 	%f1487, %f1460;
	mov.f32 	%f1488, %f1460;
	mov.f32 	%f1489, %f1460;
	mov.f32 	%f1490, %f1460;
	mov.f32 	%f1491, %f1460;
	mov.f32 	%f1492, %f1460;
	mov.f32 	%f1493, %f1460;
	mov.f32 	%f1494, %f1460;
	mov.f32 	%f1495, %f1460;
	mov.f32 	%f1496, %f1460;
	mov.f32 	%f1497, %f1460;
	mov.f32 	%f1498, %f1460;
	mov.f32 	%f1499, %f1460;
	mov.f32 	%f1500, %f1460;
	mov.f32 	%f1501, %f1460;
	mov.f32 	%f1502, %f1460;
	mov.f32 	%f1503, %f1460;
	@%p1 bra 	$L__BB11_6;
	mov.b32 	%r811, 0;
	mov.f32 	%f1460, 0f00000000;
	mov.u32 	%r809, %r2;
$L__BB11_2:
	sub.s32 	%r184, %r809, %r2;
	and.b32  	%r185, %r184, 31;
	setp.ne.s32 	%p2, %r185, 0;
	@%p2 bra 	$L__BB11_5;
	sub.s32 	%r186, %r3, %r809;
	mov.u32 	%r187, %tid.x;
	setp.ge.u32 	%p3, %r187, %r186;
	mov.u32 	%r811, %r809;
	@%p3 bra 	$L__BB11_5;
	ld.param.u64 	%rd206, [_Z13_spmm_conv_11PKfPfiiPKiS3_S3_S0__param_7];
	ld.param.u64 	%rd204, [_Z13_spmm_conv_11PKfPfiiPKiS3_S3_S0__param_6];
	add.s32 	%r189, %r809, %r187;
	cvta.to.global.u64 	%rd14, %rd204;
	mul.wide.u32 	%rd15, %r189, 4;
	add.s64 	%rd16, %rd14, %rd15;
	ld.global.nc.u32 	%r190, [%rd16];
	mul.hi.s32 	%r191, %r190, 715827883;
	shr.u32 	%r192, %r191, 31;
	shr.u32 	%r193, %r191, 8;
	add.s32 	%r194, %r193, %r192;
	shl.b32 	%r195, %r194, 17;
	add.s32 	%r196, %r195, %r5;
	shr.s32 	%r197, %r190, 31;
	shr.u32 	%r198, %r197, 23;
	add.s32 	%r199, %r190, %r198;
	shr.s32 	%r200, %r199, 9;
	mul.hi.s32 	%r201, %r200, 1431655766;
	shr.u32 	%r202, %r201, 31;
	add.s32 	%r203, %r201, %r202;
	mul.lo.s32 	%r204, %r203, 3;
	sub.s32 	%r205, %r200, %r204;
	shl.b32 	%r206, %r205, 15;
	add.s32 	%r207, %r196, %r206;
	and.b32  	%r208, %r199, 67108352;
	sub.s32 	%r209, %r190, %r208;
	shl.b32 	%r210, %r209, 6;
	add.s32 	%r810, %r207, %r210;
	cvta.to.global.u64 	%rd17, %rd206;
	add.s64 	%rd18, %rd17, %rd15;
	ld.global.nc.u32 	%r808, [%rd18];
	add.s32 	%r211, %r4, %r189;
	mul.wide.u32 	%rd19, %r211, 4;
	add.s64 	%rd20, %rd17, %rd19;
	ld.global.nc.u32 	%r807, [%rd20];
	add.s32 	%r212, %r211, %r4;
	mul.wide.u32 	%rd21, %r212, 4;
	add.s64 	%rd22, %rd17, %rd21;
	ld.global.nc.u32 	%r806, [%rd22];
	add.s32 	%r213, %r212, %r4;
	mul.wide.u32 	%rd23, %r213, 4;
	add.s64 	%rd24, %rd17, %rd23;
	ld.global.nc.u32 	%r805, [%rd24];
	add.s32 	%r214, %r213, %r4;
	mul.wide.u32 	%rd25, %r214, 4;
	add.s64 	%rd26, %rd17, %rd25;
	ld.global.nc.u32 	%r804, [%rd26];
	add.s32 	%r215, %r214, %r4;
	mul.wide.u32 	%rd27, %r215, 4;
	add.s64 	%rd28, %rd17, %rd27;
	ld.global.nc.u32 	%r803, [%rd28];
	add.s32 	%r216, %r215, %r4;
	mul.wide.u32 	%rd29, %r216, 4;
	add.s64 	%rd30, %rd17, %rd29;
	ld.global.nc.u32 	%r802, [%rd30];
	add.s32 	%r217, %r216, %r4;
	mul.wide.u32 	%rd31, %r217, 4;
	add.s64 	%rd32, %rd17, %rd31;
	ld.global.nc.u32 	%r801, [%rd32];
	add.s32 	%r218, %r217, %r4;
	mul.wide.u32 	%rd33, %r218, 4;
	add.s64 	%rd34, %rd17, %rd33;
	ld.global.nc.u32 	%r800, [%rd34];
	add.s32 	%r219, %r218, %r4;
	mul.wide.u32 	%rd35, %r219, 4;
	add.s64 	%rd36, %rd17, %rd35;
	ld.global.nc.u32 	%r799, [%rd36];
	add.s32 	%r220, %r219, %r4;
	mul.wide.u32 	%rd37, %r220, 4;
	add.s64 	%rd38, %rd17, %rd37;
	ld.global.nc.u32 	%r798, [%rd38];
	add.s32 	%r221, %r220, %r4;
	mul.wide.u32 	%rd39, %r221, 4;
	add.s64 	%rd40, %rd17, %rd39;
	ld.global.nc.u32 	%r797, [%rd40];
	add.s32 	%r222, %r221, %r4;
	mul.wide.u32 	%rd41, %r222, 4;
	add.s64 	%rd42, %rd17, %rd41;
	ld.global.nc.u32 	%r796, [%rd42];
	add.s32 	%r223, %r222, %r4;
	mul.wide.u32 	%rd43, %r223, 4;
	add.s64 	%rd44, %rd17, %rd43;
	ld.global.nc.u32 	%r795, [%rd44];
	add.s32 	%r224, %r223, %r4;
	mul.wide.u32 	%rd45, %r224, 4;
	add.s64 	%rd46, %rd17, %rd45;
	ld.global.nc.u32 	%r794, [%rd46];
	add.s32 	%r225, %r224, %r4;
	mul.wide.u32 	%rd47, %r225, 4;
	add.s64 	%rd48, %rd17, %rd47;
	ld.global.nc.u32 	%r793, [%rd48];
	add.s32 	%r226, %r225, %r4;
	mul.wide.u32 	%rd49, %r226, 4;
	add.s64 	%rd50, %rd17, %rd49;
	ld.global.nc.u32 	%r792, [%rd50];
	add.s32 	%r227, %r226, %r4;
	mul.wide.u32 	%rd51, %r227, 4;
	add.s64 	%rd52, %rd17, %rd51;
	ld.global.nc.u32 	%r791, [%rd52];
	add.s32 	%r228, %r227, %r4;
	mul.wide.u32 	%rd53, %r228, 4;
	add.s64 	%rd54, %rd17, %rd53;
	ld.global.nc.u32 	%r790, [%rd54];
	add.s32 	%r229, %r228, %r4;
	mul.wide.u32 	%rd55, %r229, 4;
	add.s64 	%rd56, %rd17, %rd55;
	ld.global.nc.u32 	%r789, [%rd56];
	add.s32 	%r230, %r229, %r4;
	mul.wide.u32 	%rd57, %r230, 4;
	add.s64 	%rd58, %rd17, %rd57;
	ld.global.nc.u32 	%r788, [%rd58];
	add.s32 	%r231, %r230, %r4;
	mul.wide.u32 	%rd59, %r231, 4;
	add.s64 	%rd60, %rd17, %rd59;
	ld.global.nc.u32 	%r787, [%rd60];
$L__BB11_5:
	ld.param.u64 	%rd197, [_Z13_spmm_conv_11PKfPfiiPKiS3_S3_S0__param_0];
	sub.s32 	%r232, %r809, %r811;
	shfl.sync.idx.b32	%r233|%p4, %r810, %r232, 31, -1;
	add.s32 	%r234, %r232, 1;
	shfl.sync.idx.b32	%r235|%p5, %r810, %r234, 31, -1;
	add.s32 	%r236, %r232, 2;
	shfl.sync.idx.b32	%r237|%p6, %r810, %r236, 31, -1;
	add.s32 	%r238, %r232, 3;
	shfl.sync.idx.b32	%r239|%p7, %r810, %r238, 31, -1;
	add.s32 	%r240, %r232, 4;
	shfl.sync.idx.b32	%r241|%p8, %r810, %r240, 31, -1;
	add.s32 	%r242, %r232, 5;
	shfl.sync.idx.b32	%r243|%p9, %r810, %r242, 31, -1;
	add.s32 	%r244, %r232, 6;
	shfl.sync.idx.b32	%r245|%p10, %r810, %r244, 31, -1;
	add.s32 	%r246, %r232, 7;
	shfl.sync.idx.b32	%r247|%p11, %r810, %r246, 31, -1;
	cvta.to.global.u64 	%rd61, %rd197;
	mul.wide.s32 	%rd62, %r233, 4;
	add.s64 	%rd63, %rd61, %rd62;
	shfl.sync.idx.b32	%r248|%p12, %r808, %r232, 31, -1;
	mov.b32 	%f552, %r248;
	ld.global.nc.f32 	%f553, [%rd63];
	fma.rn.f32 	%f554, %f553, %f552, %f1503;
	ld.global.nc.f32 	%f555, [%rd63+128];
	fma.rn.f32 	%f556, %f555, %f552, %f1502;
	shfl.sync.idx.b32	%r249|%p13, %r807, %r232, 31, -1;
	mov.b32 	%f557, %r249;
	fma.rn.f32 	%f558, %f553, %f557, %f1501;
	fma.rn.f32 	%f559, %f555, %f557, %f1500;
	shfl.sync.idx.b32	%r250|%p14, %r806, %r232, 31, -1;
	mov.b32 	%f560, %r250;
	fma.rn.f32 	%f561, %f553, %f560, %f1499;
	fma.rn.f32 	%f562, %f555, %f560, %f1498;
	shfl.sync.idx.b32	%r251|%p15, %r805, %r232, 31, -1;
	mov.b32 	%f563, %r251;
	fma.rn.f32 	%f564, %f553, %f563, %f1497;
	fma.rn.f32 	%f565, %f555, %f563, %f1496;
	shfl.sync.idx.b32	%r252|%p16, %r804, %r232, 31, -1;
	mov.b32 	%f566, %r252;
	fma.rn.f32 	%f567, %f553, %f566, %f1495;
	fma.rn.f32 	%f568, %f555, %f566, %f1494;
	shfl.sync.idx.b32	%r253|%p17, %r803, %r232, 31, -1;
	mov.b32 	%f569, %r253;
	fma.rn.f32 	%f570, %f553, %f569, %f1493;
	fma.rn.f32 	%f571, %f555, %f569, %f1492;
	shfl.sync.idx.b32	%r254|%p18, %r802, %r232, 31, -1;
	mov.b32 	%f572, %r254;
	fma.rn.f32 	%f573, %f553, %f572, %f1491;
	fma.rn.f32 	%f574, %f555, %f572, %f1490;
	shfl.sync.idx.b32	%r255|%p19, %r801, %r232, 31, -1;
	mov.b32 	%f575, %r255;
	fma.rn.f32 	%f576, %f553, %f575, %f1489;
	fma.rn.f32 	%f577, %f555, %f575, %f1488;
	shfl.sync.idx.b32	%r256|%p20, %r800, %r232, 31, -1;
	mov.b32 	%f578, %r256;
	fma.rn.f32 	%f579, %f553, %f578, %f1487;
	fma.rn.f32 	%f580, %f555, %f578, %f1486;
	shfl.sync.idx.b32	%r257|%p21, %r799, %r232, 31, -1;
	mov.b32 	%f581, %r257;
	fma.rn.f32 	%f582, %f553, %f581, %f1485;
	fma.rn.f32 	%f583, %f555, %f581, %f1484;
	shfl.sync.idx.b32	%r258|%p22, %r798, %r232, 31, -1;
	mov.b32 	%f584, %r258;
	fma.rn.f32 	%f585, %f553, %f584, %f1483;
	fma.rn.f32 	%f586, %f555, %f584, %f1482;
	shfl.sync.idx.b32	%r259|%p23, %r797, %r232, 31, -1;
	mov.b32 	%f587, %r259;
	fma.rn.f32 	%f588, %f553, %f587, %f1481;
	fma.rn.f32 	%f589, %f555, %f587, %f1480;
	shfl.sync.idx.b32	%r260|%p24, %r796, %r232, 31, -1;
	mov.b32 	%f590, %r260;
	fma.rn.f32 	%f591, %f553, %f590, %f1479;
	fma.rn.f32 	%f592, %f555, %f590, %f1478;
	shfl.sync.idx.b32	%r261|%p25, %r795, %r232, 31, -1;
	mov.b32 	%f593, %r261;
	fma.rn.f32 	%f594, %f553, %f593, %f1477;
	fma.rn.f32 	%f595, %f555, %f593, %f1476;
	shfl.sync.idx.b32	%r262|%p26, %r794, %r232, 31, -1;
	mov.b32 	%f596, %r262;
	fma.rn.f32 	%f597, %f553, %f596, %f1475;
	fma.rn.f32 	%f598, %f555, %f596, %f1474;
	shfl.sync.idx.b32	%r263|%p27, %r793, %r232, 31, -1;
	mov.b32 	%f599, %r263;
	fma.rn.f32 	%f600, %f553, %f599, %f1473;
	fma.rn.f32 	%f601, %f555, %f599, %f1472;
	shfl.sync.idx.b32	%r264|%p28, %r792, %r232, 31, -1;
	mov.b32 	%f602, %r264;
	fma.rn.f32 	%f603, %f553, %f602, %f1471;
	fma.rn.f32 	%f604, %f555, %f602, %f1470;
	shfl.sync.idx.b32	%r265|%p29, %r791, %r232, 31, -1;
	mov.b32 	%f605, %r265;
	fma.rn.f32 	%f606, %f553, %f605, %f1469;
	fma.rn.f32 	%f607, %f555, %f605, %f1468;
	shfl.sync.idx.b32	%r266|%p30, %r790, %r232, 31, -1;
	mov.b32 	%f608, %r266;
	fma.rn.f32 	%f609, %f553, %f608, %f1467;
	fma.rn.f32 	%f610, %f555, %f608, %f1466;
	shfl.sync.idx.b32	%r267|%p31, %r789, %r232, 31, -1;
	mov.b32 	%f611, %r267;
	fma.rn.f32 	%f612, %f553, %f611, %f1465;
	fma.rn.f32 	%f613, %f555, %f611, %f1464;
	shfl.sync.idx.b32	%r268|%p32, %r788, %r232, 31, -1;
	mov.b32 	%f614, %r268;
	fma.rn.f32 	%f615, %f553, %f614, %f1463;
	fma.rn.f32 	%f616, %f555, %f614, %f1462;
	shfl.sync.idx.b32	%r269|%p33, %r787, %r232, 31, -1;
	mov.b32 	%f617, %r269;
	fma.rn.f32 	%f618, %f553, %f617, %f1461;
	fma.rn.f32 	%f619, %f555, %f617, %f1460;
	mul.wide.s32 	%rd64, %r235, 4;
	add.s64 	%rd65, %rd61, %rd64;
	shfl.sync.idx.b32	%r270|%p34, %r808, %r234, 31, -1;
	mov.b32 	%f620, %r270;
	ld.global.nc.f32 	%f621, [%rd65];
	fma.rn.f32 	%f622, %f621, %f620, %f554;
	ld.global.nc.f32 	%f623, [%rd65+128];
	fma.rn.f32 	%f624, %f623, %f620, %f556;
	shfl.sync.idx.b32	%r271|%p35, %r807, %r234, 31, -1;
	mov.b32 	%f625, %r271;
	fma.rn.f32 	%f626, %f621, %f625, %f558;
	fma.rn.f32 	%f627, %f623, %f625, %f559;
	shfl.sync.idx.b32	%r272|%p36, %r806, %r234, 31, -1;
	mov.b32 	%f628, %r272;
	fma.rn.f32 	%f629, %f621, %f628, %f561;
	fma.rn.f32 	%f630, %f623, %f628, %f562;
	shfl.sync.idx.b32	%r273|%p37, %r805, %r234, 31, -1;
	mov.b32 	%f631, %r273;
	fma.rn.f32 	%f632, %f621, %f631, %f564;
	fma.rn.f32 	%f633, %f623, %f631, %f565;
	shfl.sync.idx.b32	%r274|%p38, %r804, %r234, 31, -1;
	mov.b32 	%f634, %r274;
	fma.rn.f32 	%f635, %f621, %f634, %f567;
	fma.rn.f32 	%f636, %f623, %f634, %f568;
	shfl.sync.idx.b32	%r275|%p39, %r803, %r234, 31, -1;
	mov.b32 	%f637, %r275;
	fma.rn.f32 	%f638, %f621, %f637, %f570;
	fma.rn.f32 	%f639, %f623, %f637, %f571;
	shfl.sync.idx.b32	%r276|%p40, %r802, %r234, 31, -1;
	mov.b32 	%f640, %r276;
	fma.rn.f32 	%f641, %f621, %f640, %f573;
	fma.rn.f32 	%f642, %f623, %f640, %f574;
	shfl.sync.idx.b32	%r277|%p41, %r801, %r234, 31, -1;
	mov.b32 	%f643, %r277;
	fma.rn.f32 	%f644, %f621, %f643, %f576;
	fma.rn.f32 	%f645, %f623, %f643, %f577;
	shfl.sync.idx.b32	%r278|%p42, %r800, %r234, 31, -1;
	mov.b32 	%f646, %r278;
	fma.rn.f32 	%f647, %f621, %f646, %f579;
	fma.rn.f32 	%f648, %f623, %f646, %f580;
	shfl.sync.idx.b32	%r279|%p43, %r799, %r234, 31, -1;
	mov.b32 	%f649, %r279;
	fma.rn.f32 	%f650, %f621, %f649, %f582;
	fma.rn.f32 	%f651, %f623, %f649, %f583;
	shfl.sync.idx.b32	%r280|%p44, %r798, %r234, 31, -1;
	mov.b32 	%f652, %r280;
	fma.rn.f32 	%f653, %f621, %f652, %f585;
	fma.rn.f32 	%f654, %f623, %f652, %f586;
	shfl.sync.idx.b32	%r281|%p45, %r797, %r234, 31, -1;
	mov.b32 	%f655, %r281;
	fma.rn.f32 	%f656, %f621, %f655, %f588;
	fma.rn.f32 	%f657, %f623, %f655, %f589;
	shfl.sync.idx.b32	%r282|%p46, %r796, %r234, 31, -1;
	mov.b32 	%f658, %r282;
	fma.rn.f32 	%f659, %f621, %f658, %f591;
	fma.rn.f32 	%f660, %f623, %f658, %f592;
	shfl.sync.idx.b32	%r283|%p47, %r795, %r234, 31, -1;
	mov.b32 	%f661, %r283;
	fma.rn.f32 	%f662, %f621, %f661, %f594;
	fma.rn.f32 	%f663, %f623, %f661, %f595;
	shfl.sync.idx.b32	%r284|%p48, %r794, %r234, 31, -1;
	mov.b32 	%f664, %r284;
	fma.rn.f32 	%f665, %f621, %f664, %f597;
	fma.rn.f32 	%f666, %f623, %f664, %f598;
	shfl.sync.idx.b32	%r285|%p49, %r793, %r234, 31, -1;
	mov.b32 	%f667, %r285;
	fma.rn.f32 	%f668, %f621, %f667, %f600;
	fma.rn.f32 	%f669, %f623, %f667, %f601;
	shfl.sync.idx.b32	%r286|%p50, %r792, %r234, 31, -1;
	mov.b32 	%f670, %r286;
	fma.rn.f32 	%f671, %f621, %f670, %f603;
	fma.rn.f32 	%f672, %f623, %f670, %f604;
	shfl.sync.idx.b32	%r287|%p51, %r791, %r234, 31, -1;
	mov.b32 	%f673, %r287;
	fma.rn.f32 	%f674, %f621, %f673, %f606;
	fma.rn.f32 	%f675, %f623, %f673, %f607;
	shfl.sync.idx.b32	%r288|%p52, %r790, %r234, 31, -1;
	mov.b32 	%f676, %r288;
	fma.rn.f32 	%f677, %f621, %f676, %f609;
	fma.rn.f32 	%f678, %f623, %f676, %f610;
	shfl.sync.idx.b32	%r289|%p53, %r789, %r234, 31, -1;
	mov.b32 	%f679, %r289;
	fma.rn.f32 	%f680, %f621, %f679, %f612;
	fma.rn.f32 	%f681, %f623, %f679, %f613;
	shfl.sync.idx.b32	%r290|%p54, %r788, %r234, 31, -1;
	mov.b32 	%f682, %r290;
	fma.rn.f32 	%f683, %f621, %f682, %f615;
	fma.rn.f32 	%f684, %f623, %f682, %f616;
	shfl.sync.idx.b32	%r291|%p55, %r787, %r234, 31, -1;
	mov.b32 	%f685, %r291;
	fma.rn.f32 	%f686, %f621, %f685, %f618;
	fma.rn.f32 	%f687, %f623, %f685, %f619;
	mul.wide.s32 	%rd66, %r237, 4;
	add.s64 	%rd67, %rd61, %rd66;
	shfl.sync.idx.b32	%r292|%p56, %r808, %r236, 31, -1;
	mov.b32 	%f688, %r292;
	ld.global.nc.f32 	%f689, [%rd67];
	fma.rn.f32 	%f690, %f689, %f688, %f622;
	ld.global.nc.f32 	%f691, [%rd67+128];
	fma.rn.f32 	%f692, %f691, %f688, %f624;
	shfl.sync.idx.b32	%r293|%p57, %r807, %r236, 31, -1;
	mov.b32 	%f693, %r293;
	fma.rn.f32 	%f694, %f689, %f693, %f626;
	fma.rn.f32 	%f695, %f691, %f693, %f627;
	shfl.sync.idx.b32	%r294|%p58, %r806, %r236, 31, -1;
	mov.b32 	%f696, %r294;
	fma.rn.f32 	%f697, %f689, %f696, %f629;
	fma.rn.f32 	%f698, %f691, %f696, %f630;
	shfl.sync.idx.b32	%r295|%p59, %r805, %r236, 31, -1;
	mov.b32 	%f699, %r295;
	fma.rn.f32 	%f700, %f689, %f699, %f632;
	fma.rn.f32 	%f701, %f691, %f699, %f633;
	shfl.sync.idx.b32	%r296|%p60, %r804, %r236, 31, -1;
	mov.b32 	%f702, %r296;
	fma.rn.f32 	%f703, %f689, %f702, %f635;
	fma.rn.f32 	%f704, %f691, %f702, %f636;
	shfl.sync.idx.b32	%r297|%p61, %r803, %r236, 31, -1;
	mov.b32 	%f705, %r297;
	fma.rn.f32 	%f706, %f689, %f705, %f638;
	fma.rn.f32 	%f707, %f691, %f705, %f639;
	shfl.sync.idx.b32	%r298|%p62, %r802, %r236, 31, -1;
	mov.b32 	%f708, %r298;
	fma.rn.f32 	%f709, %f689, %f708, %f641;
	fma.rn.f32 	%f710, %f691, %f708, %f642;
	shfl.sync.idx.b32	%r299|%p63, %r801, %r236, 31, -1;
	mov.b32 	%f711, %r299;
	fma.rn.f32 	%f712, %f689, %f711, %f644;
	fma.rn.f32 	%f713, %f691, %f711, %f645;
	shfl.sync.idx.b32	%r300|%p64, %r800, %r236, 31, -1;
	mov.b32 	%f714, %r300;
	fma.rn.f32 	%f715, %f689, %f714, %f647;
	fma.rn.f32 	%f716, %f691, %f714, %f648;
	shfl.sync.idx.b32	%r301|%p65, %r799, %r236, 31, -1;
	mov.b32 	%f717, %r301;
	fma.rn.f32 	%f718, %f689, %f717, %f650;
	fma.rn.f32 	%f719, %f691, %f717, %f651;
	shfl.sync.idx.b32	%r302|%p66, %r798, %r236, 31, -1;
	mov.b32 	%f720, %r302;
	fma.rn.f32 	%f721, %f689, %f720, %f653;
	fma.rn.f32 	%f722, %f691, %f720, %f654;
	shfl.sync.idx.b32	%r303|%p67, %r797, %r236, 31, -1;
	mov.b32 	%f723, %r303;
	fma.rn.f32 	%f724, %f689, %f723, %f656;
	fma.rn.f32 	%f725, %f691, %f723, %f657;
	shfl.sync.idx.b32	%r304|%p68, %r796, %r236, 31, -1;
	mov.b32 	%f726, %r304;
	fma.rn.f32 	%f727, %f689, %f726, %f659;
	fma.rn.f32 	%f728, %f691, %f726, %f660;
	shfl.sync.idx.b32	%r305|%p69, %r795, %r236, 31, -1;
	mov.b32 	%f729, %r305;
	fma.rn.f32 	%f730, %f689, %f729, %f662;
	fma.rn.f32 	%f731, %f691, %f729, %f663;
	shfl.sync.idx.b32	%r306|%p70, %r794, %r236, 31, -1;
	mov.b32 	%f732, %r306;
	fma.rn.f32 	%f733, %f689, %f732, %f665;
	fma.rn.f32 	%f734, %f691, %f732, %f666;
	shfl.sync.idx.b32	%r307|%p71, %r793, %r236, 31, -1;
	mov.b32 	%f735, %r307;
	fma.rn.f32 	%f736, %f689, %f735, %f668;
	fma.rn.f32 	%f737, %f691, %f735, %f669;
	shfl.sync.idx.b32	%r308|%p72, %r792, %r236, 31, -1;
	mov.b32 	%f738, %r308;
	fma.rn.f32 	%f739, %f689, %f738, %f671;
	fma.rn.f32 	%f740, %f691, %f738, %f672;
	shfl.sync.idx.b32	%r309|%p73, %r791, %r236, 31, -1;
	mov.b32 	%f741, %r309;
	fma.rn.f32 	%f742, %f689, %f741, %f674;
	fma.rn.f32 	%f743, %f691, %f741, %f675;
	shfl.sync.idx.b32	%r310|%p74, %r790, %r236, 31, -1;
	mov.b32 	%f744, %r310;
	fma.rn.f32 	%f745, %f689, %f744, %f677;
	fma.rn.f32 	%f746, %f691, %f744, %f678;
	shfl.sync.idx.b32	%r311|%p75, %r789, %r236, 31, -1;
	mov.b32 	%f747, %r311;
	fma.rn.f32 	%f748, %f689, %f747, %f680;
	fma.rn.f32 	%f749, %f691, %f747, %f681;
	shfl.sync.idx.b32	%r312|%p76, %r788, %r236, 31, -1;
	mov.b32 	%f750, %r312;
	fma.rn.f32 	%f751, %f689, %f750, %f683;
	fma.rn.f32 	%f752, %f691, %f750, %f684;
	shfl.sync.idx.b32	%r313|%p77, %r787, %r236, 31, -1;
	mov.b32 	%f753, %r313;
	fma.rn.f32 	%f754, %f689, %f753, %f686;
	fma.rn.f32 	%f755, %f691, %f753, %f687;
	mul.wide.s32 	%rd68, %r239, 4;
	add.s64 	%rd69, %rd61, %rd68;
	shfl.sync.idx.b32	%r314|%p78, %r808, %r238, 31, -1;
	mov.b32 	%f756, %r314;
	ld.global.nc.f32 	%f757, [%rd69];
	fma.rn.f32 	%f758, %f757, %f756, %f690;
	ld.global.nc.f32 	%f759, [%rd69+128];
	fma.rn.f32 	%f760, %f759, %f756, %f692;
	shfl.sync.idx.b32	%r315|%p79, %r807, %r238, 31, -1;
	mov.b32 	%f761, %r315;
	fma.rn.f32 	%f762, %f757, %f761, %f694;
	fma.rn.f32 	%f763, %f759, %f761, %f695;
	shfl.sync.idx.b32	%r316|%p80, %r806, %r238, 31, -1;
	mov.b32 	%f764, %r316;
	fma.rn.f32 	%f765, %f757, %f764, %f697;
	fma.rn.f32 	%f766, %f759, %f764, %f698;
	shfl.sync.idx.b32	%r317|%p81, %r805, %r238, 31, -1;
	mov.b32 	%f767, %r317;
	fma.rn.f32 	%f768, %f757, %f767, %f700;
	fma.rn.f32 	%f769, %f759, %f767, %f701;
	shfl.sync.idx.b32	%r318|%p82, %r804, %r238, 31, -1;
	mov.b32 	%f770, %r318;
	fma.rn.f32 	%f771, %f757, %f770, %f703;
	fma.rn.f32 	%f772, %f759, %f770, %f704;
	shfl.sync.idx.b32	%r319|%p83, %r803, %r238, 31, -1;
	mov.b32 	%f773, %r319;
	fma.rn.f32 	%f774, %f757, %f773, %f706;
	fma.rn.f32 	%f775, %f759, %f773, %f707;
	shfl.sync.idx.b32	%r320|%p84, %r802, %r238, 31, -1;
	mov.b32 	%f776, %r320;
	fma.rn.f32 	%f777, %f757, %f776, %f709;
	fma.rn.f32 	%f778, %f759, %f776, %f710;
	shfl.sync.idx.b32	%r321|%p85, %r801, %r238, 31, -1;
	mov.b32 	%f779, %r321;
	fma.rn.f32 	%f780, %f757, %f779, %f712;
	fma.rn.f32 	%f781, %f759, %f779, %f713;
	shfl.sync.idx.b32	%r322|%p86, %r800, %r238, 31, -1;
	mov.b32 	%f782, %r322;
	fma.rn.f32 	%f783, %f757, %f782, %f715;
	fma.rn.f32 	%f784, %f759, %f782, %f716;
	shfl.sync.idx.b32	%r323|%p87, %r799, %r238, 31, -1;
	mov.b32 	%f785, %r323;
	fma.rn.f32 	%f786, %f757, %f785, %f718;
	fma.rn.f32 	%f787, %f759, %f785, %f719;
	shfl.sync.idx.b32	%r324|%p88, %r798, %r238, 31, -1;
	mov.b32 	%f788, %r324;
	fma.rn.f32 	%f789, %f757, %f788, %f721;
	fma.rn.f32 	%f790, %f759, %f788, %f722;
	shfl.sync.idx.b32	%r325|%p89, %r797, %r238, 31, -1;
	mov.b32 	%f791, %r325;
	fma.rn.f32 	%f792, %f757, %f791, %f724;
	fma.rn.f32 	%f793, %f759, %f791, %f725;
	shfl.sync.idx.b32	%r326|%p90, %r796, %r238, 31, -1;
	mov.b32 	%f794, %r326;
	fma.rn.f32 	%f795, %f757, %f794, %f727;
	fma.rn.f32 	%f796, %f759, %f794, %f728;
	shfl.sync.idx.b32	%r327|%p91, %r795, %r238, 31, -1;
	mov.b32 	%f797, %r327;
	fma.rn.f32 	%f798, %f757, %f797, %f730;
	fma.rn.f32 	%f799, %f759, %f797, %f731;
	shfl.sync.idx.b32	%r328|%p92, %r794, %r238, 31, -1;
	mov.b32 	%f800, %r328;
	fma.rn.f32 	%f801, %f757, %f800, %f733;
	fma.rn.f32 	%f802, %f759, %f800, %f734;
	shfl.sync.idx.b32	%r329|%p93, %r793, %r238, 31, -1;
	mov.b32 	%f803, %r329;
	fma.rn.f32 	%f804, %f757, %f803, %f736;
	fma.rn.f32 	%f805, %f759, %f803, %f737;
	shfl.sync.idx.b32	%r330|%p94, %r792, %r238, 31, -1;
	mov.b32 	%f806, %r330;
	fma.rn.f32 	%f807, %f757, %f806, %f739;
	fma.rn.f32 	%f808, %f759, %f806, %f740;
	shfl.sync.idx.b32	%r331|%p95, %r791, %r238, 31, -1;
	mov.b32 	%f809, %r331;
	fma.rn.f32 	%f810, %f757, %f809, %f742;
	fma.rn.f32 	%f811, %f759, %f809, %f743;
	shfl.sync.idx.b32	%r332|%p96, %r790, %r238, 31, -1;
	mov.b32 	%f812, %r332;
	fma.rn.f32 	%f813, %f757, %f812, %f745;
	fma.rn.f32 	%f814, %f759, %f812, %f746;
	shfl.sync.idx.b32	%r333|%p97, %r789, %r238, 31, -1;
	mov.b32 	%f815, %r333;
	fma.rn.f32 	%f816, %f757, %f815, %f748;
	fma.rn.f32 	%f817, %f759, %f815, %f749;
	shfl.sync.idx.b32	%r334|%p98, %r788, %r238, 31, -1;
	mov.b32 	%f818, %r334;
	fma.rn.f32 	%f819, %f757, %f818, %f751;
	fma.rn.f32 	%f820, %f759, %f818, %f752;
	shfl.sync.idx.b32	%r335|%p99, %r787, %r238, 31, -1;
	mov.b32 	%f821, %r335;
	fma.rn.f32 	%f822, %f757, %f821, %f754;
	fma.rn.f32 	%f823, %f759, %f821, %f755;
	mul.wide.s32 	%rd70, %r241, 4;
	add.s64 	%rd71, %rd61, %rd70;
	shfl.sync.idx.b32	%r336|%p100, %r808, %r240, 31, -1;
	mov.b32 	%f824, %r336;
	ld.global.nc.f32 	%f825, [%rd71];
	fma.rn.f32 	%f826, %f825, %f824, %f758;
	ld.global.nc.f32 	%f827, [%rd71+128];
	fma.rn.f32 	%f828, %f827, %f824, %f760;
	shfl.sync.idx.b32	%r337|%p101, %r807, %r240, 31, -1;
	mov.b32 	%f829, %r337;
	fma.rn.f32 	%f830, %f825, %f829, %f762;
	fma.rn.f32 	%f831, %f827, %f829, %f763;
	shfl.sync.idx.b32	%r338|%p102, %r806, %r240, 31, -1;
	mov.b32 	%f832, %r338;
	fma.rn.f32 	%f833, %f825, %f832, %f765;
	fma.rn.f32 	%f834, %f827, %f832, %f766;
	shfl.sync.idx.b32	%r339|%p103, %r805, %r240, 31, -1;
	mov.b32 	%f835, %r339;
	fma.rn.f32 	%f836, %f825, %f835, %f768;
	fma.rn.f32 	%f837, %f827, %f835, %f769;
	shfl.sync.idx.b32	%r340|%p104, %r804, %r240, 31, -1;
	mov.b32 	%f838, %r340;
	fma.rn.f32 	%f839, %f825, %f838, %f771;
	fma.rn.f32 	%f840, %f827, %f838, %f772;
	shfl.sync.idx.b32	%r341|%p105, %r803, %r240, 31, -1;
	mov.b32 	%f841, %r341;
	fma.rn.f32 	%f842, %f825, %f841, %f774;
	fma.rn.f32 	%f843, %f827, %f841, %f775;
	shfl.sync.idx.b32	%r342|%p106, %r802, %r240, 31, -1;
	mov.b32 	%f844, %r342;
	fma.rn.f32 	%f845, %f825, %f844, %f777;
	fma.rn.f32 	%f846, %f827, %f844, %f778;
	shfl.sync.idx.b32	%r343|%p107, %r801, %r240, 31, -1;
	mov.b32 	%f847, %r343;
	fma.rn.f32 	%f848, %f825, %f847, %f780;
	fma.rn.f32 	%f849, %f827, %f847, %f781;
	shfl.sync.idx.b32	%r344|%p108, %r800, %r240, 31, -1;
	mov.b32 	%f850, %r344;
	fma.rn.f32 	%f851, %f825, %f850, %f783;
	fma.rn.f32 	%f852, %f827, %f850, %f784;
	shfl.sync.idx.b32	%r345|%p109, %r799, %r240, 31, -1;
	mov.b32 	%f853, %r345;
	fma.rn.f32 	%f854, %f825, %f853, %f786;
	fma.rn.f32 	%f855, %f827, %f853, %f787;
	shfl.sync.idx.b32	%r346|%p110, %r798, %r240, 31, -1;
	mov.b32 	%f856, %r346;
	fma.rn.f32 	%f857, %f825, %f856, %f789;
	fma.rn.f32 	%f858, %f827, %f856, %f790;
	shfl.sync.idx.b32	%r347|%p111, %r797, %r240, 31, -1;
	mov.b32 	%f859, %r347;
	fma.rn.f32 	%f860, %f825, %f859, %f792;
	fma.rn.f32 	%f861, %f827, %f859, %f793;
	shfl.sync.idx.b32	%r348|%p112, %r796, %r240, 31, -1;
	mov.b32 	%f862, %r348;
	fma.rn.f32 	%f863, %f825, %f862, %f795;
	fma.rn.f32 	%f864, %f827, %f862, %f796;
	shfl.sync.idx.b32	%r349|%p113, %r795, %r240, 31, -1;
	mov.b32 	%f865, %r349;
	fma.rn.f32 	%f866, %f825, %f865, %f798;
	fma.rn.f32 	%f867, %f827, %f865, %f799;
	shfl.sync.idx.b32	%r350|%p114, %r794, %r240, 31, -1;
	mov.b32 	%f868, %r350;
	fma.rn.f32 	%f869, %f825, %f868, %f801;
	fma.rn.f32 	%f870, %f827, %f868, %f802;
	shfl.sync.idx.b32	%r351|%p115, %r793, %r240, 31, -1;
	mov.b32 	%f871, %r351;
	fma.rn.f32 	%f872, %f825, %f871, %f804;
	fma.rn.f32 	%f873, %f827, %f871, %f805;
	shfl.sync.idx.b32	%r352|%p116, %r792, %r240, 31, -1;
	mov.b32 	%f874, %r352;
	fma.rn.f32 	%f875, %f825, %f874, %f807;
	fma.rn.f32 	%f876, %f827, %f874, %f808;
	shfl.sync.idx.b32	%r353|%p117, %r791, %r240, 31, -1;
	mov.b32 	%f877, %r353;
	fma.rn.f32 	%f878, %f825, %f877, %f810;
	fma.rn.f32 	%f879, %f827, %f877, %f811;
	shfl.sync.idx.b32	%r354|%p118, %r790, %r240, 31, -1;
	mov.b32 	%f880, %r354;
	fma.rn.f32 	%f881, %f825, %f880, %f813;
	fma.rn.f32 	%f882, %f827, %f880, %f814;
	shfl.sync.idx.b32	%r355|%p119, %r789, %r240, 31, -1;
	mov.b32 	%f883, %r355;
	fma.rn.f32 	%f884, %f825, %f883, %f816;
	fma.rn.f32 	%f885, %f827, %f883, %f817;
	shfl.sync.idx.b32	%r356|%p120, %r788, %r240, 31, -1;
	mov.b32 	%f886, %r356;
	fma.rn.f32 	%f887, %f825, %f886, %f819;
	fma.rn.f32 	%f888, %f827, %f886, %f820;
	shfl.sync.idx.b32	%r357|%p121, %r787, %r240, 31, -1;
	mov.b32 	%f889, %r357;
	fma.rn.f32 	%f890, %f825, %f889, %f822;
	fma.rn.f32 	%f891, %f827, %f889, %f823;
	mul.wide.s32 	%rd72, %r243, 4;
	add.s64 	%rd73, %rd61, %rd72;
	shfl.sync.idx.b32	%r358|%p122, %r808, %r242, 31, -1;
	mov.b32 	%f892, %r358;
	ld.global.nc.f32 	%f893, [%rd73];
	fma.rn.f32 	%f894, %f893, %f892, %f826;
	ld.global.nc.f32 	%f895, [%rd73+128];
	fma.rn.f32 	%f896, %f895, %f892, %f828;
	shfl.sync.idx.b32	%r359|%p123, %r807, %r242, 31, -1;
	mov.b32 	%f897, %r359;
	fma.rn.f32 	%f898, %f893, %f897, %f830;
	fma.rn.f32 	%f899, %f895, %f897, %f831;
	shfl.sync.idx.b32	%r360|%p124, %r806, %r242, 31, -1;
	mov.b32 	%f900, %r360;
	fma.rn.f32 	%f901, %f893, %f900, %f833;
	fma.rn.f32 	%f902, %f895, %f900, %f834;
	shfl.sync.idx.b32	%r361|%p125, %r805, %r242, 31, -1;
	mov.b32 	%f903, %r361;
	fma.rn.f32 	%f904, %f893, %f903, %f836;
	fma.rn.f32 	%f905, %f895, %f903, %f837;
	shfl.sync.idx.b32	%r362|%p126, %r804, %r242, 31, -1;
	mov.b32 	%f906, %r362;
	fma.rn.f32 	%f907, %f893, %f906, %f839;
	fma.rn.f32 	%f908, %f895, %f906, %f840;
	shfl.sync.idx.b32	%r363|%p127, %r803, %r242, 31, -1;
	mov.b32 	%f909, %r363;
	fma.rn.f32 	%f910, %f893, %f909, %f842;
	fma.rn.f32 	%f911, %f895, %f909, %f843;
	shfl.sync.idx.b32	%r364|%p128, %r802, %r242, 31, -1;
	mov.b32 	%f912, %r364;
	fma.rn.f32 	%f913, %f893, %f912, %f845;
	fma.rn.f32 	%f914, %f895, %f912, %f846;
	shfl.sync.idx.b32	%r365|%p129, %r801, %r242, 31, -1;
	mov.b32 	%f915, %r365;
	fma.rn.f32 	%f916, %f893, %f915, %f848;
	fma.rn.f32 	%f917, %f895, %f915, %f849;
	shfl.sync.idx.b32	%r366|%p130, %r800, %r242, 31, -1;
	mov.b32 	%f918, %r366;
	fma.rn.f32 	%f919, %f893, %f918, %f851;
	fma.rn.f32 	%f920, %f895, %f918, %f852;
	shfl.sync.idx.b32	%r367|%p131, %r799, %r242, 31, -1;
	mov.b32 	%f921, %r367;
	fma.rn.f32 	%f922, %f893, %f921, %f854;
	fma.rn.f32 	%f923, %f895, %f921, %f855;
	shfl.sync.idx.b32	%r368|%p132, %r798, %r242, 31, -1;
	mov.b32 	%f924, %r368;
	fma.rn.f32 	%f925, %f893, %f924, %f857;
	fma.rn.f32 	%f926, %f895, %f924, %f858;
	shfl.sync.idx.b32	%r369|%p133, %r797, %r242, 31, -1;
	mov.b32 	%f927, %r369;
	fma.rn.f32 	%f928, %f893, %f927, %f860;
	fma.rn.f32 	%f929, %f895, %f927, %f861;
	shfl.sync.idx.b32	%r370|%p134, %r796, %r242, 31, -1;
	mov.b32 	%f930, %r370;
	fma.rn.f32 	%f931, %f893, %f930, %f863;
	fma.rn.f32 	%f932, %f895, %f930, %f864;
	shfl.sync.idx.b32	%r371|%p135, %r795, %r242, 31, -1;
	mov.b32 	%f933, %r371;
	fma.rn.f32 	%f934, %f893, %f933, %f866;
	fma.rn.f32 	%f935, %f895, %f933, %f867;
	shfl.sync.idx.b32	%r372|%p136, %r794, %r242, 31, -1;
	mov.b32 	%f936, %r372;
	fma.rn.f32 	%f937, %f893, %f936, %f869;
	fma.rn.f32 	%f938, %f895, %f936, %f870;
	shfl.sync.idx.b32	%r373|%p137, %r793, %r242, 31, -1;
	mov.b32 	%f939, %r373;
	fma.rn.f32 	%f940, %f893, %f939, %f872;
	fma.rn.f32 	%f941, %f895, %f939, %f873;
	shfl.sync.idx.b32	%r374|%p138, %r792, %r242, 31, -1;
	mov.b32 	%f942, %r374;
	fma.rn.f32 	%f943, %f893, %f942, %f875;
	fma.rn.f32 	%f944, %f895, %f942, %f876;
	shfl.sync.idx.b32	%r375|%p139, %r791, %r242, 31, -1;
	mov.b32 	%f945, %r375;
	fma.rn.f32 	%f946, %f893, %f945, %f878;
	fma.rn.f32 	%f947, %f895, %f945, %f879;
	shfl.sync.idx.b32	%r376|%p140, %r790, %r242, 31, -1;
	mov.b32 	%f948, %r376;
	fma.rn.f32 	%f949, %f893, %f948, %f881;
	fma.rn.f32 	%f950, %f895, %f948, %f882;
	shfl.sync.idx.b32	%r377|%p141, %r789, %r242, 31, -1;
	mov.b32 	%f951, %r377;
	fma.rn.f32 	%f952, %f893, %f951, %f884;
	fma.rn.f32 	%f953, %f895, %f951, %f885;
	shfl.sync.idx.b32	%r378|%p142, %r788, %r242, 31, -1;
	mov.b32 	%f954, %r378;
	fma.rn.f32 	%f955, %f893, %f954, %f887;
	fma.rn.f32 	%f956, %f895, %f954, %f888;
	shfl.sync.idx.b32	%r379|%p143, %r787, %r242, 31, -1;
	mov.b32 	%f957, %r379;
	fma.rn.f32 	%f958, %f893, %f957, %f890;
	fma.rn.f32 	%f959, %f895, %f957, %f891;
	mul.wide.s32 	%rd74, %r245, 4;
	add.s64 	%rd75, %rd61, %rd74;
	shfl.sync.idx.b32	%r380|%p144, %r808, %r244, 31, -1;
	mov.b32 	%f960, %r380;
	ld.global.nc.f32 	%f961, [%rd75];
	fma.rn.f32 	%f962, %f961, %f960, %f894;
	ld.global.nc.f32 	%f963, [%rd75+128];
	fma.rn.f32 	%f964, %f963, %f960, %f896;
	shfl.sync.idx.b32	%r381|%p145, %r807, %r244, 31, -1;
	mov.b32 	%f965, %r381;
	fma.rn.f32 	%f966, %f961, %f965, %f898;
	fma.rn.f32 	%f967, %f963, %f965, %f899;
	shfl.sync.idx.b32	%r382|%p146, %r806, %r244, 31, -1;
	mov.b32 	%f968, %r382;
	fma.rn.f32 	%f969, %f961, %f968, %f901;
	fma.rn.f32 	%f970, %f963, %f968, %f902;
	shfl.sync.idx.b32	%r383|%p147, %r805, %r244, 31, -1;
	mov.b32 	%f971, %r383;
	fma.rn.f32 	%f972, %f961, %f971, %f904;
	fma.rn.f32 	%f973, %f963, %f971, %f905;
	shfl.sync.idx.b32	%r384|%p148, %r804, %r244, 31, -1;
	mov.b32 	%f974, %r384;
	fma.rn.f32 	%f975, %f961, %f974, %f907;
	fma.rn.f32 	%f976, %f963, %f974, %f908;
	shfl.sync.idx.b32	%r385|%p149, %r803, %r244, 31, -1;
	mov.b32 	%f977, %r385;
	fma.rn.f32 	%f978, %f961, %f977, %f910;
	fma.rn.f32 	%f979, %f963, %f977, %f911;
	shfl.sync.idx.b32	%r386|%p150, %r802, %r244, 31, -1;
	mov.b32 	%f980, %r386;
	fma.rn.f32 	%f981, %f961, %f980, %f913;
	fma.rn.f32 	%f982, %f963, %f980, %f914;
	shfl.sync.idx.b32	%r387|%p151, %r801, %r244, 31, -1;
	mov.b32 	%f983, %r387;
	fma.rn.f32 	%f984, %f961, %f983, %f916;
	fma.rn.f32 	%f985, %f963, %f983, %f917;
	shfl.sync.idx.b32	%r388|%p152, %r800, %r244, 31, -1;
	mov.b32 	%f986, %r388;
	fma.rn.f32 	%f987, %f961, %f986, %f919;
	fma.rn.f32 	%f988, %f963, %f986, %f920;
	shfl.sync.idx.b32	%r389|%p153, %r799, %r244, 31, -1;
	mov.b32 	%f989, %r389;
	fma.rn.f32 	%f990, %f961, %f989, %f922;
	fma.rn.f32 	%f991, %f963, %f989, %f923;
	shfl.sync.idx.b32	%r390|%p154, %r798, %r244, 31, -1;
	mov.b32 	%f992, %r390;
	fma.rn.f32 	%f993, %f961, %f992, %f925;
	fma.rn.f32 	%f994, %f963, %f992, %f926;
	shfl.sync.idx.b32	%r391|%p155, %r797, %r244, 31, -1;
	mov.b32 	%f995, %r391;
	fma.rn.f32 	%f996, %f961, %f995, %f928;
	fma.rn.f32 	%f997, %f963, %f995, %f929;
	shfl.sync.idx.b32	%r392|%p156, %r796, %r244, 31, -1;
	mov.b32 	%f998, %r392;
	fma.rn.f32 	%f999, %f961, %f998, %f931;
	fma.rn.f32 	%f1000, %f963, %f998, %f932;
	shfl.sync.idx.b32	%r393|%p157, %r795, %r244, 31, -1;
	mov.b32 	%f1001, %r393;
	fma.rn.f32 	%f1002, %f961, %f1001, %f934;
	fma.rn.f32 	%f1003, %f963, %f1001, %f935;
	shfl.sync.idx.b32	%r394|%p158, %r794, %r244, 31, -1;
	mov.b32 	%f1004, %r394;
	fma.rn.f32 	%f1005, %f961, %f1004, %f937;
	fma.rn.f32 	%f1006, %f963, %f1004, %f938;
	shfl.sync.idx.b32	%r395|%p159, %r793, %r244, 31, -1;
	mov.b32 	%f1007, %r395;
	fma.rn.f32 	%f1008, %f961, %f1007, %f940;
	fma.rn.f32 	%f1009, %f963, %f1007, %f941;
	shfl.sync.idx.b32	%r396|%p160, %r792, %r244, 31, -1;
	mov.b32 	%f1010, %r396;
	fma.rn.f32 	%f1011, %f961, %f1010, %f943;
	fma.rn.f32 	%f1012, %f963, %f1010, %f944;
	shfl.sync.idx.b32	%r397|%p161, %r791, %r244, 31, -1;
	mov.b32 	%f1013, %r397;
	fma.rn.f32 	%f1014, %f961, %f1013, %f946;
	fma.rn.f32 	%f1015, %f963, %f1013, %f947;
	shfl.sync.idx.b32	%r398|%p162, %r790, %r244, 31, -1;
	mov.b32 	%f1016, %r398;
	fma.rn.f32 	%f1017, %f961, %f1016, %f949;
	fma.rn.f32 	%f1018, %f963, %f1016, %f950;
	shfl.sync.idx.b32	%r399|%p163, %r789, %r244, 31, -1;
	mov.b32 	%f1019, %r399;
	fma.rn.f32 	%f1020, %f961, %f1019, %f952;
	fma.rn.f32 	%f1021, %f963, %f1019, %f953;
	shfl.sync.idx.b32	%r400|%p164, %r788, %r244, 31, -1;
	mov.b32 	%f1022, %r400;
	fma.rn.f32 	%f1023, %f961, %f1022, %f955;
	fma.rn.f32 	%f1024, %f963, %f1022, %f956;
	shfl.sync.idx.b32	%r401|%p165, %r787, %r244, 31, -1;
	mov.b32 	%f1025, %r401;
	fma.rn.f32 	%f1026, %f961, %f1025, %f958;
	fma.rn.f32 	%f1027, %f963, %f1025, %f959;
	mul.wide.s32 	%rd76, %r247, 4;
	add.s64 	%rd77, %rd61, %rd76;
	shfl.sync.idx.b32	%r402|%p166, %r808, %r246, 31, -1;
	mov.b32 	%f1028, %r402;
	ld.global.nc.f32 	%f1029, [%rd77];
	fma.rn.f32 	%f1503, %f1029, %f1028, %f962;
	ld.global.nc.f32 	%f1030, [%rd77+128];
	fma.rn.f32 	%f1502, %f1030, %f1028, %f964;
	shfl.sync.idx.b32	%r403|%p167, %r807, %r246, 31, -1;
	mov.b32 	%f1031, %r403;
	fma.rn.f32 	%f1501, %f1029, %f1031, %f966;
	fma.rn.f32 	%f1500, %f1030, %f1031, %f967;
	shfl.sync.idx.b32	%r404|%p168, %r806, %r246, 31, -1;
	mov.b32 	%f1032, %r404;
	fma.rn.f32 	%f1499, %f1029, %f1032, %f969;
	fma.rn.f32 	%f1498, %f1030, %f1032, %f970;
	shfl.sync.idx.b32	%r405|%p169, %r805, %r246, 31, -1;
	mov.b32 	%f1033, %r405;
	fma.rn.f32 	%f1497, %f1029, %f1033, %f972;
	fma.rn.f32 	%f1496, %f1030, %f1033, %f973;
	shfl.sync.idx.b32	%r406|%p170, %r804, %r246, 31, -1;
	mov.b32 	%f1034, %r406;
	fma.rn.f32 	%f1495, %f1029, %f1034, %f975;
	fma.rn.f32 	%f1494, %f1030, %f1034, %f976;
	shfl.sync.idx.b32	%r407|%p171, %r803, %r246, 31, -1;
	mov.b32 	%f1035, %r407;
	fma.rn.f32 	%f1493, %f1029, %f1035, %f978;
	fma.rn.f32 	%f1492, %f1030, %f1035, %f979;
	shfl.sync.idx.b32	%r408|%p172, %r802, %r246, 31, -1;
	mov.b32 	%f1036, %r408;
	fma.rn.f32 	%f1491, %f1029, %f1036, %f981;
	fma.rn.f32 	%f1490, %f1030, %f1036, %f982;
	shfl.sync.idx.b32	%r409|%p173, %r801, %r246, 31, -1;
	mov.b32 	%f1037, %r409;
	fma.rn.f32 	%f1489, %f1029, %f1037, %f984;
	fma.rn.f32 	%f1488, %f1030, %f1037, %f985;
	shfl.sync.idx.b32	%r410|%p174, %r800, %r246, 31, -1;
	mov.b32 	%f1038, %r410;
	fma.rn.f32 	%f1487, %f1029, %f1038, %f987;
	fma.rn.f32 	%f1486, %f1030, %f1038, %f988;
	shfl.sync.idx.b32	%r411|%p175, %r799, %r246, 31, -1;
	mov.b32 	%f1039, %r411;
	fma.rn.f32 	%f1485, %f1029, %f1039, %f990;
	fma.rn.f32 	%f1484, %f1030, %f1039, %f991;
	shfl.sync.idx.b32	%r412|%p176, %r798, %r246, 31, -1;
	mov.b32 	%f1040, %r412;
	fma.rn.f32 	%f1483, %f1029, %f1040, %f993;
	fma.rn.f32 	%f1482, %f1030, %f1040, %f994;
	shfl.sync.idx.b32	%r413|%p177, %r797, %r246, 31, -1;
	mov.b32 	%f1041, %r413;
	fma.rn.f32 	%f1481, %f1029, %f1041, %f996;
	fma.rn.f32 	%f1480, %f1030, %f1041, %f997;
	shfl.sync.idx.b32	%r414|%p178, %r796, %r246, 31, -1;
	mov.b32 	%f1042, %r414;
	fma.rn.f32 	%f1479, %f1029, %f1042, %f999;
	fma.rn.f32 	%f1478, %f1030, %f1042, %f1000;
	shfl.sync.idx.b32	%r415|%p179, %r795, %r246, 31, -1;
	mov.b32 	%f1043, %r415;
	fma.rn.f32 	%f1477, %f1029, %f1043, %f1002;
	fma.rn.f32 	%f1476, %f1030, %f1043, %f1003;
	shfl.sync.idx.b32	%r416|%p180, %r794, %r246, 31, -1;
	mov.b32 	%f1044, %r416;
	fma.rn.f32 	%f1475, %f1029, %f1044, %f1005;
	fma.rn.f32 	%f1474, %f1030, %f1044, %f1006;
	shfl.sync.idx.b32	%r417|%p181, %r793, %r246, 31, -1;
	mov.b32 	%f1045, %r417;
	fma.rn.f32 	%f1473, %f1029, %f1045, %f1008;
	fma.rn.f32 	%f1472, %f1030, %f1045, %f1009;
	shfl.sync.idx.b32	%r418|%p182, %r792, %r246, 31, -1;
	mov.b32 	%f1046, %r418;
	fma.rn.f32 	%f1471, %f1029, %f1046, %f1011;
	fma.rn.f32 	%f1470, %f1030, %f1046, %f1012;
	shfl.sync.idx.b32	%r419|%p183, %r791, %r246, 31, -1;
	mov.b32 	%f1047, %r419;
	fma.rn.f32 	%f1469, %f1029, %f1047, %f1014;
	fma.rn.f32 	%f1468, %f1030, %f1047, %f1015;
	shfl.sync.idx.b32	%r420|%p184, %r790, %r246, 31, -1;
	mov.b32 	%f1048, %r420;
	fma.rn.f32 	%f1467, %f1029, %f1048, %f1017;
	fma.rn.f32 	%f1466, %f1030, %f1048, %f1018;
	shfl.sync.idx.b32	%r421|%p185, %r789, %r246, 31, -1;
	mov.b32 	%f1049, %r421;
	fma.rn.f32 	%f1465, %f1029, %f1049, %f1020;
	fma.rn.f32 	%f1464, %f1030, %f1049, %f1021;
	shfl.sync.idx.b32	%r422|%p186, %r788, %r246, 31, -1;
	mov.b32 	%f1050, %r422;
	fma.rn.f32 	%f1463, %f1029, %f1050, %f1023;
	fma.rn.f32 	%f1462, %f1030, %f1050, %f1024;
	shfl.sync.idx.b32	%r423|%p187, %r787, %r246, 31, -1;
	mov.b32 	%f1051, %r423;
	fma.rn.f32 	%f1461, %f1029, %f1051, %f1026;
	fma.rn.f32 	%f1460, %f1030, %f1051, %f1027;
	add.s32 	%r809, %r809, 8;
	and.b32  	%r424, %r4, -8;
	add.s32 	%r425, %r424, %r2;
	setp.lt.s32 	%p188, %r809, %r425;
	@%p188 bra 	$L__BB11_2;
$L__BB11_6:
	and.b32  	%r426, %r4, -8;
	add.s32 	%r427, %r426, %r2;
	setp.le.s32 	%p189, %r3, %r427;
	and.b32  	%r428, %r4, 24;
	setp.ne.s32 	%p190, %r428, 0;
	or.pred  	%p191, %p190, %p189;
	@%p191 bra 	$L__BB11_9;
	sub.s32 	%r430, %r3, %r427;
	mov.u32 	%r431, %tid.x;
	setp.ge.u32 	%p192, %r431, %r430;
	mov.u32 	%r811, %r427;
	@%p192 bra 	$L__BB11_9;
	ld.param.u64 	%rd207, [_Z13_spmm_conv_11PKfPfiiPKiS3_S3_S0__param_7];
	ld.param.u64 	%rd205, [_Z13_spmm_conv_11PKfPfiiPKiS3_S3_S0__param_6];
	add.s32 	%r811, %r426, %r2;
	mov.u32 	%r433, %tid.x;
	add.s32 	%r434, %r811, %r433;
	cvta.to.global.u64 	%rd78, %rd205;
	mul.wide.u32 	%rd79, %r434, 4;
	add.s64 	%rd80, %rd78, %rd79;
	ld.global.nc.u32 	%r435, [%rd80];
	mul.hi.s32 	%r436, %r435, 715827883;
	shr.u32 	%r437, %r436, 31;
	shr.u32 	%r438, %r436, 8;
	add.s32 	%r439, %r438, %r437;
	shl.b32 	%r440, %r439, 17;
	add.s32 	%r441, %r440, %r5;
	shr.s32 	%r442, %r435, 31;
	shr.u32 	%r443, %r442, 23;
	add.s32 	%r444, %r435, %r443;
	shr.s32 	%r445, %r444, 9;
	mul.hi.s32 	%r446, %r445, 1431655766;
	shr.u32 	%r447, %r446, 31;
	add.s32 	%r448, %r446, %r447;
	mul.lo.s32 	%r449, %r448, 3;
	sub.s32 	%r450, %r445, %r449;
	shl.b32 	%r451, %r450, 15;
	add.s32 	%r452, %r441, %r451;
	and.b32  	%r453, %r444, 67108352;
	sub.s32 	%r454, %r435, %r453;
	shl.b32 	%r455, %r454, 6;
	add.s32 	%r810, %r452, %r455;
	cvta.to.global.u64 	%rd81, %rd207;
	add.s64 	%rd82, %rd81, %rd79;
	ld.global.nc.u32 	%r808, [%rd82];
	add.s32 	%r456, %r4, %r434;
	mul.wide.u32 	%rd83, %r456, 4;
	add.s64 	%rd84, %rd81, %rd83;
	ld.global.nc.u32 	%r807, [%rd84];
	add.s32 	%r457, %r456, %r4;
	mul.wide.u32 	%rd85, %r457, 4;
	add.s64 	%rd86, %rd81, %rd85;
	ld.global.nc.u32 	%r806, [%rd86];
	add.s32 	%r458, %r457, %r4;
	mul.wide.u32 	%rd87, %r458, 4;
	add.s64 	%rd88, %rd81, %rd87;
	ld.global.nc.u32 	%r805, [%rd88];
	add.s32 	%r459, %r458, %r4;
	mul.wide.u32 	%rd89, %r459, 4;
	add.s64 	%rd90, %rd81, %rd89;
	ld.global.nc.u32 	%r804, [%rd90];
	add.s32 	%r460, %r459, %r4;
	mul.wide.u32 	%rd91, %r460, 4;
	add.s64 	%rd92, %rd81, %rd91;
	ld.global.nc.u32 	%r803, [%rd92];
	add.s32 	%r461, %r460, %r4;
	mul.wide.u32 	%rd93, %r461, 4;
	add.s64 	%rd94, %rd81, %rd93;
	ld.global.nc.u32 	%r802, [%rd94];
	add.s32 	%r462, %r461, %r4;
	mul.wide.u32 	%rd95, %r462, 4;
	add.s64 	%rd96, %rd81, %rd95;
	ld.global.nc.u32 	%r801, [%rd96];
	add.s32 	%r463, %r462, %r4;
	mul.wide.u32 	%rd97, %r463, 4;
	add.s64 	%rd98, %rd81, %rd97;
	ld.global.nc.u32 	%r800, [%rd98];
	add.s32 	%r464, %r463, %r4;
	mul.wide.u32 	%rd99, %r464, 4;
	add.s64 	%rd100, %rd81, %rd99;
	ld.global.nc.u32 	%r799, [%rd100];
	add.s32 	%r465, %r464, %r4;
	mul.wide.u32 	%rd101, %r465, 4;
	add.s64 	%rd102, %rd81, %rd101;
	ld.global.nc.u32 	%r798, [%rd102];
	add.s32 	%r466, %r465, %r4;
	mul.wide.u32 	%rd103, %r466, 4;
	add.s64 	%rd104, %rd81, %rd103;
	ld.global.nc.u32 	%r797, [%rd104];
	add.s32 	%r467, %r466, %r4;
	mul.wide.u32 	%rd105, %r467, 4;
	add.s64 	%rd106, %rd81, %rd105;
	ld.global.nc.u32 	%r796, [%rd106];
	add.s32 	%r468, %r467, %r4;
	mul.wide.u32 	%rd107, %r468, 4;
	add.s64 	%rd108, %rd81, %rd107;
	ld.global.nc.u32 	%r795, [%rd108];
	add.s32 	%r469, %r468, %r4;
	mul.wide.u32 	%rd109, %r469, 4;
	add.s64 	%rd110, %rd81, %rd109;
	ld.global.nc.u32 	%r794, [%rd110];
	add.s32 	%r470, %r469, %r4;
	mul.wide.u32 	%rd111, %r470, 4;
	add.s64 	%rd112, %rd81, %rd111;
	ld.global.nc.u32 	%r793, [%rd112];
	add.s32 	%r471, %r470, %r4;
	mul.wide.u32 	%rd113, %r471, 4;
	add.s64 	%rd114, %rd81, %rd113;
	ld.global.nc.u32 	%r792, [%rd114];
	add.s32 	%r472, %r471, %r4;
	mul.wide.u32 	%rd115, %r472, 4;
	add.s64 	%rd116, %rd81, %rd115;
	ld.global.nc.u32 	%r791, [%rd116];
	add.s32 	%r473, %r472, %r4;
	mul.wide.u32 	%rd117, %r473, 4;
	add.s64 	%rd118, %rd81, %rd117;
	ld.global.nc.u32 	%r790, [%rd118];
	add.s32 	%r474, %r473, %r4;
	mul.wide.u32 	%rd119, %r474, 4;
	add.s64 	%rd120, %rd81, %rd119;
	ld.global.nc.u32 	%r789, [%rd120];
	add.s32 	%r475, %r474, %r4;
	mul.wide.u32 	%rd121, %r475, 4;
	add.s64 	%rd122, %rd81, %rd121;
	ld.global.nc.u32 	%r788, [%rd122];
	add.s32 	%r476, %r475, %r4;
	mul.wide.u32 	%rd123, %r476, 4;
	add.s64 	%rd124, %rd81, %rd123;
	ld.global.nc.u32 	%r787, [%rd124];
$L__BB11_9:
	and.b32  	%r477, %r4, -4;
	setp.ge.s32 	%p193, %r426, %r477;
	@%p193 bra 	$L__BB11_98;
	ld.param.u64 	%rd198, [_Z13_spmm_conv_11PKfPfiiPKiS3_S3_S0__param_0];
	and.b32  	%r479, %r4, -8;
	add.s32 	%r480, %r479, %r2;
	sub.s32 	%r481, %r480, %r811;
	shfl.sync.idx.b32	%r482|%p194, %r810, %r481, 31, -1;
	add.s32 	%r483, %r481, 1;
	shfl.sync.idx.b32	%r153|%p195, %r810, %r483, 31, -1;
	add.s32 	%r484, %r481, 2;
	shfl.sync.idx.b32	%r154|%p196, %r810, %r484, 31, -1;
	add.s32 	%r485, %r481, 3;
	shfl.sync.idx.b32	%r155|%p197, %r810, %r485, 31, -1;
	cvta.to.global.u64 	%rd125, %rd198;
	mul.wide.s32 	%rd126, %r482, 4;
	add.s64 	%rd1, %rd125, %rd126;
	shfl.sync.idx.b32	%r486|%p198, %r808, %r481, 31, -1;
	mov.b32 	%f133, %r486;
	setp.leu.f32 	%p199, %f133, 0f00000000;
	@%p199 bra 	$L__BB11_12;
	ld.global.nc.f32 	%f1053, [%rd1];
	fma.rn.f32 	%f1504, %f1053, %f133, %f1503;
	ld.global.nc.f32 	%f1054, [%rd1+128];
	mul.f32 	%f1505, %f1054, %f133;
	bra.uni 	$L__BB11_13;
$L__BB11_12:
	add.f32 	%f1504, %f1503, 0f00000000;
	mov.f32 	%f1505, 0f00000000;
$L__BB11_13:
	add.f32 	%f139, %f1505, %f1502;
	and.b32  	%r487, %r4, -8;
	add.s32 	%r488, %r487, %r2;
	sub.s32 	%r489, %r488, %r811;
	shfl.sync.idx.b32	%r490|%p200, %r807, %r489, 31, -1;
	mov.b32 	%f140, %r490;
	setp.leu.f32 	%p201, %f140, 0f00000000;
	mov.f32 	%f1506, 0f00000000;
	@%p201 bra 	$L__BB11_15;
	ld.global.nc.f32 	%f1056, [%rd1];
	mul.f32 	%f1506, %f1056, %f140;
$L__BB11_15:
	add.f32 	%f143, %f1506, %f1501;
	mov.f32 	%f1507, 0f00000000;
	@%p201 bra 	$L__BB11_17;
	ld.global.nc.f32 	%f1058, [%rd1+128];
	mul.f32 	%f1507, %f1058, %f140;
$L__BB11_17:
	add.f32 	%f146, %f1507, %f1500;
	and.b32  	%r491, %r4, -8;
	add.s32 	%r492, %r491, %r2;
	sub.s32 	%r493, %r492, %r811;
	shfl.sync.idx.b32	%r494|%p203, %r806, %r493, 31, -1;
	mov.b32 	%f147, %r494;
	setp.leu.f32 	%p204, %f147, 0f00000000;
	mov.f32 	%f1508, 0f00000000;
	@%p204 bra 	$L__BB11_19;
	ld.global.nc.f32 	%f1060, [%rd1];
	mul.f32 	%f1508, %f1060, %f147;
$L__BB11_19:
	add.f32 	%f150, %f1508, %f1499;
	mov.f32 	%f1509, 0f00000000;
	@%p204 bra 	$L__BB11_21;
	ld.global.nc.f32 	%f1062, [%rd1+128];
	mul.f32 	%f1509, %f1062, %f147;
$L__BB11_21:
	add.f32 	%f153, %f1509, %f1498;
	and.b32  	%r495, %r4, -8;
	add.s32 	%r496, %r495, %r2;
	sub.s32 	%r497, %r496, %r811;
	shfl.sync.idx.b32	%r498|%p206, %r805, %r497, 31, -1;
	mov.b32 	%f154, %r498;
	setp.leu.f32 	%p207, %f154, 0f00000000;
	mov.f32 	%f1510, 0f00000000;
	@%p207 bra 	$L__BB11_23;
	ld.global.nc.f32 	%f1064, [%rd1];
	mul.f32 	%f1510, %f1064, %f154;
$L__BB11_23:
	add.f32 	%f157, %f1510, %f1497;
	mov.f32 	%f1511, 0f00000000;
	@%p207 bra 	$L__BB11_25;
	ld.global.nc.f32 	%f1066, [%rd1+128];
	mul.f32 	%f1511, %f1066, %f154;
$L__BB11_25:
	add.f32 	%f160, %f1511, %f1496;
	and.b32  	%r499, %r4, -8;
	add.s32 	%r500, %r499, %r2;
	sub.s32 	%r501, %r500, %r811;
	shfl.sync.idx.b32	%r502|%p209, %r804, %r501, 31, -1;
	mov.b32 	%f161, %r502;
	setp.leu.f32 	%p210, %f161, 0f00000000;
	mov.f32 	%f1512, 0f00000000;
	@%p210 bra 	$L__BB11_27;
	ld.global.nc.f32 	%f1068, [%rd1];
	mul.f32 	%f1512, %f1068, %f161;
$L__BB11_27:
	add.f32 	%f164, %f1512, %f1495;
	mov.f32 	%f1513, 0f00000000;
	@%p210 bra 	$L__BB11_29;
	ld.global.nc.f32 	%f1070, [%rd1+128];
	mul.f32 	%f1513, %f1070, %f161;
$L__BB11_29:
	add.f32 	%f167, %f1513, %f1494;
	and.b32  	%r503, %r4, -8;
	add.s32 	%r504, %r503, %r2;
	sub.s32 	%r505, %r504, %r811;
	shfl.sync.idx.b32	%r506|%p212, %r803, %r505, 31, -1;
	mov.b32 	%f168, %r506;
	setp.leu.f32 	%p213, %f168, 0f00000000;
	mov.f32 	%f1514, 0f00000000;
	@%p213 bra 	$L__BB11_31;
	ld.global.nc.f32 	%f1072, [%rd1];
	mul.f32 	%f1514, %f1072, %f168;
$L__BB11_31:
	add.f32 	%f171, %f1514, %f1493;
	mov.f32 	%f1515, 0f00000000;
	@%p213 bra 	$L__BB11_33;
	ld.global.nc.f32 	%f1074, [%rd1+128];
	mul.f32 	%f1515, %f1074, %f168;
$L__BB11_33:
	add.f32 	%f174, %f1515, %f1492;
	and.b32  	%r507, %r4, -8;
	add.s32 	%r508, %r507, %r2;
	sub.s32 	%r509, %r508, %r811;
	shfl.sync.idx.b32	%r510|%p215, %r802, %r509, 31, -1;
	mov.b32 	%f175, %r510;
	setp.leu.f32 	%p216, %f175, 0f00000000;
	mov.f32 	%f1516, 0f00000000;
	@%p216 bra 	$L__BB11_35;
	ld.global.nc.f32 	%f1076, [%rd1];
	mul.f32 	%f1516, %f1076, %f175;
$L__BB11_35:
	add.f32 	%f178, %f1516, %f1491;
	mov.f32 	%f1517, 0f00000000;
	@%p216 bra 	$L__BB11_37;
	ld.global.nc.f32 	%f1078, [%rd1+128];
	mul.f32 	%f1517, %f1078, %f175;
$L__BB11_37:
	add.f32 	%f181, %f1517, %f1490;
	and.b32  	%r511, %r4, -8;
	add.s32 	%r512, %r511, %r2;
	sub.s32 	%r513, %r512, %r811;
	shfl.sync.idx.b32	%r514|%p218, %r801, %r513, 31, -1;
	mov.b32 	%f182, %r514;
	setp.leu.f32 	%p219, %f182, 0f00000000;
	mov.f32 	%f1518, 0f00000000;
	@%p219 bra 	$L__BB11_39;
	ld.global.nc.f32 	%f1080, [%rd1];
	mul.f32 	%f1518, %f1080, %f182;
$L__BB11_39:
	add.f32 	%f185, %f1518, %f1489;
	mov.f32 	%f1519, 0f00000000;
	@%p219 bra 	$L__BB11_41;
	ld.global.nc.f32 	%f1082, [%rd1+128];
	mul.f32 	%f1519, %f1082, %f182;
$L__BB11_41:
	add.f32 	%f188, %f1519, %f1488;
	and.b32  	%r515, %r4, -8;
	add.s32 	%r516, %r515, %r2;
	sub.s32 	%r517, %r516, %r811;
	shfl.sync.idx.b32	%r518|%p221, %r800, %r517, 31, -1;
	mov.b32 	%f189, %r518;
	setp.leu.f32 	%p222, %f189, 0f00000000;
	mov.f32 	%f1520, 0f00000000;
	@%p222 bra 	$L__BB11_43;
	ld.global.nc.f32 	%f1084, [%rd1];
	mul.f32 	%f1520, %f1084, %f189;
$L__BB11_43:
	add.f32 	%f192, %f1520, %f1487;
	mov.f32 	%f1521, 0f00000000;
	@%p222 bra 	$L__BB11_45;
	ld.global.nc.f32 	%f1086, [%rd1+128];
	mul.f32 	%f1521, %f1086, %f189;
$L__BB11_45:
	add.f32 	%f195, %f1521, %f1486;
	and.b32  	%r519, %r4, -8;
	add.s32 	%r520, %r519, %r2;
	sub.s32 	%r521, %r520, %r811;
	shfl.sync.idx.b32	%r522|%p224, %r799, %r521, 31, -1;
	mov.b32 	%f196, %r522;
	setp.leu.f32 	%p225, %f196, 0f00000000;
	mov.f32 	%f1522, 0f00000000;
	@%p225 bra 	$L__BB11_47;
	ld.global.nc.f32 	%f1088, [%rd1];
	mul.f32 	%f1522, %f1088, %f196;
$L__BB11_47:
	add.f32 	%f199, %f1522, %f1485;
	mov.f32 	%f1523, 0f00000000;
	@%p225 bra 	$L__BB11_49;
	ld.global.nc.f32 	%f1090, [%rd1+128];
	mul.f32 	%f1523, %f1090, %f196;
$L__BB11_49:
	add.f32 	%f202, %f1523, %f1484;
	and.b32  	%r523, %r4, -8;
	add.s32 	%r524, %r523, %r2;
	sub.s32 	%r525, %r524, %r811;
	shfl.sync.idx.b32	%r526|%p227, %r798, %r525, 31, -1;
	mov.b32 	%f203, %r526;
	setp.leu.f32 	%p228, %f203, 0f00000000;
	mov.f32 	%f1524, 0f00000000;
	@%p228 bra 	$L__BB11_51;
	ld.global.nc.f32 	%f1092, [%rd1];
	mul.f32 	%f1524, %f1092, %f203;
$L__BB11_51:
	add.f32 	%f206, %f1524, %f1483;
	mov.f32 	%f1525, 0f00000000;
	@%p228 bra 	$L__BB11_53;
	ld.global.nc.f32 	%f1094, [%rd1+128];
	mul.f32 	%f1525, %f1094, %f203;
$L__BB11_53:
	add.f32 	%f209, %f1525, %f1482;
	and.b32  	%r527, %r4, -8;
	add.s32 	%r528, %r527, %r2;
	sub.s32 	%r529, %r528, %r811;
	shfl.sync.idx.b32	%r530|%p230, %r797, %r529, 31, -1;
	mov.b32 	%f210, %r530;
	setp.leu.f32 	%p231, %f210, 0f00000000;
	mov.f32 	%f1526, 0f00000000;
	@%p231 bra 	$L__BB11_55;
	ld.global.nc.f32 	%f1096, [%rd1];
	mul.f32 	%f1526, %f1096, %f210;
$L__BB11_55:
	add.f32 	%f213, %f1526, %f1481;
	mov.f32 	%f1527, 0f00000000;
	@%p231 bra 	$L__BB11_57;
	ld.global.nc.f32 	%f1098, [%rd1+128];
	mul.f32 	%f1527, %f1098, %f210;
$L__BB11_57:
	add.f32 	%f216, %f1527, %f1480;
	and.b32  	%r531, %r4, -8;
	add.s32 	%r532, %r531, %r2;
	sub.s32 	%r533, %r532, %r811;
	shfl.sync.idx.b32	%r534|%p233, %r796, %r533, 31, -1;
	mov.b32 	%f217, %r534;
	setp.leu.f32 	%p234, %f217, 0f00000000;
	mov.f32 	%f1528, 0f00000000;
	@%p234 bra 	$L__BB11_59;
	ld.global.nc.f32 	%f1100, [%rd1];
	mul.f32 	%f1528, %f1100, %f217;
$L__BB11_59:
	add.f32 	%f220, %f1528, %f1479;
	mov.f32 	%f1529, 0f00000000;
	@%p234 bra 	$L__BB11_61;
	ld.global.nc.f32 	%f1102, [%rd1+128];
	mul.f32 	%f1529, %f1102, %f217;
$L__BB11_61:
	add.f32 	%f223, %f1529, %f1478;
	and.b32  	%r535, %r4, -8;
	add.s32 	%r536, %r535, %r2;
	sub.s32 	%r537, %r536, %r811;
	shfl.sync.idx.b32	%r538|%p236, %r795, %r537, 31, -1;
	mov.b32 	%f224, %r538;
	setp.leu.f32 	%p237, %f224, 0f00000000;
	mov.f32 	%f1530, 0f00000000;
	@%p237 bra 	$L__BB11_63;
	ld.global.nc.f32 	%f1104, [%rd1];
	mul.f32 	%f1530, %f1104, %f224;
$L__BB11_63:
	add.f32 	%f227, %f1530, %f1477;
	mov.f32 	%f1531, 0f00000000;
	@%p237 bra 	$L__BB11_65;
	ld.global.nc.f32 	%f1106, [%rd1+128];
	mul.f32 	%f1531, %f1106, %f224;
$L__BB11_65:
	add.f32 	%f230, %f1531, %f1476;
	and.b32  	%r539, %r4, -8;
	add.s32 	%r540, %r539, %r2;
	sub.s32 	%r541, %r540, %r811;
	shfl.sync.idx.b32	%r542|%p239, %r794, %r541, 31, -1;
	mov.b32 	%f231, %r542;
	setp.leu.f32 	%p240, %f231, 0f00000000;
	mov.f32 	%f1532, 0f00000000;
	@%p240 bra 	$L__BB11_67;
	ld.global.nc.f32 	%f1108, [%rd1];
	mul.f32 	%f1532, %f1108, %f231;
$L__BB11_67:
	add.f32 	%f234, %f1532, %f1475;
	mov.f32 	%f1533, 0f00000000;
	@%p240 bra 	$L__BB11_69;
	ld.global.nc.f32 	%f1110, [%rd1+128];
	mul.f32 	%f1533, %f1110, %f231;
$L__BB11_69:
	add.f32 	%f237, %f1533, %f1474;
	and.b32  	%r543, %r4, -8;
	add.s32 	%r544, %r543, %r2;
	sub.s32 	%r545, %r544, %r811;
	shfl.sync.idx.b32	%r546|%p242, %r793, %r545, 31, -1;
	mov.b32 	%f238, %r546;
	setp.leu.f32 	%p243, %f238, 0f00000000;
	mov.f32 	%f1534, 0f00000000;
	@%p243 bra 	$L__BB11_71;
	ld.global.nc.f32 	%f1112, [%rd1];
	mul.f32 	%f1534, %f1112, %f238;
$L__BB11_71:
	add.f32 	%f241, %f1534, %f1473;
	mov.f32 	%f1535, 0f00000000;
	@%p243 bra 	$L__BB11_73;
	ld.global.nc.f32 	%f1114, [%rd1+128];
	mul.f32 	%f1535, %f1114, %f238;
$L__BB11_73:
	add.f32 	%f244, %f1535, %f1472;
	and.b32  	%r547, %r4, -8;
	add.s32 	%r548, %r547, %r2;
	sub.s32 	%r549, %r548, %r811;
	shfl.sync.idx.b32	%r550|%p245, %r792, %r549, 31, -1;
	mov.b32 	%f245, %r550;
	setp.leu.f32 	%p246, %f245, 0f00000000;
	mov.f32 	%f1536, 0f00000000;
	@%p246 bra 	$L__BB11_75;
	ld.global.nc.f32 	%f1116, [%rd1];
	mul.f32 	%f1536, %f1116, %f245;
$L__BB11_75:
	add.f32 	%f248, %f1536, %f1471;
	mov.f32 	%f1537, 0f00000000;
	@%p246 bra 	$L__BB11_77;
	ld.global.nc.f32 	%f1118, [%rd1+128];
	mul.f32 	%f1537, %f1118, %f245;
$L__BB11_77:
	add.f32 	%f251, %f1537, %f1470;
	and.b32  	%r551, %r4, -8;
	add.s32 	%r552, %r551, %r2;
	sub.s32 	%r553, %r552, %r811;
	shfl.sync.idx.b32	%r554|%p248, %r791, %r553, 31, -1;
	mov.b32 	%f252, %r554;
	setp.leu.f32 	%p249, %f252, 0f00000000;
	mov.f32 	%f1538, 0f00000000;
	@%p249 bra 	$L__BB11_79;
	ld.global.nc.f32 	%f1120, [%rd1];
	mul.f32 	%f1538, %f1120, %f252;
$L__BB11_79:
	add.f32 	%f255, %f1538, %f1469;
	mov.f32 	%f1539, 0f00000000;
	@%p249 bra 	$L__BB11_81;
	ld.global.nc.f32 	%f1122, [%rd1+128];
	mul.f32 	%f1539, %f1122, %f252;
$L__BB11_81:
	add.f32 	%f258, %f1539, %f1468;
	and.b32  	%r555, %r4, -8;
	add.s32 	%r556, %r555, %r2;
	sub.s32 	%r557, %r556, %r811;
	shfl.sync.idx.b32	%r558|%p251, %r790, %r557, 31, -1;
	mov.b32 	%f259, %r558;
	setp.leu.f32 	%p252, %f259, 0f00000000;
	mov.f32 	%f1540, 0f00000000;
	@%p252 bra 	$L__BB11_83;
	ld.global.nc.f32 	%f1124, [%rd1];
	mul.f32 	%f1540, %f1124, %f259;
$L__BB11_83:
	add.f32 	%f262, %f1540, %f1467;
	mov.f32 	%f1541, 0f00000000;
	@%p252 bra 	$L__BB11_85;
	ld.global.nc.f32 	%f1126, [%rd1+128];
	mul.f32 	%f1541, %f1126, %f259;
$L__BB11_85:
	add.f32 	%f265, %f1541, %f1466;
	and.b32  	%r559, %r4, -8;
	add.s32 	%r560, %r559, %r2;
	sub.s32 	%r561, %r560, %r811;
	shfl.sync.idx.b32	%r562|%p254, %r789, %r561, 31, -1;
	mov.b32 	%f266, %r562;
	setp.leu.f32 	%p255, %f266, 0f00000000;
	mov.f32 	%f1542, 0f00000000;
	@%p255 bra 	$L__BB11_87;
	ld.global.nc.f32 	%f1128, [%rd1];
	mul.f32 	%f1542, %f1128, %f266;
$L__BB11_87:
	add.f32 	%f269, %f1542, %f1465;
	mov.f32 	%f1543, 0f00000000;
	@%p255 bra 	$L__BB11_89;
	ld.global.nc.f32 	%f1130, [%rd1+128];
	mul.f32 	%f1543, %f1130, %f266;
$L__BB11_89:
	add.f32 	%f272, %f1543, %f1464;
	and.b32  	%r563, %r4, -8;
	add.s32 	%r564, %r563, %r2;
	sub.s32 	%r565, %r564, %r811;
	shfl.sync.idx.b32	%r566|%p257, %r788, %r565, 31, -1;
	mov.b32 	%f273, %r566;
	setp.leu.f32 	%p258, %f273, 0f00000000;
	mov.f32 	%f1544, 0f00000000;
	@%p258 bra 	$L__BB11_91;
	ld.global.nc.f32 	%f1132, [%rd1];
	mul.f32 	%f1544, %f1132, %f273;
$L__BB11_91:
	add.f32 	%f276, %f1544, %f1463;
	mov.f32 	%f1545, 0f00000000;
	@%p258 bra 	$L__BB11_93;
	ld.global.nc.f32 	%f1134, [%rd1+128];
	mul.f32 	%f1545, %f1134, %f273;
$L__BB11_93:
	add.f32 	%f279, %f1545, %f1462;
	and.b32  	%r567, %r4, -8;
	add.s32 	%r568, %r567, %r2;
	sub.s32 	%r569, %r568, %r811;
	shfl.sync.idx.b32	%r570|%p260, %r787, %r569, 31, -1;
	mov.b32 	%f280, %r570;
	setp.leu.f32 	%p261, %f280, 0f00000000;
	mov.f32 	%f1546, 0f00000000;
	@%p261 bra 	$L__BB11_95;
	ld.global.nc.f32 	%f1136, [%rd1];
	mul.f32 	%f1546, %f1136, %f280;
$L__BB11_95:
	add.f32 	%f283, %f1546, %f1461;
	mov.f32 	%f1547, 0f00000000;
	@%p261 bra 	$L__BB11_97;
	ld.global.nc.f32 	%f1138, [%rd1+128];
	mul.f32 	%f1547, %f1138, %f280;
$L__BB11_97:
	ld.param.u64 	%rd199, [_Z13_spmm_conv_11PKfPfiiPKiS3_S3_S0__param_0];
	add.f32 	%f1139, %f1547, %f1460;
	cvta.to.global.u64 	%rd127, %rd199;
	mul.wide.s32 	%rd128, %r153, 4;
	add.s64 	%rd129, %rd127, %rd128;
	and.b32  	%r571, %r4, -8;
	add.s32 	%r572, %r571, %r2;
	sub.s32 	%r573, %r572, %r811;
	add.s32 	%r574, %r573, 1;
	shfl.sync.idx.b32	%r575|%p263, %r808, %r574, 31, -1;
	mov.b32 	%f1140, %r575;
	ld.global.nc.f32 	%f1141, [%rd129];
	fma.rn.f32 	%f1142, %f1141, %f1140, %f1504;
	ld.global.nc.f32 	%f1143, [%rd129+128];
	fma.rn.f32 	%f1144, %f1143, %f1140, %f139;
	shfl.sync.idx.b32	%r576|%p264, %r807, %r574, 31, -1;
	mov.b32 	%f1145, %r576;
	fma.rn.f32 	%f1146, %f1141, %f1145, %f143;
	fma.rn.f32 	%f1147, %f1143, %f1145, %f146;
	shfl.sync.idx.b32	%r577|%p265, %r806, %r574, 31, -1;
	mov.b32 	%f1148, %r577;
	fma.rn.f32 	%f1149, %f1141, %f1148, %f150;
	fma.rn.f32 	%f1150, %f1143, %f1148, %f153;
	shfl.sync.idx.b32	%r578|%p266, %r805, %r574, 31, -1;
	mov.b32 	%f1151, %r578;
	fma.rn.f32 	%f1152, %f1141, %f1151, %f157;
	fma.rn.f32 	%f1153, %f1143, %f1151, %f160;
	shfl.sync.idx.b32	%r579|%p267, %r804, %r574, 31, -1;
	mov.b32 	%f1154, %r579;
	fma.rn.f32 	%f1155, %f1141, %f1154, %f164;
	fma.rn.f32 	%f1156, %f1143, %f1154, %f167;
	shfl.sync.idx.b32	%r580|%p268, %r803, %r574, 31, -1;
	mov.b32 	%f1157, %r580;
	fma.rn.f32 	%f1158, %f1141, %f1157, %f171;
	fma.rn.f32 	%f1159, %f1143, %f1157, %f174;
	shfl.sync.idx.b32	%r581|%p269, %r802, %r574, 31, -1;
	mov.b32 	%f1160, %r581;
	fma.rn.f32 	%f1161, %f1141, %f1160, %f178;
	fma.rn.f32 	%f1162, %f1143, %f1160, %f181;
	shfl.sync.idx.b32	%r582|%p270, %r801, %r574, 31, -1;
	mov.b32 	%f1163, %r582;
	fma.rn.f32 	%f1164, %f1141, %f1163, %f185;
	fma.rn.f32 	%f1165, %f1143, %f1163, %f188;
	shfl.sync.idx.b32	%r583|%p271, %r800, %r574, 31, -1;
	mov.b32 	%f1166, %r583;
	fma.rn.f32 	%f1167, %f1141, %f1166, %f192;
	fma.rn.f32 	%f1168, %f1143, %f1166, %f195;
	shfl.sync.idx.b32	%r584|%p272, %r799, %r574, 31, -1;
	mov.b32 	%f1169, %r584;
	fma.rn.f32 	%f1170, %f1141, %f1169, %f199;
	fma.rn.f32 	%f1171, %f1143, %f1169, %f202;
	shfl.sync.idx.b32	%r585|%p273, %r798, %r574, 31, -1;
	mov.b32 	%f1172, %r585;
	fma.rn.f32 	%f1173, %f1141, %f1172, %f206;
	fma.rn.f32 	%f1174, %f1143, %f1172, %f209;
	shfl.sync.idx.b32	%r586|%p274, %r797, %r574, 31, -1;
	mov.b32 	%f1175, %r586;
	fma.rn.f32 	%f1176, %f1141, %f1175, %f213;
	fma.rn.f32 	%f1177, %f1143, %f1175, %f216;
	shfl.sync.idx.b32	%r587|%p275, %r796, %r574, 31, -1;
	mov.b32 	%f1178, %r587;
	fma.rn.f32 	%f1179, %f1141, %f1178, %f220;
	fma.rn.f32 	%f1180, %f1143, %f1178, %f223;
	shfl.sync.idx.b32	%r588|%p276, %r795, %r574, 31, -1;
	mov.b32 	%f1181, %r588;
	fma.rn.f32 	%f1182, %f1141, %f1181, %f227;
	fma.rn.f32 	%f1183, %f1143, %f1181, %f230;
	shfl.sync.idx.b32	%r589|%p277, %r794, %r574, 31, -1;
	mov.b32 	%f1184, %r589;
	fma.rn.f32 	%f1185, %f1141, %f1184, %f234;
	fma.rn.f32 	%f1186, %f1143, %f1184, %f237;
	shfl.sync.idx.b32	%r590|%p278, %r793, %r574, 31, -1;
	mov.b32 	%f1187, %r590;
	fma.rn.f32 	%f1188, %f1141, %f1187, %f241;
	fma.rn.f32 	%f1189, %f1143, %f1187, %f244;
	shfl.sync.idx.b32	%r591|%p279, %r792, %r574, 31, -1;
	mov.b32 	%f1190, %r591;
	fma.rn.f32 	%f1191, %f1141, %f1190, %f248;
	fma.rn.f32 	%f1192, %f1143, %f1190, %f251;
	shfl.sync.idx.b32	%r592|%p280, %r791, %r574, 31, -1;
	mov.b32 	%f1193, %r592;
	fma.rn.f32 	%f1194, %f1141, %f1193, %f255;
	fma.rn.f32 	%f1195, %f1143, %f1193, %f258;
	shfl.sync.idx.b32	%r593|%p281, %r790, %r574, 31, -1;
	mov.b32 	%f1196, %r593;
	fma.rn.f32 	%f1197, %f1141, %f1196, %f262;
	fma.rn.f32 	%f1198, %f1143, %f1196, %f265;
	shfl.sync.idx.b32	%r594|%p282, %r789, %r574, 31, -1;
	mov.b32 	%f1199, %r594;
	fma.rn.f32 	%f1200, %f1141, %f1199, %f269;
	fma.rn.f32 	%f1201, %f1143, %f1199, %f272;
	shfl.sync.idx.b32	%r595|%p283, %r788, %r574, 31, -1;
	mov.b32 	%f1202, %r595;
	fma.rn.f32 	%f1203, %f1141, %f1202, %f276;
	fma.rn.f32 	%f1204, %f1143, %f1202, %f279;
	shfl.sync.idx.b32	%r596|%p284, %r787, %r574, 31, -1;
	mov.b32 	%f1205, %r596;
	fma.rn.f32 	%f1206, %f1141, %f1205, %f283;
	fma.rn.f32 	%f1207, %f1143, %f1205, %f1139;
	mul.wide.s32 	%rd130, %r154, 4;
	add.s64 	%rd131, %rd127, %rd130;
	add.s32 	%r597, %r573, 2;
	shfl.sync.idx.b32	%r598|%p285, %r808, %r597, 31, -1;
	mov.b32 	%f1208, %r598;
	ld.global.nc.f32 	%f1209, [%rd131];
	fma.rn.f32 	%f1210, %f1209, %f1208, %f1142;
	ld.global.nc.f32 	%f1211, [%rd131+128];
	fma.rn.f32 	%f1212, %f1211, %f1208, %f1144;
	shfl.sync.idx.b32	%r599|%p286, %r807, %r597, 31, -1;
	mov.b32 	%f1213, %r599;
	fma.rn.f32 	%f1214, %f1209, %f1213, %f1146;
	fma.rn.f32 	%f1215, %f1211, %f1213, %f1147;
	shfl.sync.idx.b32	%r600|%p287, %r806, %r597, 31, -1;
	mov.b32 	%f1216, %r600;
	fma.rn.f32 	%f1217, %f1209, %f1216, %f1149;
	fma.rn.f32 	%f1218, %f1211, %f1216, %f1150;
	shfl.sync.idx.b32	%r601|%p288, %r805, %r597, 31, -1;
	mov.b32 	%f1219, %r601;
	fma.rn.f32 	%f1220, %f1209, %f1219, %f1152;
	fma.rn.f32 	%f1221, %f1211, %f1219, %f1153;
	shfl.sync.idx.b32	%r602|%p289, %r804, %r597, 31, -1;
	mov.b32 	%f1222, %r602;
	fma.rn.f32 	%f1223, %f1209, %f1222, %f1155;
	fma.rn.f32 	%f1224, %f1211, %f1222, %f1156;
	shfl.sync.idx.b32	%r603|%p290, %r803, %r597, 31, -1;
	mov.b32 	%f1225, %r603;
	fma.rn.f32 	%f1226, %f1209, %f1225, %f1158;
	fma.rn.f32 	%f1227, %f1211, %f1225, %f1159;
	shfl.sync.idx.b32	%r604|%p291, %r802, %r597, 31, -1;
	mov.b32 	%f1228, %r604;
	fma.rn.f32 	%f1229, %f1209, %f1228, %f1161;
	fma.rn.f32 	%f1230, %f1211, %f1228, %f1162;
	shfl.sync.idx.b32	%r605|%p292, %r801, %r597, 31, -1;
	mov.b32 	%f1231, %r605;
	fma.rn.f32 	%f1232, %f1209, %f1231, %f1164;
	fma.rn.f32 	%f1233, %f1211, %f1231, %f1165;
	shfl.sync.idx.b32	%r606|%p293, %r800, %r597, 31, -1;
	mov.b32 	%f1234, %r606;
	fma.rn.f32 	%f1235, %f1209, %f1234, %f1167;
	fma.rn.f32 	%f1236, %f1211, %f1234, %f1168;
	shfl.sync.idx.b32	%r607|%p294, %r799, %r597, 31, -1;
	mov.b32 	%f1237, %r607;
	fma.rn.f32 	%f1238, %f1209, %f1237, %f1170;
	fma.rn.f32 	%f1239, %f1211, %f1237, %f1171;
	shfl.sync.idx.b32	%r608|%p295, %r798, %r597, 31, -1;
	mov.b32 	%f1240, %r608;
	fma.rn.f32 	%f1241, %f1209, %f1240, %f1173;
	fma.rn.f32 	%f1242, %f1211, %f1240, %f1174;
	shfl.sync.idx.b32	%r609|%p296, %r797, %r597, 31, -1;
	mov.b32 	%f1243, %r609;
	fma.rn.f32 	%f1244, %f1209, %f1243, %f1176;
	fma.rn.f32 	%f1245, %f1211, %f1243, %f1177;
	shfl.sync.idx.b32	%r610|%p297, %r796, %r597, 31, -1;
	mov.b32 	%f1246, %r610;
	fma.rn.f32 	%f1247, %f1209, %f1246, %f1179;
	fma.rn.f32 	%f1248, %f1211, %f1246, %f1180;
	shfl.sync.idx.b32	%r611|%p298, %r795, %r597, 31, -1;
	mov.b32 	%f1249, %r611;
	fma.rn.f32 	%f1250, %f1209, %f1249, %f1182;
	fma.rn.f32 	%f1251, %f1211, %f1249, %f1183;
	shfl.sync.idx.b32	%r612|%p299, %r794, %r597, 31, -1;
	mov.b32 	%f1252, %r612;
	fma.rn.f32 	%f1253, %f1209, %f1252, %f1185;
	fma.rn.f32 	%f1254, %f1211, %f1252, %f1186;
	shfl.sync.idx.b32	%r613|%p300, %r793, %r597, 31, -1;
	mov.b32 	%f1255, %r613;
	fma.rn.f32 	%f1256, %f1209, %f1255, %f1188;
	fma.rn.f32 	%f1257, %f1211, %f1255, %f1189;
	shfl.sync.idx.b32	%r614|%p301, %r792, %r597, 31, -1;
	mov.b32 	%f1258, %r614;
	fma.rn.f32 	%f1259, %f1209, %f1258, %f1191;
	fma.rn.f32 	%f1260, %f1211, %f1258, %f1192;
	shfl.sync.idx.b32	%r615|%p302, %r791, %r597, 31, -1;
	mov.b32 	%f1261, %r615;
	fma.rn.f32 	%f1262, %f1209, %f1261, %f1194;
	fma.rn.f32 	%f1263, %f1211, %f1261, %f1195;
	shfl.sync.idx.b32	%r616|%p303, %r790, %r597, 31, -1;
	mov.b32 	%f1264, %r616;
	fma.rn.f32 	%f1265, %f1209, %f1264, %f1197;
	fma.rn.f32 	%f1266, %f1211, %f1264, %f1198;
	shfl.sync.idx.b32	%r617|%p304, %r789, %r597, 31, -1;
	mov.b32 	%f1267, %r617;
	fma.rn.f32 	%f1268, %f1209, %f1267, %f1200;
	fma.rn.f32 	%f1269, %f1211, %f1267, %f1201;
	shfl.sync.idx.b32	%r618|%p305, %r788, %r597, 31, -1;
	mov.b32 	%f1270, %r618;
	fma.rn.f32 	%f1271, %f1209, %f1270, %f1203;
	fma.rn.f32 	%f1272, %f1211, %f1270, %f1204;
	shfl.sync.idx.b32	%r619|%p306, %r787, %r597, 31, -1;
	mov.b32 	%f1273, %r619;
	fma.rn.f32 	%f1274, %f1209, %f1273, %f1206;
	fma.rn.f32 	%f1275, %f1211, %f1273, %f1207;
	mul.wide.s32 	%rd132, %r155, 4;
	add.s64 	%rd133, %rd127, %rd132;
	add.s32 	%r620, %r573, 3;
	shfl.sync.idx.b32	%r621|%p307, %r808, %r620, 31, -1;
	mov.b32 	%f1276, %r621;
	ld.global.nc.f32 	%f1277, [%rd133];
	fma.rn.f32 	%f1503, %f1277, %f1276, %f1210;
	ld.global.nc.f32 	%f1278, [%rd133+128];
	fma.rn.f32 	%f1502, %f1278, %f1276, %f1212;
	shfl.sync.idx.b32	%r622|%p308, %r807, %r620, 31, -1;
	mov.b32 	%f1279, %r622;
	fma.rn.f32 	%f1501, %f1277, %f1279, %f1214;
	fma.rn.f32 	%f1500, %f1278, %f1279, %f1215;
	shfl.sync.idx.b32	%r623|%p309, %r806, %r620, 31, -1;
	mov.b32 	%f1280, %r623;
	fma.rn.f32 	%f1499, %f1277, %f1280, %f1217;
	fma.rn.f32 	%f1498, %f1278, %f1280, %f1218;
	shfl.sync.idx.b32	%r624|%p310, %r805, %r620, 31, -1;
	mov.b32 	%f1281, %r624;
	fma.rn.f32 	%f1497, %f1277, %f1281, %f1220;
	fma.rn.f32 	%f1496, %f1278, %f1281, %f1221;
	shfl.sync.idx.b32	%r625|%p311, %r804, %r620, 31, -1;
	mov.b32 	%f1282, %r625;
	fma.rn.f32 	%f1495, %f1277, %f1282, %f1223;
	fma.rn.f32 	%f1494, %f1278, %f1282, %f1224;
	shfl.sync.idx.b32	%r626|%p312, %r803, %r620, 31, -1;
	mov.b32 	%f1283, %r626;
	fma.rn.f32 	%f1493, %f1277, %f1283, %f1226;
	fma.rn.f32 	%f1492, %f1278, %f1283, %f1227;
	shfl.sync.idx.b32	%r627|%p313, %r802, %r620, 31, -1;
	mov.b32 	%f1284, %r627;
	fma.rn.f32 	%f1491, %f1277, %f1284, %f1229;
	fma.rn.f32 	%f1490, %f1278, %f1284, %f1230;
	shfl.sync.idx.b32	%r628|%p314, %r801, %r620, 31, -1;
	mov.b32 	%f1285, %r628;
	fma.rn.f32 	%f1489, %f1277, %f1285, %f1232;
	fma.rn.f32 	%f1488, %f1278, %f1285, %f1233;
	shfl.sync.idx.b32	%r629|%p315, %r800, %r620, 31, -1;
	mov.b32 	%f1286, %r629;
	fma.rn.f32 	%f1487, %f1277, %f1286, %f1235;
	fma.rn.f32 	%f1486, %f1278, %f1286, %f1236;
	shfl.sync.idx.b32	%r630|%p316, %r799, %r620, 31, -1;
	mov.b32 	%f1287, %r630;
	fma.rn.f32 	%f1485, %f1277, %f1287, %f1238;
	fma.rn.f32 	%f1484, %f1278, %f1287, %f1239;
	shfl.sync.idx.b32	%r631|%p317, %r798, %r620, 31, -1;
	mov.b32 	%f1288, %r631;
	fma.rn.f32 	%f1483, %f1277, %f1288, %f1241;
	fma.rn.f32 	%f1482, %f1278, %f1288, %f1242;
	shfl.sync.idx.b32	%r632|%p318, %r797, %r620, 31, -1;
	mov.b32 	%f1289, %r632;
	fma.rn.f32 	%f1481, %f1277, %f1289, %f1244;
	fma.rn.f32 	%f1480, %f1278, %f1289, %f1245;
	shfl.sync.idx.b32	%r633|%p319, %r796, %r620, 31, -1;
	mov.b32 	%f1290, %r633;
	fma.rn.f32 	%f1479, %f1277, %f1290, %f1247;
	fma.rn.f32 	%f1478, %f1278, %f1290, %f1248;
	shfl.sync.idx.b32	%r634|%p320, %r795, %r620, 31, -1;
	mov.b32 	%f1291, %r634;
	fma.rn.f32 	%f1477, %f1277, %f1291, %f1250;
	fma.rn.f32 	%f1476, %f1278, %f1291, %f1251;
	shfl.sync.idx.b32	%r635|%p321, %r794, %r620, 31, -1;
	mov.b32 	%f1292, %r635;
	fma.rn.f32 	%f1475, %f1277, %f1292, %f1253;
	fma.rn.f32 	%f1474, %f1278, %f1292, %f1254;
	shfl.sync.idx.b32	%r636|%p322, %r793, %r620, 31, -1;
	mov.b32 	%f1293, %r636;
	fma.rn.f32 	%f1473, %f1277, %f1293, %f1256;
	fma.rn.f32 	%f1472, %f1278, %f1293, %f1257;
	shfl.sync.idx.b32	%r637|%p323, %r792, %r620, 31, -1;
	mov.b32 	%f1294, %r637;
	fma.rn.f32 	%f1471, %f1277, %f1294, %f1259;
	fma.rn.f32 	%f1470, %f1278, %f1294, %f1260;
	shfl.sync.idx.b32	%r638|%p324, %r791, %r620, 31, -1;
	mov.b32 	%f1295, %r638;
	fma.rn.f32 	%f1469, %f1277, %f1295, %f1262;
	fma.rn.f32 	%f1468, %f1278, %f1295, %f1263;
	shfl.sync.idx.b32	%r639|%p325, %r790, %r620, 31, -1;
	mov.b32 	%f1296, %r639;
	fma.rn.f32 	%f1467, %f1277, %f1296, %f1265;
	fma.rn.f32 	%f1466, %f1278, %f1296, %f1266;
	shfl.sync.idx.b32	%r640|%p326, %r789, %r620, 31, -1;
	mov.b32 	%f1297, %r640;
	fma.rn.f32 	%f1465, %f1277, %f1297, %f1268;
	fma.rn.f32 	%f1464, %f1278, %f1297, %f1269;
	shfl.sync.idx.b32	%r641|%p327, %r788, %r620, 31, -1;
	mov.b32 	%f1298, %r641;
	fma.rn.f32 	%f1463, %f1277, %f1298, %f1271;
	fma.rn.f32 	%f1462, %f1278, %f1298, %f1272;
	shfl.sync.idx.b32	%r642|%p328, %r787, %r620, 31, -1;
	mov.b32 	%f1299, %r642;
	fma.rn.f32 	%f1461, %f1277, %f1299, %f1274;
	fma.rn.f32 	%f1460, %f1278, %f1299, %f1275;
$L__BB11_98:
	and.b32  	%r643, %r4, -4;
	and.b32  	%r644, %r4, -2;
	setp.ge.s32 	%p329, %r643, %r644;
	@%p329 bra 	$L__BB11_100;
	ld.param.u64 	%rd200, [_Z13_spmm_conv_11PKfPfiiPKiS3_S3_S0__param_0];
	and.b32  	%r645, %r4, -4;
	add.s32 	%r646, %r645, %r2;
	sub.s32 	%r647, %r646, %r811;
	shfl.sync.idx.b32	%r648|%p330, %r810, %r647, 31, -1;
	add.s32 	%r649, %r647, 1;
	shfl.sync.idx.b32	%r650|%p331, %r810, %r649, 31, -1;
	cvta.to.global.u64 	%rd134, %rd200;
	mul.wide.s32 	%rd135, %r648, 4;
	add.s64 	%rd136, %rd134, %rd135;
	shfl.sync.idx.b32	%r651|%p332, %r808, %r647, 31, -1;
	mov.b32 	%f1300, %r651;
	ld.global.nc.f32 	%f1301, [%rd136];
	fma.rn.f32 	%f1302, %f1301, %f1300, %f1503;
	ld.global.nc.f32 	%f1303, [%rd136+128];
	fma.rn.f32 	%f1304, %f1303, %f1300, %f1502;
	shfl.sync.idx.b32	%r652|%p333, %r807, %r647, 31, -1;
	mov.b32 	%f1305, %r652;
	fma.rn.f32 	%f1306, %f1301, %f1305, %f1501;
	fma.rn.f32 	%f1307, %f1303, %f1305, %f1500;
	shfl.sync.idx.b32	%r653|%p334, %r806, %r647, 31, -1;
	mov.b32 	%f1308, %r653;
	fma.rn.f32 	%f1309, %f1301, %f1308, %f1499;
	fma.rn.f32 	%f1310, %f1303, %f1308, %f1498;
	shfl.sync.idx.b32	%r654|%p335, %r805, %r647, 31, -1;
	mov.b32 	%f1311, %r654;
	fma.rn.f32 	%f1312, %f1301, %f1311, %f1497;
	fma.rn.f32 	%f1313, %f1303, %f1311, %f1496;
	shfl.sync.idx.b32	%r655|%p336, %r804, %r647, 31, -1;
	mov.b32 	%f1314, %r655;
	fma.rn.f32 	%f1315, %f1301, %f1314, %f1495;
	fma.rn.f32 	%f1316, %f1303, %f1314, %f1494;
	shfl.sync.idx.b32	%r656|%p337, %r803, %r647, 31, -1;
	mov.b32 	%f1317, %r656;
	fma.rn.f32 	%f1318, %f1301, %f1317, %f1493;
	fma.rn.f32 	%f1319, %f1303, %f1317, %f1492;
	shfl.sync.idx.b32	%r657|%p338, %r802, %r647, 31, -1;
	mov.b32 	%f1320, %r657;
	fma.rn.f32 	%f1321, %f1301, %f1320, %f1491;
	fma.rn.f32 	%f1322, %f1303, %f1320, %f1490;
	shfl.sync.idx.b32	%r658|%p339, %r801, %r647, 31, -1;
	mov.b32 	%f1323, %r658;
	fma.rn.f32 	%f1324, %f1301, %f1323, %f1489;
	fma.rn.f32 	%f1325, %f1303, %f1323, %f1488;
	shfl.sync.idx.b32	%r659|%p340, %r800, %r647, 31, -1;
	mov.b32 	%f1326, %r659;
	fma.rn.f32 	%f1327, %f1301, %f1326, %f1487;
	fma.rn.f32 	%f1328, %f1303, %f1326, %f1486;
	shfl.sync.idx.b32	%r660|%p341, %r799, %r647, 31, -1;
	mov.b32 	%f1329, %r660;
	fma.rn.f32 	%f1330, %f1301, %f1329, %f1485;
	fma.rn.f32 	%f1331, %f1303, %f1329, %f1484;
	shfl.sync.idx.b32	%r661|%p342, %r798, %r647, 31, -1;
	mov.b32 	%f1332, %r661;
	fma.rn.f32 	%f1333, %f1301, %f1332, %f1483;
	fma.rn.f32 	%f1334, %f1303, %f1332, %f1482;
	shfl.sync.idx.b32	%r662|%p343, %r797, %r647, 31, -1;
	mov.b32 	%f1335, %r662;
	fma.rn.f32 	%f1336, %f1301, %f1335, %f1481;
	fma.rn.f32 	%f1337, %f1303, %f1335, %f1480;
	shfl.sync.idx.b32	%r663|%p344, %r796, %r647, 31, -1;
	mov.b32 	%f1338, %r663;
	fma.rn.f32 	%f1339, %f1301, %f1338, %f1479;
	fma.rn.f32 	%f1340, %f1303, %f1338, %f1478;
	shfl.sync.idx.b32	%r664|%p345, %r795, %r647, 31, -1;
	mov.b32 	%f1341, %r664;
	fma.rn.f32 	%f1342, %f1301, %f1341, %f1477;
	fma.rn.f32 	%f1343, %f1303, %f1341, %f1476;
	shfl.sync.idx.b32	%r665|%p346, %r794, %r647, 31, -1;
	mov.b32 	%f1344, %r665;
	fma.rn.f32 	%f1345, %f1301, %f1344, %f1475;
	fma.rn.f32 	%f1346, %f1303, %f1344, %f1474;
	shfl.sync.idx.b32	%r666|%p347, %r793, %r647, 31, -1;
	mov.b32 	%f1347, %r666;
	fma.rn.f32 	%f1348, %f1301, %f1347, %f1473;
	fma.rn.f32 	%f1349, %f1303, %f1347, %f1472;
	shfl.sync.idx.b32	%r667|%p348, %r792, %r647, 31, -1;
	mov.b32 	%f1350, %r667;
	fma.rn.f32 	%f1351, %f1301, %f1350, %f1471;
	fma.rn.f32 	%f1352, %f1303, %f1350, %f1470;
	shfl.sync.idx.b32	%r668|%p349, %r791, %r647, 31, -1;
	mov.b32 	%f1353, %r668;
	fma.rn.f32 	%f1354, %f1301, %f1353, %f1469;
	fma.rn.f32 	%f1355, %f1303, %f1353, %f1468;
	shfl.sync.idx.b32	%r669|%p350, %r790, %r647, 31, -1;
	mov.b32 	%f1356, %r669;
	fma.rn.f32 	%f1357, %f1301, %f1356, %f1467;
	fma.rn.f32 	%f1358, %f1303, %f1356, %f1466;
	shfl.sync.idx.b32	%r670|%p351, %r789, %r647, 31, -1;
	mov.b32 	%f1359, %r670;
	fma.rn.f32 	%f1360, %f1301, %f1359, %f1465;
	fma.rn.f32 	%f1361, %f1303, %f1359, %f1464;
	shfl.sync.idx.b32	%r671|%p352, %r788, %r647, 31, -1;
	mov.b32 	%f1362, %r671;
	fma.rn.f32 	%f1363, %f1301, %f1362, %f1463;
	fma.rn.f32 	%f1364, %f1303, %f1362, %f1462;
	shfl.sync.idx.b32	%r672|%p353, %r787, %r647, 31, -1;
	mov.b32 	%f1365, %r672;
	fma.rn.f32 	%f1366, %f1301, %f1365, %f1461;
	fma.rn.f32 	%f1367, %f1303, %f1365, %f1460;
	mul.wide.s32 	%rd137, %r650, 4;
	add.s64 	%rd138, %rd134, %rd137;
	shfl.sync.idx.b32	%r673|%p354, %r808, %r649, 31, -1;
	mov.b32 	%f1368, %r673;
	ld.global.nc.f32 	%f1369, [%rd138];
	fma.rn.f32 	%f1503, %f1369, %f1368, %f1302;
	ld.global.nc.f32 	%f1370, [%rd138+128];
	fma.rn.f32 	%f1502, %f1370, %f1368, %f1304;
	shfl.sync.idx.b32	%r674|%p355, %r807, %r649, 31, -1;
	mov.b32 	%f1371, %r674;
	fma.rn.f32 	%f1501, %f1369, %f1371, %f1306;
	fma.rn.f32 	%f1500, %f1370, %f1371, %f1307;
	shfl.sync.idx.b32	%r675|%p356, %r806, %r649, 31, -1;
	mov.b32 	%f1372, %r675;
	fma.rn.f32 	%f1499, %f1369, %f1372, %f1309;
	fma.rn.f32 	%f1498, %f1370, %f1372, %f1310;
	shfl.sync.idx.b32	%r676|%p357, %r805, %r649, 31, -1;
	mov.b32 	%f1373, %r676;
	fma.rn.f32 	%f1497, %f1369, %f1373, %f1312;
	fma.rn.f32 	%f1496, %f1370, %f1373, %f1313;
	shfl.sync.idx.b32	%r677|%p358, %r804, %r649, 31, -1;
	mov.b32 	%f1374, %r677;
	fma.rn.f32 	%f1495, %f1369, %f1374, %f1315;
	fma.rn.f32 	%f1494, %f1370, %f1374, %f1316;
	shfl.sync.idx.b32	%r678|%p359, %r803, %r649, 31, -1;
	mov.b32 	%f1375, %r678;
	fma.rn.f32 	%f1493, %f1369, %f1375, %f1318;
	fma.rn.f32 	%f1492, %f1370, %f1375, %f1319;
	shfl.sync.idx.b32	%r679|%p360, %r802, %r649, 31, -1;
	mov.b32 	%f1376, %r679;
	fma.rn.f32 	%f1491, %f1369, %f1376, %f1321;
	fma.rn.f32 	%f1490, %f1370, %f1376, %f1322;
	shfl.sync.idx.b32	%r680|%p361, %r801, %r649, 31, -1;
	mov.b32 	%f1377, %r680;
	fma.rn.f32 	%f1489, %f1369, %f1377, %f1324;
	fma.rn.f32 	%f1488, %f1370, %f1377, %f1325;
	shfl.sync.idx.b32	%r681|%p362, %r800, %r649, 31, -1;
	mov.b32 	%f1378, %r681;
	fma.rn.f32 	%f1487, %f1369, %f1378, %f1327;
	fma.rn.f32 	%f1486, %f1370, %f1378, %f1328;
	shfl.sync.idx.b32	%r682|%p363, %r799, %r649, 31, -1;
	mov.b32 	%f1379, %r682;
	fma.rn.f32 	%f1485, %f1369, %f1379, %f1330;
	fma.rn.f32 	%f1484, %f1370, %f1379, %f1331;
	shfl.sync.idx.b32	%r683|%p364, %r798, %r649, 31, -1;
	mov.b32 	%f1380, %r683;
	fma.rn.f32 	%f1483, %f1369, %f1380, %f1333;
	fma.rn.f32 	%f1482, %f1370, %f1380, %f1334;
	shfl.sync.idx.b32	%r684|%p365, %r797, %r649, 31, -1;
	mov.b32 	%f1381, %r684;
	fma.rn.f32 	%f1481, %f1369, %f1381, %f1336;
	fma.rn.f32 	%f1480, %f1370, %f1381, %f1337;
	shfl.sync.idx.b32	%r685|%p366, %r796, %r649, 31, -1;
	mov.b32 	%f1382, %r685;
	fma.rn.f32 	%f1479, %f1369, %f1382, %f1339;
	fma.rn.f32 	%f1478, %f1370, %f1382, %f1340;
	shfl.sync.idx.b32	%r686|%p367, %r795, %r649, 31, -1;
	mov.b32 	%f1383, %r686;
	fma.rn.f32 	%f1477, %f1369, %f1383, %f1342;
	fma.rn.f32 	%f1476, %f1370, %f1383, %f1343;
	shfl.sync.idx.b32	%r687|%p368, %r794, %r649, 31, -1;
	mov.b32 	%f1384, %r687;
	fma.rn.f32 	%f1475, %f1369, %f1384, %f1345;
	fma.rn.f32 	%f1474, %f1370, %f1384, %f1346;
	shfl.sync.idx.b32	%r688|%p369, %r793, %r649, 31, -1;
	mov.b32 	%f1385, %r688;
	fma.rn.f32 	%f1473, %f1369, %f1385, %f1348;
	fma.rn.f32 	%f1472, %f1370, %f1385, %f1349;
	shfl.sync.idx.b32	%r689|%p370, %r792, %r649, 31, -1;
	mov.b32 	%f1386, %r689;
	fma.rn.f32 	%f1471, %f1369, %f1386, %f1351;
	fma.rn.f32 	%f1470, %f1370, %f1386, %f1352;
	shfl.sync.idx.b32	%r690|%p371, %r791, %r649, 31, -1;
	mov.b32 	%f1387, %r690;
	fma.rn.f32 	%f1469, %f1369, %f1387, %f1354;
	fma.rn.f32 	%f1468, %f1370, %f1387, %f1355;
	shfl.sync.idx.b32	%r691|%p372, %r790, %r649, 31, -1;
	mov.b32 	%f1388, %r691;
	fma.rn.f32 	%f1467, %f1369, %f1388, %f1357;
	fma.rn.f32 	%f1466, %f1370, %f1388, %f1358;
	shfl.sync.idx.b32	%r692|%p373, %r789, %r649, 31, -1;
	mov.b32 	%f1389, %r692;
	fma.rn.f32 	%f1465, %f1369, %f1389, %f1360;
	fma.rn.f32 	%f1464, %f1370, %f1389, %f1361;
	shfl.sync.idx.b32	%r693|%p374, %r788, %r649, 31, -1;
	mov.b32 	%f1390, %r693;
	fma.rn.f32 	%f1463, %f1369, %f1390, %f1363;
	fma.rn.f32 	%f1462, %f1370, %f1390, %f1364;
	shfl.sync.idx.b32	%r694|%p375, %r787, %r649, 31, -1;
	mov.b32 	%f1391, %r694;
	fma.rn.f32 	%f1461, %f1369, %f1391, %f1366;
	fma.rn.f32 	%f1460, %f1370, %f1391, %f1367;
$L__BB11_100:
	setp.ge.s32 	%p376, %r6, %r4;
	@%p376 bra 	$L__BB11_102;
	ld.param.u64 	%rd201, [_Z13_spmm_conv_11PKfPfiiPKiS3_S3_S0__param_0];
	sub.s32 	%r695, %r6, %r811;
	shfl.sync.idx.b32	%r696|%p377, %r810, %r695, 31, -1;
	cvta.to.global.u64 	%rd139, %rd201;
	mul.wide.s32 	%rd140, %r696, 4;
	add.s64 	%rd141, %rd139, %rd140;
	shfl.sync.idx.b32	%r697|%p378, %r808, %r695, 31, -1;
	mov.b32 	%f1392, %r697;
	ld.global.nc.f32 	%f1393, [%rd141];
	fma.rn.f32 	%f1503, %f1393, %f1392, %f1503;
	ld.global.nc.f32 	%f1394, [%rd141+128];
	fma.rn.f32 	%f1502, %f1394, %f1392, %f1502;
	shfl.sync.idx.b32	%r698|%p379, %r807, %r695, 31, -1;
	mov.b32 	%f1395, %r698;
	fma.rn.f32 	%f1501, %f1393, %f1395, %f1501;
	fma.rn.f32 	%f1500, %f1394, %f1395, %f1500;
	shfl.sync.idx.b32	%r699|%p380, %r806, %r695, 31, -1;
	mov.b32 	%f1396, %r699;
	fma.rn.f32 	%f1499, %f1393, %f1396, %f1499;
	fma.rn.f32 	%f1498, %f1394, %f1396, %f1498;
	shfl.sync.idx.b32	%r700|%p381, %r805, %r695, 31, -1;
	mov.b32 	%f1397, %r700;
	fma.rn.f32 	%f1497, %f1393, %f1397, %f1497;
	fma.rn.f32 	%f1496, %f1394, %f1397, %f1496;
	shfl.sync.idx.b32	%r701|%p382, %r804, %r695, 31, -1;
	mov.b32 	%f1398, %r701;
	fma.rn.f32 	%f1495, %f1393, %f1398, %f1495;
	fma.rn.f32 	%f1494, %f1394, %f1398, %f1494;
	shfl.sync.idx.b32	%r702|%p383, %r803, %r695, 31, -1;
	mov.b32 	%f1399, %r702;
	fma.rn.f32 	%f1493, %f1393, %f1399, %f1493;
	fma.rn.f32 	%f1492, %f1394, %f1399, %f1492;
	shfl.sync.idx.b32	%r703|%p384, %r802, %r695, 31, -1;
	mov.b32 	%f1400, %r703;
	fma.rn.f32 	%f1491, %f1393, %f1400, %f1491;
	fma.rn.f32 	%f1490, %f1394, %f1400, %f1490;
	shfl.sync.idx.b32	%r704|%p385, %r801, %r695, 31, -1;
	mov.b32 	%f1401, %r704;
	fma.rn.f32 	%f1489, %f1393, %f1401, %f1489;
	fma.rn.f32 	%f1488, %f1394, %f1401, %f1488;
	shfl.sync.idx.b32	%r705|%p386, %r800, %r695, 31, -1;
	mov.b32 	%f1402, %r705;
	fma.rn.f32 	%f1487, %f1393, %f1402, %f1487;
	fma.rn.f32 	%f1486, %f1394, %f1402, %f1486;
	shfl.sync.idx.b32	%r706|%p387, %r799, %r695, 31, -1;
	mov.b32 	%f1403, %r706;
	fma.rn.f32 	%f1485, %f1393, %f1403, %f1485;
	fma.rn.f32 	%f1484, %f1394, %f1403, %f1484;
	shfl.sync.idx.b32	%r707|%p388, %r798, %r695, 31, -1;
	mov.b32 	%f1404, %r707;
	fma.rn.f32 	%f1483, %f1393, %f1404, %f1483;
	fma.rn.f32 	%f1482, %f1394, %f1404, %f1482;
	shfl.sync.idx.b32	%r708|%p389, %r797, %r695, 31, -1;
	mov.b32 	%f1405, %r708;
	fma.rn.f32 	%f1481, %f1393, %f1405, %f1481;
	fma.rn.f32 	%f1480, %f1394, %f1405, %f1480;
	shfl.sync.idx.b32	%r709|%p390, %r796, %r695, 31, -1;
	mov.b32 	%f1406, %r709;
	fma.rn.f32 	%f1479, %f1393, %f1406, %f1479;
	fma.rn.f32 	%f1478, %f1394, %f1406, %f1478;
	shfl.sync.idx.b32	%r710|%p391, %r795, %r695, 31, -1;
	mov.b32 	%f1407, %r710;
	fma.rn.f32 	%f1477, %f1393, %f1407, %f1477;
	fma.rn.f32 	%f1476, %f1394, %f1407, %f1476;
	shfl.sync.idx.b32	%r711|%p392, %r794, %r695, 31, -1;
	mov.b32 	%f1408, %r711;
	fma.rn.f32 	%f1475, %f1393, %f1408, %f1475;
	fma.rn.f32 	%f1474, %f1394, %f1408, %f1474;
	shfl.sync.idx.b32	%r712|%p393, %r793, %r695, 31, -1;
	mov.b32 	%f1409, %r712;
	fma.rn.f32 	%f1473, %f1393, %f1409, %f1473;
	fma.rn.f32 	%f1472, %f1394, %f1409, %f1472;
	shfl.sync.idx.b32	%r713|%p394, %r792, %r695, 31, -1;
	mov.b32 	%f1410, %r713;
	fma.rn.f32 	%f1471, %f1393, %f1410, %f1471;
	fma.rn.f32 	%f1470, %f1394, %f1410, %f1470;
	shfl.sync.idx.b32	%r714|%p395, %r791, %r695, 31, -1;
	mov.b32 	%f1411, %r714;
	fma.rn.f32 	%f1469, %f1393, %f1411, %f1469;
	fma.rn.f32 	%f1468, %f1394, %f1411, %f1468;
	shfl.sync.idx.b32	%r715|%p396, %r790, %r695, 31, -1;
	mov.b32 	%f1412, %r715;
	fma.rn.f32 	%f1467, %f1393, %f1412, %f1467;
	fma.rn.f32 	%f1466, %f1394, %f1412, %f1466;
	shfl.sync.idx.b32	%r716|%p397, %r789, %r695, 31, -1;
	mov.b32 	%f1413, %r716;
	fma.rn.f32 	%f1465, %f1393, %f1413, %f1465;
	fma.rn.f32 	%f1464, %f1394, %f1413, %f1464;
	shfl.sync.idx.b32	%r717|%p398, %r788, %r695, 31, -1;
	mov.b32 	%f1414, %r717;
	fma.rn.f32 	%f1463, %f1393, %f1414, %f1463;
	fma.rn.f32 	%f1462, %f1394, %f1414, %f1462;
	shfl.sync.idx.b32	%r718|%p399, %r787, %r695, 31, -1;
	mov.b32 	%f1415, %r718;
	fma.rn.f32 	%f1461, %f1393, %f1415, %f1461;
	fma.rn.f32 	%f1460, %f1394, %f1415, %f1460;
$L__BB11_102:
	ld.param.u64 	%rd203, [_Z13_spmm_conv_11PKfPfiiPKiS3_S3_S0__param_5];
	ld.param.u32 	%r786, [_Z13_spmm_conv_11PKfPfiiPKiS3_S3_S0__param_2];
	ld.param.u64 	%rd202, [_Z13_spmm_conv_11PKfPfiiPKiS3_S3_S0__param_1];
	cvta.to.global.u64 	%rd142, %rd202;
	cvta.to.global.u64 	%rd143, %rd203;
	cvt.s64.s32 	%rd144, %r1;
	cvt.s64.s32 	%rd145, %r786;
	add.s64 	%rd146, %rd145, %rd144;
	shl.b64 	%rd147, %rd146, 2;
	add.s64 	%rd148, %rd143, %rd147;
	ld.global.nc.u32 	%r719, [%rd148];
	shl.b32 	%r720, %r719, 6;
	add.s32 	%r721, %r720, %r5;
	mul.wide.s32 	%rd149, %r721, 4;
	add.s64 	%rd150, %rd142, %rd149;
	st.global.f32 	[%rd150], %f1503;
	st.global.f32 	[%rd150+128], %f1502;
	ld.global.nc.u32 	%r722, [%rd148+4];
	shl.b32 	%r723, %r722, 6;
	add.s32 	%r724, %r723, %r5;
	mul.wide.s32 	%rd151, %r724, 4;
	add.s64 	%rd152, %rd142, %rd151;
	st.global.f32 	[%rd152], %f1501;
	st.global.f32 	[%rd152+128], %f1500;
	ld.global.nc.u32 	%r725, [%rd148+8];
	shl.b32 	%r726, %r725, 6;
	add.s32 	%r727, %r726, %r5;
	mul.wide.s32 	%rd153, %r727, 4;
	add.s64 	%rd154, %rd142, %rd153;
	st.global.f32 	[%rd154], %f1499;
	st.global.f32 	[%rd154+128], %f1498;
	ld.global.nc.u32 	%r728, [%rd148+12];
	shl.b32 	%r729, %r728, 6;
	add.s32 	%r730, %r729, %r5;
	mul.wide.s32 	%rd155, %r730, 4;
	add.s64 	%rd156, %rd142, %rd155;
	st.global.f32 	[%rd156], %f1497;
	st.global.f32 	[%rd156+128], %f1496;
	ld.global.nc.u32 	%r731, [%rd148+16];
	shl.b32 	%r732, %r731, 6;
	add.s32 	%r733, %r732, %r5;
	mul.wide.s32 	%rd157, %r733, 4;
	add.s64 	%rd158, %rd142, %rd157;
	st.global.f32 	[%rd158], %f1495;
	st.global.f32 	[%rd158+128], %f1494;
	ld.global.nc.u32 	%r734, [%rd148+20];
	shl.b32 	%r735, %r734, 6;
	add.s32 	%r736, %r735, %r5;
	mul.wide.s32 	%rd159, %r736, 4;
	add.s64 	%rd160, %rd142, %rd159;
	st.global.f32 	[%rd160], %f1493;
	st.global.f32 	[%rd160+128], %f1492;
	ld.global.nc.u32 	%r737, [%rd148+24];
	shl.b32 	%r738, %r737, 6;
	add.s32 	%r739, %r738, %r5;
	mul.wide.s32 	%rd161, %r739, 4;
	add.s64 	%rd162, %rd142, %rd161;
	st.global.f32 	[%rd162], %f1491;
	st.global.f32 	[%rd162+128], %f1490;
	ld.global.nc.u32 	%r740, [%rd148+28];
	shl.b32 	%r741, %r740, 6;
	add.s32 	%r742, %r741, %r5;
	mul.wide.s32 	%rd163, %r742, 4;
	add.s64 	%rd164, %rd142, %rd163;
	st.global.f32 	[%rd164], %f1489;
	st.global.f32 	[%rd164+128], %f1488;
	ld.global.nc.u32 	%r743, [%rd148+32];
	shl.b32 	%r744, %r743, 6;
	add.s32 	%r745, %r744, %r5;
	mul.wide.s32 	%rd165, %r745, 4;
	add.s64 	%rd166, %rd142, %rd165;
	st.global.f32 	[%rd166], %f1487;
	st.global.f32 	[%rd166+128], %f1486;
	ld.global.nc.u32 	%r746, [%rd148+36];
	shl.b32 	%r747, %r746, 6;
	add.s32 	%r748, %r747, %r5;
	mul.wide.s32 	%rd167, %r748, 4;
	add.s64 	%rd168, %rd142, %rd167;
	st.global.f32 	[%rd168], %f1485;
	st.global.f32 	[%rd168+128], %f1484;
	ld.global.nc.u32 	%r749, [%rd148+40];
	shl.b32 	%r750, %r749, 6;
	add.s32 	%r751, %r750, %r5;
	mul.wide.s32 	%rd169, %r751, 4;
	add.s64 	%rd170, %rd142, %rd169;
	st.global.f32 	[%rd170], %f1483;
	st.global.f32 	[%rd170+128], %f1482;
	ld.global.nc.u32 	%r752, [%rd148+44];
	shl.b32 	%r753, %r752, 6;
	add.s32 	%r754, %r753, %r5;
	mul.wide.s32 	%rd171, %r754, 4;
	add.s64 	%rd172, %rd142, %rd171;
	st.global.f32 	[%rd172], %f1481;
	st.global.f32 	[%rd172+128], %f1480;
	ld.global.nc.u32 	%r755, [%rd148+48];
	shl.b32 	%r756, %r755, 6;
	add.s32 	%r757, %r756, %r5;
	mul.wide.s32 	%rd173, %r757, 4;
	add.s64 	%rd174, %rd142, %rd173;
	st.global.f32 	[%rd174], %f1479;
	st.global.f32 	[%rd174+128], %f1478;
	ld.global.nc.u32 	%r758, [%rd148+52];
	shl.b32 	%r759, %r758, 6;
	add.s32 	%r760, %r759, %r5;
	mul.wide.s32 	%rd175, %r760, 4;
	add.s64 	%rd176, %rd142, %rd175;
	st.global.f32 	[%rd176], %f1477;
	st.global.f32 	[%rd176+128], %f1476;
	ld.global.nc.u32 	%r761, [%rd148+56];
	shl.b32 	%r762, %r761, 6;
	add.s32 	%r763, %r762, %r5;
	mul.wide.s32 	%rd177, %r763, 4;
	add.s64 	%rd178, %rd142, %rd177;
	st.global.f32 	[%rd178], %f1475;
	st.global.f32 	[%rd178+128], %f1474;
	ld.global.nc.u32 	%r764, [%rd148+60];
	shl.b32 	%r765, %r764, 6;
	add.s32 	%r766, %r765, %r5;
	mul.wide.s32 	%rd179, %r766, 4;
	add.s64 	%rd180, %rd142, %rd179;
	st.global.f32 	[%rd180], %f1473;
	st.global.f32 	[%rd180+128], %f1472;
	ld.global.nc.u32 	%r767, [%rd148+64];
	shl.b32 	%r768, %r767, 6;
	add.s32 	%r769, %r768, %r5;
	mul.wide.s32 	%rd181, %r769, 4;
	add.s64 	%rd182, %rd142, %rd181;
	st.global.f32 	[%rd182], %f1471;
	st.global.f32 	[%rd182+128], %f1470;
	ld.global.nc.u32 	%r770, [%rd148+68];
	shl.b32 	%r771, %r770, 6;
	add.s32 	%r772, %r771, %r5;
	mul.wide.s32 	%rd183, %r772, 4;
	add.s64 	%rd184, %rd142, %rd183;
	st.global.f32 	[%rd184], %f1469;
	st.global.f32 	[%rd184+128], %f1468;
	ld.global.nc.u32 	%r773, [%rd148+72];
	shl.b32 	%r774, %r773, 6;
	add.s32 	%r775, %r774, %r5;
	mul.wide.s32 	%rd185, %r775, 4;
	add.s64 	%rd186, %rd142, %rd185;
	st.global.f32 	[%rd186], %f1467;
	st.global.f32 	[%rd186+128], %f1466;
	ld.global.nc.u32 	%r776, [%rd148+76];
	shl.b32 	%r777, %r776, 6;
	add.s32 	%r778, %r777, %r5;
	mul.wide.s32 	%rd187, %r778, 4;
	add.s64 	%rd188, %rd142, %rd187;
	st.global.f32 	[%rd188], %f1465;
	st.global.f32 	[%rd188+128], %f1464;
	ld.global.nc.u32 	%r779, [%rd148+80];
	shl.b32 	%r780, %r779, 6;
	add.s32 	%r781, %r780, %r5;
	mul.wide.s32 	%rd189, %r781, 4;
	add.s64 	%rd190, %rd142, %rd189;
	st.global.f32 	[%rd190], %f1463;
	st.global.f32 	[%rd190+128], %f1462;
	add.s32 	%r782, %r1, 21;
	cvt.u64.u32 	%rd191, %r782;
	add.s64 	%rd192, %rd191, %rd145;
	shl.b64 	%rd193, %rd192, 2;
	add.s64 	%rd194, %rd143, %rd193;
	ld.global.nc.u32 	%r783, [%rd194];
	shl.b32 	%r784, %r783, 6;
	add.s32 	%r785, %r784, %r5;
	mul.wide.s32 	%rd195, %r785, 4;
	add.s64 	%rd196, %rd142, %rd195;
	st.global.f32 	[%rd196], %f1461;
	st.global.f32 	[%rd196+128], %f1460;
	ret;

}
	// .globl	_Z13_spmm_conv_12PKfPfiiPKiS3_S3_S0_
.visible .entry _Z13_spmm_conv_12PKfPfiiPKiS3_S3_S0_(
	.param .u64 .ptr .align 1 _Z13_spmm_conv_12PKfPfiiPKiS3_S3_S0__param_0,
	.param .u64 .ptr .align 1 _Z13_spmm_conv_12PKfPfiiPKiS3_S3_S0__param_1,
	.param .u32 _Z13_spmm_conv_12PKfPfiiPKiS3_S3_S0__param_2,
	.param .u32 _Z13_spmm_conv_12PKfPfiiPKiS3_S3_S0__param_3,
	.param .u64 .ptr .align 1 _Z13_spmm_conv_12PKfPfiiPKiS3_S3_S0__param_4,
	.param .u64 .ptr .align 1 _Z13_spmm_conv_12PKfPfiiPKiS3_S3_S0__param_5,
	.param .u64 .ptr .align 1 _Z13_spmm_conv_12PKfPfiiPKiS3_S3_S0__param_6,
	.param .u64 .ptr .align 1 _Z13_spmm_conv_12PKfPfiiPKiS3_S3_S0__param_7
)
{
	.reg .pred 	%p<570>;
	.reg .b32 	%r<1101>;
	.reg .b32 	%f<2430>;
	.reg .b64 	%rd<256>;

	ld.param.u32 	%r220, [_Z13_spmm_conv_12PKfPfiiPKiS3_S3_S0__param_2];
	ld.param.u64 	%rd8, [_Z13_spmm_conv_12PKfPfiiPKiS3_S3_S0__param_4];
	cvta.to.global.u64 	%rd9, %rd8;
	mov.u32 	%r223, %tid.y;
	shl.b32 	%r224, %r223, 5;
	mov.u32 	%r225, %ctaid.x;
	shl.b32 	%r226, %r225, 7;
	add.s32 	%r227, %r224, %r226;
	mov.u32 	%r1, %tid.x;
	mov.u32 	%r228, %ctaid.y;
	shl.b32 	%r229, %r228, 6;
	mul.wide.s32 	%rd10, %r220, 4;
	add.s64 	%rd11, %rd9, %rd10;
	ld.global.nc.u32 	%r2, [%rd11];
	ld.global.nc.u32 	%r3, [%rd11+4];
	sub.s32 	%r4, %r3, %r2;
	shr.s32 	%r230, %r227, 31;
	shr.u32 	%r231, %r230, 25;
	add.s32 	%r232, %r227, %r231;
	shr.s32 	%r233, %r227, 5;
	shr.u32 	%r234, %r233, 30;
	add.s32 	%r235, %r233, %r234;
	and.b32  	%r236, %r235, 131068;
	sub.s32 	%r237, %r233, %r236;
	shl.b32 	%r238, %r232, 10;
	and.b32  	%r239, %r238, -131072;
	shl.b32 	%r240, %r237, 15;
	add.s32 	%r241, %r229, %r1;
	add.s32 	%r242, %r241, %r239;
	add.s32 	%r5, %r242, %r240;
	and.b32  	%r6, %r4, -8;
	and.b32  	%r243, %r4, -2;
	add.s32 	%r7, %r243, %r2;
	setp.lt.s32 	%p1, %r4, 8;
	mov.b32 	%r998, 0;
	mov.f32 	%f2110, 0f00000000;
	mov.f32 	%f2111, %f2110;
	mov.f32 	%f2112, %f2110;
	mov.f32 	%f2113, %f2110;
	mov.f32 	%f2114, %f2110;
	mov.f32 	%f2115, %f2110;
	mov.f32 	%f2116, %f2110;
	mov.f32 	%f2117, %f2110;
	mov.f32 	%f2118, %f2110;
	mov.f32 	%f2119, %f2110;
	mov.f32 	%f2120, %f2110;
	mov.f32 	%f2121, %f2110;
	mov.f32 	%f2122, %f2110;
	mov.f32 	%f2123, %f2110;
	mov.f32 	%f2124, %f2110;
	mov.f32 	%f2125, %f2110;
	mov.f32 	%f2126, %f2110;
	mov.f32 	%f2127, %f2110;
	mov.f32 	%f2128, %f2110;
	mov.f32 	%f2129, %f2110;
	mov.f32 	%f2130, %f2110;
	mov.f32 	%f2131, %f2110;
	mov.f32 	%f2132, %f2110;
	mov.f32 	%f2133, %f2110;
	mov.f32 	%f2134, %f2110;
	mov.f32 	%f2135, %f2110;
	mov.f32 	%f2136, %f2110;
	mov.f32 	%f2137, %f2110;
	mov.f32 	%f2138, %f2110;
	mov.f32 	%f2139, %f2110;
	mov.f32 	%f2140, %f2110;
	mov.f32 	%f2141, %f2110;
	mov.f32 	%f2142, %f2110;
	mov.f32 	%f2143, %f2110;
	mov.f32 	%f2144, %f2110;
	mov.f32 	%f2145, %f2110;
	mov.f32 	%f2146, %f2110;
	mov.f32 	%f2147, %f2110;
	mov.f32 	%f2148, %f2110;
	mov.f32 	%f2149, %f2110;
	mov.f32 	%f2150, %f2110;
	mov.f32 	%f2151, %f2110;
	mov.f32 	%f2152, %f2110;
	mov.f32 	%f2153, %f2110;
	mov.f32 	%f2154, %f2110;
	mov.f32 	%f2155, %f2110;
	mov.f32 	%f2156, %f2110;
	mov.f32 	%f2157, %f2110;
	mov.f32 	%f2158, %f2110;
	mov.f32 	%f2159, %f2110;
	mov.f32 	%f2160, %f2110;
	mov.f32 	%f2161, %f2110;
	mov.f32 	%f2162, %f2110;
	mov.f32 	%f2163, %f2110;
	mov.f32 	%f2164, %f2110;
	mov.f32 	%f2165, %f2110;
	mov.f32 	%f2166, %f2110;
	mov.f32 	%f2167, %f2110;
	mov.f32 	%f2168, %f2110;
	mov.f32 	%f2169, %f2110;
	mov.f32 	%f2170, %f2110;
	mov.f32 	%f2171, %f2110;
	mov.f32 	%f2172, %f2110;
	mov.f32 	%f2173, %f2110;
	@%p1 bra 	$L__BB12_6;
	mov.b32 	%r998, 0;
	mov.f32 	%f2110, 0f00000000;
	mov.u32 	%r996, %r2;
$L__BB12_2:
	sub.s32 	%r246, %r996, %r2;
	and.b32  	%r247, %r246, 31;
	setp.ne.s32 	%p2, %r247, 0;
	@%p2 bra 	$L__BB12_5;
	sub.s32 	%r248, %r3, %r996;
	setp.ge.u32 	%p3, %r1, %r248;
	mov.u32 	%r998, %r996;
	@%p3 bra 	$L__BB12_5;
	ld.param.u64 	%rd254, [_Z13_spmm_conv_12PKfPfiiPKiS3_S3_S0__param_7];
	ld.param.u64 	%rd252, [_Z13_spmm_conv_12PKfPfiiPKiS3_S3_S0__param_6];
	add.s32 	%r249, %r996, %r1;
	cvta.to.global.u64 	%rd12, %rd252;
	mul.wide.u32 	%rd13, %r249, 4;
	add.s64 	%rd14, %rd12, %rd13;
	ld.global.nc.u32 	%r250, [%rd14];
	mul.hi.s32 	%r251, %r250, 715827883;
	shr.u32 	%r252, %r251, 31;
	shr.u32 	%r253, %r251, 8;
	add.s32 	%r254, %r253, %r252;
	shl.b32 	%r255, %r254, 17;
	add.s32 	%r256, %r255, %r5;
	shr.s32 	%r257, %r250, 31;
	shr.u32 	%r258, %r257, 23;
	add.s32 	%r259, %r250, %r258;
	shr.s32 	%r260, %r259, 9;
	mul.hi.s32 	%r261, %r260, 1431655766;
	shr.u32 	%r262, %r261, 31;
	add.s32 	%r263, %r261, %r262;
	mul.lo.s32 	%r264, %r263, 3;
	sub.s32 	%r265, %r260, %r264;
	shl.b32 	%r266, %r265, 15;
	add.s32 	%r267, %r256, %r266;
	and.b32  	%r268, %r259, 67108352;
	sub.s32 	%r269, %r250, %r268;
	shl.b32 	%r270, %r269, 6;
	add.s32 	%r997, %r267, %r270;
	cvta.to.global.u64 	%rd15, %rd254;
	add.s64 	%rd16, %rd15, %rd13;
	ld.global.nc.u32 	%r995, [%rd16];
	add.s32 	%r271, %r4, %r249;
	mul.wide.u32 	%rd17, %r271, 4;
	add.s64 	%rd18, %rd15, %rd17;
	ld.global.nc.u32 	%r994, [%rd18];
	add.s32 	%r272, %r271, %r4;
	mul.wide.u32 	%rd19, %r272, 4;
	add.s64 	%rd20, %rd15, %rd19;
	ld.global.nc.u32 	%r993, [%rd20];
	add.s32 	%r273, %r272, %r4;
	mul.wide.u32 	%rd21, %r273, 4;
	add.s64 	%rd22, %rd15, %rd21;
	ld.global.nc.u32 	%r992, [%rd22];
	add.s32 	%r274, %r273, %r4;
	mul.wide.u32 	%rd23, %r274, 4;
	add.s64 	%rd24, %rd15, %rd23;
	ld.global.nc.u32 	%r991, [%rd24];
	add.s32 	%r275, %r274, %r4;
	mul.wide.u32 	%rd25, %r275, 4;
	add.s64 	%rd26, %rd15, %rd25;
	ld.global.nc.u32 	%r990, [%rd26];
	add.s32 	%r276, %r275, %r4;
	mul.wide.u32 	%rd27, %r276, 4;
	add.s64 	%rd28, %rd15, %rd27;
	ld.global.nc.u32 	%r989, [%rd28];
	add.s32 	%r277, %r276, %r4;
	mul.wide.u32 	%rd29, %r277, 4;
	add.s64 	%rd30, %rd15, %rd29;
	ld.global.nc.u32 	%r988, [%rd30];
	add.s32 	%r278, %r277, %r4;
	mul.wide.u32 	%rd31, %r278, 4;
	add.s64 	%rd32, %rd15, %rd31;
	ld.global.nc.u32 	%r987, [%rd32];
	add.s32 	%r279, %r278, %r4;
	mul.wide.u32 	%rd33, %r279, 4;
	add.s64 	%rd34, %rd15, %rd33;
	ld.global.nc.u32 	%r986, [%rd34];
	add.s32 	%r280, %r279, %r4;
	mul.wide.u32 	%rd35, %r280, 4;
	add.s64 	%rd36, %rd15, %rd35;
	ld.global.nc.u32 	%r985, [%rd36];
	add.s32 	%r281, %r280, %r4;
	mul.wide.u32 	%rd37, %r281, 4;
	add.s64 	%rd38, %rd15, %rd37;
	ld.global.nc.u32 	%r984, [%rd38];
	add.s32 	%r282, %r281, %r4;
	mul.wide.u32 	%rd39, %r282, 4;
	add.s64 	%rd40, %rd15, %rd39;
	ld.global.nc.u32 	%r983, [%rd40];
	add.s32 	%r283, %r282, %r4;
	mul.wide.u32 	%rd41, %r283, 4;
	add.s64 	%rd42, %rd15, %rd41;
	ld.global.nc.u32 	%r982, [%rd42];
	add.s32 	%r284, %r283, %r4;
	mul.wide.u32 	%rd43, %r284, 4;
	add.s64 	%rd44, %rd15, %rd43;
	ld.global.nc.u32 	%r981, [%rd44];
	add.s32 	%r285, %r284, %r4;
	mul.wide.u32 	%rd45, %r285, 4;
	add.s64 	%rd46, %rd15, %rd45;
	ld.global.nc.u32 	%r980, [%rd46];
	add.s32 	%r286, %r285, %r4;
	mul.wide.u32 	%rd47, %r286, 4;
	add.s64 	%rd48, %rd15, %rd47;
	ld.global.nc.u32 	%r979, [%rd48];
	add.s32 	%r287, %r286, %r4;
	mul.wide.u32 	%rd49, %r287, 4;
	add.s64 	%rd50, %rd15, %rd49;
	ld.global.nc.u32 	%r978, [%rd50];
	add.s32 	%r288, %r287, %r4;
	mul.wide.u32 	%rd51, %r288, 4;
	add.s64 	%rd52, %rd15, %rd51;
	ld.global.nc.u32 	%r977, [%rd52];
	add.s32 	%r289, %r288, %r4;
	mul.wide.u32 	%rd53, %r289, 4;
	add.s64 	%rd54, %rd15, %rd53;
	ld.global.nc.u32 	%r976, [%rd54];
	add.s32 	%r290, %r289, %r4;
	mul.wide.u32 	%rd55, %r290, 4;
	add.s64 	%rd56, %rd15, %rd55;
	ld.global.nc.u32 	%r975, [%rd56];
	add.s32 	%r291, %r290, %r4;
	mul.wide.u32 	%rd57, %r291, 4;
	add.s64 	%rd58, %rd15, %rd57;
	ld.global.nc.u32 	%r974, [%rd58];
	add.s32 	%r292, %r291, %r4;
	mul.wide.u32 	%rd59, %r292, 4;
	add.s64 	%rd60, %rd15, %rd59;
	ld.global.nc.u32 	%r973, [%rd60];
	add.s32 	%r293, %r292, %r4;
	mul.wide.u32 	%rd61, %r293, 4;
	add.s64 	%rd62, %rd15, %rd61;
	ld.global.nc.u32 	%r972, [%rd62];
	add.s32 	%r294, %r293, %r4;
	mul.wide.u32 	%rd63, %r294, 4;
	add.s64 	%rd64, %rd15, %rd63;
	ld.global.nc.u32 	%r971, [%rd64];
	add.s32 	%r295, %r294, %r4;
	mul.wide.u32 	%rd65, %r295, 4;
	add.s64 	%rd66, %rd15, %rd65;
	ld.global.nc.u32 	%r970, [%rd66];
	add.s32 	%r296, %r295, %r4;
	mul.wide.u32 	%rd67, %r296, 4;
	add.s64 	%rd68, %rd15, %rd67;
	ld.global.nc.u32 	%r969, [%rd68];
	add.s32 	%r297, %r296, %r4;
	mul.wide.u32 	%rd69, %r297, 4;
	add.s64 	%rd70, %rd15, %rd69;
	ld.global.nc.u32 	%r968, [%rd70];
	add.s32 	%r298, %r297, %r4;
	mul.wide.u32 	%rd71, %r298, 4;
	add.s64 	%rd72, %rd15, %rd71;
	ld.global.nc.u32 	%r967, [%rd72];
	add.s32 	%r299, %r298, %r4;
	mul.wide.u32 	%rd73, %r299, 4;
	add.s64 	%rd74, %rd15, %rd73;
	ld.global.nc.u32 	%r966, [%rd74];
	add.s32 	%r300, %r299, %r4;
	mul.wide.u32 	%rd75, %r300, 4;
	add.s64 	%rd76, %rd15, %rd75;
	ld.global.nc.u32 	%r965, [%rd76];
	add.s32 	%r301, %r300, %r4;
	mul.wide.u32 	%rd77, %r301, 4;
	add.s64 	%rd78, %rd15, %rd77;
	ld.global.nc.u32 	%r964, [%rd78];
$L__BB12_5:
	ld.param.u64 	%rd246, [_Z13_spmm_conv_12PKfPfiiPKiS3_S3_S0__param_0];
	sub.s32 	%r302, %r996, %r998;
	shfl.sync.idx.b32	%r303|%p4, %r997, %r302, 31, -1;
	add.s32 	%r304, %r302, 1;
	shfl.sync.idx.b32	%r305|%p5, %r997, %r304, 31, -1;
	add.s32 	%r306, %r302, 2;
	shfl.sync.idx.b32	%r307|%p6, %r997, %r306, 31, -1;
	add.s32 	%r308, %r302, 3;
	shfl.sync.idx.b32	%r309|%p7, %r997, %r308, 31, -1;
	add.s32 	%r310, %r302, 4;
	shfl.sync.idx.b32	%r311|%p8, %r997, %r310, 31, -1;
	add.s32 	%r312, %r302, 5;
	shfl.sync.idx.b32	%r313|%p9, %r997, %r312, 31, -1;
	add.s32 	%r314, %r302, 6;
	shfl.sync.idx.b32	%r315|%p10, %r997, %r314, 31, -1;
	add.s32 	%r316, %r302, 7;
	shfl.sync.idx.b32	%r317|%p11, %r997, %r316, 31, -1;
	cvta.to.global.u64 	%rd79, %rd246;
	mul.wide.s32 	%rd80, %r303, 4;
	add.s64 	%rd81, %rd79, %rd80;
	shfl.sync.idx.b32	%r318|%p12, %r995, %r302, 31, -1;
	mov.b32 	%f802, %r318;
	ld.global.nc.f32 	%f803, [%rd81];
	fma.rn.f32 	%f804, %f803, %f802, %f2173;
	ld.global.nc.f32 	%f805, [%rd81+128];
	fma.rn.f32 	%f806, %f805, %f802, %f2172;
	shfl.sync.idx.b32	%r319|%p13, %r994, %r302, 31, -1;
	mov.b32 	%f807, %r319;
	fma.rn.f32 	%f808, %f803, %f807, %f2171;
	fma.rn.f32 	%f809, %f805, %f807, %f2170;
	shfl.sync.idx.b32	%r320|%p14, %r993, %r302, 31, -1;
	mov.b32 	%f810, %r320;
	fma.rn.f32 	%f811, %f803, %f810, %f2169;
	fma.rn.f32 	%f812, %f805, %f810, %f2168;
	shfl.sync.idx.b32	%r321|%p15, %r992, %r302, 31, -1;
	mov.b32 	%f813, %r321;
	fma.rn.f32 	%f814, %f803, %f813, %f2167;
	fma.rn.f32 	%f815, %f805, %f813, %f2166;
	shfl.sync.idx.b32	%r322|%p16, %r991, %r302, 31, -1;
	mov.b32 	%f816, %r322;
	fma.rn.f32 	%f817, %f803, %f816, %f2165;
	fma.rn.f32 	%f818, %f805, %f816, %f2164;
	shfl.sync.idx.b32	%r323|%p17, %r990, %r302, 31, -1;
	mov.b32 	%f819, %r323;
	fma.rn.f32 	%f820, %f803, %f819, %f2163;
	fma.rn.f32 	%f821, %f805, %f819, %f2162;
	shfl.sync.idx.b32	%r324|%p18, %r989, %r302, 31, -1;
	mov.b32 	%f822, %r324;
	fma.rn.f32 	%f823, %f803, %f822, %f2161;
	fma.rn.f32 	%f824, %f805, %f822, %f2160;
	shfl.sync.idx.b32	%r325|%p19, %r988, %r302, 31, -1;
	mov.b32 	%f825, %r325;
	fma.rn.f32 	%f826, %f803, %f825, %f2159;
	fma.rn.f32 	%f827, %f805, %f825, %f2158;
	shfl.sync.idx.b32	%r326|%p20, %r987, %r302, 31, -1;
	mov.b32 	%f828, %r326;
	fma.rn.f32 	%f829, %f803, %f828, %f2157;
	fma.rn.f32 	%f830, %f805, %f828, %f2156;
	shfl.sync.idx.b32	%r327|%p21, %r986, %r302, 31, -1;
	mov.b32 	%f831, %r327;
	fma.rn.f32 	%f832, %f803, %f831, %f2155;
	fma.rn.f32 	%f833, %f805, %f831, %f2154;
	shfl.sync.idx.b32	%r328|%p22, %r985, %r302, 31, -1;
	mov.b32 	%f834, %r328;
	fma.rn.f32 	%f835, %f803, %f834, %f2153;
	fma.rn.f32 	%f836, %f805, %f834, %f2152;
	shfl.sync.idx.b32	%r329|%p23, %r984, %r302, 31, -1;
	mov.b32 	%f837, %r329;
	fma.rn.f32 	%f838, %f803, %f837, %f2151;
	fma.rn.f32 	%f839, %f805, %f837, %f2150;
	shfl.sync.idx.b32	%r330|%p24, %r983, %r302, 31, -1;
	mov.b32 	%f840, %r330;
	fma.rn.f32 	%f841, %f803, %f840, %f2149;
	fma.rn.f32 	%f842, %f805, %f840, %f2148;
	shfl.sync.idx.b32	%r331|%p25, %r982, %r302, 31, -1;
	mov.b32 	%f843, %r331;
	fma.rn.f32 	%f844, %f803, %f843, %f2147;
	fma.rn.f32 	%f845, %f805, %f843, %f2146;
	shfl.sync.idx.b32	%r332|%p26, %r981, %r302, 31, -1;
	mov.b32 	%f846, %r332;
	fma.rn.f32 	%f847, %f803, %f846, %f2145;
	fma.rn.f32 	%f848, %f805, %f846, %f2144;
	shfl.sync.idx.b32	%r333|%p27, %r980, %r302, 31, -1;
	mov.b32 	%f849, %r333;
	fma.rn.f32 	%f850, %f803, %f849, %f2143;
	fma.rn.f32 	%f851, %f805, %f849, %f2142;
	shfl.sync.idx.b32	%r334|%p28, %r979, %r302, 31, -1;
	mov.b32 	%f852, %r334;
	fma.rn.f32 	%f853, %f803, %f852, %f2141;
	fma.rn.f32 	%f854, %f805, %f852, %f2140;
	shfl.sync.idx.b32	%r335|%p29, %r978, %r302, 31, -1;
	mov.b32 	%f855, %r335;
	fma.rn.f32 	%f856, %f803, %f855, %f2139;
	fma.rn.f32 	%f857, %f805, %f855, %f2138;
	shfl.sync.idx.b32	%r336|%p30, %r977, %r302, 31, -1;
	mov.b32 	%f858, %r336;
	fma.rn.f32 	%f859, %f803, %f858, %f2137;
	fma.rn.f32 	%f860, %f805, %f858, %f2136;
	shfl.sync.idx.b32	%r337|%p31, %r976, %r302, 31, -1;
	mov.b32 	%f861, %r337;
	fma.rn.f32 	%f862, %f803, %f861, %f2135;
	fma.rn.f32 	%f863, %f805, %f861, %f2134;
	shfl.sync.idx.b32	%r338|%p32, %r975, %r302, 31, -1;
	mov.b32 	%f864, %r338;
	fma.rn.f32 	%f865, %f803, %f864, %f2133;
	fma.rn.f32 	%f866, %f805, %f864, %f2132;
	shfl.sync.idx.b32	%r339|%p33, %r974, %r302, 31, -1;
	mov.b32 	%f867, %r339;
	fma.rn.f32 	%f868, %f803, %f867, %f2131;
	fma.rn.f32 	%f869, %f805, %f867, %f2130;
	shfl.sync.idx.b32	%r340|%p34, %r973, %r302, 31, -1;
	mov.b32 	%f870, %r340;
	fma.rn.f32 	%f871, %f803, %f870, %f2129;
	fma.rn.f32 	%f872, %f805, %f870, %f2128;
	shfl.sync.idx.b32	%r341|%p35, %r972, %r302, 31, -1;
	mov.b32 	%f873, %r341;
	fma.rn.f32 	%f874, %f803, %f873, %f2127;
	fma.rn.f32 	%f875, %f805, %f873, %f2126;
	shfl.sync.idx.b32	%r342|%p36, %r971, %r302, 31, -1;
	mov.b32 	%f876, %r342;
	fma.rn.f32 	%f877, %f803, %f876, %f2125;
	fma.rn.f32 	%f878, %f805, %f876, %f2124;
	shfl.sync.idx.b32	%r343|%p37, %r970, %r302, 31, -1;
	mov.b32 	%f879, %r343;
	fma.rn.f32 	%f880, %f803, %f879, %f2123;
	fma.rn.f32 	%f881, %f805, %f879, %f2122;
	shfl.sync.idx.b32	%r344|%p38, %r969, %r302, 31, -1;
	mov.b32 	%f882, %r344;
	fma.rn.f32 	%f883, %f803, %f882, %f2121;
	fma.rn.f32 	%f884, %f805, %f882, %f2120;
	shfl.sync.idx.b32	%r345|%p39, %r968, %r302, 31, -1;
	mov.b32 	%f885, %r345;
	fma.rn.f32 	%f886, %f803, %f885, %f2119;
	fma.rn.f32 	%f887, %f805, %f885, %f2118;
	shfl.sync.idx.b32	%r346|%p40, %r967, %r302, 31, -1;
	mov.b32 	%f888, %r346;
	fma.rn.f32 	%f889, %f803, %f888, %f2117;
	fma.rn.f32 	%f890, %f805, %f888, %f2116;
	shfl.sync.idx.b32	%r347|%p41, %r966, %r302, 31, -1;
	mov.b32 	%f891, %r347;
	fma.rn.f32 	%f892, %f803, %f891, %f2115;
	fma.rn.f32 	%f893, %f805, %f891, %f2114;
	shfl.sync.idx.b32	%r348|%p42, %r965, %r302, 31, -1;
	mov.b32 	%f894, %r348;
	fma.rn.f32 	%f895, %f803, %f894, %f2113;
	fma.rn.f32 	%f896, %f805, %f894, %f2112;
	shfl.sync.idx.b32	%r349|%p43, %r964, %r302, 31, -1;
	mov.b32 	%f897, %r349;
	fma.rn.f32 	%f898, %f803, %f897, %f2111;
	fma.rn.f32 	%f899, %f805, %f897, %f2110;
	mul.wide.s32 	%rd82, %r305, 4;
	add.s64 	%rd83, %rd79, %rd82;
	shfl.sync.idx.b32	%r350|%p44, %r995, %r304, 31, -1;
	mov.b32 	%f900, %r350;
	ld.global.nc.f32 	%f901, [%rd83];
	fma.rn.f32 	%f902, %f901, %f900, %f804;
	ld.global.nc.f32 	%f903, [%rd83+128];
	fma.rn.f32 	%f904, %f903, %f900, %f806;
	shfl.sync.idx.b32	%r351|%p45, %r994, %r304, 31, -1;
	mov.b32 	%f905, %r351;
	fma.rn.f32 	%f906, %f901, %f905, %f808;
	fma.rn.f32 	%f907, %f903, %f905, %f809;
	shfl.sync.idx.b32	%r352|%p46, %r993, %r304, 31, -1;
	mov.b32 	%f908, %r352;
	fma.rn.f32 	%f909, %f901, %f908, %f811;
	fma.rn.f32 	%f910, %f903, %f908, %f812;
	shfl.sync.idx.b32	%r353|%p47, %r992, %r304, 31, -1;
	mov.b32 	%f911, %r353;
	fma.rn.f32 	%f912, %f901, %f911, %f814;
	fma.rn.f32 	%f913, %f903, %f911, %f815;
	shfl.sync.idx.b32	%r354|%p48, %r991, %r304, 31, -1;
	mov.b32 	%f914, %r354;
	fma.rn.f32 	%f915, %f901, %f914, %f817;
	fma.rn.f32 	%f916, %f903, %f914, %f818;
	shfl.sync.idx.b32	%r355|%p49, %r990, %r304, 31, -1;
	mov.b32 	%f917, %r355;
	fma.rn.f32 	%f918, %f901, %f917, %f820;
	fma.rn.f32 	%f919, %f903, %f917, %f821;
	shfl.sync.idx.b32	%r356|%p50, %r989, %r304, 31, -1;
	mov.b32 	%f920, %r356;
	fma.rn.f32 	%f921, %f901, %f920, %f823;
	fma.rn.f32 	%f922, %f903, %f920, %f824;
	shfl.sync.idx.b32	%r357|%p51, %r988, %r304, 31, -1;
	mov.b32 	%f923, %r357;
	fma.rn.f32 	%f924, %f901, %f923, %f826;
	fma.rn.f32 	%f925, %f903, %f923, %f827;
	shfl.sync.idx.b32	%r358|%p52, %r987, %r304, 31, -1;
	mov.b32 	%f926, %r358;
	fma.rn.f32 	%f927, %f901, %f926, %f829;
	fma.rn.f32 	%f928, %f903, %f926, %f830;
	shfl.sync.idx.b32	%r359|%p53, %r986, %r304, 31, -1;
	mov.b32 	%f929, %r359;
	fma.rn.f32 	%f930, %f901, %f929, %f832;
	fma.rn.f32 	%f931, %f903, %f929, %f833;
	shfl.sync.idx.b32	%r360|%p54, %r985, %r304, 31, -1;
	mov.b32 	%f932, %r360;
	fma.rn.f32 	%f933, %f901, %f932, %f835;
	fma.rn.f32 	%f934, %f903, %f932, %f836;
	shfl.sync.idx.b32	%r361|%p55, %r984, %r304, 31, -1;
	mov.b32 	%f935, %r361;
	fma.rn.f32 	%f936, %f901, %f935, %f838;
	fma.rn.f32 	%f937, %f903, %f935, %f839;
	shfl.sync.idx.b32	%r362|%p56, %r983, %r304, 31, -1;
	mov.b32 	%f938, %r362;
	fma.rn.f32 	%f939, %f901, %f938, %f841;
	fma.rn.f32 	%f940, %f903, %f938, %f842;
	shfl.sync.idx.b32	%r363|%p57, %r982, %r304, 31, -1;
	mov.b32 	%f941, %r363;
	fma.rn.f32 	%f942, %f901, %f941, %f844;
	fma.rn.f32 	%f943, %f903, %f941, %f845;
	shfl.sync.idx.b32	%r364|%p58, %r981, %r304, 31, -1;
	mov.b32 	%f944, %r364;
	fma.rn.f32 	%f945, %f901, %f944, %f847;
	fma.rn.f32 	%f946, %f903, %f944, %f848;
	shfl.sync.idx.b32	%r365|%p59, %r980, %r304, 31, -1;
	mov.b32 	%f947, %r365;
	fma.rn.f32 	%f948, %f901, %f947, %f850;
	fma.rn.f32 	%f949, %f903, %f947, %f851;
	shfl.sync.idx.b32	%r366|%p60, %r979, %r304, 31, -1;
	mov.b32 	%f950, %r366;
	fma.rn.f32 	%f951, %f901, %f950, %f853;
	fma.rn.f32 	%f952, %f903, %f950, %f854;
	shfl.sync.idx.b32	%r367|%p61, %r978, %r304, 31, -1;
	mov.b32 	%f953, %r367;
	fma.rn.f32 	%f954, %f901, %f953, %f856;
	fma.rn.f32 	%f955, %f903, %f953, %f857;
	shfl.sync.idx.b32	%r368|%p62, %r977, %r304, 31, -1;
	mov.b32 	%f956, %r368;
	fma.rn.f32 	%f957, %f901, %f956, %f859;
	fma.rn.f32 	%f958, %f903, %f956, %f860;
	shfl.sync.idx.b32	%r369|%p63, %r976, %r304, 31, -1;
	mov.b32 	%f959, %r369;
	fma.rn.f32 	%f960, %f901, %f959, %f862;
	fma.rn.f32 	%f961, %f903, %f959, %f863;
	shfl.sync.idx.b32	%r370|%p64, %r975, %r304, 31, -1;
	mov.b32 	%f962, %r370;
	fma.rn.f32 	%f963, %f901, %f962, %f865;
	fma.rn.f32 	%f964, %f903, %f962, %f866;
	shfl.sync.idx.b32	%r371|%p65, %r974, %r304, 31, -1;
	mov.b32 	%f965, %r371;
	fma.rn.f32 	%f966, %f901, %f965, %f868;
	fma.rn.f32 	%f967, %f903, %f965, %f869;
	shfl.sync.idx.b32	%r372|%p66, %r973, %r304, 31, -1;
	mov.b32 	%f968, %r372;
	fma.rn.f32 	%f969, %f901, %f968, %f871;
	fma.rn.f32 	%f970, %f903, %f968, %f872;
	shfl.sync.idx.b32	%r373|%p67, %r972, %r304, 31, -1;
	mov.b32 	%f971, %r373;
	fma.rn.f32 	%f972, %f901, %f971, %f874;
	fma.rn.f32 	%f973, %f903, %f971, %f875;
	shfl.sync.idx.b32	%r374|%p68, %r971, %r304, 31, -1;
	mov.b32 	%f974, %r374;
	fma.rn.f32 	%f975, %f901, %f974, %f877;
	fma.rn.f32 	%f976, %f903, %f974, %f878;
	shfl.sync.idx.b32	%r375|%p69, %r970, %r304, 31, -1;
	mov.b32 	%f977, %r375;
	fma.rn.f32 	%f978, %f901, %f977, %f880;
	fma.rn.f32 	%f979, %f903, %f977, %f881;
	shfl.sync.idx.b32	%r376|%p70, %r969, %r304, 31, -1;
	mov.b32 	%f980, %r376;
	fma.rn.f32 	%f981, %f901, %f980, %f883;
	fma.rn.f32 	%f982, %f903, %f980, %f884;
	shfl.sync.idx.b32	%r377|%p71, %r968, %r304, 31, -1;
	mov.b32 	%f983, %r377;
	fma.rn.f32 	%f984, %f901, %f983, %f886;
	fma.rn.f32 	%f985, %f903, %f983, %f887;
	shfl.sync.idx.b32	%r378|%p72, %r967, %r304, 31, -1;
	mov.b32 	%f986, %r378;
	fma.rn.f32 	%f987, %f901, %f986, %f889;
	fma.rn.f32 	%f988, %f903, %f986, %f890;
	shfl.sync.idx.b32	%r379|%p73, %r966, %r304, 31, -1;
	mov.b32 	%f989, %r379;
	fma.rn.f32 	%f990, %f901, %f989, %f892;
	fma.rn.f32 	%f991, %f903, %f989, %f893;
	shfl.sync.idx.b32	%r380|%p74, %r965, %r304, 31, -1;
	mov.b32 	%f992, %r380;
	fma.rn.f32 	%f993, %f901, %f992, %f895;
	fma.rn.f32 	%f994, %f903, %f992, %f896;
	shfl.sync.idx.b32	%r381|%p75, %r964, %r304, 31, -1;
	mov.b32 	%f995, %r381;
	fma.rn.f32 	%f996, %f901, %f995, %f898;
	fma.rn.f32 	%f997, %f903, %f995, %f899;
	mul.wide.s32 	%rd84, %r307, 4;
	add.s64 	%rd85, %rd79, %rd84;
	shfl.sync.idx.b32	%r382|%p76, %r995, %r306, 31, -1;
	mov.b32 	%f998, %r382;
	ld.global.nc.f32 	%f999, [%rd85];
	fma.rn.f32 	%f1000, %f999, %f998, %f902;
	ld.global.nc.f32 	%f1001, [%rd85+128];
	fma.rn.f32 	%f1002, %f1001, %f998, %f904;
	shfl.sync.idx.b32	%r383|%p77, %r994, %r306, 31, -1;
	mov.b32 	%f1003, %r383;
	fma.rn.f32 	%f1004, %f999, %f1003, %f906;
	fma.rn.f32 	%f1005, %f1001, %f1003, %f907;
	shfl.sync.idx.b32	%r384|%p78, %r993, %r306, 31, -1;
	mov.b32 	%f1006, %r384;
	fma.rn.f32 	%f1007, %f999, %f1006, %f909;
	fma.rn.f32 	%f1008, %f1001, %f1006, %f910;
	shfl.sync.idx.b32	%r385|%p79, %r992, %r306, 31, -1;
	mov.b32 	%f1009, %r385;
	fma.rn.f32 	%f1010, %f999, %f1009, %f912;
	fma.rn.f32 	%f1011, %f1001, %f1009, %f913;
	shfl.sync.idx.b32	%r386|%p80, %r991, %r306, 31, -1;
	mov.b32 	%f1012, %r386;
	fma.rn.f32 	%f1013, %f999, %f1012, %f915;
	fma.rn.f32 	%f1014, %f1001, %f1012, %f916;
	shfl.sync.idx.b32	%r387|%p81, %r990, %r306, 31, -1;
	mov.b32 	%f1015, %r387;
	fma.rn.f32 	%f1016, %f999, %f1015, %f918;
	fma.rn.f32 	%f1017, %f1001, %f1015, %f919;
	shfl.sync.idx.b32	%r388|%p82, %r989, %r306, 31, -1;
	mov.b32 	%f1018, %r388;
	fma.rn.f32 	%f1019, %f999, %f1018, %f921;
	fma.rn.f32 	%f1020, %f1001, %f1018, %f922;
	shfl.sync.idx.b32	%r389|%p83, %r988, %r306, 31, -1;
	mov.b32 	%f1021, %r389;
	fma.rn.f32 	%f1022, %f999, %f1021, %f924;
	fma.rn.f32 	%f1023, %f1001, %f1021, %f925;
	shfl.sync.idx.b32	%r390|%p84, %r987, %r306, 31, -1;
	mov.b32 	%f1024, %r390;
	fma.rn.f32 	%f1025, %f999, %f1024, %f927;
	fma.rn.f32 	%f1026, %f1001, %f1024, %f928;
	shfl.sync.idx.b32	%r391|%p85, %r986, %r306, 31, -1;
	mov.b32 	%f1027, %r391;
	fma.rn.f32 	%f1028, %f999, %f1027, %f930;
	fma.rn.f32 	%f1029, %f1001, %f1027, %f931;
	shfl.sync.idx.b32	%r392|%p86, %r985, %r306, 31, -1;
	mov.b32 	%f1030, %r392;
	fma.rn.f32 	%f1031, %f999, %f1030, %f933;
	fma.rn.f32 	%f1032, %f1001, %f1030, %f934;
	shfl.sync.idx.b32	%r393|%p87, %r984, %r306, 31, -1;
	mov.b32 	%f1033, %r393;
	fma.rn.f32 	%f1034, %f999, %f1033, %f936;
	fma.rn.f32 	%f1035, %f1001, %f1033, %f937;
	shfl.sync.idx.b32	%r394|%p88, %r983, %r306, 31, -1;
	mov.b32 	%f1036, %r394;
	fma.rn.f32 	%f1037, %f999, %f1036, %f939;
	fma.rn.f32 	%f1038, %f1001, %f1036, %f940;
	shfl.sync.idx.b32	%r395|%p89, %r982, %r306, 31, -1;
	mov.b32 	%f1039, %r395;
	fma.rn.f32 	%f1040, %f999, %f1039, %f942;
	fma.rn.f32 	%f1041, %f1001, %f1039, %f943;
	shfl.sync.idx.b32	%r396|%p90, %r981, %r306, 31, -1;
	mov.b32 	%f1042, %r396;
	fma.rn.f32 	%f1043, %f999, %f1042, %f945;
	fma.rn.f32 	%f1044, %f1001, %f1042, %f946;
	shfl.sync.idx.b32	%r397|%p91, %r980, %r306, 31, -1;
	mov.b32 	%f1045, %r397;
	fma.rn.f32 	%f1046, %f999, %f1045, %f948;
	fma.rn.f32 	%f1047, %f1001, %f1045, %f949;
	shfl.sync.idx.b32	%r398|%p92, %r979, %r306, 31, -1;
	mov.b32 	%f1048, %r398;
	fma.rn.f32 	%f1049, %f999, %f1048, %f951;
	fma.rn.f32 	%f1050, %f1001, %f1048, %f952;
	shfl.sync.idx.b32	%r399|%p93, %r978, %r306, 31, -1;
	mov.b32 	%f1051, %r399;
	fma.rn.f32 	%f1052, %f999, %f1051, %f954;
	fma.rn.f32 	%f1053, %f1001, %f1051, %f955;
	shfl.sync.idx.b32	%r400|%p94, %r977, %r306, 31, -1;
	mov.b32 	%f1054, %r400;
	fma.rn.f32 	%f1055, %f999, %f1054, %f957;
	fma.rn.f32 	%f1056, %f1001, %f1054, %f958;
	shfl.sync.idx.b32	%r401|%p95, %r976, %r306, 31, -1;
	mov.b32 	%f1057, %r401;
	fma.rn.f32 	%f1058, %f999, %f1057, %f960;
	fma.rn.f32 	%f1059, %f1001, %f1057, %f961;
	shfl.sync.idx.b32	%r402|%p96, %r975, %r306, 31, -1;
	mov.b32 	%f1060, %r402;
	fma.rn.f32 	%f1061, %f999, %f1060, %f963;
	fma.rn.f32 	%f1062, %f1001, %f1060, %f964;
	shfl.sync.idx.b32	%r403|%p97, %r974, %r306, 31, -1;
	mov.b32 	%f1063, %r403;
	fma.rn.f32 	%f1064, %f999, %f1063, %f966;
	fma.rn.f32 	%f1065, %f1001, %f1063, %f967;
	shfl.sync.idx.b32	%r404|%p98, %r973, %r306, 31, -1;
	mov.b32 	%f1066, %r404;
	fma.rn.f32 	%f1067, %f999, %f1066, %f969;
	fma.rn.f32 	%f1068, %f1001, %f1066, %f970;
	shfl.sync.idx.b32	%r405|%p99, %r972, %r306, 31, -1;
	mov.b32 	%f1069, %r405;
	fma.rn.f32 	%f1070, %f999, %f1069, %f972;
	fma.rn.f32 	%f1071, %f1001, %f1069, %f973;
	shfl.sync.idx.b32	%r406|%p100, %r971, %r306, 31, -1;
	mov.b32 	%f1072, %r406;
	fma.rn.f32 	%f1073, %f999, %f1072, %f975;
	fma.rn.f32 	%f1074, %f1001, %f1072, %f976;
	shfl.sync.idx.b32	%r407|%p101, %r970, %r306, 31, -1;
	mov.b32 	%f1075, %r407;
	fma.rn.f32 	%f1076, %f999, %f1075, %f978;
	fma.rn.f32 	%f1077, %f1001, %f1075, %f979;
	shfl.sync.idx.b32	%r408|%p102, %r969, %r306, 31, -1;
	mov.b32 	%f1078, %r408;
	fma.rn.f32 	%f1079, %f999, %f1078, %f981;
	fma.rn.f32 	%f1080, %f1001, %f1078, %f982;
	shfl.sync.idx.b32	%r409|%p103, %r968, %r306, 31, -1;
	mov.b32 	%f1081, %r409;
	fma.rn.f32 	%f1082, %f999, %f1081, %f984;
	fma.rn.f32 	%f1083, %f1001, %f1081, %f985;
	shfl.sync.idx.b32	%r410|%p104, %r967, %r306, 31, -1;
	mov.b32 	%f1084, %r410;
	fma.rn.f32 	%f1085, %f999, %f1084, %f987;
	fma.rn.f32 	%f1086, %f1001, %f1084, %f988;
	shfl.sync.idx.b32	%r411|%p105, %r966, %r306, 31, -1;
	mov.b32 	%f1087, %r411;
	fma.rn.f32 	%f1088, %f999, %f1087, %f990;
	fma.rn.f32 	%f1089, %f1001, %f1087, %f991;
	shfl.sync.idx.b32	%r412|%p106, %r965, %r306, 31, -1;
	mov.b32 	%f1090, %r412;
	fma.rn.f32 	%f1091, %f999, %f1090, %f993;
	fma.rn.f32 	%f1092, %f1001, %f1090, %f994;
	shfl.sync.idx.b32	%r413|%p107, %r964, %r306, 31, -1;
	mov.b32 	%f1093, %r413;
	fma.rn.f32 	%f1094, %f999, %f1093, %f996;
	fma.rn.f32 	%f1095, %f1001, %f1093, %f997;
	mul.wide.s32 	%rd86, %r309, 4;
	add.s64 	%rd87, %rd79, %rd86;
	shfl.sync.idx.b32	%r414|%p108, %r995, %r308, 31, -1;
	mov.b32 	%f1096, %r414;
	ld.global.nc.f32 	%f1097, [%rd87];
	fma.rn.f32 	%f1098, %f1097, %f1096, %f1000;
	ld.global.nc.f32 	%f1099, [%rd87+128];
	fma.rn.f32 	%f1100, %f1099, %f1096, %f1002;
	shfl.sync.idx.b32	%r415|%p109, %r994, %r308, 31, -1;
	mov.b32 	%f1101, %r415;
	fma.rn.f32 	%f1102, %f1097, %f1101, %f1004;
	fma.rn.f32 	%f1103, %f1099, %f1101, %f1005;
	shfl.sync.idx.b32	%r416|%p110, %r993, %r308, 31, -1;
	mov.b32 	%f1104, %r416;
	fma.rn.f32 	%f1105, %f1097, %f1104, %f1007;
	fma.rn.f32 	%f1106, %f1099, %f1104, %f1008;
	shfl.sync.idx.b32	%r417|%p111, %r992, %r308, 31, -1;
	mov.b32 	%f1107, %r417;
	fma.rn.f32 	%f1108, %f1097, %f1107, %f1010;
	fma.rn.f32 	%f1109, %f1099, %f1107, %f1011;
	shfl.sync.idx.b32	%r418|%p112, %r991, %r308, 31, -1;
	mov.b32 	%f1110, %r418;
	fma.rn.f32 	%f1111, %f1097, %f1110, %f1013;
	fma.rn.f32 	%f1112, %f1099, %f1110, %f1014;
	shfl.sync.idx.b32	%r419|%p113, %r990, %r308, 31, -1;
	mov.b32 	%f1113, %r419;
	fma.rn.f32 	%f1114, %f1097, %f1113, %f1016;
	fma.rn.f32 	%f1115, %f1099, %f1113, %f1017;
	shfl.sync.idx.b32	%r420|%p114, %r989, %r308, 31, -1;
	mov.b32 	%f1116, %r420;
	fma.rn.f32 	%f1117, %f1097, %f1116, %f1019;
	fma.rn.f32 	%f1118, %f1099, %f1116, %f1020;
	shfl.sync.idx.b32	%r421|%p115, %r988, %r308, 31, -1;
	mov.b32 	%f1119, %r421;
	fma.rn.f32 	%f1120, %f1097, %f1119, %f1022;
	fma.rn.f32 	%f1121, %f1099, %f1119, %f1023;
	shfl.sync.idx.b32	%r422|%p116, %r987, %r308, 31, -1;
	mov.b32 	%f1122, %r422;
	fma.rn.f32 	%f1123, %f1097, %f1122, %f1025;
	fma.rn.f32 	%f1124, %f1099, %f1122, %f1026;
	shfl.sync.idx.b32	%r423|%p117, %r986, %r308, 31, -1;
	mov.b32 	%f1125, %r423;
	fma.rn.f32 	%f1126, %f1097, %f1125, %f1028;
	fma.rn.f32 	%f1127, %f1099, %f1125, %f1029;
	shfl.sync.idx.b32	%r424|%p118, %r985, %r308, 31, -1;
	mov.b32 	%f1128, %r424;
	fma.rn.f32 	%f1129, %f1097, %f1128, %f1031;
	fma.rn.f32 	%f1130, %f1099, %f1128, %f1032;
	shfl.sync.idx.b32	%r425|%p119, %r984, %r308, 31, -1;
	mov.b32 	%f1131, %r425;
	fma.rn.f32 	%f1132, %f1097, %f1131, %f1034;
	fma.rn.f32 	%f1133, %f1099, %f1131, %f1035;
	shfl.sync.idx.b32	%r426|%p120, %r983, %r308, 31, -1;
	mov.b32 	%f1134, %r426;
	fma.rn.f32 	%f1135, %f1097, %f1134, %f1037;
	fma.rn.f32 	%f1136, %f1099, %f1134, %f1038;
	shfl.sync.idx.b32	%r427|%p121, %r982, %r308, 31, -1;
	mov.b32 	%f1137, %r427;
	fma.rn.f32 	%f1138, %f1097, %f1137, %f1040;
	fma.rn.f32 	%f1139, %f1099, %f1137, %f1041;
	shfl.sync.idx.b32	%r428|%p122, %r981, %r308, 31, -1;
	mov.b32 	%f1140, %r428;
	fma.rn.f32 	%f1141, %f1097, %f1140, %f1043;
	fma.rn.f32 	%f1142, %f1099, %f1140, %f1044;
	shfl.sync.idx.b32	%r429|%p123, %r980, %r308, 31, -1;
	mov.b32 	%f1143, %r429;
	fma.rn.f32 	%f1144, %f1097, %f1143, %f1046;
	fma.rn.f32 	%f1145, %f1099, %f1143, %f1047;
	shfl.sync.idx.b32	%r430|%p124, %r979, %r308, 31, -1;
	mov.b32 	%f1146, %r430;
	fma.rn.f32 	%f1147, %f1097, %f1146, %f1049;
	fma.rn.f32 	%f1148, %f1099, %f1146, %f1050;
	shfl.sync.idx.b32	%r431|%p125, %r978, %r308, 31, -1;
	mov.b32 	%f1149, %r431;
	fma.rn.f32 	%f1150, %f1097, %f1149, %f1052;
	fma.rn.f32 	%f1151, %f1099, %f1149, %f1053;
	shfl.sync.idx.b32	%r432|%p126, %r977, %r308, 31, -1;
	mov.b32 	%f1152, %r432;
	fma.rn.f32 	%f1153, %f1097, %f1152, %f1055;
	fma.rn.f32 	%f1154, %f1099, %f1152, %f1056;
	shfl.sync.idx.b32	%r433|%p127, %r976, %r308, 31, -1;
	mov.b32 	%f1155, %r433;
	fma.rn.f32 	%f1156, %f1097, %f1155, %f1058;
	fma.rn.f32 	%f1157, %f1099, %f1155, %f1059;
	shfl.sync.idx.b32	%r434|%p128, %r975, %r308, 31, -1;
	mov.b32 	%f1158, %r434;
	fma.rn.f32 	%f1159, %f1097, %f1158, %f1061;
	fma.rn.f32 	%f1160, %f1099, %f1158, %f1062;
	shfl.sync.idx.b32	%r435|%p129, %r974, %r308, 31, -1;
	mov.b32 	%f1161, %r435;
	fma.rn.f32 	%f1162, %f1097, %f1161, %f1064;
	fma.rn.f32 	%f1163, %f1099, %f1161, %f1065;
	shfl.sync.idx.b32	%r436|%p130, %r973, %r308, 31, -1;
	mov.b32 	%f1164, %r436;
	fma.rn.f32 	%f1165, %f1097, %f1164, %f1067;
	fma.rn.f32 	%f1166, %f1099, %f1164, %f1068;
	shfl.sync.idx.b32	%r437|%p131, %r972, %r308, 31, -1;
	mov.b32 	%f1167, %r437;
	fma.rn.f32 	%f1168, %f1097, %f1167, %f1070;
	fma.rn.f32 	%f1169, %f1099, %f1167, %f1071;
	shfl.sync.idx.b32	%r438|%p132, %r971, %r308, 31, -1;
	mov.b32 	%f1170, %r438;
	fma.rn.f32 	%f1171, %f1097, %f1170, %f1073;
	fma.rn.f32 	%f1172, %f1099, %f1170, %f1074;
	shfl.sync.idx.b32	%r439|%p133, %r970, %r308, 31, -1;
	mov.b32 	%f1173, %r439;
	fma.rn.f32 	%f1174, %f1097, %f1173, %f1076;
	fma.rn.f32 	%f1175, %f1099, %f1173, %f1077;
	shfl.sync.idx.b32	%r440|%p134, %r969, %r308, 31, -1;
	mov.b32 	%f1176, %r440;
	fma.rn.f32 	%f1177, %f1097, %f1176, %f1079;
	fma.rn.f32 	%f1178, %f1099, %f1176, %f1080;
	shfl.sync.idx.b32	%r441|%p135, %r968, %r308, 31, -1;
	mov.b32 	%f1179, %r441;
	fma.rn.f32 	%f1180, %f1097, %f1179, %f1082;
	fma.rn.f32 	%f1181, %f1099, %f1179, %f1083;
	shfl.sync.idx.b32	%r442|%p136, %r967, %r308, 31, -1;
	mov.b32 	%f1182, %r442;
	fma.rn.f32 	%f1183, %f1097, %f1182, %f1085;
	fma.rn.f32 	%f1184, %f1099, %f1182, %f1086;
	shfl.sync.idx.b32	%r443|%p137, %r966, %r308, 31, -1;
	mov.b32 	%f1185, %r443;
	fma.rn.f32 	%f1186, %f1097, %f1185, %f1088;
	fma.rn.f32 	%f1187, %f1099, %f1185, %f1089;
	shfl.sync.idx.b32	%r444|%p138, %r965, %r308, 31, -1;
	mov.b32 	%f1188, %r444;
	fma.rn.f32 	%f1189, %f1097, %f1188, %f1091;
	fma.rn.f32 	%f1190, %f1099, %f1188, %f1092;
	shfl.sync.idx.b32	%r445|%p139, %r964, %r308, 31, -1;
	mov.b32 	%f1191, %r445;
	fma.rn.f32 	%f1192, %f1097, %f1191, %f1094;
	fma.rn.f32 	%f1193, %f1099, %f1191, %f1095;
	mul.wide.s32 	%rd88, %r311, 4;
	add.s64 	%rd89, %rd79, %rd88;
	shfl.sync.idx.b32	%r446|%p140, %r995, %r310, 31, -1;
	mov.b32 	%f1194, %r446;
	ld.global.nc.f32 	%f1195, [%rd89];
	fma.rn.f32 	%f1196, %f1195, %f1194, %f1098;
	ld.global.nc.f32 	%f1197, [%rd89+128];
	fma.rn.f32 	%f1198, %f1197, %f1194, %f1100;
	shfl.sync.idx.b32	%r447|%p141, %r994, %r310, 31, -1;
	mov.b32 	%f1199, %r447;
	fma.rn.f32 	%f1200, %f1195, %f1199, %f1102;
	fma.rn.f32 	%f1201, %f1197, %f1199, %f1103;
	shfl.sync.idx.b32	%r448|%p142, %r993, %r310, 31, -1;
	mov.b32 	%f1202, %r448;
	fma.rn.f32 	%f1203, %f1195, %f1202, %f1105;
	fma.rn.f32 	%f1204, %f1197, %f1202, %f1106;
	shfl.sync.idx.b32	%r449|%p143, %r992, %r310, 31, -1;
	mov.b32 	%f1205, %r449;
	fma.rn.f32 	%f1206, %f1195, %f1205, %f1108;
	fma.rn.f32 	%f1207, %f1197, %f1205, %f1109;
	shfl.sync.idx.b32	%r450|%p144, %r991, %r310, 31, -1;
	mov.b32 	%f1208, %r450;
	fma.rn.f32 	%f1209, %f1195, %f1208, %f1111;
	fma.rn.f32 	%f1210, %f1197, %f1208, %f1112;
	shfl.sync.idx.b32	%r451|%p145, %r990, %r310, 31, -1;
	mov.b32 	%f1211, %r451;
	fma.rn.f32 	%f1212, %f1195, %f1211, %f1114;
	fma.rn.f32 	%f1213, %f1197, %f1211, %f1115;
	shfl.sync.idx.b32	%r452|%p146, %r989, %r310, 31, -1;
	mov.b32 	%f1214, %r452;
	fma.rn.f32 	%f1215, %f1195, %f1214, %f1117;
	fma.rn.f32 	%f1216, %f1197, %f1214, %f1118;
	shfl.sync.idx.b32	%r453|%p147, %r988, %r310, 31, -1;
	mov.b32 	%f1217, %r453;
	fma.rn.f32 	%f1218, %f1195, %f1217, %f1120;
	fma.rn.f32 	%f1219, %f1197, %f1217, %f1121;
	shfl.sync.idx.b32	%r454|%p148, %r987, %r310, 31, -1;
	mov.b32 	%f1220, %r454;
	fma.rn.f32 	%f1221, %f1195, %f1220, %f1123;
	fma.rn.f32 	%f1222, %f1197, %f1220, %f1124;
	shfl.sync.idx.b32	%r455|%p149, %r986, %r310, 31, -1;
	mov.b32 	%f1223, %r455;
	fma.rn.f32 	%f1224, %f1195, %f1223, %f1126;
	fma.rn.f32 	%f1225, %f1197, %f1223, %f1127;
	shfl.sync.idx.b32	%r456|%p150, %r985, %r310, 31, -1;
	mov.b32 	%f1226, %r456;
	fma.rn.f32 	%f1227, %f1195, %f1226, %f1129;
	fma.rn.f32 	%f1228, %f1197, %f1226, %f1130;
	shfl.sync.idx.b32	%r457|%p151, %r984, %r310, 31, -1;
	mov.b32 	%f1229, %r457;
	fma.rn.f32 	%f1230, %f1195, %f1229, %f1132;
	fma.rn.f32 	%f1231, %f1197, %f1229, %f1133;
	shfl.sync.idx.b32	%r458|%p152, %r983, %r310, 31, -1;
	mov.b32 	%f1232, %r458;
	fma.rn.f32 	%f1233, %f1195, %f1232, %f1135;
	fma.rn.f32 	%f1234, %f1197, %f1232, %f1136;
	shfl.sync.idx.b32	%r459|%p153, %r982, %r310, 31, -1;
	mov.b32 	%f1235, %r459;
	fma.rn.f32 	%f1236, %f1195, %f1235, %f1138;
	fma.rn.f32 	%f1237, %f1197, %f1235, %f1139;
	shfl.sync.idx.b32	%r460|%p154, %r981, %r310, 31, -1;
	mov.b32 	%f1238, %r460;
	fma.rn.f32 	%f1239, %f1195, %f1238, %f1141;
	fma.rn.f32 	%f1240, %f1197, %f1238, %f1142;
	shfl.sync.idx.b32	%r461|%p155, %r980, %r310, 31, -1;
	mov.b32 	%f1241, %r461;
	fma.rn.f32 	%f1242, %f1195, %f1241, %f1144;
	fma.rn.f32 	%f1243, %f1197, %f1241, %f1145;
	shfl.sync.idx.b32	%r462|%p156, %r979, %r310, 31, -1;
	mov.b32 	%f1244, %r462;
	fma.rn.f32 	%f1245, %f1195, %f1244, %f1147;
	fma.rn.f32 	%f1246, %f1197, %f1244, %f1148;
	shfl.sync.idx.b32	%r463|%p157, %r978, %r310, 31, -1;
	mov.b32 	%f1247, %r463;
	fma.rn.f32 	%f1248, %f1195, %f1247, %f1150;
	fma.rn.f32 	%f1249, %f1197, %f1247, %f1151;
	shfl.sync.idx.b32	%r464|%p158, %r977, %r310, 31, -1;
	mov.b32 	%f1250, %r464;
	fma.rn.f32 	%f1251, %f1195, %f1250, %f1153;
	fma.rn.f32 	%f1252, %f1197, %f1250, %f1154;
	shfl.sync.idx.b32	%r465|%p159, %r976, %r310, 31, -1;
	mov.b32 	%f1253, %r465;
	fma.rn.f32 	%f1254, %f1195, %f1253, %f1156;
	fma.rn.f32 	%f1255, %f1197, %f1253, %f1157;
	shfl.sync.idx.b32	%r466|%p160, %r975, %r310, 31, -1;
	mov.b32 	%f1256, %r466;
	fma.rn.f32 	%f1257, %f1195, %f1256, %f1159;
	fma.rn.f32 	%f1258, %f1197, %f1256, %f1160;
	shfl.sync.idx.b32	%r467|%p161, %r974, %r310, 31, -1;
	mov.b32 	%f1259, %r467;
	fma.rn.f32 	%f1260, %f1195, %f1259, %f1162;
	fma.rn.f32 	%f1261, %f1197, %f1259, %f1163;
	shfl.sync.idx.b32	%r468|%p162, %r973, %r310, 31, -1;
	mov.b32 	%f1262, %r468;
	fma.rn.f32 	%f1263, %f1195, %f1262, %f1165;
	fma.rn.f32 	%f1264, %f1197, %f1262, %f1166;
	shfl.sync.idx.b32	%r469|%p163, %r972, %r310, 31, -1;
	mov.b32 	%f1265, %r469;
	fma.rn.f32 	%f1266, %f1195, %f1265, %f1168;
	fma.rn.f32 	%f1267, %f1197, %f1265, %f1169;
	shfl.sync.idx.b32	%r470|%p164, %r971, %r310, 31, -1;
	mov.b32 	%f1268, %r470;
	fma.rn.f32 	%f1269, %f1195, %f1268, %f1171;
	fma.rn.f32 	%f1270, %f1197, %f1268, %f1172;
	shfl.sync.idx.b32	%r471|%p165, %r970, %r310, 31, -1;
	mov.b32 	%f1271, %r471;
	fma.rn.f32 	%f1272, %f1195, %f1271, %f1174;
	fma.rn.f32 	%f1273, %f1197, %f1271, %f1175;
	shfl.sync.idx.b32	%r472|%p166, %r969, %r310, 31, -1;
	mov.b32 	%f1274, %r472;
	fma.rn.f32 	%f1275, %f1195, %f1274, %f1177;
	fma.rn.f32 	%f1276, %f1197, %f1274, %f1178;
	shfl.sync.idx.b32	%r473|%p167, %r968, %r310, 31, -1;
	mov.b32 	%f1277, %r473;
	fma.rn.f32 	%f1278, %f1195, %f1277, %f1180;
	fma.rn.f32 	%f1279, %f1197, %f1277, %f1181;
	shfl.sync.idx.b32	%r474|%p168, %r967, %r310, 31, -1;
	mov.b32 	%f1280, %r474;
	fma.rn.f32 	%f1281, %f1195, %f1280, %f1183;
	fma.rn.f32 	%f1282, %f1197, %f1280, %f1184;
	shfl.sync.idx.b32	%r475|%p169, %r966, %r310, 31, -1;
	mov.b32 	%f1283, %r475;
	fma.rn.f32 	%f1284, %f1195, %f1283, %f1186;
	fma.rn.f32 	%f1285, %f1197, %f1283, %f1187;
	shfl.sync.idx.b32	%r476|%p170, %r965, %r310, 31, -1;
	mov.b32 	%f1286, %r476;
	fma.rn.f32 	%f1287, %f1195, %f1286, %f1189;
	fma.rn.f32 	%f1288, %f1197, %f1286, %f1190;
	shfl.sync.idx.b32	%r477|%p171, %r964, %r310, 31, -1;
	mov.b32 	%f1289, %r477;
	fma.rn.f32 	%f1290, %f1195, %f1289, %f1192;
	fma.rn.f32 	%f1291, %f1197, %f1289, %f1193;
	mul.wide.s32 	%rd90, %r313, 4;
	add.s64 	%rd91, %rd79, %rd90;
	shfl.sync.idx.b32	%r478|%p172, %r995, %r312, 31, -1;
	mov.b32 	%f1292, %r478;
	ld.global.nc.f32 	%f1293, [%rd91];
	fma.rn.f32 	%f1294, %f1293, %f1292, %f1196;
	ld.global.nc.f32 	%f1295, [%rd91+128];
	fma.rn.f32 	%f1296, %f1295, %f1292, %f1198;
	shfl.sync.idx.b32	%r479|%p173, %r994, %r312, 31, -1;
	mov.b32 	%f1297, %r479;
	fma.rn.f32 	%f1298, %f1293, %f1297, %f1200;
	fma.rn.f32 	%f1299, %f1295, %f1297, %f1201;
	shfl.sync.idx.b32	%r480|%p174, %r993, %r312, 31, -1;
	mov.b32 	%f1300, %r480;
	fma.rn.f32 	%f1301, %f1293, %f1300, %f1203;
	fma.rn.f32 	%f1302, %f1295, %f1300, %f1204;
	shfl.sync.idx.b32	%r481|%p175, %r992, %r312, 31, -1;
	mov.b32 	%f1303, %r481;
	fma.rn.f32 	%f1304, %f1293, %f1303, %f1206;
	fma.rn.f32 	%f1305, %f1295, %f1303, %f1207;
	shfl.sync.idx.b32	%r482|%p176, %r991, %r312, 31, -1;
	mov.b32 	%f1306, %r482;
	fma.rn.f32 	%f1307, %f1293, %f1306, %f1209;
	fma.rn.f32 	%f1308, %f1295, %f1306, %f1210;
	shfl.sync.idx.b32	%r483|%p177, %r990, %r312, 31, -1;
	mov.b32 	%f1309, %r483;
	fma.rn.f32 	%f1310, %f1293, %f1309, %f1212;
	fma.rn.f32 	%f1311, %f1295, %f1309, %f1213;
	shfl.sync.idx.b32	%r484|%p178, %r989, %r312, 31, -1;
	mov.b32 	%f1312, %r484;
	fma.rn.f32 	%f1313, %f1293, %f1312, %f1215;
	fma.rn.f32 	%f1314, %f1295, %f1312, %f1216;
	shfl.sync.idx.b32	%r485|%p179, %r988, %r312, 31, -1;
	mov.b32 	%f1315, %r485;
	fma.rn.f32 	%f1316, %f1293, %f1315, %f1218;
	fma.rn.f32 	%f1317, %f1295, %f1315, %f1219;
	shfl.sync.idx.b32	%r486|%p180, %r987, %r312, 31, -1;
	mov.b32 	%f1318, %r486;
	fma.rn.f32 	%f1319, %f1293, %f1318, %f1221;
	fma.rn.f32 	%f1320, %f1295, %f1318, %f1222;
	shfl.sync.idx.b32	%r487|%p181, %r986, %r312, 31, -1;
	mov.b32 	%f1321, %r487;
	fma.rn.f32 	%f1322, %f1293, %f1321, %f1224;
	fma.rn.f32 	%f1323, %f1295, %f1321, %f1225;
	shfl.sync.idx.b32	%r488|%p182, %r985, %r312, 31, -1;
	mov.b32 	%f1324, %r488;
	fma.rn.f32 	%f1325, %f1293, %f1324, %f1227;
	fma.rn.f32 	%f1326, %f1295, %f1324, %f1228;
	shfl.sync.idx.b32	%r489|%p183, %r984, %r312, 31, -1;
	mov.b32 	%f1327, %r489;
	fma.rn.f32 	%f1328, %f1293, %f1327, %f1230;
	fma.rn.f32 	%f1329, %f1295, %f1327, %f1231;
	shfl.sync.idx.b32	%r490|%p184, %r983, %r312, 31, -1;
	mov.b32 	%f1330, %r490;
	fma.rn.f32 	%f1331, %f1293, %f1330, %f1233;
	fma.rn.f32 	%f1332, %f1295, %f1330, %f1234;
	shfl.sync.idx.b32	%r491|%p185, %r982, %r312, 31, -1;
	mov.b32 	%f1333, %r491;
	fma.rn.f32 	%f1334, %f1293, %f1333, %f1236;
	fma.rn.f32 	%f1335, %f1295, %f1333, %f1237;
	shfl.sync.idx.b32	%r492|%p186, %r981, %r312, 31, -1;
	mov.b32 	%f1336, %r492;
	fma.rn.f32 	%f1337, %f1293, %f1336, %f1239;
	fma.rn.f32 	%f1338, %f1295, %f1336, %f1240;
	shfl.sync.idx.b32	%r493|%p187, %r980, %r312, 31, -1;
	mov.b32 	%f1339, %r493;
	fma.rn.f32 	%f1340, %f1293, %f1339, %f1242;
	fma.rn.f32 	%f1341, %f1295, %f1339, %f1243;
	shfl.sync.idx.b32	%r494|%p188, %r979, %r312, 31, -1;
	mov.b32 	%f1342, %r494;
	fma.rn.f32 	%f1343, %f1293, %f1342, %f1245;
	fma.rn.f32 	%f1344, %f1295, %f1342, %f1246;
	shfl.sync.idx.b32	%r495|%p189, %r978, %r312, 31, -1;
	mov.b32 	%f1345, %r495;
	fma.rn.f32 	%f1346, %f1293, %f1345, %f1248;
	fma.rn.f32 	%f1347, %f1295, %f1345, %f1249;
	shfl.sync.idx.b32	%r496|%p190, %r977, %r312, 31, -1;
	mov.b32 	%f1348, %r496;
	fma.rn.f32 	%f1349, %f1293, %f1348, %f1251;
	fma.rn.f32 	%f1350, %f1295, %f1348, %f1252;
	shfl.sync.idx.b32	%r497|%p191, %r976, %r312, 31, -1;
	mov.b32 	%f1351, %r497;
	fma.rn.f32 	%f1352, %f1293, %f1351, %f1254;
	fma.rn.f32 	%f1353, %f1295, %f1351, %f1255;
	shfl.sync.idx.b32	%r498|%p192, %r975, %r312, 31, -1;
	mov.b32 	%f1354, %r498;
	fma.rn.f32 	%f1355, %f1293, %f1354, %f1257;
	fma.rn.f32 	%f1356, %f1295, %f1354, %f1258;
	shfl.sync.idx.b32	%r499|%p193, %r974, %r312, 31, -1;
	mov.b32 	%f1357, %r499;
	fma.rn.f32 	%f1358, %f1293, %f1357, %f1260;
	fma.rn.f32 	%f1359, %f1295, %f1357, %f1261;
	shfl.sync.idx.b32	%r500|%p194, %r973, %r312, 31, -1;
	mov.b32 	%f1360, %r500;
	fma.rn.f32 	%f1361, %f1293, %f1360, %f1263;
	fma.rn.f32 	%f1362, %f1295, %f1360, %f1264;
	shfl.sync.idx.b32	%r501|%p195, %r972, %r312, 31, -1;
	mov.b32 	%f1363, %r501;
	fma.rn.f32 	%f1364, %f1293, %f1363, %f1266;
	fma.rn.f32 	%f1365, %f1295, %f1363, %f1267;
	shfl.sync.idx.b32	%r502|%p196, %r971, %r312, 31, -1;
	mov.b32 	%f1366, %r502;
	fma.rn.f32 	%f1367, %f1293, %f1366, %f1269;
	fma.rn.f32 	%f1368, %f1295, %f1366, %f1270;
	shfl.sync.idx.b32	%r503|%p197, %r970, %r312, 31, -1;
	mov.b32 	%f1369, %r503;
	fma.rn.f32 	%f1370, %f1293, %f1369, %f1272;
	fma.rn.f32 	%f1371, %f1295, %f1369, %f1273;
	shfl.sync.idx.b32	%r504|%p198, %r969, %r312, 31, -1;
	mov.b32 	%f1372, %r504;
	fma.rn.f32 	%f1373, %f1293, %f1372, %f1275;
	fma.rn.f32 	%f1374, %f1295, %f1372, %f1276;
	shfl.sync.idx.b32	%r505|%p199, %r968, %r312, 31, -1;
	mov.b32 	%f1375, %r505;
	fma.rn.f32 	%f1376, %f1293, %f1375, %f1278;
	fma.rn.f32 	%f1377, %f1295, %f1375, %f1279;
	shfl.sync.idx.b32	%r506|%p200, %r967, %r312, 31, -1;
	mov.b32 	%f1378, %r506;
	fma.rn.f32 	%f1379, %f1293, %f1378, %f1281;
	fma.rn.f32 	%f1380, %f1295, %f1378, %f1282;
	shfl.sync.idx.b32	%r507|%p201, %r966, %r312, 31, -1;
	mov.b32 	%f1381, %r507;
	fma.rn.f32 	%f1382, %f1293, %f1381, %f1284;
	fma.rn.f32 	%f1383, %f1295, %f1381, %f1285;
	shfl.sync.idx.b32	%r508|%p202, %r965, %r312, 31, -1;
	mov.b32 	%f1384, %r508;
	fma.rn.f32 	%f1385, %f1293, %f1384, %f1287;
	fma.rn.f32 	%f1386, %f1295, %f1384, %f1288;
	shfl.sync.idx.b32	%r509|%p203, %r964, %r312, 31, -1;
	mov.b32 	%f1387, %r509;
	fma.rn.f32 	%f1388, %f1293, %f1387, %f1290;
	fma.rn.f32 	%f1389, %f1295, %f1387, %f1291;
	mul.wide.s32 	%rd92, %r315, 4;
	add.s64 	%rd93, %rd79, %rd92;
	shfl.sync.idx.b32	%r510|%p204, %r995, %r314, 31, -1;
	mov.b32 	%f1390, %r510;
	ld.global.nc.f32 	%f1391, [%rd93];
	fma.rn.f32 	%f1392, %f1391, %f1390, %f1294;
	ld.global.nc.f32 	%f1393, [%rd93+128];
	fma.rn.f32 	%f1394, %f1393, %f1390, %f1296;
	shfl.sync.idx.b32	%r511|%p205, %r994, %r314, 31, -1;
	mov.b32 	%f1395, %r511;
	fma.rn.f32 	%f1396, %f1391, %f1395, %f1298;
	fma.rn.f32 	%f1397, %f1393, %f1395, %f1299;
	shfl.sync.idx.b32	%r512|%p206, %r993, %r314, 31, -1;
	mov.b32 	%f1398, %r512;
	fma.rn.f32 	%f1399, %f1391, %f1398, %f1301;
	fma.rn.f32 	%f1400, %f1393, %f1398, %f1302;
	shfl.sync.idx.b32	%r513|%p207, %r992, %r314, 31, -1;
	mov.b32 	%f1401, %r513;
	fma.rn.f32 	%f1402, %f1391, %f1401, %f1304;
	fma.rn.f32 	%f1403, %f1393, %f1401, %f1305;
	shfl.sync.idx.b32	%r514|%p208, %r991, %r314, 31, -1;
	mov.b32 	%f1404, %r514;
	fma.rn.f32 	%f1405, %f1391, %f1404, %f1307;
	fma.rn.f32 	%f1406, %f1393, %f1404, %f1308;
	shfl.sync.idx.b32	%r515|%p209, %r990, %r314, 31, -1;
	mov.b32 	%f1407, %r515;
	fma.rn.f32 	%f1408, %f1391, %f1407, %f1310;
	fma.rn.f32 	%f1409, %f1393, %f1407, %f1311;
	shfl.sync.idx.b32	%r516|%p210, %r989, %r314, 31, -1;
	mov.b32 	%f1410, %r516;
	fma.rn.f32 	%f1411, %f1391, %f1410, %f1313;
	fma.rn.f32 	%f1412, %f1393, %f1410, %f1314;
	shfl.sync.idx.b32	%r517|%p211, %r988, %r314, 31, -1;
	mov.b32 	%f1413, %r517;
	fma.rn.f32 	%f1414, %f1391, %f1413, %f1316;
	fma.rn.f32 	%f1415, %f1393, %f1413, %f1317;
	shfl.sync.idx.b32	%r518|%p212, %r987, %r314, 31, -1;
	mov.b32 	%f1416, %r518;
	fma.rn.f32 	%f1417, %f1391, %f1416, %f1319;
	fma.rn.f32 	%f1418, %f1393, %f1416, %f1320;
	shfl.sync.idx.b32	%r519|%p213, %r986, %r314, 31, -1;
	mov.b32 	%f1419, %r519;
	fma.rn.f32 	%f1420, %f1391, %f1419, %f1322;
	fma.rn.f32 	%f1421, %f1393, %f1419, %f1323;
	shfl.sync.idx.b32	%r520|%p214, %r985, %r314, 31, -1;
	mov.b32 	%f1422, %r520;
	fma.rn.f32 	%f1423, %f1391, %f1422, %f1325;
	fma.rn.f32 	%f1424, %f1393, %f1422, %f1326;
	shfl.sync.idx.b32	%r521|%p215, %r984, %r314, 31, -1;
	mov.b32 	%f1425, %r521;
	fma.rn.f32 	%f1426, %f1391, %f1425, %f1328;
	fma.rn.f32 	%f1427, %f1393, %f1425, %f1329;
	shfl.sync.idx.b32	%r522|%p216, %r983, %r314, 31, -1;
	mov.b32 	%f1428, %r522;
	fma.rn.f32 	%f1429, %f1391, %f1428, %f1331;
	fma.rn.f32 	%f1430, %f1393, %f1428, %f1332;
	shfl.sync.idx.b32	%r523|%p217, %r982, %r314, 31, -1;
	mov.b32 	%f1431, %r523;
	fma.rn.f32 	%f1432, %f1391, %f1431, %f1334;
	fma.rn.f32 	%f1433, %f1393, %f1431, %f1335;
	shfl.sync.idx.b32	%r524|%p218, %r981, %r314, 31, -1;
	mov.b32 	%f1434, %r524;
	fma.rn.f32 	%f1435, %f1391, %f1434, %f1337;
	fma.rn.f32 	%f1436, %f1393, %f1434, %f1338;
	shfl.sync.idx.b32	%r525|%p219, %r980, %r314, 31, -1;
	mov.b32 	%f1437, %r525;
	fma.rn.f32 	%f1438, %f1391, %f1437, %f1340;
	fma.rn.f32 	%f1439, %f1393, %f1437, %f1341;
	shfl.sync.idx.b32	%r526|%p220, %r979, %r314, 31, -1;
	mov.b32 	%f1440, %r526;
	fma.rn.f32 	%f1441, %f1391, %f1440, %f1343;
	fma.rn.f32 	%f1442, %f1393, %f1440, %f1344;
	shfl.sync.idx.b32	%r527|%p221, %r978, %r314, 31, -1;
	mov.b32 	%f1443, %r527;
	fma.rn.f32 	%f1444, %f1391, %f1443, %f1346;
	fma.rn.f32 	%f1445, %f1393, %f1443, %f1347;
	shfl.sync.idx.b32	%r528|%p222, %r977, %r314, 31, -1;
	mov.b32 	%f1446, %r528;
	fma.rn.f32 	%f1447, %f1391, %f1446, %f1349;
	fma.rn.f32 	%f1448, %f1393, %f1446, %f1350;
	shfl.sync.idx.b32	%r529|%p223, %r976, %r314, 31, -1;
	mov.b32 	%f1449, %r529;
	fma.rn.f32 	%f1450, %f1391, %f1449, %f1352;
	fma.rn.f32 	%f1451, %f1393, %f1449, %f1353;
	shfl.sync.idx.b32	%r530|%p224, %r975, %r314, 31, -1;
	mov.b32 	%f1452, %r530;
	fma.rn.f32 	%f1453, %f1391, %f1452, %f1355;
	fma.rn.f32 	%f1454, %f1393, %f1452, %f1356;
	shfl.sync.idx.b32	%r531|%p225, %r974, %r314, 31, -1;
	mov.b32 	%f1455, %r531;
	fma.rn.f32 	%f1456, %f1391, %f1455, %f1358;
	fma.rn.f32 	%f1457, %f1393, %f1455, %f1359;
	shfl.sync.idx.b32	%r532|%p226, %r973, %r314, 31, -1;
	mov.b32 	%f1458, %r532;
	fma.rn.f32 	%f1459, %f1391, %f1458, %f1361;
	fma.rn.f32 	%f1460, %f1393, %f1458, %f1362;
	shfl.sync.idx.b32	%r533|%p227, %r972, %r314, 31, -1;
	mov.b32 	%f1461, %r533;
	fma.rn.f32 	%f1462, %f1391, %f1461, %f1364;
	fma.rn.f32 	%f1463, %f1393, %f1461, %f1365;
	shfl.sync.idx.b32	%r534|%p228, %r971, %r314, 31, -1;
	mov.b32 	%f1464, %r534;
	fma.rn.f32 	%f1465, %f1391, %f1464, %f1367;
	fma.rn.f32 	%f1466, %f1393, %f1464, %f1368;
	shfl.sync.idx.b32	%r535|%p229, %r970, %r314, 31, -1;
	mov.b32 	%f1467, %r535;
	fma.rn.f32 	%f1468, %f1391, %f1467, %f1370;
	fma.rn.f32 	%f1469, %f1393, %f1467, %f1371;
	shfl.sync.idx.b32	%r536|%p230, %r969, %r314, 31, -1;
	mov.b32 	%f1470, %r536;
	fma.rn.f32 	%f1471, %f1391, %f1470, %f1373;
	fma.rn.f32 	%f1472, %f1393, %f1470, %f1374;
	shfl.sync.idx.b32	%r537|%p231, %r968, %r314, 31, -1;
	mov.b32 	%f1473, %r537;
	fma.rn.f32 	%f1474, %f1391, %f1473, %f1376;
	fma.rn.f32 	%f1475, %f1393, %f1473, %f1377;
	shfl.sync.idx.b32	%r538|%p232, %r967, %r314, 31, -1;
	mov.b32 	%f1476, %r538;
	fma.rn.f32 	%f1477, %f1391, %f1476, %f1379;
	fma.rn.f32 	%f1478, %f1393, %f1476, %f1380;
	shfl.sync.idx.b32	%r539|%p233, %r966, %r314, 31, -1;
	mov.b32 	%f1479, %r539;
	fma.rn.f32 	%f1480, %f1391, %f1479, %f1382;
	fma.rn.f32 	%f1481, %f1393, %f1479, %f1383;
	shfl.sync.idx.b32	%r540|%p234, %r965, %r314, 31, -1;
	mov.b32 	%f1482, %r540;
	fma.rn.f32 	%f1483, %f1391, %f1482, %f1385;
	fma.rn.f32 	%f1484, %f1393, %f1482, %f1386;
	shfl.sync.idx.b32	%r541|%p235, %r964, %r314, 31, -1;
	mov.b32 	%f1485, %r541;
	fma.rn.f32 	%f1486, %f1391, %f1485, %f1388;
	fma.rn.f32 	%f1487, %f1393, %f1485, %f1389;
	mul.wide.s32 	%rd94, %r317, 4;
	add.s64 	%rd95, %rd79, %rd94;
	shfl.sync.idx.b32	%r542|%p236, %r995, %r316, 31, -1;
	mov.b32 	%f1488, %r542;
	ld.global.nc.f32 	%f1489, [%rd95];
	fma.rn.f32 	%f2173, %f1489, %f1488, %f1392;
	ld.global.nc.f32 	%f1490, [%rd95+128];
	fma.rn.f32 	%f2172, %f1490, %f1488, %f1394;
	shfl.sync.idx.b32	%r543|%p237, %r994, %r316, 31, -1;
	mov.b32 	%f1491, %r543;
	fma.rn.f32 	%f2171, %f1489, %f1491, %f1396;
	fma.rn.f32 	%f2170, %f1490, %f1491, %f1397;
	shfl.sync.idx.b32	%r544|%p238, %r993, %r316, 31, -1;
	mov.b32 	%f1492, %r544;
	fma.rn.f32 	%f2169, %f1489, %f1492, %f1399;
	fma.rn.f32 	%f2168, %f1490, %f1492, %f1400;
	shfl.sync.idx.b32	%r545|%p239, %r992, %r316, 31, -1;
	mov.b32 	%f1493, %r545;
	fma.rn.f32 	%f2167, %f1489, %f1493, %f1402;
	fma.rn.f32 	%f2166, %f1490, %f1493, %f1403;
	shfl.sync.idx.b32	%r546|%p240, %r991, %r316, 31, -1;
	mov.b32 	%f1494, %r546;
	fma.rn.f32 	%f2165, %f1489, %f1494, %f1405;
	fma.rn.f32 	%f2164, %f1490, %f1494, %f1406;
	shfl.sync.idx.b32	%r547|%p241, %r990, %r316, 31, -1;
	mov.b32 	%f1495, %r547;
	fma.rn.f32 	%f2163, %f1489, %f1495, %f1408;
	fma.rn.f32 	%f2162, %f1490, %f1495, %f1409;
	shfl.sync.idx.b32	%r548|%p242, %r989, %r316, 31, -1;
	mov.b32 	%f1496, %r548;
	fma.rn.f32 	%f2161, %f1489, %f1496, %f1411;
	fma.rn.f32 	%f2160, %f1490, %f1496, %f1412;
	shfl.sync.idx.b32	%r549|%p243, %r988, %r316, 31, -1;
	mov.b32 	%f1497, %r549;
	fma.rn.f32 	%f2159, %f1489, %f1497, %f1414;
	fma.rn.f32 	%f2158, %f1490, %f1497, %f1415;
	shfl.sync.idx.b32	%r550|%p244, %r987, %r316, 31, -1;
	mov.b32 	%f1498, %r550;
	fma.rn.f32 	%f2157, %f1489, %f1498, %f1417;
	fma.rn.f32 	%f2156, %f1490, %f1498, %f1418;
	shfl.sync.idx.b32	%r551|%p245, %r986, %r316, 31, -1;
	mov.b32 	%f1499, %r551;
	fma.rn.f32 	%f2155, %f1489, %f1499, %f1420;
	fma.rn.f32 	%f2154, %f1490, %f1499, %f1421;
	shfl.sync.idx.b32	%r552|%p246, %r985, %r316, 31, -1;
	mov.b32 	%f1500, %r552;
	fma.rn.f32 	%f2153, %f1489, %f1500, %f1423;
	fma.rn.f32 	%f2152, %f1490, %f1500, %f1424;
	shfl.sync.idx.b32	%r553|%p247, %r984, %r316, 31, -1;
	mov.b32 	%f1501, %r553;
	fma.rn.f32 	%f2151, %f1489, %f1501, %f1426;
	fma.rn.f32 	%f2150, %f1490, %f1501, %f1427;
	shfl.sync.idx.b32	%r554|%p248, %r983, %r316, 31, -1;
	mov.b32 	%f1502, %r554;
	fma.rn.f32 	%f2149, %f1489, %f1502, %f1429;
	fma.rn.f32 	%f2148, %f1490, %f1502, %f1430;
	shfl.sync.idx.b32	%r555|%p249, %r982, %r316, 31, -1;
	mov.b32 	%f1503, %r555;
	fma.rn.f32 	%f2147, %f1489, %f1503, %f1432;
	fma.rn.f32 	%f2146, %f1490, %f1503, %f1433;
	shfl.sync.idx.b32	%r556|%p250, %r981, %r316, 31, -1;
	mov.b32 	%f1504, %r556;
	fma.rn.f32 	%f2145, %f1489, %f1504, %f1435;
	fma.rn.f32 	%f2144, %f1490, %f1504, %f1436;
	shfl.sync.idx.b32	%r557|%p251, %r980, %r316, 31, -1;
	mov.b32 	%f1505, %r557;
	fma.rn.f32 	%f2143, %f1489, %f1505, %f1438;
	fma.rn.f32 	%f2142, %f1490, %f1505, %f1439;
	shfl.sync.idx.b32	%r558|%p252, %r979, %r316, 31, -1;
	mov.b32 	%f1506, %r558;
	fma.rn.f32 	%f2141, %f1489, %f1506, %f1441;
	fma.rn.f32 	%f2140, %f1490, %f1506, %f1442;
	shfl.sync.idx.b32	%r559|%p253, %r978, %r316, 31, -1;
	mov.b32 	%f1507, %r559;
	fma.rn.f32 	%f2139, %f1489, %f1507, %f1444;
	fma.rn.f32 	%f2138, %f1490, %f1507, %f1445;
	shfl.sync.idx.b32	%r560|%p254, %r977, %r316, 31, -1;
	mov.b32 	%f1508, %r560;
	fma.rn.f32 	%f2137, %f1489, %f1508, %f1447;
	fma.rn.f32 	%f2136, %f1490, %f1508, %f1448;
	shfl.sync.idx.b32	%r561|%p255, %r976, %r316, 31, -1;
	mov.b32 	%f1509, %r561;
	fma.rn.f32 	%f2135, %f1489, %f1509, %f1450;
	fma.rn.f32 	%f2134, %f1490, %f1509, %f1451;
	shfl.sync.idx.b32	%r562|%p256, %r975, %r316, 31, -1;
	mov.b32 	%f1510, %r562;
	fma.rn.f32 	%f2133, %f1489, %f1510, %f1453;
	fma.rn.f32 	%f2132, %f1490, %f1510, %f1454;
	shfl.sync.idx.b32	%r563|%p257, %r974, %r316, 31, -1;
	mov.b32 	%f1511, %r563;
	fma.rn.f32 	%f2131, %f1489, %f1511, %f1456;
	fma.rn.f32 	%f2130, %f1490, %f1511, %f1457;
	shfl.sync.idx.b32	%r564|%p258, %r973, %r316, 31, -1;
	mov.b32 	%f1512, %r564;
	fma.rn.f32 	%f2129, %f1489, %f1512, %f1459;
	fma.rn.f32 	%f2128, %f1490, %f1512, %f1460;
	shfl.sync.idx.b32	%r565|%p259, %r972, %r316, 31, -1;
	mov.b32 	%f1513, %r565;
	fma.rn.f32 	%f2127, %f1489, %f1513, %f1462;
	fma.rn.f32 	%f2126, %f1490, %f1513, %f1463;
	shfl.sync.idx.b32	%r566|%p260, %r971, %r316, 31, -1;
	mov.b32 	%f1514, %r566;
	fma.rn.f32 	%f2125, %f1489, %f1514, %f1465;
	fma.rn.f32 	%f2124, %f1490, %f1514, %f1466;
	shfl.sync.idx.b32	%r567|%p261, %r970, %r316, 31, -1;
	mov.b32 	%f1515, %r567;
	fma.rn.f32 	%f2123, %f1489, %f1515, %f1468;
	fma.rn.f32 	%f2122, %f1490, %f1515, %f1469;
	shfl.sync.idx.b32	%r568|%p262, %r969, %r316, 31, -1;
	mov.b32 	%f1516, %r568;
	fma.rn.f32 	%f2121, %f1489, %f1516, %f1471;
	fma.rn.f32 	%f2120, %f1490, %f1516, %f1472;
	shfl.sync.idx.b32	%r569|%p263, %r968, %r316, 31, -1;
	mov.b32 	%f1517, %r569;
	fma.rn.f32 	%f2119, %f1489, %f1517, %f1474;
	fma.rn.f32 	%f2118, %f1490, %f1517, %f1475;
	shfl.sync.idx.b32	%r570|%p264, %r967, %r316, 31, -1;
	mov.b32 	%f1518, %r570;
	fma.rn.f32 	%f2117, %f1489, %f1518, %f1477;
	fma.rn.f32 	%f2116, %f1490, %f1518, %f1478;
	shfl.sync.idx.b32	%r571|%p265, %r966, %r316, 31, -1;
	mov.b32 	%f1519, %r571;
	fma.rn.f32 	%f2115, %f1489, %f1519, %f1480;
	fma.rn.f32 	%f2114, %f1490, %f1519, %f1481;
	shfl.sync.idx.b32	%r572|%p266, %r965, %r316, 31, -1;
	mov.b32 	%f1520, %r572;
	fma.rn.f32 	%f2113, %f1489, %f1520, %f1483;
	fma.rn.f32 	%f2112, %f1490, %f1520, %f1484;
	shfl.sync.idx.b32	%r573|%p267, %r964, %r316, 31, -1;
	mov.b32 	%f1521, %r573;
	fma.rn.f32 	%f2111, %f1489, %f1521, %f1486;
	fma.rn.f32 	%f2110, %f1490, %f1521, %f1487;
	add.s32 	%r996, %r996, 8;
	add.s32 	%r574, %r6, %r2;
	setp.lt.s32 	%p268, %r996, %r574;
	@%p268 bra 	$L__BB12_2;
$L__BB12_6:
	add.s32 	%r145, %r6, %r2;
	setp.le.s32 	%p269, %r3, %r145;
	and.b32  	%r575, %r4, 24;
	setp.ne.s32 	%p270, %r575, 0;
	or.pred  	%p271, %p270, %p269;
	@%p271 bra 	$L__BB12_9;
	sub.s32 	%r576, %r3, %r145;
	setp.ge.u32 	%p272, %r1, %r576;
	mov.u32 	%r998, %r145;
	@%p272 bra 	$L__BB12_9;
	ld.param.u64 	%rd255, [_Z13_spmm_conv_12PKfPfiiPKiS3_S3_S0__param_7];
	ld.param.u64 	%rd253, [_Z13_spmm_conv_12PKfPfiiPKiS3_S3_S0__param_6];
	add.s32 	%r577, %r145, %r1;
	cvta.to.global.u64 	%rd96, %rd253;
	mul.wide.u32 	%rd97, %r577, 4;
	add.s64 	%rd98, %rd96, %rd97;
	ld.global.nc.u32 	%r578, [%rd98];
	mul.hi.s32 	%r579, %r578, 715827883;
	shr.u32 	%r580, %r579, 31;
	shr.u32 	%r581, %r579, 8;
	add.s32 	%r582, %r581, %r580;
	shl.b32 	%r583, %r582, 17;
	add.s32 	%r584, %r583, %r5;
	shr.s32 	%r585, %r578, 31;
	shr.u32 	%r586, %r585, 23;
	add.s32 	%r587, %r578, %r586;
	shr.s32 	%r588, %r587, 9;
	mul.hi.s32 	%r589, %r588, 1431655766;
	shr.u32 	%r590, %r589, 31;
	add.s32 	%r591, %r589, %r590;
	mul.lo.s32 	%r592, %r591, 3;
	sub.s32 	%r593, %r588, %r592;
	shl.b32 	%r594, %r593, 15;
	add.s32 	%r595, %r584, %r594;
	and.b32  	%r596, %r587, 67108352;
	sub.s32 	%r597, %r578, %r596;
	shl.b32 	%r598, %r597, 6;
	add.s32 	%r997, %r595, %r598;
	cvta.to.global.u64 	%rd99, %rd255;
	add.s64 	%rd100, %rd99, %rd97;
	ld.global.nc.u32 	%r995, [%rd100];
	add.s32 	%r599, %r4, %r577;
	mul.wide.u32 	%rd101, %r599, 4;
	add.s64 	%rd102, %rd99, %rd101;
	ld.global.nc.u32 	%r994, [%rd102];
	add.s32 	%r600, %r599, %r4;
	mul.wide.u32 	%rd103, %r600, 4;
	add.s64 	%rd104, %rd99, %rd103;
	ld.global.nc.u32 	%r993, [%rd104];
	add.s32 	%r601, %r600, %r4;
	mul.wide.u32 	%rd105, %r601, 4;
	add.s64 	%rd106, %rd99, %rd105;
	ld.global.nc.u32 	%r992, [%rd106];
	add.s32 	%r602, %r601, %r4;
	mul.wide.u32 	%rd107, %r602, 4;
	add.s64 	%rd108, %rd99, %rd107;
	ld.global.nc.u32 	%r991, [%rd108];
	add.s32 	%r603, %r602, %r4;
	mul.wide.u32 	%rd109, %r603, 4;
	add.s64 	%rd110, %rd99, %rd109;
	ld.global.nc.u32 	%r990, [%rd110];
	add.s32 	%r604, %r603, %r4;
	mul.wide.u32 	%rd111, %r604, 4;
	add.s64 	%rd112, %rd99, %rd111;
	ld.global.nc.u32 	%r989, [%rd112];
	add.s32 	%r605, %r604, %r4;
	mul.wide.u32 	%rd113, %r605, 4;
	add.s64 	%rd114, %rd99, %rd113;
	ld.global.nc.u32 	%r988, [%rd114];
	add.s32 	%r606, %r605, %r4;
	mul.wide.u32 	%rd115, %r606, 4;
	add.s64 	%rd116, %rd99, %rd115;
	ld.global.nc.u32 	%r987, [%rd116];
	add.s32 	%r607, %r606, %r4;
	mul.wide.u32 	%rd117, %r607, 4;
	add.s64 	%rd118, %rd99, %rd117;
	ld.global.nc.u32 	%r986, [%rd118];
	add.s32 	%r608, %r607, %r4;
	mul.wide.u32 	%rd119, %r608, 4;
	add.s64 	%rd120, %rd99, %rd119;
	ld.global.nc.u32 	%r985, [%rd120];
	add.s32 	%r609, %r608, %r4;
	mul.wide.u32 	%rd121, %r609, 4;
	add.s64 	%rd122, %rd99, %rd121;
	ld.global.nc.u32 	%r984, [%rd122];
	add.s32 	%r610, %r609, %r4;
	mul.wide.u32 	%rd123, %r610, 4;
	add.s64 	%rd124, %rd99, %rd123;
	ld.global.nc.u32 	%r983, [%rd124];
	add.s32 	%r611, %r610, %r4;
	mul.wide.u32 	%rd125, %r611, 4;
	add.s64 	%rd126, %rd99, %rd125;
	ld.global.nc.u32 	%r982, [%rd126];
	add.s32 	%r612, %r611, %r4;
	mul.wide.u32 	%rd127, %r612, 4;
	add.s64 	%rd128, %rd99, %rd127;
	ld.global.nc.u32 	%r981, [%rd128];
	add.s32 	%r613, %r612, %r4;
	mul.wide.u32 	%rd129, %r613, 4;
	add.s64 	%rd130, %rd99, %rd129;
	ld.global.nc.u32 	%r980, [%rd130];
	add.s32 	%r614, %r613, %r4;
	mul.wide.u32 	%rd131, %r614, 4;
	add.s64 	%rd132, %rd99, %rd131;
	ld.global.nc.u32 	%r979, [%rd132];
	add.s32 	%r615, %r614, %r4;
	mul.wide.u32 	%rd133, %r615, 4;
	add.s64 	%rd134, %rd99, %rd133;
	ld.global.nc.u32 	%r978, [%rd134];
	add.s32 	%r616, %r615, %r4;
	mul.wide.u32 	%rd135, %r616, 4;
	add.s64 	%rd136, %rd99, %rd135;
	ld.global.nc.u32 	%r977, [%rd136];
	add.s32 	%r617, %r616, %r4;
	mul.wide.u32 	%rd137, %r617, 4;
	add.s64 	%rd138, %rd99, %rd137;
	ld.global.nc.u32 	%r976, [%rd138];
	add.s32 	%r618, %r617, %r4;
	mul.wide.u32 	%rd139, %r618, 4;
	add.s64 	%rd140, %rd99, %rd139;
	ld.global.nc.u32 	%r975, [%rd140];
	add.s32 	%r619, %r618, %r4;
	mul.wide.u32 	%rd141, %r619, 4;
	add.s64 	%rd142, %rd99, %rd141;
	ld.global.nc.u32 	%r974, [%rd142];
	add.s32 	%r620, %r619, %r4;
	mul.wide.u32 	%rd143, %r620, 4;
	add.s64 	%rd144, %rd99, %rd143;
	ld.global.nc.u32 	%r973, [%rd144];
	add.s32 	%r621, %r620, %r4;
	mul.wide.u32 	%rd145, %r621, 4;
	add.s64 	%rd146, %rd99, %rd145;
	ld.global.nc.u32 	%r972, [%rd146];
	add.s32 	%r622, %r621, %r4;
	mul.wide.u32 	%rd147, %r622, 4;
	add.s64 	%rd148, %rd99, %rd147;
	ld.global.nc.u32 	%r971, [%rd148];
	add.s32 	%r623, %r622, %r4;
	mul.wide.u32 	%rd149, %r623, 4;
	add.s64 	%rd150, %rd99, %rd149;
	ld.global.nc.u32 	%r970, [%rd150];
	add.s32 	%r624, %r623, %r4;
	mul.wide.u32 	%rd151, %r624, 4;
	add.s64 	%rd152, %rd99, %rd151;
	ld.global.nc.u32 	%r969, [%rd152];
	add.s32 	%r625, %r624, %r4;
	mul.wide.u32 	%rd153, %r625, 4;
	add.s64 	%rd154, %rd99, %rd153;
	ld.global.nc.u32 	%r968, [%rd154];
	add.s32 	%r626, %r625, %r4;
	mul.wide.u32 	%rd155, %r626, 4;
	add.s64 	%rd156, %rd99, %rd155;
	ld.global.nc.u32 	%r967, [%rd156];
	add.s32 	%r627, %r626, %r4;
	mul.wide.u32 	%rd157, %r627, 4;
	add.s64 	%rd158, %rd99, %rd157;
	ld.global.nc.u32 	%r966, [%rd158];
	add.s32 	%r628, %r627, %r4;
	mul.wide.u32 	%rd159, %r628, 4;
	add.s64 	%rd160, %rd99, %rd159;
	ld.global.nc.u32 	%r965, [%rd160];
	add.s32 	%r629, %r628, %r4;
	mul.wide.u32 	%rd161, %r629, 4;
	add.s64 	%rd162, %rd99, %rd161;
	ld.global.nc.u32 	%r964, [%rd162];
$L__BB12_9:
	and.b32  	%r630, %r4, -4;
	setp.ge.s32 	%p273, %r6, %r630;
	@%p273 bra 	$L__BB12_138;
	ld.param.u64 	%rd247, [_Z13_spmm_conv_12PKfPfiiPKiS3_S3_S0__param_0];
	and.b32  	%r631, %r4, -8;
	add.s32 	%r632, %r631, %r2;
	sub.s32 	%r213, %r632, %r998;
	shfl.sync.idx.b32	%r633|%p274, %r997, %r213, 31, -1;
	add.s32 	%r214, %r213, 1;
	shfl.sync.idx.b32	%r215|%p275, %r997, %r214, 31, -1;
	add.s32 	%r216, %r213, 2;
	shfl.sync.idx.b32	%r217|%p276, %r997, %r216, 31, -1;
	add.s32 	%r218, %r213, 3;
	shfl.sync.idx.b32	%r219|%p277, %r997, %r218, 31, -1;
	cvta.to.global.u64 	%rd163, %rd247;
	mul.wide.s32 	%rd164, %r633, 4;
	add.s64 	%rd1, %rd163, %rd164;
	shfl.sync.idx.b32	%r634|%p278, %r995, %r213, 31, -1;
	mov.b32 	%f193, %r634;
	setp.leu.f32 	%p279, %f193, 0f00000000;
	@%p279 bra 	$L__BB12_12;
	ld.global.nc.f32 	%f1523, [%rd1];
	fma.rn.f32 	%f2174, %f1523, %f193, %f2173;
	ld.global.nc.f32 	%f1524, [%rd1+128];
	mul.f32 	%f2175, %f1524, %f193;
	bra.uni 	$L__BB12_13;
$L__BB12_12:
	add.f32 	%f2174, %f2173, 0f00000000;
	mov.f32 	%f2175, 0f00000000;
$L__BB12_13:
	add.f32 	%f199, %f2175, %f2172;
	shfl.sync.idx.b32	%r635|%p280, %r994, %r213, 31, -1;
	mov.b32 	%f200, %r635;
	setp.leu.f32 	%p281, %f200, 0f00000000;
	mov.f32 	%f2176, 0f00000000;
	@%p281 bra 	$L__BB12_15;
	ld.global.nc.f32 	%f1526, [%rd1];
	mul.f32 	%f2176, %f1526, %f200;
$L__BB12_15:
	add.f32 	%f203, %f2176, %f2171;
	mov.f32 	%f2177, 0f00000000;
	@%p281 bra 	$L__BB12_17;
	ld.global.nc.f32 	%f1528, [%rd1+128];
	mul.f32 	%f2177, %f1528, %f200;
$L__BB12_17:
	add.f32 	%f206, %f2177, %f2170;
	shfl.sync.idx.b32	%r636|%p283, %r993, %r213, 31, -1;
	mov.b32 	%f207, %r636;
	setp.leu.f32 	%p284, %f207, 0f00000000;
	mov.f32 	%f2178, 0f00000000;
	@%p284 bra 	$L__BB12_19;
	ld.global.nc.f32 	%f1530, [%rd1];
	mul.f32 	%f2178, %f1530, %f207;
$L__BB12_19:
	add.f32 	%f210, %f2178, %f2169;
	mov.f32 	%f2179, 0f00000000;
	@%p284 bra 	$L__BB12_21;
	ld.global.nc.f32 	%f1532, [%rd1+128];
	mul.f32 	%f2179, %f1532, %f207;
$L__BB12_21:
	add.f32 	%f213, %f2179, %f2168;
	shfl.sync.idx.b32	%r637|%p286, %r992, %r213, 31, -1;
	mov.b32 	%f214, %r637;
	setp.leu.f32 	%p287, %f214, 0f00000000;
	mov.f32 	%f2180, 0f00000000;
	@%p287 bra 	$L__BB12_23;
	ld.global.nc.f32 	%f1534, [%rd1];
	mul.f32 	%f2180, %f1534, %f214;
$L__BB12_23:
	add.f32 	%f217, %f2180, %f2167;
	mov.f32 	%f2181, 0f00000000;
	@%p287 bra 	$L__BB12_25;
	ld.global.nc.f32 	%f1536, [%rd1+128];
	mul.f32 	%f2181, %f1536, %f214;
$L__BB12_25:
	add.f32 	%f220, %f2181, %f2166;
	shfl.sync.idx.b32	%r638|%p289, %r991, %r213, 31, -1;
	mov.b32 	%f221, %r638;
	setp.leu.f32 	%p290, %f221, 0f00000000;
	mov.f32 	%f2182, 0f00000000;
	@%p290 bra 	$L__BB12_27;
	ld.global.nc.f32 	%f1538, [%rd1];
	mul.f32 	%f2182, %f1538, %f221;
$L__BB12_27:
	add.f32 	%f224, %f2182, %f2165;
	mov.f32 	%f2183, 0f00000000;
	@%p290 bra 	$L__BB12_29;
	ld.global.nc.f32 	%f1540, [%rd1+128];
	mul.f32 	%f2183, %f1540, %f221;
$L__BB12_29:
	add.f32 	%f227, %f2183, %f2164;
	shfl.sync.idx.b32	%r639|%p292, %r990, %r213, 31, -1;
	mov.b32 	%f228, %r639;
	setp.leu.f32 	%p293, %f228, 0f00000000;
	mov.f32 	%f2184, 0f00000000;
	@%p293 bra 	$L__BB12_31;
	ld.global.nc.f32 	%f1542, [%rd1];
	mul.f32 	%f2184, %f1542, %f228;
$L__BB12_31:
	add.f32 	%f231, %f2184, %f2163;
	mov.f32 	%f2185, 0f00000000;
	@%p293 bra 	$L__BB12_33;
	ld.global.nc.f32 	%f1544, [%rd1+128];
	mul.f32 	%f2185, %f1544, %f228;
$L__BB12_33:
	add.f32 	%f234, %f2185, %f2162;
	shfl.sync.idx.b32	%r640|%p295, %r989, %r213, 31, -1;
	mov.b32 	%f235, %r640;
	setp.leu.f32 	%p296, %f235, 0f00000000;
	mov.f32 	%f2186, 0f00000000;
	@%p296 bra 	$L__BB12_35;
	ld.global.nc.f32 	%f1546, [%rd1];
	mul.f32 	%f2186, %f1546, %f235;
$L__BB12_35:
	add.f32 	%f238, %f2186, %f2161;
	mov.f32 	%f2187, 0f00000000;
	@%p296 bra 	$L__BB12_37;
	ld.global.nc.f32 	%f1548, [%rd1+128];
	mul.f32 	%f2187, %f1548, %f235;
$L__BB12_37:
	add.f32 	%f241, %f2187, %f2160;
	shfl.sync.idx.b32	%r641|%p298, %r988, %r213, 31, -1;
	mov.b32 	%f242, %r641;
	setp.leu.f32 	%p299, %f242, 0f00000000;
	mov.f32 	%f2188, 0f00000000;
	@%p299 bra 	$L__BB12_39;
	ld.global.nc.f32 	%f1550, [%rd1];
	mul.f32 	%f2188, %f1550, %f242;
$L__BB12_39:
	add.f32 	%f245, %f2188, %f2159;
	mov.f32 	%f2189, 0f00000000;
	@%p299 bra 	$L__BB12_41;
	ld.global.nc.f32 	%f1552, [%rd1+128];
	mul.f32 	%f2189, %f1552, %f242;
$L__BB12_41:
	add.f32 	%f248, %f2189, %f2158;
	shfl.sync.idx.b32	%r642|%p301, %r987, %r213, 31, -1;
	mov.b32 	%f249, %r642;
	setp.leu.f32 	%p302, %f249, 0f00000000;
	mov.f32 	%f2190, 0f00000000;
	@%p302 bra 	$L__BB12_43;
	ld.global.nc.f32 	%f1554, [%rd1];
	mul.f32 	%f2190, %f1554, %f249;
$L__BB12_43:
	add.f32 	%f252, %f2190, %f2157;
	mov.f32 	%f2191, 0f00000000;
	@%p302 bra 	$L__BB12_45;
	ld.global.nc.f32 	%f1556, [%rd1+128];
	mul.f32 	%f2191, %f1556, %f249;
$L__BB12_45:
	add.f32 	%f255, %f2191, %f2156;
	shfl.sync.idx.b32	%r643|%p304, %r986, %r213, 31, -1;
	mov.b32 	%f256, %r643;
	setp.leu.f32 	%p305, %f256, 0f00000000;
	mov.f32 	%f2192, 0f00000000;
	@%p305 bra 	$L__BB12_47;
	ld.global.nc.f32 	%f1558, [%rd1];
	mul.f32 	%f2192, %f1558, %f256;
$L__BB12_47:
	add.f32 	%f259, %f2192, %f2155;
	mov.f32 	%f2193, 0f00000000;
	@%p305 bra 	$L__BB12_49;
	ld.global.nc.f32 	%f1560, [%rd1+128];
	mul.f32 	%f2193, %f1560, %f256;
$L__BB12_49:
	add.f32 	%f262, %f2193, %f2154;
	shfl.sync.idx.b32	%r644|%p307, %r985, %r213, 31, -1;
	mov.b32 	%f263, %r644;
	setp.leu.f32 	%p308, %f263, 0f00000000;
	mov.f32 	%f2194, 0f00000000;
	@%p308 bra 	$L__BB12_51;
	ld.global.nc.f32 	%f1562, [%rd1];
	mul.f32 	%f2194, %f1562, %f263;
$L__BB12_51:
	add.f32 	%f266, %f2194, %f2153;
	mov.f32 	%f2195, 0f00000000;
	@%p308 bra 	$L__BB12_53;
	ld.global.nc.f32 	%f1564, [%rd1+128];
	mul.f32 	%f2195, %f1564, %f263;
$L__BB12_53:
	add.f32 	%f269, %f2195, %f2152;
	shfl.sync.idx.b32	%r645|%p310, %r984, %r213, 31, -1;
	mov.b32 	%f270, %r645;
	setp.leu.f32 	%p311, %f270, 0f00000000;
	mov.f32 	%f2196, 0f00000000;
	@%p311 bra 	$L__BB12_55;
	ld.global.nc.f32 	%f1566, [%rd1];
	mul.f32 	%f2196, %f1566, %f270;
$L__BB12_55:
	add.f32 	%f273, %f2196, %f2151;
	mov.f32 	%f2197, 0f00000000;
	@%p311 bra 	$L__BB12_57;
	ld.global.nc.f32 	%f1568, [%rd1+128];
	mul.f32 	%f2197, %f1568, %f270;
$L__BB12_57:
	add.f32 	%f276, %f2197, %f2150;
	shfl.sync.idx.b32	%r646|%p313, %r983, %r213, 31, -1;
	mov.b32 	%f277, %r646;
	setp.leu.f32 	%p314, %f277, 0f00000000;
	mov.f32 	%f2198, 0f00000000;
	@%p314 bra 	$L__BB12_59;
	ld.global.nc.f32 	%f1570, [%rd1];
	mul.f32 	%f2198, %f1570, %f277;
$L__BB12_59:
	add.f32 	%f280, %f2198, %f2149;
	mov.f32 	%f2199, 0f00000000;
	@%p314 bra 	$L__BB12_61;
	ld.global.nc.f32 	%f1572, [%rd1+128];
	mul.f32 	%f2199, %f1572, %f277;
$L__BB12_61:
	add.f32 	%f283, %f2199, %f2148;
	shfl.sync.idx.b32	%r647|%p316, %r982, %r213, 31, -1;
	mov.b32 	%f284, %r647;
	setp.leu.f32 	%p317, %f284, 0f00000000;
	mov.f32 	%f2200, 0f00000000;
	@%p317 bra 	$L__BB12_63;
	ld.global.nc.f32 	%f1574, [%rd1];
	mul.f32 	%f2200, %f1574, %f284;
$L__BB12_63:
	add.f32 	%f287, %f2200, %f2147;
	mov.f32 	%f2201, 0f00000000;
	@%p317 bra 	$L__BB12_65;
	ld.global.nc.f32 	%f1576, [%rd1+128];
	mul.f32 	%f2201, %f1576, %f284;
$L__BB12_65:
	add.f32 	%f290, %f2201, %f2146;
	shfl.sync.idx.b32	%r648|%p319, %r981, %r213, 31, -1;
	mov.b32 	%f291, %r648;
	setp.leu.f32 	%p320, %f291, 0f00000000;
	mov.f32 	%f2202, 0f00000000;
	@%p320 bra 	$L__BB12_67;
	ld.global.nc.f32 	%f1578, [%rd1];
	mul.f32 	%f2202, %f1578, %f291;
$L__BB12_67:
	add.f32 	%f294, %f2202, %f2145;
	mov.f32 	%f2203, 0f00000000;
	@%p320 bra 	$L__BB12_69;
	ld.global.nc.f32 	%f1580, [%rd1+128];
	mul.f32 	%f2203, %f1580, %f291;
$L__BB12_69:
	add.f32 	%f297, %f2203, %f2144;
	shfl.sync.idx.b32	%r649|%p322, %r980, %r213, 31, -1;
	mov.b32 	%f298, %r649;
	setp.leu.f32 	%p323, %f298, 0f00000000;
	mov.f32 	%f2204, 0f00000000;
	@%p323 bra 	$L__BB12_71;
	ld.global.nc.f32 	%f1582, [%rd1];
	mul.f32 	%f2204, %f1582, %f298;
$L__BB12_71:
	add.f32 	%f301, %f2204, %f2143;
	mov.f32 	%f2205, 0f00000000;
	@%p323 bra 	$L__BB12_73;
	ld.global.nc.f32 	%f1584, [%rd1+128];
	mul.f32 	%f2205, %f1584, %f298;
$L__BB12_73:
	add.f32 	%f304, %f2205, %f2142;
	shfl.sync.idx.b32	%r650|%p325, %r979, %r213, 31, -1;
	mov.b32 	%f305, %r650;
	setp.leu.f32 	%p326, %f305, 0f00000000;
	mov.f32 	%f2206, 0f00000000;
	@%p326 bra 	$L__BB12_75;
	ld.global.nc.f32 	%f1586, [%rd1];
	mul.f32 	%f2206, %f1586, %f305;
$L__BB12_75:
	add.f32 	%f308, %f2206, %f2141;
	mov.f32 	%f2207, 0f00000000;
	@%p326 bra 	$L__BB12_77;
	ld.global.nc.f32 	%f1588, [%rd1+128];
	mul.f32 	%f2207, %f1588, %f305;
$L__BB12_77:
	add.f32 	%f311, %f2207, %f2140;
	shfl.sync.idx.b32	%r651|%p328, %r978, %r213, 31, -1;
	mov.b32 	%f312, %r651;
	setp.leu.f32 	%p329, %f312, 0f00000000;
	mov.f32 	%f2208, 0f00000000;
	@%p329 bra 	$L__BB12_79;
	ld.global.nc.f32 	%f1590, [%rd1];
	mul.f32 	%f2208, %f1590, %f312;
$L__BB12_79:
	add.f32 	%f315, %f2208, %f2139;
	mov.f32 	%f2209, 0f00000000;
	@%p329 bra 	$L__BB12_81;
	ld.global.nc.f32 	%f1592, [%rd1+128];
	mul.f32 	%f2209, %f1592, %f312;
$L__BB12_81:
	add.f32 	%f318, %f2209, %f2138;
	shfl.sync.idx.b32	%r652|%p331, %r977, %r213, 31, -1;
	mov.b32 	%f319, %r652;
	setp.leu.f32 	%p332, %f319, 0f00000000;
	mov.f32 	%f2210, 0f00000000;
	@%p332 bra 	$L__BB12_83;
	ld.global.nc.f32 	%f1594, [%rd1];
	mul.f32 	%f2210, %f1594, %f319;
$L__BB12_83:
	add.f32 	%f322, %f2210, %f2137;
	mov.f32 	%f2211, 0f00000000;
	@%p332 bra 	$L__BB12_85;
	ld.global.nc.f32 	%f1596, [%rd1+128];
	mul.f32 	%f2211, %f1596, %f319;
$L__BB12_85:
	add.f32 	%f325, %f2211, %f2136;
	shfl.sync.idx.b32	%r653|%p334, %r976, %r213, 31, -1;
	mov.b32 	%f326, %r653;
	setp.leu.f32 	%p335, %f326, 0f00000000;
	mov.f32 	%f2212, 0f00000000;
	@%p335 bra 	$L__BB12_87;
	ld.global.nc.f32 	%f1598, [%rd1];
	mul.f32 	%f2212, %f1598, %f326;
$L__BB12_87:
	add.f32 	%f329, %f2212, %f2135;
	mov.f32 	%f2213, 0f00000000;
	@%p335 bra 	$L__BB12_89;
	ld.global.nc.f32 	%f1600, [%rd1+128];
	mul.f32 	%f2213, %f1600, %f326;
$L__BB12_89:
	add.f32 	%f332, %f2213, %f2134;
	shfl.sync.idx.b32	%r654|%p337, %r975, %r213, 31, -1;
	mov.b32 	%f333, %r654;
	setp.leu.f32 	%p338, %f333, 0f00000000;
	mov.f32 	%f2214, 0f00000000;
	@%p338 bra 	$L__BB12_91;
	ld.global.nc.f32 	%f1602, [%rd1];
	mul.f32 	%f2214, %f1602, %f333;
$L__BB12_91:
	add.f32 	%f336, %f2214, %f2133;
	mov.f32 	%f2215, 0f00000000;
	@%p338 bra 	$L__BB12_93;
	ld.global.nc.f32 	%f1604, [%rd1+128];
	mul.f32 	%f2215, %f1604, %f333;
$L__BB12_93:
	add.f32 	%f339, %f2215, %f2132;
	shfl.sync.idx.b32	%r655|%p340, %r974, %r213, 31, -1;
	mov.b32 	%f340, %r655;
	setp.leu.f32 	%p341, %f340, 0f00000000;
	mov.f32 	%f2216, 0f00000000;
	@%p341 bra 	$L__BB12_95;
	ld.global.nc.f32 	%f1606, [%rd1];
	mul.f32 	%f2216, %f1606, %f340;
$L__BB12_95:
	add.f32 	%f343, %f2216, %f2131;
	mov.f32 	%f2217, 0f00000000;
	@%p341 bra 	$L__BB12_97;
	ld.global.nc.f32 	%f1608, [%rd1+128];
	mul.f32 	%f2217, %f1608, %f340;
$L__BB12_97:
	add.f32 	%f346, %f2217, %f2130;
	shfl.sync.idx.b32	%r656|%p343, %r973, %r213, 31, -1;
	mov.b32 	%f347, %r656;
	setp.leu.f32 	%p344, %f347, 0f00000000;
	mov.f32 	%f2218, 0f00000000;
	@%p344 bra 	$L__BB12_99;
	ld.global.nc.f32 	%f1610, [%rd1];
	mul.f32 	%f2218, %f1610, %f347;
$L__BB12_99:
	add.f32 	%f350, %f2218, %f2129;
	mov.f32 	%f2219, 0f00000000;
	@%p344 bra 	$L__BB12_101;
	ld.global.nc.f32 	%f1612, [%rd1+128];
	mul.f32 	%f2219, %f1612, %f347;
$L__BB12_101:
	add.f32 	%f353, %f2219, %f2128;
	shfl.sync.idx.b32	%r657|%p346, %r972, %r213, 31, -1;
	mov.b32 	%f354, %r657;
	setp.leu.f32 	%p347, %f354, 0f00000000;
	mov.f32 	%f2220, 0f00000000;
	@%p347 bra 	$L__BB12_103;
	ld.global.nc.f32 	%f1614, [%rd1];
	mul.f32 	%f2220, %f1614, %f354;
$L__BB12_103:
	add.f32 	%f357, %f2220, %f2127;
	mov.f32 	%f2221, 0f00000000;
	@%p347 bra 	$L__BB12_105;
	ld.global.nc.f32 	%f1616, [%rd1+128];
	mul.f32 	%f2221, %f1616, %f354;
$L__BB12_105:
	add.f32 	%f360, %f2221, %f2126;
	shfl.sync.idx.b32	%r658|%p349, %r971, %r213, 31, -1;
	mov.b32 	%f361, %r658;
	setp.leu.f32 	%p350, %f361, 0f00000000;
	mov.f32 	%f2222, 0f00000000;
	@%p350 bra 	$L__BB12_107;
	ld.global.nc.f32 	%f1618, [%rd1];
	mul.f32 	%f2222, %f1618, %f361;
$L__BB12_107:
	add.f32 	%f364, %f2222, %f2125;
	mov.f32 	%f2223, 0f00000000;
	@%p350 bra 	$L__BB12_109;
	ld.global.nc.f32 	%f1620, [%rd1+128];
	mul.f32 	%f2223, %f1620, %f361;
$L__BB12_109:
	add.f32 	%f367, %f2223, %f2124;
	shfl.sync.idx.b32	%r659|%p352, %r970, %r213, 31, -1;
	mov.b32 	%f368, %r659;
	setp.leu.f32 	%p353, %f368, 0f00000000;
	mov.f32 	%f2224, 0f00000000;
	@%p353 bra 	$L__BB12_111;
	ld.global.nc.f32 	%f1622, [%rd1];
	mul.f32 	%f2224, %f1622, %f368;
$L__BB12_111:
	add.f32 	%f371, %f2224, %f2123;
	mov.f32 	%f2225, 0f00000000;
	@%p353 bra 	$L__BB12_113;
	ld.global.nc.f32 	%f1624, [%rd1+128];
	mul.f32 	%f2225, %f1624, %f368;
$L__BB12_113:
	add.f32 	%f374, %f2225, %f2122;
	shfl.sync.idx.b32	%r660|%p355, %r969, %r213, 31, -1;
	mov.b32 	%f375, %r660;
	setp.leu.f32 	%p356, %f375, 0f00000000;
	mov.f32 	%f2226, 0f00000000;
	@%p356 bra 	$L__BB12_115;
	ld.global.nc.f32 	%f1626, [%rd1];
	mul.f32 	%f2226, %f1626, %f375;
$L__BB12_115:
	add.f32 	%f378, %f2226, %f2121;
	mov.f32 	%f2227, 0f00000000;
	@%p356 bra 	$L__BB12_117;
	ld.global.nc.f32 	%f1628, [%rd1+128];
	mul.f32 	%f2227, %f1628, %f375;
$L__BB12_117:
	add.f32 	%f381, %f2227, %f2120;
	shfl.sync.idx.b32	%r661|%p358, %r968, %r213, 31, -1;
	mov.b32 	%f382, %r661;
	setp.leu.f32 	%p359, %f382, 0f00000000;
	mov.f32 	%f2228, 0f00000000;
	@%p359 bra 	$L__BB12_119;
	ld.global.nc.f32 	%f1630, [%rd1];
	mul.f32 	%f2228, %f1630, %f382;
$L__BB12_119:
	add.f32 	%f385, %f2228, %f2119;
	mov.f32 	%f2229, 0f00000000;
	@%p359 bra 	$L__BB12_121;
	ld.global.nc.f32 	%f1632, [%rd1+128];
	mul.f32 	%f2229, %f1632, %f382;
$L__BB12_121:
	add.f32 	%f388, %f2229, %f2118;
	shfl.sync.idx.b32	%r662|%p361, %r967, %r213, 31, -1;
	mov.b32 	%f389, %r662;
	setp.leu.f32 	%p362, %f389, 0f00000000;
	mov.f32 	%f2230, 0f00000000;
	@%p362 bra 	$L__BB12_123;
	ld.global.nc.f32 	%f1634, [%rd1];
	mul.f32 	%f2230, %f1634, %f389;
$L__BB12_123:
	add.f32 	%f392, %f2230, %f2117;
	mov.f32 	%f2231, 0f00000000;
	@%p362 bra 	$L__BB12_125;
	ld.global.nc.f32 	%f1636, [%rd1+128];
	mul.f32 	%f2231, %f1636, %f389;
$L__BB12_125:
	add.f32 	%f395, %f2231, %f2116;
	shfl.sync.idx.b32	%r663|%p364, %r966, %r213, 31, -1;
	mov.b32 	%f396, %r663;
	setp.leu.f32 	%p365, %f396, 0f00000000;
	mov.f32 	%f2232, 0f00000000;
	@%p365 bra 	$L__BB12_127;
	ld.global.nc.f32 	%f1638, [%rd1];
	mul.f32 	%f2232, %f1638, %f396;
$L__BB12_127:
	add.f32 	%f399, %f2232, %f2115;
	mov.f32 	%f2233, 0f00000000;
	@%p365 bra 	$L__BB12_129;
	ld.global.nc.f32 	%f1640, [%rd1+128];
	mul.f32 	%f2233, %f1640, %f396;
$L__BB12_129:
	add.f32 	%f402, %f2233, %f2114;
	shfl.sync.idx.b32	%r664|%p367, %r965, %r213, 31, -1;
	mov.b32 	%f403, %r664;
	setp.leu.f32 	%p368, %f403, 0f00000000;
	mov.f32 	%f2234, 0f00000000;
	@%p368 bra 	$L__BB12_131;
	ld.global.nc.f32 	%f1642, [%rd1];
	mul.f32 	%f2234, %f1642, %f403;
$L__BB12_131:
	add.f32 	%f406, %f2234, %f2113;
	mov.f32 	%f2235, 0f00000000;
	@%p368 bra 	$L__BB12_133;
	ld.global.nc.f32 	%f1644, [%rd1+128];
	mul.f32 	%f2235, %f1644, %f403;
$L__BB12_133:
	add.f32 	%f409, %f2235, %f2112;
	shfl.sync.idx.b32	%r665|%p370, %r964, %r213, 31, -1;
	mov.b32 	%f410, %r665;
	setp.leu.f32 	%p371, %f410, 0f00000000;
	mov.f32 	%f2236, 0f00000000;
	@%p371 bra 	$L__BB12_135;
	ld.global.nc.f32 	%f1646, [%rd1];
	mul.f32 	%f2236, %f1646, %f410;
$L__BB12_135:
	add.f32 	%f413, %f2236, %f2111;
	mov.f32 	%f2237, 0f00000000;
	@%p371 bra 	$L__BB12_137;
	ld.global.nc.f32 	%f1648, [%rd1+128];
	mul.f32 	%f2237, %f1648, %f410;
$L__BB12_137:
	ld.param.u64 	%rd248, [_Z13_spmm_conv_12PKfPfiiPKiS3_S3_S0__param_0];
	add.f32 	%f1649, %f2237, %f2110;
	cvta.to.global.u64 	%rd165, %rd248;
	mul.wide.s32 	%rd166, %r215, 4;
	add.s64 	%rd167, %rd165, %rd166;
	shfl.sync.idx.b32	%r666|%p373, %r995, %r214, 31, -1;
	mov.b32 	%f1650, %r666;
	ld.global.nc.f32 	%f1651, [%rd167];
	fma.rn.f32 	%f1652, %f1651, %f1650, %f2174;
	ld.global.nc.f32 	%f1653, [%rd167+128];
	fma.rn.f32 	%f1654, %f1653, %f1650, %f199;
	shfl.sync.idx.b32	%r667|%p374, %r994, %r214, 31, -1;
	mov.b32 	%f1655, %r667;
	fma.rn.f32 	%f1656, %f1651, %f1655, %f203;
	fma.rn.f32 	%f1657, %f1653, %f1655, %f206;
	shfl.sync.idx.b32	%r668|%p375, %r993, %r214, 31, -1;
	mov.b32 	%f1658, %r668;
	fma.rn.f32 	%f1659, %f1651, %f1658, %f210;
	fma.rn.f32 	%f1660, %f1653, %f1658, %f213;
	shfl.sync.idx.b32	%r669|%p376, %r992, %r214, 31, -1;
	mov.b32 	%f1661, %r669;
	fma.rn.f32 	%f1662, %f1651, %f1661, %f217;
	fma.rn.f32 	%f1663, %f1653, %f1661, %f220;
	shfl.sync.idx.b32	%r670|%p377, %r991, %r214, 31, -1;
	mov.b32 	%f1664, %r670;
	fma.rn.f32 	%f1665, %f1651, %f1664, %f224;
	fma.rn.f32 	%f1666, %f1653, %f1664, %f227;
	shfl.sync.idx.b32	%r671|%p378, %r990, %r214, 31, -1;
	mov.b32 	%f1667, %r671;
	fma.rn.f32 	%f1668, %f1651, %f1667, %f231;
	fma.rn.f32 	%f1669, %f1653, %f1667, %f234;
	shfl.sync.idx.b32	%r672|%p379, %r989, %r214, 31, -1;
	mov.b32 	%f1670, %r672;
	fma.rn.f32 	%f1671, %f1651, %f1670, %f238;
	fma.rn.f32 	%f1672, %f1653, %f1670, %f241;
	shfl.sync.idx.b32	%r673|%p380, %r988, %r214, 31, -1;
	mov.b32 	%f1673, %r673;
	fma.rn.f32 	%f1674, %f1651, %f1673, %f245;
	fma.rn.f32 	%f1675, %f1653, %f1673, %f248;
	shfl.sync.idx.b32	%r674|%p381, %r987, %r214, 31, -1;
	mov.b32 	%f1676, %r674;
	fma.rn.f32 	%f1677, %f1651, %f1676, %f252;
	fma.rn.f32 	%f1678, %f1653, %f1676, %f255;
	shfl.sync.idx.b32	%r675|%p382, %r986, %r214, 31, -1;
	mov.b32 	%f1679, %r675;
	fma.rn.f32 	%f1680, %f1651, %f1679, %f259;
	fma.rn.f32 	%f1681, %f1653, %f1679, %f262;
	shfl.sync.idx.b32	%r676|%p383, %r985, %r214, 31, -1;
	mov.b32 	%f1682, %r676;
	fma.rn.f32 	%f1683, %f1651, %f1682, %f266;
	fma.rn.f32 	%f1684, %f1653, %f1682, %f269;
	shfl.sync.idx.b32	%r677|%p384, %r984, %r214, 31, -1;
	mov.b32 	%f1685, %r677;
	fma.rn.f32 	%f1686, %f1651, %f1685, %f273;
	fma.rn.f32 	%f1687, %f1653, %f1685, %f276;
	shfl.sync.idx.b32	%r678|%p385, %r983, %r214, 31, -1;
	mov.b32 	%f1688, %r678;
	fma.rn.f32 	%f1689, %f1651, %f1688, %f280;
	fma.rn.f32 	%f1690, %f1653, %f1688, %f283;
	shfl.sync.idx.b32	%r679|%p386, %r982, %r214, 31, -1;
	mov.b32 	%f1691, %r679;
	fma.rn.f32 	%f1692, %f1651, %f1691, %f287;
	fma.rn.f32 	%f1693, %f1653, %f1691, %f290;
	shfl.sync.idx.b32	%r680|%p387, %r981, %r214, 31, -1;
	mov.b32 	%f1694, %r680;
	fma.rn.f32 	%f1695, %f1651, %f1694, %f294;
	fma.rn.f32 	%f1696, %f1653, %f1694, %f297;
	shfl.sync.idx.b32	%r681|%p388, %r980, %r214, 31, -1;
	mov.b32 	%f1697, %r681;
	fma.rn.f32 	%f1698, %f1651, %f1697, %f301;
	fma.rn.f32 	%f1699, %f1653, %f1697, %f304;
	shfl.sync.idx.b32	%r682|%p389, %r979, %r214, 31, -1;
	mov.b32 	%f1700, %r682;
	fma.rn.f32 	%f1701, %f1651, %f1700, %f308;
	fma.rn.f32 	%f1702, %f1653, %f1700, %f311;
	shfl.sync.idx.b32	%r683|%p390, %r978, %r214, 31, -1;
	mov.b32 	%f1703, %r683;
	fma.rn.f32 	%f1704, %f1651, %f1703, %f315;
	fma.rn.f32 	%f1705, %f1653, %f1703, %f318;
	shfl.sync.idx.b32	%r684|%p391, %r977, %r214, 31, -1;
	mov.b32 	%f1706, %r684;
	fma.rn.f32 	%f1707, %f1651, %f1706, %f322;
	fma.rn.f32 	%f1708, %f1653, %f1706, %f325;
	shfl.sync.idx.b32	%r685|%p392, %r976, %r214, 31, -1;
	mov.b32 	%f1709, %r685;
	fma.rn.f32 	%f1710, %f1651, %f1709, %f329;
	fma.rn.f32 	%f1711, %f1653, %f1709, %f332;
	shfl.sync.idx.b32	%r686|%p393, %r975, %r214, 31, -1;
	mov.b32 	%f1712, %r686;
	fma.rn.f32 	%f1713, %f1651, %f1712, %f336;
	fma.rn.f32 	%f1714, %f1653, %f1712, %f339;
	shfl.sync.idx.b32	%r687|%p394, %r974, %r214, 31, -1;
	mov.b32 	%f1715, %r687;
	fma.rn.f32 	%f1716, %f1651, %f1715, %f343;
	fma.rn.f32 	%f1717, %f1653, %f1715, %f346;
	shfl.sync.idx.b32	%r688|%p395, %r973, %r214, 31, -1;
	mov.b32 	%f1718, %r688;
	fma.rn.f32 	%f1719, %f1651, %f1718, %f350;
	fma.rn.f32 	%f1720, %f1653, %f1718, %f353;
	shfl.sync.idx.b32	%r689|%p396, %r972, %r214, 31, -1;
	mov.b32 	%f1721, %r689;
	fma.rn.f32 	%f1722, %f1651, %f1721, %f357;
	fma.rn.f32 	%f1723, %f1653, %f1721, %f360;
	shfl.sync.idx.b32	%r690|%p397, %r971, %r214, 31, -1;
	mov.b32 	%f1724, %r690;
	fma.rn.f32 	%f1725, %f1651, %f1724, %f364;
	fma.rn.f32 	%f1726, %f1653, %f1724, %f367;
	shfl.sync.idx.b32	%r691|%p398, %r970, %r214, 31, -1;
	mov.b32 	%f1727, %r691;
	fma.rn.f32 	%f1728, %f1651, %f1727, %f371;
	fma.rn.f32 	%f1729, %f1653, %f1727, %f374;
	shfl.sync.idx.b32	%r692|%p399, %r969, %r214, 31, -1;
	mov.b32 	%f1730, %r692;
	fma.rn.f32 	%f1731, %f1651, %f1730, %f378;
	fma.rn.f32 	%f1732, %f1653, %f1730, %f381;
	shfl.sync.idx.b32	%r693|%p400, %r968, %r214, 31, -1;
	mov.b32 	%f1733, %r693;
	fma.rn.f32 	%f1734, %f1651, %f1733, %f385;
	fma.rn.f32 	%f1735, %f1653, %f1733, %f388;
	shfl.sync.idx.b32	%r694|%p401, %r967, %r214, 31, -1;
	mov.b32 	%f1736, %r694;
	fma.rn.f32 	%f1737, %f1651, %f1736, %f392;
	fma.rn.f32 	%f1738, %f1653, %f1736, %f395;
	shfl.sync.idx.b32	%r695|%p402, %r966, %r214, 31, -1;
	mov.b32 	%f1739, %r695;
	fma.rn.f32 	%f1740, %f1651, %f1739, %f399;
	fma.rn.f32 	%f1741, %f1653, %f1739, %f402;
	shfl.sync.idx.b32	%r696|%p403, %r965, %r214, 31, -1;
	mov.b32 	%f1742, %r696;
	fma.rn.f32 	%f1743, %f1651, %f1742, %f406;
	fma.rn.f32 	%f1744, %f1653, %f1742, %f409;
	shfl.sync.idx.b32	%r697|%p404, %r964, %r214, 31, -1;
	mov.b32 	%f1745, %r697;
	fma.rn.f32 	%f1746, %f1651, %f1745, %f413;
	fma.rn.f32 	%f1747, %f1653, %f1745, %f1649;
	mul.wide.s32 	%rd168, %r217, 4;
	add.s64 	%rd169, %rd165, %rd168;
	shfl.sync.idx.b32	%r698|%p405, %r995, %r216, 31, -1;
	mov.b32 	%f1748, %r698;
	ld.global.nc.f32 	%f1749, [%rd169];
	fma.rn.f32 	%f1750, %f1749, %f1748, %f1652;
	ld.global.nc.f32 	%f1751, [%rd169+128];
	fma.rn.f32 	%f1752, %f1751, %f1748, %f1654;
	shfl.sync.idx.b32	%r699|%p406, %r994, %r216, 31, -1;
	mov.b32 	%f1753, %r699;
	fma.rn.f32 	%f1754, %f1749, %f1753, %f1656;
	fma.rn.f32 	%f1755, %f1751, %f1753, %f1657;
	shfl.sync.idx.b32	%r700|%p407, %r993, %r216, 31, -1;
	mov.b32 	%f1756, %r700;
	fma.rn.f32 	%f1757, %f1749, %f1756, %f1659;
	fma.rn.f32 	%f1758, %f1751, %f1756, %f1660;
	shfl.sync.idx.b32	%r701|%p408, %r992, %r216, 31, -1;
	mov.b32 	%f1759, %r701;
	fma.rn.f32 	%f1760, %f1749, %f1759, %f1662;
	fma.rn.f32 	%f1761, %f1751, %f1759, %f1663;
	shfl.sync.idx.b32	%r702|%p409, %r991, %r216, 31, -1;
	mov.b32 	%f1762, %r702;
	fma.rn.f32 	%f1763, %f1749, %f1762, %f1665;
	fma.rn.f32 	%f1764, %f1751, %f1762, %f1666;
	shfl.sync.idx.b32	%r703|%p410, %r990, %r216, 31, -1;
	mov.b32 	%f1765, %r703;
	fma.rn.f32 	%f1766, %f1749, %f1765, %f1668;
	fma.rn.f32 	%f1767, %f1751, %f1765, %f1669;
	shfl.sync.idx.b32	%r704|%p411, %r989, %r216, 31, -1;
	mov.b32 	%f1768, %r704;
	fma.rn.f32 	%f1769, %f1749, %f1768, %f1671;
	fma.rn.f32 	%f1770, %f1751, %f1768, %f1672;
	shfl.sync.idx.b32	%r705|%p412, %r988, %r216, 31, -1;
	mov.b32 	%f1771, %r705;
	fma.rn.f32 	%f1772, %f1749, %f1771, %f1674;
	fma.rn.f32 	%f1773, %f1751, %f1771, %f1675;
	shfl.sync.idx.b32	%r706|%p413, %r987, %r216, 31, -1;
	mov.b32 	%f1774, %r706;
	fma.rn.f32 	%f1775, %f1749, %f1774, %f1677;
	fma.rn.f32 	%f1776, %f1751, %f1774, %f1678;
	shfl.sync.idx.b32	%r707|%p414, %r986, %r216, 31, -1;
	mov.b32 	%f1777, %r707;
	fma.rn.f32 	%f1778, %f1749, %f1777, %f1680;
	fma.rn.f32 	%f1779, %f1751, %f1777, %f1681;
	shfl.sync.idx.b32	%r708|%p415, %r985, %r216, 31, -1;
	mov.b32 	%f1780, %r708;
	fma.rn.f32 	%f1781, %f1749, %f1780, %f1683;
	fma.rn.f32 	%f1782, %f1751, %f1780, %f1684;
	shfl.sync.idx.b32	%r709|%p416, %r984, %r216, 31, -1;
	mov.b32 	%f1783, %r709;
	fma.rn.f32 	%f1784, %f1749, %f1783, %f1686;
	fma.rn.f32 	%f1785, %f1751, %f1783, %f1687;
	shfl.sync.idx.b32	%r710|%p417, %r983, %r216, 31, -1;
	mov.b32 	%f1786, %r710;
	fma.rn.f32 	%f1787, %f1749, %f1786, %f1689;
	fma.rn.f32 	%f1788, %f1751, %f1786, %f1690;
	shfl.sync.idx.b32	%r711|%p418, %r982, %r216, 31, -1;
	mov.b32 	%f1789, %r711;
	fma.rn.f32 	%f1790, %f1749, %f1789, %f1692;
	fma.rn.f32 	%f1791, %f1751, %f1789, %f1693;
	shfl.sync.idx.b32	%r712|%p419, %r981, %r216, 31, -1;
	mov.b32 	%f1792, %r712;
	fma.rn.f32 	%f1793, %f1749, %f1792, %f1695;
	fma.rn.f32 	%f1794, %f1751, %f1792, %f1696;
	shfl.sync.idx.b32	%r713|%p420, %r980, %r216, 31, -1;
	mov.b32 	%f1795, %r713;
	fma.rn.f32 	%f1796, %f1749, %f1795, %f1698;
	fma.rn.f32 	%f1797, %f1751, %f1795, %f1699;
	shfl.sync.idx.b32	%r714|%p421, %r979, %r216, 31, -1;
	mov.b32 	%f1798, %r714;
	fma.rn.f32 	%f1799, %f1749, %f1798, %f1701;
	fma.rn.f32 	%f1800, %f1751, %f1798, %f1702;
	shfl.sync.idx.b32	%r715|%p422, %r978, %r216, 31, -1;
	mov.b32 	%f1801, %r715;
	fma.rn.f32 	%f1802, %f1749, %f1801, %f1704;
	fma.rn.f32 	%f1803, %f1751, %f1801, %f1705;
	shfl.sync.idx.b32	%r716|%p423, %r977, %r216, 31, -1;
	mov.b32 	%f1804, %r716;
	fma.rn.f32 	%f1805, %f1749, %f1804, %f1707;
	fma.rn.f32 	%f1806, %f1751, %f1804, %f1708;
	shfl.sync.idx.b32	%r717|%p424, %r976, %r216, 31, -1;
	mov.b32 	%f1807, %r717;
	fma.rn.f32 	%f1808, %f1749, %f1807, %f1710;
	fma.rn.f32 	%f1809, %f1751, %f1807, %f1711;
	shfl.sync.idx.b32	%r718|%p425, %r975, %r216, 31, -1;
	mov.b32 	%f1810, %r718;
	fma.rn.f32 	%f1811, %f1749, %f1810, %f1713;
	fma.rn.f32 	%f1812, %f1751, %f1810, %f1714;
	shfl.sync.idx.b32	%r719|%p426, %r974, %r216, 31, -1;
	mov.b32 	%f1813, %r719;
	fma.rn.f32 	%f1814, %f1749, %f1813, %f1716;
	fma.rn.f32 	%f1815, %f1751, %f1813, %f1717;
	shfl.sync.idx.b32	%r720|%p427, %r973, %r216, 31, -1;
	mov.b32 	%f1816, %r720;
	fma.rn.f32 	%f1817, %f1749, %f1816, %f1719;
	fma.rn.f32 	%f1818, %f1751, %f1816, %f1720;
	shfl.sync.idx.b32	%r721|%p428, %r972, %r216, 31, -1;
	mov.b32 	%f1819, %r721;
	fma.rn.f32 	%f1820, %f1749, %f1819, %f1722;
	fma.rn.f32 	%f1821, %f1751, %f1819, %f1723;
	shfl.sync.idx.b32	%r722|%p429, %r971, %r216, 31, -1;
	mov.b32 	%f1822, %r722;
	fma.rn.f32 	%f1823, %f1749, %f1822, %f1725;
	fma.rn.f32 	%f1824, %f1751, %f1822, %f1726;
	shfl.sync.idx.b32	%r723|%p430, %r970, %r216, 31, -1;
	mov.b32 	%f1825, %r723;
	fma.rn.f32 	%f1826, %f1749, %f1825, %f1728;
	fma.rn.f32 	%f1827, %f1751, %f1825, %f1729;
	shfl.sync.idx.b32	%r724|%p431, %r969, %r216, 31, -1;
	mov.b32 	%f1828, %r724;
	fma.rn.f32 	%f1829, %f1749, %f1828, %f1731;
	fma.rn.f32 	%f1830, %f1751, %f1828, %f1732;
	shfl.sync.idx.b32	%r725|%p432, %r968, %r216, 31, -1;
	mov.b32 	%f1831, %r725;
	fma.rn.f32 	%f1832, %f1749, %f1831, %f1734;
	fma.rn.f32 	%f1833, %f1751, %f1831, %f1735;
	shfl.sync.idx.b32	%r726|%p433, %r967, %r216, 31, -1;
	mov.b32 	%f1834, %r726;
	fma.rn.f32 	%f1835, %f1749, %f1834, %f1737;
	fma.rn.f32 	%f1836, %f1751, %f1834, %f1738;
	shfl.sync.idx.b32	%r727|%p434, %r966, %r216, 31, -1;
	mov.b32 	%f1837, %r727;
	fma.rn.f32 	%f1838, %f1749, %f1837, %f1740;
	fma.rn.f32 	%f1839, %f1751, %f1837, %f1741;
	shfl.sync.idx.b32	%r728|%p435, %r965, %r216, 31, -1;
	mov.b32 	%f1840, %r728;
	fma.rn.f32 	%f1841, %f1749, %f1840, %f1743;
	fma.rn.f32 	%f1842, %f1751, %f1840, %f1744;
	shfl.sync.idx.b32	%r729|%p436, %r964, %r216, 31, -1;
	mov.b32 	%f1843, %r729;
	fma.rn.f32 	%f1844, %f1749, %f1843, %f1746;
	fma.rn.f32 	%f1845, %f1751, %f1843, %f1747;
	mul.wide.s32 	%rd170, %r219, 4;
	add.s64 	%rd171, %rd165, %rd170;
	shfl.sync.idx.b32	%r730|%p437, %r995, %r218, 31, -1;
	mov.b32 	%f1846, %r730;
	ld.global.nc.f32 	%f1847, [%rd171];
	fma.rn.f32 	%f2173, %f1847, %f1846, %f1750;
	ld.global.nc.f32 	%f1848, [%rd171+128];
	fma.rn.f32 	%f2172, %f1848, %f1846, %f1752;
	shfl.sync.idx.b32	%r731|%p438, %r994, %r218, 31, -1;
	mov.b32 	%f1849, %r731;
	fma.rn.f32 	%f2171, %f1847, %f1849, %f1754;
	fma.rn.f32 	%f2170, %f1848, %f1849, %f1755;
	shfl.sync.idx.b32	%r732|%p439, %r993, %r218, 31, -1;
	mov.b32 	%f1850, %r732;
	fma.rn.f32 	%f2169, %f1847, %f1850, %f1757;
	fma.rn.f32 	%f2168, %f1848, %f1850, %f1758;
	shfl.sync.idx.b32	%r733|%p440, %r992, %r218, 31, -1;
	mov.b32 	%f1851, %r733;
	fma.rn.f32 	%f2167, %f1847, %f1851, %f1760;
	fma.rn.f32 	%f2166, %f1848, %f1851, %f1761;
	shfl.sync.idx.b32	%r734|%p441, %r991, %r218, 31, -1;
	mov.b32 	%f1852, %r734;
	fma.rn.f32 	%f2165, %f1847, %f1852, %f1763;
	fma.rn.f32 	%f2164, %f1848, %f1852, %f1764;
	shfl.sync.idx.b32	%r735|%p442, %r990, %r218, 31, -1;
	mov.b32 	%f1853, %r735;
	fma.rn.f32 	%f2163, %f1847, %f1853, %f1766;
	fma.rn.f32 	%f2162, %f1848, %f1853, %f1767;
	shfl.sync.idx.b32	%r736|%p443, %r989, %r218, 31, -1;
	mov.b32 	%f1854, %r736;
	fma.rn.f32 	%f2161, %f1847, %f1854, %f1769;
	fma.rn.f32 	%f2160, %f1848, %f1854, %f1770;
	shfl.sync.idx.b32	%r737|%p444, %r988, %r218, 31, -1;
	mov.b32 	%f1855, %r737;
	fma.rn.f32 	%f2159, %f1847, %f1855, %f1772;
	fma.rn.f32 	%f2158, %f1848, %f1855, %f1773;
	shfl.sync.idx.b32	%r738|%p445, %r987, %r218, 31, -1;
	mov.b32 	%f1856, %r738;
	fma.rn.f32 	%f2157, %f1847, %f1856, %f1775;
	fma.rn.f32 	%f2156, %f1848, %f1856, %f1776;
	shfl.sync.idx.b32	%r739|%p446, %r986, %r218, 31, -1;
	mov.b32 	%f1857, %r739;
	fma.rn.f32 	%f2155, %f1847, %f1857, %f1778;
	fma.rn.f32 	%f2154, %f1848, %f1857, %f1779;
	shfl.sync.idx.b32	%r740|%p447, %r985, %r218, 31, -1;
	mov.b32 	%f1858, %r740;
	fma.rn.f32 	%f2153, %f1847, %f1858, %f1781;
	fma.rn.f32 	%f2152, %f1848, %f1858, %f1782;
	shfl.sync.idx.b32	%r741|%p448, %r984, %r218, 31, -1;
	mov.b32 	%f1859, %r741;
	fma.rn.f32 	%f2151, %f1847, %f1859, %f1784;
	fma.rn.f32 	%f2150, %f1848, %f1859, %f1785;
	shfl.sync.idx.b32	%r742|%p449, %r983, %r218, 31, -1;
	mov.b32 	%f1860, %r742;
	fma.rn.f32 	%f2149, %f1847, %f1860, %f1787;
	fma.rn.f32 	%f2148, %f1848, %f1860, %f1788;
	shfl.sync.idx.b32	%r743|%p450, %r982, %r218, 31, -1;
	mov.b32 	%f1861, %r743;
	fma.rn.f32 	%f2147, %f1847, %f1861, %f1790;
	fma.rn.f32 	%f2146, %f1848, %f1861, %f1791;
	shfl.sync.idx.b32	%r744|%p451, %r981, %r218, 31, -1;
	mov.b32 	%f1862, %r744;
	fma.rn.f32 	%f2145, %f1847, %f1862, %f1793;
	fma.rn.f32 	%f2144, %f1848, %f1862, %f1794;
	shfl.sync.idx.b32	%r745|%p452, %r980, %r218, 31, -1;
	mov.b32 	%f1863, %r745;
	fma.rn.f32 	%f2143, %f1847, %f1863, %f1796;
	fma.rn.f32 	%f2142, %f1848, %f1863, %f1797;
	shfl.sync.idx.b32	%r746|%p453, %r979, %r218, 31, -1;
	mov.b32 	%f1864, %r746;
	fma.rn.f32 	%f2141, %f1847, %f1864, %f1799;
	fma.rn.f32 	%f2140, %f1848, %f1864, %f1800;
	shfl.sync.idx.b32	%r747|%p454, %r978, %r218, 31, -1;
	mov.b32 	%f1865, %r747;
	fma.rn.f32 	%f2139, %f1847, %f1865, %f1802;
	fma.rn.f32 	%f2138, %f1848, %f1865, %f1803;
	shfl.sync.idx.b32	%r748|%p455, %r977, %r218, 31, -1;
	mov.b32 	%f1866, %r748;
	fma.rn.f32 	%f2137, %f1847, %f1866, %f1805;
	fma.rn.f32 	%f2136, %f1848, %f1866, %f1806;
	shfl.sync.idx.b32	%r749|%p456, %r976, %r218, 31, -1;
	mov.b32 	%f1867, %r749;
	fma.rn.f32 	%f2135, %f1847, %f1867, %f1808;
	fma.rn.f32 	%f2134, %f1848, %f1867, %f1809;
	shfl.sync.idx.b32	%r750|%p457, %r975, %r218, 31, -1;
	mov.b32 	%f1868, %r750;
	fma.rn.f32 	%f2133, %f1847, %f1868, %f1811;
	fma.rn.f32 	%f2132, %f1848, %f1868, %f1812;
	shfl.sync.idx.b32	%r751|%p458, %r974, %r218, 31, -1;
	mov.b32 	%f1869, %r751;
	fma.rn.f32 	%f2131, %f1847, %f1869, %f1814;
	fma.rn.f32 	%f2130, %f1848, %f1869, %f1815;
	shfl.sync.idx.b32	%r752|%p459, %r973, %r218, 31, -1;
	mov.b32 	%f1870, %r752;
	fma.rn.f32 	%f2129, %f1847, %f1870, %f1817;
	fma.rn.f32 	%f2128, %f1848, %f1870, %f1818;
	shfl.sync.idx.b32	%r753|%p460, %r972, %r218, 31, -1;
	mov.b32 	%f1871, %r753;
	fma.rn.f32 	%f2127, %f1847, %f1871, %f1820;
	fma.rn.f32 	%f2126, %f1848, %f1871, %f1821;
	shfl.sync.idx.b32	%r754|%p461, %r971, %r218, 31, -1;
	mov.b32 	%f1872, %r754;
	fma.rn.f32 	%f2125, %f1847, %f1872, %f1823;
	fma.rn.f32 	%f2124, %f1848, %f1872, %f1824;
	shfl.sync.idx.b32	%r755|%p462, %r970, %r218, 31, -1;
	mov.b32 	%f1873, %r755;
	fma.rn.f32 	%f2123, %f1847, %f1873, %f1826;
	fma.rn.f32 	%f2122, %f1848, %f1873, %f1827;
	shfl.sync.idx.b32	%r756|%p463, %r969, %r218, 31, -1;
	mov.b32 	%f1874, %r756;
	fma.rn.f32 	%f2121, %f1847, %f1874, %f1829;
	fma.rn.f32 	%f2120, %f1848, %f1874, %f1830;
	shfl.sync.idx.b32	%r757|%p464, %r968, %r218, 31, -1;
	mov.b32 	%f1875, %r757;
	fma.rn.f32 	%f2119, %f1847, %f1875, %f1832;
	fma.rn.f32 	%f2118, %f1848, %f1875, %f1833;
	shfl.sync.idx.b32	%r758|%p465, %r967, %r218, 31, -1;
	mov.b32 	%f1876, %r758;
	fma.rn.f32 	%f2117, %f1847, %f1876, %f1835;
	fma.rn.f32 	%f2116, %f1848, %f1876, %f1836;
	shfl.sync.idx.b32	%r759|%p466, %r966, %r218, 31, -1;
	mov.b32 	%f1877, %r759;
	fma.rn.f32 	%f2115, %f1847, %f1877, %f1838;
	fma.rn.f32 	%f2114, %f1848, %f1877, %f1839;
	shfl.sync.idx.b32	%r760|%p467, %r965, %r218, 31, -1;
	mov.b32 	%f1878, %r760;
	fma.rn.f32 	%f2113, %f1847, %f1878, %f1841;
	fma.rn.f32 	%f2112, %f1848, %f1878, %f1842;
	shfl.sync.idx.b32	%r761|%p468, %r964, %r218, 31, -1;
	mov.b32 	%f1879, %r761;
	fma.rn.f32 	%f2111, %f1847, %f1879, %f1844;
	fma.rn.f32 	%f2110, %f1848, %f1879, %f1845;
$L__BB12_138:
	ld.param.u64 	%rd249, [_Z13_spmm_conv_12PKfPfiiPKiS3_S3_S0__param_0];
	cvta.to.global.u64 	%rd2, %rd249;
	and.b32  	%r762, %r4, -4;
	and.b32  	%r763, %r4, -2;
	setp.ge.s32 	%p469, %r762, %r763;
	@%p469 bra 	$L__BB12_140;
	and.b32  	%r764, %r4, -4;
	add.s32 	%r765, %r764, %r2;
	sub.s32 	%r766, %r765, %r998;
	shfl.sync.idx.b32	%r767|%p470, %r997, %r766, 31, -1;
	add.s32 	%r768, %r766, 1;
	shfl.sync.idx.b32	%r769|%p471, %r997, %r768, 31, -1;
	mul.wide.s32 	%rd172, %r767, 4;
	add.s64 	%rd173, %rd2, %rd172;
	shfl.sync.idx.b32	%r770|%p472, %r995, %r766, 31, -1;
	mov.b32 	%f1880, %r770;
	ld.global.nc.f32 	%f1881, [%rd173];
	fma.rn.f32 	%f1882, %f1881, %f1880, %f2173;
	ld.global.nc.f32 	%f1883, [%rd173+128];
	fma.rn.f32 	%f1884, %f1883, %f1880, %f2172;
	shfl.sync.idx.b32	%r771|%p473, %r994, %r766, 31, -1;
	mov.b32 	%f1885, %r771;
	fma.rn.f32 	%f1886, %f1881, %f1885, %f2171;
	fma.rn.f32 	%f1887, %f1883, %f1885, %f2170;
	shfl.sync.idx.b32	%r772|%p474, %r993, %r766, 31, -1;
	mov.b32 	%f1888, %r772;
	fma.rn.f32 	%f1889, %f1881, %f1888, %f2169;
	fma.rn.f32 	%f1890, %f1883, %f1888, %f2168;
	shfl.sync.idx.b32	%r773|%p475, %r992, %r766, 31, -1;
	mov.b32 	%f1891, %r773;
	fma.rn.f32 	%f1892, %f1881, %f1891, %f2167;
	fma.rn.f32 	%f1893, %f1883, %f1891, %f2166;
	shfl.sync.idx.b32	%r774|%p476, %r991, %r766, 31, -1;
	mov.b32 	%f1894, %r774;
	fma.rn.f32 	%f1895, %f1881, %f1894, %f2165;
	fma.rn.f32 	%f1896, %f1883, %f1894, %f2164;
	shfl.sync.idx.b32	%r775|%p477, %r990, %r766, 31, -1;
	mov.b32 	%f1897, %r775;
	fma.rn.f32 	%f1898, %f1881, %f1897, %f2163;
	fma.rn.f32 	%f1899, %f1883, %f1897, %f2162;
	shfl.sync.idx.b32	%r776|%p478, %r989, %r766, 31, -1;
	mov.b32 	%f1900, %r776;
	fma.rn.f32 	%f1901, %f1881, %f1900, %f2161;
	fma.rn.f32 	%f1902, %f1883, %f1900, %f2160;
	shfl.sync.idx.b32	%r777|%p479, %r988, %r766, 31, -1;
	mov.b32 	%f1903, %r777;
	fma.rn.f32 	%f1904, %f1881, %f1903, %f2159;
	fma.rn.f32 	%f1905, %f1883, %f1903, %f2158;
	shfl.sync.idx.b32	%r778|%p480, %r987, %r766, 31, -1;
	mov.b32 	%f1906, %r778;
	fma.rn.f32 	%f1907, %f1881, %f1906, %f2157;
	fma.rn.f32 	%f1908, %f1883, %f1906, %f2156;
	shfl.sync.idx.b32	%r779|%p481, %r986, %r766, 31, -1;
	mov.b32 	%f1909, %r779;
	fma.rn.f32 	%f1910, %f1881, %f1909, %f2155;
	fma.rn.f32 	%f1911, %f1883, %f1909, %f2154;
	shfl.sync.idx.b32	%r780|%p482, %r985, %r766, 31, -1;
	mov.b32 	%f1912, %r780;
	fma.rn.f32 	%f1913, %f1881, %f1912, %f2153;
	fma.rn.f32 	%f1914, %f1883, %f1912, %f2152;
	shfl.sync.idx.b32	%r781|%p483, %r984, %r766, 31, -1;
	mov.b32 	%f1915, %r781;
	fma.rn.f32 	%f1916, %f1881, %f1915, %f2151;
	fma.rn.f32 	%f1917, %f1883, %f1915, %f2150;
	shfl.sync.idx.b32	%r782|%p484, %r983, %r766, 31, -1;
	mov.b32 	%f1918, %r782;
	fma.rn.f32 	%f1919, %f1881, %f1918, %f2149;
	fma.rn.f32 	%f1920, %f1883, %f1918, %f2148;
	shfl.sync.idx.b32	%r783|%p485, %r982, %r766, 31, -1;
	mov.b32 	%f1921, %r783;
	fma.rn.f32 	%f1922, %f1881, %f1921, %f2147;
	fma.rn.f32 	%f1923, %f1883, %f1921, %f2146;
	shfl.sync.idx.b32	%r784|%p486, %r981, %r766, 31, -1;
	mov.b32 	%f1924, %r784;
	fma.rn.f32 	%f1925, %f1881, %f1924, %f2145;
	fma.rn.f32 	%f1926, %f1883, %f1924, %f2144;
	shfl.sync.idx.b32	%r785|%p487, %r980, %r766, 31, -1;
	mov.b32 	%f1927, %r785;
	fma.rn.f32 	%f1928, %f1881, %f1927, %f2143;
	fma.rn.f32 	%f1929, %f1883, %f1927, %f2142;
	shfl.sync.idx.b32	%r786|%p488, %r979, %r766, 31, -1;
	mov.b32 	%f1930, %r786;
	fma.rn.f32 	%f1931, %f1881, %f1930, %f2141;
	fma.rn.f32 	%f1932, %f1883, %f1930, %f2140;
	shfl.sync.idx.b32	%r787|%p489, %r978, %r766, 31, -1;
	mov.b32 	%f1933, %r787;
	fma.rn.f32 	%f1934, %f1881, %f1933, %f2139;
	fma.rn.f32 	%f1935, %f1883, %f1933, %f2138;
	shfl.sync.idx.b32	%r788|%p490, %r977, %r766, 31, -1;
	mov.b32 	%f1936, %r788;
	fma.rn.f32 	%f1937, %f1881, %f1936, %f2137;
	fma.rn.f32 	%f1938, %f1883, %f1936, %f2136;
	shfl.sync.idx.b32	%r789|%p491, %r976, %r766, 31, -1;
	mov.b32 	%f1939, %r789;
	fma.rn.f32 	%f1940, %f1881, %f1939, %f2135;
	fma.rn.f32 	%f1941, %f1883, %f1939, %f2134;
	shfl.sync.idx.b32	%r790|%p492, %r975, %r766, 31, -1;
	mov.b32 	%f1942, %r790;
	fma.rn.f32 	%f1943, %f1881, %f1942, %f2133;
	fma.rn.f32 	%f1944, %f1883, %f1942, %f2132;
	shfl.sync.idx.b32	%r791|%p493, %r974, %r766, 31, -1;
	mov.b32 	%f1945, %r791;
	fma.rn.f32 	%f1946, %f1881, %f1945, %f2131;
	fma.rn.f32 	%f1947, %f1883, %f1945, %f2130;
	shfl.sync.idx.b32	%r792|%p494, %r973, %r766, 31, -1;
	mov.b32 	%f1948, %r792;
	fma.rn.f32 	%f1949, %f1881, %f1948, %f2129;
	fma.rn.f32 	%f1950, %f1883, %f1948, %f2128;
	shfl.sync.idx.b32	%r793|%p495, %r972, %r766, 31, -1;
	mov.b32 	%f1951, %r793;
	fma.rn.f32 	%f1952, %f1881, %f1951, %f2127;
	fma.rn.f32 	%f1953, %f1883, %f1951, %f2126;
	shfl.sync.idx.b32	%r794|%p496, %r971, %r766, 31, -1;
	mov.b32 	%f1954, %r794;
	fma.rn.f32 	%f1955, %f1881, %f1954, %f2125;
	fma.rn.f32 	%f1956, %f1883, %f1954, %f2124;
	shfl.sync.idx.b32	%r795|%p497, %r970, %r766, 31, -1;
	mov.b32 	%f1957, %r795;
	fma.rn.f32 	%f1958, %f1881, %f1957, %f2123;
	fma.rn.f32 	%f1959, %f1883, %f1957, %f2122;
	shfl.sync.idx.b32	%r796|%p498, %r969, %r766, 31, -1;
	mov.b32 	%f1960, %r796;
	fma.rn.f32 	%f1961, %f1881, %f1960, %f2121;
	fma.rn.f32 	%f1962, %f1883, %f1960, %f2120;
	shfl.sync.idx.b32	%r797|%p499, %r968, %r766, 31, -1;
	mov.b32 	%f1963, %r797;
	fma.rn.f32 	%f1964, %f1881, %f1963, %f2119;
	fma.rn.f32 	%f1965, %f1883, %f1963, %f2118;
	shfl.sync.idx.b32	%r798|%p500, %r967, %r766, 31, -1;
	mov.b32 	%f1966, %r798;
	fma.rn.f32 	%f1967, %f1881, %f1966, %f2117;
	fma.rn.f32 	%f1968, %f1883, %f1966, %f2116;
	shfl.sync.idx.b32	%r799|%p501, %r966, %r766, 31, -1;
	mov.b32 	%f1969, %r799;
	fma.rn.f32 	%f1970, %f1881, %f1969, %f2115;
	fma.rn.f32 	%f1971, %f1883, %f1969, %f2114;
	shfl.sync.idx.b32	%r800|%p502, %r965, %r766, 31, -1;
	mov.b32 	%f1972, %r800;
	fma.rn.f32 	%f1973, %f1881, %f1972, %f2113;
	fma.rn.f32 	%f1974, %f1883, %f1972, %f2112;
	shfl.sync.idx.b32	%r801|%p503, %r964, %r766, 31, -1;
	mov.b32 	%f1975, %r801;
	fma.rn.f32 	%f1976, %f1881, %f1975, %f2111;
	fma.rn.f32 	%f1977, %f1883, %f1975, %f2110;
	mul.wide.s32 	%rd174, %r769, 4;
	add.s64 	%rd175, %rd2, %rd174;
	shfl.sync.idx.b32	%r802|%p504, %r995, %r768, 31, -1;
	mov.b32 	%f1978, %r802;
	ld.global.nc.f32 	%f1979, [%rd175];
	fma.rn.f32 	%f2173, %f1979, %f1978, %f1882;
	ld.global.nc.f32 	%f1980, [%rd175+128];
	fma.rn.f32 	%f2172, %f1980, %f1978, %f1884;
	shfl.sync.idx.b32	%r803|%p505, %r994, %r768, 31, -1;
	mov.b32 	%f1981, %r803;
	fma.rn.f32 	%f2171, %f1979, %f1981, %f1886;
	fma.rn.f32 	%f2170, %f1980, %f1981, %f1887;
	shfl.sync.idx.b32	%r804|%p506, %r993, %r768, 31, -1;
	mov.b32 	%f1982, %r804;
	fma.rn.f32 	%f2169, %f1979, %f1982, %f1889;
	fma.rn.f32 	%f2168, %f1980, %f1982, %f1890;
	shfl.sync.idx.b32	%r805|%p507, %r992, %r768, 31, -1;
	mov.b32 	%f1983, %r805;
	fma.rn.f32 	%f2167, %f1979, %f1983, %f1892;
	fma.rn.f32 	%f2166, %f1980, %f1983, %f1893;
	shfl.sync.idx.b32	%r806|%p508, %r991, %r768, 31, -1;
	mov.b32 	%f1984, %r806;
	fma.rn.f32 	%f2165, %f1979, %f1984, %f1895;
	fma.rn.f32 	%f2164, %f1980, %f1984, %f1896;
	shfl.sync.idx.b32	%r807|%p509, %r990, %r768, 31, -1;
	mov.b32 	%f1985, %r807;
	fma.rn.f32 	%f2163, %f1979, %f1985, %f1898;
	fma.rn.f32 	%f2162, %f1980, %f1985, %f1899;
	shfl.sync.idx.b32	%r808|%p510, %r989, %r768, 31, -1;
	mov.b32 	%f1986, %r808;
	fma.rn.f32 	%f2161, %f1979, %f1986, %f1901;
	fma.rn.f32 	%f2160, %f1980, %f1986, %f1902;
	shfl.sync.idx.b32	%r809|%p511, %r988, %r768, 31, -1;
	mov.b32 	%f1987, %r809;
	fma.rn.f32 	%f2159, %f1979, %f1987, %f1904;
	fma.rn.f32 	%f2158, %f1980, %f1987, %f1905;
	shfl.sync.idx.b32	%r810|%p512, %r987, %r768, 31, -1;
	mov.b32 	%f1988, %r810;
	fma.rn.f32 	%f2157, %f1979, %f1988, %f1907;
	fma.rn.f32 	%f2156, %f1980, %f1988, %f1908;
	shfl.sync.idx.b32	%r811|%p513, %r986, %r768, 31, -1;
	mov.b32 	%f1989, %r811;
	fma.rn.f32 	%f2155, %f1979, %f1989, %f1910;
	fma.rn.f32 	%f2154, %f1980, %f1989, %f1911;
	shfl.sync.idx.b32	%r812|%p514, %r985, %r768, 31, -1;
	mov.b32 	%f1990, %r812;
	fma.rn.f32 	%f2153, %f1979, %f1990, %f1913;
	fma.rn.f32 	%f2152, %f1980, %f1990, %f1914;
	shfl.sync.idx.b32	%r813|%p515, %r984, %r768, 31, -1;
	mov.b32 	%f1991, %r813;
	fma.rn.f32 	%f2151, %f1979, %f1991, %f1916;
	fma.rn.f32 	%f2150, %f1980, %f1991, %f1917;
	shfl.sync.idx.b32	%r814|%p516, %r983, %r768, 31, -1;
	mov.b32 	%f1992, %r814;
	fma.rn.f32 	%f2149, %f1979, %f1992, %f1919;
	fma.rn.f32 	%f2148, %f1980, %f1992, %f1920;
	shfl.sync.idx.b32	%r815|%p517, %r982, %r768, 31, -1;
	mov.b32 	%f1993, %r815;
	fma.rn.f32 	%f2147, %f1979, %f1993, %f1922;
	fma.rn.f32 	%f2146, %f1980, %f1993, %f1923;
	shfl.sync.idx.b32	%r816|%p518, %r981, %r768, 31, -1;
	mov.b32 	%f1994, %r816;
	fma.rn.f32 	%f2145, %f1979, %f1994, %f1925;
	fma.rn.f32 	%f2144, %f1980, %f1994, %f1926;
	shfl.sync.idx.b32	%r817|%p519, %r980, %r768, 31, -1;
	mov.b32 	%f1995, %r817;
	fma.rn.f32 	%f2143, %f1979, %f1995, %f1928;
	fma.rn.f32 	%f2142, %f1980, %f1995, %f1929;
	shfl.sync.idx.b32	%r818|%p520, %r979, %r768, 31, -1;
	mov.b32 	%f1996, %r818;
	fma.rn.f32 	%f2141, %f1979, %f1996, %f1931;
	fma.rn.f32 	%f2140, %f1980, %f1996, %f1932;
	shfl.sync.idx.b32	%r819|%p521, %r978, %r768, 31, -1;
	mov.b32 	%f1997, %r819;
	fma.rn.f32 	%f2139, %f1979, %f1997, %f1934;
	fma.rn.f32 	%f2138, %f1980, %f1997, %f1935;
	shfl.sync.idx.b32	%r820|%p522, %r977, %r768, 31, -1;
	mov.b32 	%f1998, %r820;
	fma.rn.f32 	%f2137, %f1979, %f1998, %f1937;
	fma.rn.f32 	%f2136, %f1980, %f1998, %f1938;
	shfl.sync.idx.b32	%r821|%p523, %r976, %r768, 31, -1;
	mov.b32 	%f1999, %r821;
	fma.rn.f32 	%f2135, %f1979, %f1999, %f1940;
	fma.rn.f32 	%f2134, %f1980, %f1999, %f1941;
	shfl.sync.idx.b32	%r822|%p524, %r975, %r768, 31, -1;
	mov.b32 	%f2000, %r822;
	fma.rn.f32 	%f2133, %f1979, %f2000, %f1943;
	fma.rn.f32 	%f2132, %f1980, %f2000, %f1944;
	shfl.sync.idx.b32	%r823|%p525, %r974, %r768, 31, -1;
	mov.b32 	%f2001, %r823;
	fma.rn.f32 	%f2131, %f1979, %f2001, %f1946;
	fma.rn.f32 	%f2130, %f1980, %f2001, %f1947;
	shfl.sync.idx.b32	%r824|%p526, %r973, %r768, 31, -1;
	mov.b32 	%f2002, %r824;
	fma.rn.f32 	%f2129, %f1979, %f2002, %f1949;
	fma.rn.f32 	%f2128, %f1980, %f2002, %f1950;
	shfl.sync.idx.b32	%r825|%p527, %r972, %r768, 31, -1;
	mov.b32 	%f2003, %r825;
	fma.rn.f32 	%f2127, %f1979, %f2003, %f1952;
	fma.rn.f32 	%f2126, %f1980, %f2003, %f1953;
	shfl.sync.idx.b32	%r826|%p528, %r971, %r768, 31, -1;
	mov.b32 	%f2004, %r826;
	fma.rn.f32 	%f2125, %f1979, %f2004, %f1955;
	fma.rn.f32 	%f2124, %f1980, %f2004, %f1956;
	shfl.sync.idx.b32	%r827|%p529, %r970, %r768, 31, -1;
	mov.b32 	%f2005, %r827;
	fma.rn.f32 	%f2123, %f1979, %f2005, %f1958;
	fma.rn.f32 	%f2122, %f1980, %f2005, %f1959;
	shfl.sync.idx.b32	%r828|%p530, %r969, %r768, 31, -1;
	mov.b32 	%f2006, %r828;
	fma.rn.f32 	%f2121, %f1979, %f2006, %f1961;
	fma.rn.f32 	%f2120, %f1980, %f2006, %f1962;
	shfl.sync.idx.b32	%r829|%p531, %r968, %r768, 31, -1;
	mov.b32 	%f2007, %r829;
	fma.rn.f32 	%f2119, %f1979, %f2007, %f1964;
	fma.rn.f32 	%f2118, %f1980, %f2007, %f1965;
	shfl.sync.idx.b32	%r830|%p532, %r967, %r768, 31, -1;
	mov.b32 	%f2008, %r830;
	fma.rn.f32 	%f2117, %f1979, %f2008, %f1967;
	fma.rn.f32 	%f2116, %f1980, %f2008, %f1968;
	shfl.sync.idx.b32	%r831|%p533, %r966, %r768, 31, -1;
	mov.b32 	%f2009, %r831;
	fma.rn.f32 	%f2115, %f1979, %f2009, %f1970;
	fma.rn.f32 	%f2114, %f1980, %f2009, %f1971;
	shfl.sync.idx.b32	%r832|%p534, %r965, %r768, 31, -1;
	mov.b32 	%f2010, %r832;
	fma.rn.f32 	%f2113, %f1979, %f2010, %f1973;
	fma.rn.f32 	%f2112, %f1980, %f2010, %f1974;
	shfl.sync.idx.b32	%r833|%p535, %r964, %r768, 31, -1;
	mov.b32 	%f2011, %r833;
	fma.rn.f32 	%f2111, %f1979, %f2011, %f1976;
	fma.rn.f32 	%f2110, %f1980, %f2011, %f1977;
$L__BB12_140:
	setp.ge.s32 	%p536, %r7, %r4;
	@%p536 bra 	$L__BB12_142;
	sub.s32 	%r834, %r7, %r998;
	shfl.sync.idx.b32	%r835|%p537, %r997, %r834, 31, -1;
	mul.wide.s32 	%rd176, %r835, 4;
	add.s64 	%rd177, %rd2, %rd176;
	shfl.sync.idx.b32	%r836|%p538, %r995, %r834, 31, -1;
	mov.b32 	%f2012, %r836;
	ld.global.nc.f32 	%f2013, [%rd177];
	fma.rn.f32 	%f2173, %f2013, %f2012, %f2173;
	ld.global.nc.f32 	%f2014, [%rd177+128];
	fma.rn.f32 	%f2172, %f2014, %f2012, %f2172;
	shfl.sync.idx.b32	%r837|%p539, %r994, %r834, 31, -1;
	mov.b32 	%f2015, %r837;
	fma.rn.f32 	%f2171, %f2013, %f2015, %f2171;
	fma.rn.f32 	%f2170, %f2014, %f2015, %f2170;
	shfl.sync.idx.b32	%r838|%p540, %r993, %r834, 31, -1;
	mov.b32 	%f2016, %r838;
	fma.rn.f32 	%f2169, %f2013, %f2016, %f2169;
	fma.rn.f32 	%f2168, %f2014, %f2016, %f2168;
	shfl.sync.idx.b32	%r839|%p541, %r992, %r834, 31, -1;
	mov.b32 	%f2017, %r839;
	fma.rn.f32 	%f2167, %f2013, %f2017, %f2167;
	fma.rn.f32 	%f2166, %f2014, %f2017, %f2166;
	shfl.sync.idx.b32	%r840|%p542, %r991, %r834, 31, -1;
	mov.b32 	%f2018, %r840;
	fma.rn.f32 	%f2165, %f2013, %f2018, %f2165;
	fma.rn.f32 	%f2164, %f2014, %f2018, %f2164;
	shfl.sync.idx.b32	%r841|%p543, %r990, %r834, 31, -1;
	mov.b32 	%f2019, %r841;
	fma.rn.f32 	%f2163, %f2013, %f2019, %f2163;
	fma.rn.f32 	%f2162, %f2014, %f2019, %f2162;
	shfl.sync.idx.b32	%r842|%p544, %r989, %r834, 31, -1;
	mov.b32 	%f2020, %r842;
	fma.rn.f32 	%f2161, %f2013, %f2020, %f2161;
	fma.rn.f32 	%f2160, %f2014, %f2020, %f2160;
	shfl.sync.idx.b32	%r843|%p545, %r988, %r834, 31, -1;
	mov.b32 	%f2021, %r843;
	fma.rn.f32 	%f2159, %f2013, %f2021, %f2159;
	fma.rn.f32 	%f2158, %f2014, %f2021, %f2158;
	shfl.sync.idx.b32	%r844|%p546, %r987, %r834, 31, -1;
	mov.b32 	%f2022, %r844;
	fma.rn.f32 	%f2157, %f2013, %f2022, %f2157;
	fma.rn.f32 	%f2156, %f2014, %f2022, %f2156;
	shfl.sync.idx.b32	%r845|%p547, %r986, %r834, 31, -1;
	mov.b32 	%f2023, %r845;
	fma.rn.f32 	%f2155, %f2013, %f2023, %f2155;
	fma.rn.f32 	%f2154, %f2014, %f2023, %f2154;
	shfl.sync.idx.b32	%r846|%p548, %r985, %r834, 31, -1;
	mov.b32 	%f2024, %r846;
	fma.rn.f32 	%f2153, %f2013, %f2024, %f2153;
	fma.rn.f32 	%f2152, %f2014, %f2024, %f2152;
	shfl.sync.idx.b32	%r847|%p549, %r984, %r834, 31, -1;
	mov.b32 	%f2025, %r847;
	fma.rn.f32 	%f2151, %f2013, %f2025, %f2151;
	fma.rn.f32 	%f2150, %f2014, %f2025, %f2150;
	shfl.sync.idx.b32	%r848|%p550, %r983, %r834, 31, -1;
	mov.b32 	%f2026, %r848;
	fma.rn.f32 	%f2149, %f2013, %f2026, %f2149;
	fma.rn.f32 	%f2148, %f2014, %f2026, %f2148;
	shfl.sync.idx.b32	%r849|%p551, %r982, %r834, 31, -1;
	mov.b32 	%f2027, %r849;
	fma.rn.f32 	%f2147, %f2013, %f2027, %f2147;
	fma.rn.f32 	%f2146, %f2014, %f2027, %f2146;
	shfl.sync.idx.b32	%r850|%p552, %r981, %r834, 31, -1;
	mov.b32 	%f2028, %r850;
	fma.rn.f32 	%f2145, %f2013, %f2028, %f2145;
	fma.rn.f32 	%f2144, %f2014, %f2028, %f2144;
	shfl.sync.idx.b32	%r851|%p553, %r980, %r834, 31, -1;
	mov.b32 	%f2029, %r851;
	fma.rn.f32 	%f2143, %f2013, %f2029, %f2143;
	fma.rn.f32 	%f2142, %f2014, %f2029, %f2142;
	shfl.sync.idx.b32	%r852|%p554, %r979, %r834, 31, -1;
	mov.b32 	%f2030, %r852;
	fma.rn.f32 	%f2141, %f2013, %f2030, %f2141;
	fma.rn.f32 	%f2140, %f2014, %f2030, %f2140;
	shfl.sync.idx.b32	%r853|%p555, %r978, %r834, 31, -1;
	mov.b32 	%f2031, %r853;
	fma.rn.f32 	%f2139, %f2013, %f2031, %f2139;
	fma.rn.f32 	%f2138, %f2014, %f2031, %f2138;
	shfl.sync.idx.b32	%r854|%p556, %r977, %r834, 31, -1;
	mov.b32 	%f2032, %r854;
	fma.rn.f32 	%f2137, %f2013, %f2032, %f2137;
	fma.rn.f32 	%f2136, %f2014, %f2032, %f2136;
	shfl.sync.idx.b32	%r855|%p557, %r976, %r834, 31, -1;
	mov.b32 	%f2033, %r855;
	fma.rn.f32 	%f2135, %f2013, %f2033, %f2135;
	fma.rn.f32 	%f2134, %f2014, %f2033, %f2134;
	shfl.sync.idx.b32	%r856|%p558, %r975, %r834, 31, -1;
	mov.b32 	%f2034, %r856;
	fma.rn.f32 	%f2133, %f2013, %f2034, %f2133;
	fma.rn.f32 	%f2132, %f2014, %f2034, %f2132;
	shfl.sync.idx.b32	%r857|%p559, %r974, %r834, 31, -1;
	mov.b32 	%f2035, %r857;
	fma.rn.f32 	%f2131, %f2013, %f2035, %f2131;
	fma.rn.f32 	%f2130, %f2014, %f2035, %f2130;
	shfl.sync.idx.b32	%r858|%p560, %r973, %r834, 31, -1;
	mov.b32 	%f2036, %r858;
	fma.rn.f32 	%f2129, %f2013, %f2036, %f2129;
	fma.rn.f32 	%f2128, %f2014, %f2036, %f2128;
	shfl.sync.idx.b32	%r859|%p561, %r972, %r834, 31, -1;
	mov.b32 	%f2037, %r859;
	fma.rn.f32 	%f2127, %f2013, %f2037, %f2127;
	fma.rn.f32 	%f2126, %f2014, %f2037, %f2126;
	shfl.sync.idx.b32	%r860|%p562, %r971, %r834, 31, -1;
	mov.b32 	%f2038, %r860;
	fma.rn.f32 	%f2125, %f2013, %f2038, %f2125;
	fma.rn.f32 	%f2124, %f2014, %f2038, %f2124;
	shfl.sync.idx.b32	%r861|%p563, %r970, %r834, 31, -1;
	mov.b32 	%f2039, %r861;
	fma.rn.f32 	%f2123, %f2013, %f2039, %f2123;
	fma.rn.f32 	%f2122, %f2014, %f2039, %f2122;
	shfl.sync.idx.b32	%r862|%p564, %r969, %r834, 31, -1;
	mov.b32 	%f2040, %r862;
	fma.rn.f32 	%f2121, %f2013, %f2040, %f2121;
	fma.rn.f32 	%f2120, %f2014, %f2040, %f2120;
	shfl.sync.idx.b32	%r863|%p565, %r968, %r834, 31, -1;
	mov.b32 	%f2041, %r863;
	fma.rn.f32 	%f2119, %f2013, %f2041, %f2119;
	fma.rn.f32 	%f2118, %f2014, %f2041, %f2118;
	shfl.sync.idx.b32	%r864|%p566, %r967, %r834, 31, -1;
	mov.b32 	%f2042, %r864;
	fma.rn.f32 	%f2117, %f2013, %f2042, %f2117;
	fma.rn.f32 	%f2116, %f2014, %f2042, %f2116;
	shfl.sync.idx.b32	%r865|%p567, %r966, %r834, 31, -1;
	mov.b32 	%f2043, %r865;
	fma.rn.f32 	%f2115, %f2013, %f2043, %f2115;
	fma.rn.f32 	%f2114, %f2014, %f2043, %f2114;
	shfl.sync.idx.b32	%r866|%p568, %r965, %r834, 31, -1;
	mov.b32 	%f2044, %r866;
	fma.rn.f32 	%f2113, %f2013, %f2044, %f2113;
	fma.rn.f32 	%f2112, %f2014, %f2044, %f2112;
	shfl.sync.idx.b32	%r867|%p569, %r964, %r834, 31, -1;
	mov.b32 	%f2045, %r867;
	fma.rn.f32 	%f2111, %f2013, %f2045, %f2111;
	fma.rn.f32 	%f2110, %f2014, %f2045, %f2110;
$L__BB12_142:
	ld.param.u64 	%rd251, [_Z13_spmm_conv_12PKfPfiiPKiS3_S3_S0__param_5];
	ld.param.u64 	%rd250, [_Z13_spmm_conv_12PKfPfiiPKiS3_S3_S0__param_1];
	cvta.to.global.u64 	%rd178, %rd250;
	cvta.to.global.u64 	%rd179, %rd251;
	mul.wide.s32 	%rd180, %r220, 4;
	add.s64 	%rd181, %rd179, %rd180;
	ld.global.nc.u32 	%r868, [%rd181];
	shl.b32 	%r869, %r868, 6;
	add.s32 	%r870, %r869, %r5;
	mul.wide.s32 	%rd182, %r870, 4;
	add.s64 	%rd183, %rd178, %rd182;
	st.global.f32 	[%rd183], %f2173;
	st.global.f32 	[%rd183+128], %f2172;
	ld.global.nc.u32 	%r871, [%rd181+4];
	shl.b32 	%r872, %r871, 6;
	add.s32 	%r873, %r872, %r5;
	mul.wide.s32 	%rd184, %r873, 4;
	add.s64 	%rd185, %rd178, %rd184;
	st.global.f32 	[%rd185], %f2171;
	st.global.f32 	[%rd185+128], %f2170;
	ld.global.nc.u32 	%r874, [%rd181+8];
	shl.b32 	%r875, %r874, 6;
	add.s32 	%r876, %r875, %r5;
	mul.wide.s32 	%rd186, %r876, 4;
	add.s64 	%rd187, %rd178, %rd186;
	st.global.f32 	[%rd187], %f2169;
	st.global.f32 	[%rd187+128], %f2168;
	ld.global.nc.u32 	%r877, [%rd181+12];
	shl.b32 	%r878, %r877, 6;
	add.s32 	%r879, %r878, %r5;
	mul.wide.s32 	%rd188, %r879, 4;
	add.s64 	%rd189, %rd178, %rd188;
	st.global.f32 	[%rd189], %f2167;
	st.global.f32 	[%rd189+128], %f2166;
	ld.global.nc.u32 	%r880, [%rd181+16];
	shl.b32 	%r881, %r880, 6;
	add.s32 	%r882, %r881, %r5;
	mul.wide.s32 	%rd190, %r882, 4;
	add.s64 	%rd191, %rd178, %rd190;
	st.global.f32 	[%rd191], %f2165;
	st.global.f32 	[%rd191+128], %f2164;
	ld.global.nc.u32 	%r883, [%rd181+20];
	shl.b32 	%r884, %r883, 6;
	add.s32 	%r885, %r884, %r5;
	mul.wide.s32 	%rd192, %r885, 4;
	add.s64 	%rd193, %rd178, %rd192;
	st.global.f32 	[%rd193], %f2163;
	st.global.f32 	[%rd193+128], %f2162;
	ld.global.nc.u32 	%r886, [%rd181+24];
	shl.b32 	%r887, %r886, 6;
	add.s32 	%r888, %r887, %r5;
	mul.wide.s32 	%rd194, %r888, 4;
	add.s64 	%rd195, %rd178, %rd194;
	st.global.f32 	[%rd195], %f2161;
	st.global.f32 	[%rd195+128], %f2160;
	ld.global.nc.u32 	%r889, [%rd181+28];
	shl.b32 	%r890, %r889, 6;
	add.s32 	%r891, %r890, %r5;
	mul.wide.s32 	%rd196, %r891, 4;
	add.s64 	%rd197, %rd178, %rd196;
	st.global.f32 	[%rd197], %f2159;
	st.global.f32 	[%rd197+128], %f2158;
	ld.global.nc.u32 	%r892, [%rd181+32];
	shl.b32 	%r893, %r892, 6;
	add.s32 	%r894, %r893, %r5;
	mul.wide.s32 	%rd198, %r894, 4;
	add.s64 	%rd199, %rd178, %rd198;
	st.global.f32 	[%rd199], %f2157;
	st.global.f32 	[%rd199+128], %f2156;
	ld.global.nc.u32 	%r895, [%rd181+36];
	shl.b32 	%r896, %r895, 6;
	add.s32 	%r897, %r896, %r5;
	mul.wide.s32 	%rd200, %r897, 4;
	add.s64 	%rd201, %rd178, %rd200;
	st.global.f32 	[%rd201], %f2155;
	st.global.f32 	[%rd201+128], %f2154;
	ld.global.nc.u32 	%r898, [%rd181+40];
	shl.b32 	%r899, %r898, 6;
	add.s32 	%r900, %r899, %r5;
	mul.wide.s32 	%rd202, %r900, 4;
	add.s64 	%rd203, %rd178, %rd202;
	st.global.f32 	[%rd203], %f2153;
	st.global.f32 	[%rd203+128], %f2152;
	ld.global.nc.u32 	%r901, [%rd181+44];
	shl.b32 	%r902, %r901, 6;
	add.s32 	%r903, %r902, %r5;
	mul.wide.s32 	%rd204, %r903, 4;
	add.s64 	%rd205, %rd178, %rd204;
	st.global.f32 	[%rd205], %f2151;
	st.global.f32 	[%rd205+128], %f2150;
	ld.global.nc.u32 	%r904, [%rd181+48];
	shl.b32 	%r905, %r904, 6;
	add.s32 	%r906, %r905, %r5;
	mul.wide.s32 	%rd206, %r906, 4;
	add.s64 	%rd207, %rd178, %rd206;
	st.global.f32 	[%rd207], %f2149;
	st.global.f32 	[%rd207+128], %f2148;
	ld.global.nc.u32 	%r907, [%rd181+52];
	shl.b32 	%r908, %r907, 6;
	add.s32 	%r909, %r908, %r5;
	mul.wide.s32 	%rd208, %r909, 4;
	add.s64 	%rd209, %rd178, %rd208;
	st.global.f32 	[%rd209], %f2147;
	st.global.f32 	[%rd209+128], %f2146;
	ld.global.nc.u32 	%r910, [%rd181+56];
	shl.b32 	%r911, %r910, 6;
	add.s32 	%r912, %r911, %r5;
	mul.wide.s32 	%rd210, %r912, 4;
	add.s64 	%rd211, %rd178, %rd210;
	st.global.f32 	[%rd211], %f2145;
	st.global.f32 	[%rd211+128], %f2144;
	ld.global.nc.u32 	%r913, [%rd181+60];
	shl.b32 	%r914, %r913, 6;
	add.s32 	%r915, %r914, %r5;
	mul.wide.s32 	%rd212, %r915, 4;
	add.s64 	%rd213, %rd178, %rd212;
	st.global.f32 	[%rd213], %f2143;
	st.global.f32 	[%rd213+128], %f2142;
	ld.global.nc.u32 	%r916, [%rd181+64];
	shl.b32 	%r917, %r916, 6;
	add.s32 	%r918, %r917, %r5;
	mul.wide.s32 	%rd214, %r918, 4;
	add.s64 	%rd215, %rd178, %rd214;
	st.global.f32 	[%rd215], %f2141;
	st.global.f32 	[%rd215+128], %f2140;
	ld.global.nc.u32 	%r919, [%rd181+68];
	shl.b32 	%r920, %r919, 6;
	add.s32 	%r921, %r920, %r5;
	mul.wide.s32 	%rd216, %r921, 4;
	add.s64 	%rd217, %rd178, %rd216;
	st.global.f32 	[%rd217], %f2139;
	st.global.f32 	[%rd217+128], %f2138;
	ld.global.nc.u32 	%r922, [%rd181+72];
	shl.b32 	%r923, %r922, 6;
	add.s32 	%r924, %r923, %r5;
	mul.wide.s32 	%rd218, %r924, 4;
	add.s64 	%rd219, %rd178, %rd218;
	st.global.f32 	[%rd219], %f2137;
	st.global.f32 	[%rd219+128], %f2136;
	ld.global.nc.u32 	%r925, [%rd181+76];
	shl.b32 	%r926, %r925, 6;
	add.s32 	%r927, %r926, %r5;
	mul.wide.s32 	%rd220, %r927, 4;
	add.s64 	%rd221, %rd178, %rd220;
	st.global.f32 	[%rd221], %f2135;
	st.global.f32 	[%rd221+128], %f2134;
	ld.global.nc.u32 	%r928, [%rd181+80];
	shl.b32 	%r929, %r928, 6;
	add.s32 	%r930, %r929, %r5;
	mul.wide.s32 	%rd222, %r930, 4;
	add.s64 	%rd223, %rd178, %rd222;
	st.global.f32 	[%rd223], %f2133;
	st.global.f32 	[%rd223+128], %f2132;
	ld.global.nc.u32 	%r931, [%rd181+84];
	shl.b32 	%r932, %r931, 6;
	add.s32 	%r933, %r932, %r5;
	mul.wide.s32 	%rd224, %r933, 4;
	add.s64 	%rd225, %rd178, %rd224;
	st.global.f32 	[%rd225], %f2131;
	st.global.f32 	[%rd225+128], %f2130;
	ld.global.nc.u32 	%r934, [%rd181+88];
	shl.b32 	%r935, %r934, 6;
	add.s32 	%r936, %r935, %r5;
	mul.wide.s32 	%rd226, %r936, 4;
	add.s64 	%rd227, %rd178, %rd226;
	st.global.f32 	[%rd227], %f2129;
	st.global.f32 	[%rd227+128], %f2128;
	ld.global.nc.u32 	%r937, [%rd181+92];
	shl.b32 	%r938, %r937, 6;
	add.s32 	%r939, %r938, %r5;
	mul.wide.s32 	%rd228, %r939, 4;
	add.s64 	%rd229, %rd178, %rd228;
	st.global.f32 	[%rd229], %f2127;
	st.global.f32 	[%rd229+128], %f2126;
	ld.global.nc.u32 	%r940, [%rd181+96];
	shl.b32 	%r941, %r940, 6;
	add.s32 	%r942, %r941, %r5;
	mul.wide.s32 	%rd230, %r942, 4;
	add.s64 	%rd231, %rd178, %rd230;
	st.global.f32 	[%rd231], %f2125;
	st.global.f32 	[%rd231+128], %f2124;
	ld.global.nc.u32 	%r943, [%rd181+100];
	shl.b32 	%r944, %r943, 6;
	add.s32 	%r945, %r944, %r5;
	mul.wide.s32 	%rd232, %r945, 4;
	add.s64 	%rd233, %rd178, %rd232;
	st.global.f32 	[%rd233], %f2123;
	st.global.f32 	[%rd233+128], %f2122;
	ld.global.nc.u32 	%r946, [%rd181+104];
	shl.b32 	%r947, %r946, 6;
	add.s32 	%r948, %r947, %r5;
	mul.wide.s32 	%rd234, %r948, 4;
	add.s64 	%rd235, %rd178, %rd234;
	st.global.f32 	[%rd235], %f2121;
	st.global.f32 	[%rd235+128], %f2120;
	ld.global.nc.u32 	%r949, [%rd181+108];
	shl.b32 	%r950, %r949, 6;
	add.s32 	%r951, %r950, %r5;
	mul.wide.s32 	%rd236, %r951, 4;
	add.s64 	%rd237, %rd178, %rd236;
	st.global.f32 	[%rd237], %f2119;
	st.global.f32 	[%rd237+128], %f2118;
	ld.global.nc.u32 	%r952, [%rd181+112];
	shl.b32 	%r953, %r952, 6;
	add.s32 	%r954, %r953, %r5;
	mul.wide.s32 	%rd238, %r954, 4;
	add.s64 	%rd239, %rd178, %rd238;
	st.global.f32 	[%rd239], %f2117;
	st.global.f32 	[%rd239+128], %f2116;
	ld.global.nc.u32 	%r955, [%rd181+116];
	shl.b32 	%r956, %r955, 6;
	add.s32 	%r957, %r956, %r5;
	mul.wide.s32 	%rd240, %r957, 4;
	add.s64 	%rd241, %rd178, %rd240;
	st.global.f32 	[%rd241], %f2115;
	st.global.f32 	[%rd241+128], %f2114;
	ld.global.nc.u32 	%r958, [%rd181+120];
	shl.b32 	%r959, %r958, 6;
	add.s32 	%r960, %r959, %r5;
	mul.wide.s32 	%rd242, %r960, 4;
	add.s64 	%rd243, %rd178, %rd242;
	st.global.f32 	[%rd243], %f2113;
	st.global.f32 	[%rd243+128], %f2112;
	ld.global.nc.u32 	%r961, [%rd181+124];
	shl.b32 	%r962, %r961, 6;
	add.s32 	%r963, %r962, %r5;
	mul.wide.s32 	%rd244, %r963, 4;
	add.s64 	%rd245, %rd178, %rd244;
	st.global.f32 	[%rd245], %f2111;
	st.global.f32 	[%rd245+128], %f2110;
	ret;

}
	// .globl	_Z13_spmm_conv_13PKfPfiiPKiS3_S3_S0_
.visible .entry _Z13_spmm_conv_13PKfPfiiPKiS3_S3_S0_(
	.param .u64 .ptr .align 1 _Z13_spmm_conv_13PKfPfiiPKiS3_S3_S0__param_0,
	.param .u64 .ptr .align 1 _Z13_spmm_conv_13PKfPfiiPKiS3_S3_S0__param_1,
	.param .u32 _Z13_spmm_conv_13PKfPfiiPKiS3_S3_S0__param_2,
	.param .u32 _Z13_spmm_conv_13PKfPfiiPKiS3_S3_S0__param_3,
	.param .u64 .ptr .align 1 _Z13_spmm_conv_13PKfPfiiPKiS3_S3_S0__param_4,
	.param .u64 .ptr .align 1 _Z13_spmm_conv_13PKfPfiiPKiS3_S3_S0__param_5,
	.param .u64 .ptr .align 1 _Z13_spmm_conv_13PKfPfiiPKiS3_S3_S0__param_6,
	.param .u64 .ptr .align 1 _Z13_spmm_conv_13PKfPfiiPKiS3_S3_S0__param_7
)
{
	.reg .pred 	%p<400>;
	.reg .b32 	%r<884>;
	.reg .b32 	%f<1680>;
	.reg .b64 	%rd<208>;

	ld.param.u32 	%r156, [_Z13_spmm_conv_13PKfPfiiPKiS3_S3_S0__param_2];
	ld.param.u64 	%rd7, [_Z13_spmm_conv_13PKfPfiiPKiS3_S3_S0__param_4];
	cvta.to.global.u64 	%rd8, %rd7;
	mov.u32 	%r159, %tid.y;
	mov.u32 	%r160, %ctaid.x;
	mul.lo.s32 	%r161, %r160, 88;
	mad.lo.s32 	%r162, %r159, 22, %r161;
	mov.u32 	%r163, %tid.x;
	mov.u32 	%r164, %ctaid.y;
	shl.b32 	%r165, %r164, 6;
	cvt.s64.s32 	%rd9, %r156;
	mul.hi.s32 	%r166, %r162, 780903145;
	shr.u32 	%r167, %r166, 31;
	shr.s32 	%r168, %r166, 2;
	add.s32 	%r169, %r168, %r167;
	mul.lo.s32 	%r170, %r169, 22;
	sub.s32 	%r1, %r162, %r170;
	cvt.s64.s32 	%rd10, %r1;
	add.s64 	%rd11, %rd9, %rd10;
	shl.b64 	%rd12, %rd11, 2;
	add.s64 	%rd13, %rd8, %rd12;
	ld.global.nc.u32 	%r2, [%rd13];
	ld.global.nc.u32 	%r3, [%rd13+4];
	sub.s32 	%r4, %r3, %r2;
	shr.u32 	%r171, %r166, 4;
	add.s32 	%r172, %r171, %r167;
	shr.u32 	%r173, %r169, 30;
	add.s32 	%r174, %r169, %r173;
	and.b32  	%r175, %r174, 131068;
	sub.s32 	%r176, %r169, %r175;
	shl.b32 	%r177, %r172, 17;
	shl.b32 	%r178, %r176, 15;
	add.s32 	%r179, %r165, %r163;
	add.s32 	%r180, %r179, %r177;
	add.s32 	%r5, %r180, %r178;
	and.b32  	%r181, %r4, -2;
	add.s32 	%r6, %r181, %r2;
	setp.lt.s32 	%p1, %r4, 8;
	mov.b32 	%r811, 0;
	mov.f32 	%f1460, 0f00000000;
	mov.f32 	%f1461, %f1460;
	mov.f32 	%f1462, %f1460;
	mov.f32 	%f1463, %f1460;
	mov.f32 	%f1464, %f1460;
	mov.f32 	%f1465, %f1460;
	mov.f32 	%f1466, %f1460;
	mov.f32 	%f1467, %f1460;
	mov.f32 	%f1468, %f1460;
	mov.f32 	%f1469, %f1460;
	mov.f32 	%f1470, %f1460;
	mov.f32 	%f1471, %f1460;
	mov.f32 	%f1472, %f1460;
	mov.f32 	%f1473, %f1460;
	mov.f32 	%f1474, %f1460;
	mov.f32 	%f1475, %f1460;
	mov.f32 	%f1476, %f1460;
	mov.f32 	%f1477, %f1460;
	mov.f32 	%f1478, %f1460;
	mov.f32 	%f1479, %f1460;
	mov.f32 	%f1480, %f1460;
	mov.f32 	%f1481, %f1460;
	mov.f32 	%f1482, %f1460;
	mov.f32 	%f1483, %f1460;
	mov.f32 	%f1484, %f1460;
	mov.f32 	%f1485, %f1460;
	mov.f32 	%f1486, %f1460;
	mov.f32 	%f1487, %f1460;
	mov.f32 	%f1488, %f1460;
	mov.f32 	%f1489, %f1460;
	mov.f32 	%f1490, %f1460;
	mov.f32 	%f1491, %f1460;
	mov.f32 	%f1492, %f1460;
	mov.f32 	%f1493, %f1460;
	mov.f32 	%f1494, %f1460;
	mov.f32 	%f1495, %f1460;
	mov.f32 	%f1496, %f1460;
	mov.f32 	%f1497, %f1460;
	mov.f32 	%f1498, %f1460;
	mov.f32 	%f1499, %f1460;
	mov.f32 	%f1500, %f1460;
	mov.f32 	%f1501, %f1460;
	mov.f32 	%f1502, %f1460;
	mov.f32 	%f1503, %f1460;
	@%p1 bra 	$L__BB13_6;
	mov.b32 	%r811, 0;
	mov.f32 	%f1460, 0f00000000;
	mov.u32 	%r809, %r2;
$L__BB13_2:
	sub.s32 	%r184, %r809, %r2;
	and.b32  	%r185, %r184, 31;
	setp.ne.s32 	%p2, %r185, 0;
	@%p2 bra 	$L__BB13_5;
	sub.s32 	%r186, %r3, %r809;
	mov.u32 	%r187, %tid.x;
	setp.ge.u32 	%p3, %r187, %r186;
	mov.u32 	%r811, %r809;
	@%p3 bra 	$L__BB13_5;
	ld.param.u64 	%rd206, [_Z13_spmm_conv_13PKfPfiiPKiS3_S3_S0__param_7];
	ld.param.u64 	%rd204, [_Z13_spmm_conv_13PKfPfiiPKiS3_S3_S0__param_6];
	add.s32 	%r189, %r809, %r187;
	cvta.to.global.u64 	%rd14, %rd204;
	mul.wide.u32 	%rd15, %r189, 4;
	add.s64 	%rd16, %rd14, %rd15;
	ld.global.nc.u32 	%r190, [%rd16];
	mul.hi.s32 	%r191, %r190, 715827883;
	shr.u32 	%r192, %r191, 31;
	shr.u32 	%r193, %r191, 8;
	add.s32 	%r194, %r193, %r192;
	shl.b32 	%r195, %r194, 17;
	add.s32 	%r196, %r195, %r5;
	shr.s32 	%r197, %r190, 31;
	shr.u32 	%r198, %r197, 23;
	add.s32 	%r199, %r190, %r198;
	shr.s32 	%r200, %r199, 9;
	mul.hi.s32 	%r201, %r200, 1431655766;
	shr.u32 	%r202, %r201, 31;
	add.s32 	%r203, %r201, %r202;
	mul.lo.s32 	%r204, %r203, 3;
	sub.s32 	%r205, %r200, %r204;
	shl.b32 	%r206, %r205, 15;
	add.s32 	%r207, %r196, %r206;
	and.b32  	%r208, %r199, 67108352;
	sub.s32 	%r209, %r190, %r208;
	shl.b32 	%r210, %r209, 6;
	add.s32 	%r810, %r207, %r210;
	cvta.to.global.u64 	%rd17, %rd206;
	add.s64 	%rd18, %rd17, %rd15;
	ld.global.nc.u32 	%r808, [%rd18];
	add.s32 	%r211, %r4, %r189;
	mul.wide.u32 	%rd19, %r211, 4;
	add.s64 	%rd20, %rd17, %rd19;
	ld.global.nc.u32 	%r807, [%rd20];
	add.s32 	%r212, %r211, %r4;
	mul.wide.u32 	%rd21, %r212, 4;
	add.s64 	%rd22, %rd17, %rd21;
	ld.global.nc.u32 	%r806, [%rd22];
	add.s32 	%r213, %r212, %r4;
	mul.wide.u32 	%rd23, %r213, 4;
	add.s64 	%rd24, %rd17, %rd23;
	ld.global.nc.u32 	%r805, [%rd24];
	add.s32 	%r214, %r213, %r4;
	mul.wide.u32 	%rd25, %r214, 4;
	add.s64 	%rd26, %rd17, %rd25;
	ld.global.nc.u32 	%r804, [%rd26];
	add.s32 	%r215, %r214, %r4;
	mul.wide.u32 	%rd27, %r215, 4;
	add.s64 	%rd28, %rd17, %rd27;
	ld.global.nc.u32 	%r803, [%rd28];
	add.s32 	%r216, %r215, %r4;
	mul.wide.u32 	%rd29, %r216, 4;
	add.s64 	%rd30, %rd17, %rd29;
	ld.global.nc.u32 	%r802, [%rd30];
	add.s32 	%r217, %r216, %r4;
	mul.wide.u32 	%rd31, %r217, 4;
	add.s64 	%rd32, %rd17, %rd31;
	ld.global.nc.u32 	%r801, [%rd32];
	add.s32 	%r218, %r217, %r4;
	mul.wide.u32 	%rd33, %r218, 4;
	add.s64 	%rd34, %rd17, %rd33;
	ld.global.nc.u32 	%r800, [%rd34];
	add.s32 	%r219, %r218, %r4;
	mul.wide.u32 	%rd35, %r219, 4;
	add.s64 	%rd36, %rd17, %rd35;
	ld.global.nc.u32 	%r799, [%rd36];
	add.s32 	%r220, %r219, %r4;
	mul.wide.u32 	%rd37, %r220, 4;
	add.s64 	%rd38, %rd17, %rd37;
	ld.global.nc.u32 	%r798, [%rd38];
	add.s32 	%r221, %r220, %r4;
	mul.wide.u32 	%rd39, %r221, 4;
	add.s64 	%rd40, %rd17, %rd39;
	ld.global.nc.u32 	%r797, [%rd40];
	add.s32 	%r222, %r221, %r4;
	mul.wide.u32 	%rd41, %r222, 4;
	add.s64 	%rd42, %rd17, %rd41;
	ld.global.nc.u32 	%r796, [%rd42];
	add.s32 	%r223, %r222, %r4;
	mul.wide.u32 	%rd43, %r223, 4;
	add.s64 	%rd44, %rd17, %rd43;
	ld.global.nc.u32 	%r795, [%rd44];
	add.s32 	%r224, %r223, %r4;
	mul.wide.u32 	%rd45, %r224, 4;
	add.s64 	%rd46, %rd17, %rd45;
	ld.global.nc.u32 	%r794, [%rd46];
	add.s32 	%r225, %r224, %r4;
	mul.wide.u32 	%rd47, %r225, 4;
	add.s64 	%rd48, %rd17, %rd47;
	ld.global.nc.u32 	%r793, [%rd48];
	add.s32 	%r226, %r225, %r4;
	mul.wide.u32 	%rd49, %r226, 4;
	add.s64 	%rd50, %rd17, %rd49;
	ld.global.nc.u32 	%r792, [%rd50];
	add.s32 	%r227, %r226, %r4;
	mul.wide.u32 	%rd51, %r227, 4;
	add.s64 	%rd52, %rd17, %rd51;
	ld.global.nc.u32 	%r791, [%rd52];
	add.s32 	%r228, %r227, %r4;
	mul.wide.u32 	%rd53, %r228, 4;
	add.s64 	%rd54, %rd17, %rd53;
	ld.global.nc.u32 	%r790, [%rd54];
	add.s32 	%r229, %r228, %r4;
	mul.wide.u32 	%rd55, %r229, 4;
	add.s64 	%rd56, %rd17, %rd55;
	ld.global.nc.u32 	%r789, [%rd56];
	add.s32 	%r230, %r229, %r4;
	mul.wide.u32 	%rd57, %r230, 4;
	add.s64 	%rd58, %rd17, %rd57;
	ld.global.nc.u32 	%r788, [%rd58];
	add.s32 	%r231, %r230, %r4;
	mul.wide.u32 	%rd59, %r231, 4;
	add.s64 	%rd60, %rd17, %rd59;
	ld.global.nc.u32 	%r787, [%rd60];
$L__BB13_5:
	ld.param.u64 	%rd197, [_Z13_spmm_conv_13PKfPfiiPKiS3_S3_S0__param_0];
	sub.s32 	%r232, %r809, %r811;
	shfl.sync.idx.b32	%r233|%p4, %r810, %r232, 31, -1;
	add.s32 	%r234, %r232, 1;
	shfl.sync.idx.b32	%r235|%p5, %r810, %r234, 31, -1;
	add.s32 	%r236, %r232, 2;
	shfl.sync.idx.b32	%r237|%p6, %r810, %r236, 31, -1;
	add.s32 	%r238, %r232, 3;
	shfl.sync.idx.b32	%r239|%p7, %r810, %r238, 31, -1;
	add.s32 	%r240, %r232, 4;
	shfl.sync.idx.b32	%r241|%p8, %r810, %r240, 31, -1;
	add.s32 	%r242, %r232, 5;
	shfl.sync.idx.b32	%r243|%p9, %r810, %r242, 31, -1;
	add.s32 	%r244, %r232, 6;
	shfl.sync.idx.b32	%r245|%p10, %r810, %r244, 31, -1;
	add.s32 	%r246, %r232, 7;
	shfl.sync.idx.b32	%r247|%p11, %r810, %r246, 31, -1;
	cvta.to.global.u64 	%rd61, %rd197;
	mul.wide.s32 	%rd62, %r233, 4;
	add.s64 	%rd63, %rd61, %rd62;
	shfl.sync.idx.b32	%r248|%p12, %r808, %r232, 31, -1;
	mov.b32 	%f552, %r248;
	ld.global.nc.f32 	%f553, [%rd63];
	fma.rn.f32 	%f554, %f553, %f552, %f1503;
	ld.global.nc.f32 	%f555, [%rd63+128];
	fma.rn.f32 	%f556, %f555, %f552, %f1502;
	shfl.sync.idx.b32	%r249|%p13, %r807, %r232, 31, -1;
	mov.b32 	%f557, %r249;
	fma.rn.f32 	%f558, %f553, %f557, %f1501;
	fma.rn.f32 	%f559, %f555, %f557, %f1500;
	shfl.sync.idx.b32	%r250|%p14, %r806, %r232, 31, -1;
	mov.b32 	%f560, %r250;
	fma.rn.f32 	%f561, %f553, %f560, %f1499;
	fma.rn.f32 	%f562, %f555, %f560, %f1498;
	shfl.sync.idx.b32	%r251|%p15, %r805, %r232, 31, -1;
	mov.b32 	%f563, %r251;
	fma.rn.f32 	%f564, %f553, %f563, %f1497;
	fma.rn.f32 	%f565, %f555, %f563, %f1496;
	shfl.sync.idx.b32	%r252|%p16, %r804, %r232, 31, -1;
	mov.b32 	%f566, %r252;
	fma.rn.f32 	%f567, %f553, %f566, %f1495;
	fma.rn.f32 	%f568, %f555, %f566, %f1494;
	shfl.sync.idx.b32	%r253|%p17, %r803, %r232, 31, -1;
	mov.b32 	%f569, %r253;
	fma.rn.f32 	%f570, %f553, %f569, %f1493;
	fma.rn.f32 	%f571, %f555, %f569, %f1492;
	shfl.sync.idx.b32	%r254|%p18, %r802, %r232, 31, -1;
	mov.b32 	%f572, %r254;
	fma.rn.f32 	%f573, %f553, %f572, %f1491;
	fma.rn.f32 	%f574, %f555, %f572, %f1490;
	shfl.sync.idx.b32	%r255|%p19, %r801, %r232, 31, -1;
	mov.b32 	%f575, %r255;
	fma.rn.f32 	%f576, %f553, %f575, %f1489;
	fma.rn.f32 	%f577, %f555, %f575, %f1488;
	shfl.sync.idx.b32	%r256|%p20, %r800, %r232, 31, -1;
	mov.b32 	%f578, %r256;
	fma.rn.f32 	%f579, %f553, %f578, %f1487;
	fma.rn.f32 	%f580, %f555, %f578, %f1486;
	shfl.sync.idx.b32	%r257|%p21, %r799, %r232, 31, -1;
	mov.b32 	%f581, %r257;
	fma.rn.f32 	%f582, %f553, %f581, %f1485;
	fma.rn.f32 	%f583, %f555, %f581, %f1484;
	shfl.sync.idx.b32	%r258|%p22, %r798, %r232, 31, -1;
	mov.b32 	%f584, %r258;
	fma.rn.f32 	%f585, %f553, %f584, %f1483;
	fma.rn.f32 	%f586, %f555, %f584, %f1482;
	shfl.sync.idx.b32	%r259|%p23, %r797, %r232, 31, -1;
	mov.b32 	%f587, %r259;
	fma.rn.f32 	%f588, %f553, %f587, %f1481;
	fma.rn.f32 	%f589, %f555, %f587, %f1480;
	shfl.sync.idx.b32	%r260|%p24, %r796, %r232, 31, -1;
	mov.b32 	%f590, %r260;
	fma.rn.f32 	%f591, %f553, %f590, %f1479;
	fma.rn.f32 	%f592, %f555, %f590, %f1478;
	shfl.sync.idx.b32	%r261|%p25, %r795, %r232, 31, -1;
	mov.b32 	%f593, %r261;
	fma.rn.f32 	%f594, %f553, %f593, %f1477;
	fma.rn.f32 	%f595, %f555, %f593, %f1476;
	shfl.sync.idx.b32	%r262|%p26, %r794, %r232, 31, -1;
	mov.b32 	%f596, %r262;
	fma.rn.f32 	%f597, %f553, %f596, %f1475;
	fma.rn.f32 	%f598, %f555, %f596, %f1474;
	shfl.sync.idx.b32	%r263|%p27, %r793, %r232, 31, -1;
	mov.b32 	%f599, %r263;
	fma.rn.f32 	%f600, %f553, %f599, %f1473;
	fma.rn.f32 	%f601, %f555, %f599, %f1472;
	shfl.sync.idx.b32	%r264|%p28, %r792, %r232, 31, -1;
	mov.b32 	%f602, %r264;
	fma.rn.f32 	%f603, %f553, %f602, %f1471;
	fma.rn.f32 	%f604, %f555, %f602, %f1470;
	shfl.sync.idx.b32	%r265|%p29, %r791, %r232, 31, -1;
	mov.b32 	%f605, %r265;
	fma.rn.f32 	%f606, %f553, %f605, %f1469;
	fma.rn.f32 	%f607, %f555, %f605, %f1468;
	shfl.sync.idx.b32	%r266|%p30, %r790, %r232, 31, -1;
	mov.b32 	%f608, %r266;
	fma.rn.f32 	%f609, %f553, %f608, %f1467;
	fma.rn.f32 	%f610, %f555, %f608, %f1466;
	shfl.sync.idx.b32	%r267|%p31, %r789, %r232, 31, -1;
	mov.b32 	%f611, %r267;
	fma.rn.f32 	%f612, %f553, %f611, %f1465;
	fma.rn.f32 	%f613, %f555, %f611, %f1464;
	shfl.sync.idx.b32	%r268|%p32, %r788, %r232, 31, -1;
	mov.b32 	%f614, %r268;
	fma.rn.f32 	%f615, %f553, %f614, %f1463;
	fma.rn.f32 	%f616, %f555, %f614, %f1462;
	shfl.sync.idx.b32	%r269|%p33, %r787, %r232, 31, -1;
	mov.b32 	%f617, %r269;
	fma.rn.f32 	%f618, %f553, %f617, %f1461;
	fma.rn.f32 	%f619, %f555, %f617, %f1460;
	mul.wide.s32 	%rd64, %r235, 4;
	add.s64 	%rd65, %rd61, %rd64;
	shfl.sync.idx.b32	%r270|%p34, %r808, %r234, 31, -1;
	mov.b32 	%f620, %r270;
	ld.global.nc.f32 	%f621, [%rd65];
	fma.rn.f32 	%f622, %f621, %f620, %f554;
	ld.global.nc.f32 	%f623, [%rd65+128];
	fma.rn.f32 	%f624, %f623, %f620, %f556;
	shfl.sync.idx.b32	%r271|%p35, %r807, %r234, 31, -1;
	mov.b32 	%f625, %r271;
	fma.rn.f32 	%f626, %f621, %f625, %f558;
	fma.rn.f32 	%f627, %f623, %f625, %f559;
	shfl.sync.idx.b32	%r272|%p36, %r806, %r234, 31, -1;
	mov.b32 	%f628, %r272;
	fma.rn.f32 	%f629, %f621, %f628, %f561;
	fma.rn.f32 	%f630, %f623, %f628, %f562;
	shfl.sync.idx.b32	%r273|%p37, %r805, %r234, 31, -1;
	mov.b32 	%f631, %r273;
	fma.rn.f32 	%f632, %f621, %f631, %f564;
	fma.rn.f32 	%f633, %f623, %f631, %f565;
	shfl.sync.idx.b32	%r274|%p38, %r804, %r234, 31, -1;
	mov.b32 	%f634, %r274;
	fma.rn.f32 	%f635, %f621, %f634, %f567;
	fma.rn.f32 	%f636, %f623, %f634, %f568;
	shfl.sync.idx.b32	%r275|%p39, %r803, %r234, 31, -1;
	mov.b32 	%f637, %r275;
	fma.rn.f32 	%f638, %f621, %f637, %f570;
	fma.rn.f32 	%f639, %f623, %f637, %f571;
	shfl.sync.idx.b32	%r276|%p40, %r802, %r234, 31, -1;
	mov.b32 	%f640, %r276;
	fma.rn.f32 	%f641, %f621, %f640, %f573;
	fma.rn.f32 	%f642, %f623, %f640, %f574;
	shfl.sync.idx.b32	%r277|%p41, %r801, %r234, 31, -1;
	mov.b32 	%f643, %r277;
	fma.rn.f32 	%f644, %f621, %f643, %f576;
	fma.rn.f32 	%f645, %f623, %f643, %f577;
	shfl.sync.idx.b32	%r278|%p42, %r800, %r234, 31, -1;
	mov.b32 	%f646, %r278;
	fma.rn.f32 	%f647, %f621, %f646, %f579;
	fma.rn.f32 	%f648, %f623, %f646, %f580;
	shfl.sync.idx.b32	%r279|%p43, %r799, %r234, 31, -1;
	mov.b32 	%f649, %r279;
	fma.rn.f32 	%f650, %f621, %f649, %f582;
	fma.rn.f32 	%f651, %f623, %f649, %f583;
	shfl.sync.idx.b32	%r280|%p44, %r798, %r234, 31, -1;
	mov.b32 	%f652, %r280;
	fma.rn.f32 	%f653, %f621, %f652, %f585;
	fma.rn.f32 	%f654, %f623, %f652, %f586;
	shfl.sync.idx.b32	%r281|%p45, %r797, %r234, 31, -1;
	mov.b32 	%f655, %r281;
	fma.rn.f32 	%f656, %f621, %f655, %f588;
	fma.rn.f32 	%f657, %f623, %f655, %f589;
	shfl.sync.idx.b32	%r282|%p46, %r796, %r234, 31, -1;
	mov.b32 	%f658, %r282;
	fma.rn.f32 	%f659, %f621, %f658, %f591;
	fma.rn.f32 	%f660, %f623, %f658, %f592;
	shfl.sync.idx.b32	%r283|%p47, %r795, %r234, 31, -1;
	mov.b32 	%f661, %r283;
	fma.rn.f32 	%f662, %f621, %f661, %f594;
	fma.rn.f32 	%f663, %f623, %f661, %f595;
	shfl.sync.idx.b32	%r284|%p48, %r794, %r234, 31, -1;
	mov.b32 	%f664, %r284;
	fma.rn.f32 	%f665, %f621, %f664, %f597;
	fma.rn.f32 	%f666, %f623, %f664, %f598;
	shfl.sync.idx.b32	%r285|%p49, %r793, %r234, 31, -1;
	mov.b32 	%f667, %r285;
	fma.rn.f32 	%f668, %f621, %f667, %f600;
	fma.rn.f32 	%f669, %f623, %f667, %f601;
	shfl.sync.idx.b32	%r286|%p50, %r792, %r234, 31, -1;
	mov.b32 	%f670, %r286;
	fma.rn.f32 	%f671, %f621, %f670, %f603;
	fma.rn.f32 	%f672, %f623, %f670, %f604;
	shfl.sync.idx.b32	%r287|%p51, %r791, %r234, 31, -1;
	mov.b32 	%f673, %r287;
	fma.rn.f32 	%f674, %f621, %f673, %f606;
	fma.rn.f32 	%f675, %f623, %f673, %f607;
	shfl.sync.idx.b32	%r288|%p52, %r790, %r234, 31, -1;
	mov.b32 	%f676, %r288;
	fma.rn.f32 	%f677, %f621, %f676, %f609;
	fma.rn.f32 	%f678, %f623, %f676, %f610;
	shfl.sync.idx.b32	%r289|%p53, %r789, %r234, 31, -1;
	mov.b32 	%f679, %r289;
	fma.rn.f32 	%f680, %f621, %f679, %f612;
	fma.rn.f32 	%f681, %f623, %f679, %f613;
	shfl.sync.idx.b32	%r290|%p54, %r788, %r234, 31, -1;
	mov.b32 	%f682, %r290;
	fma.rn.f32 	%f683, %f621, %f682, %f615;
	fma.rn.f32 	%f684, %f623, %f682, %f616;
	shfl.sync.idx.b32	%r291|%p55, %r787, %r234, 31, -1;
	mov.b32 	%f685, %r291;
	fma.rn.f32 	%f686, %f621, %f685, %f618;
	fma.rn.f32 	%f687, %f623, %f685, %f619;
	mul.wide.s32 	%rd66, %r237, 4;
	add.s64 	%rd67, %rd61, %rd66;
	shfl.sync.idx.b32	%r292|%p56, %r808, %r236, 31, -1;
	mov.b32 	%f688, %r292;
	ld.global.nc.f32 	%f689, [%rd67];
	fma.rn.f32 	%f690, %f689, %f688, %f622;
	ld.global.nc.f32 	%f691, [%rd67+128];
	fma.rn.f32 	%f692, %f691, %f688, %f624;
	shfl.sync.idx.b32	%r293|%p57, %r807, %r236, 31, -1;
	mov.b32 	%f693, %r293;
	fma.rn.f32 	%f694, %f689, %f693, %f626;
	fma.rn.f32 	%f695, %f691, %f693, %f627;
	shfl.sync.idx.b32	%r294|%p58, %r806, %r236, 31, -1;
	mov.b32 	%f696, %r294;
	fma.rn.f32 	%f697, %f689, %f696, %f629;
	fma.rn.f32 	%f698, %f691, %f696, %f630;
	shfl.sync.idx.b32	%r295|%p59, %r805, %r236, 31, -1;
	mov.b32 	%f699, %r295;
	fma.rn.f32 	%f700, %f689, %f699, %f632;
	fma.rn.f32 	%f701, %f691, %f699, %f633;
	shfl.sync.idx.b32	%r296|%p60, %r804, %r236, 31, -1;
	mov.b32 	%f702, %r296;
	fma.rn.f32 	%f703, %f689, %f702, %f635;
	fma.rn.f32 	%f704, %f691, %f702, %f636;
	shfl.sync.idx.b32	%r297|%p61, %r803, %r236, 31, -1;
	mov.b32 	%f705, %r297;
	fma.rn.f32 	%f706, %f689, %f705, %f638;
	fma.rn.f32 	%f707, %f691, %f705, %f639;
	shfl.sync.idx.b32	%r298|%p62, %r802, %r236, 31, -1;
	mov.b32 	%f708, %r298;
	fma.rn.f32 	%f709, %f689, %f708, %f641;
	fma.rn.f32 	%f710, %f691, %f708, %f642;
	shfl.sync.idx.b32	%r299|%p63, %r801, %r236, 31, -1;
	mov.b32 	%f711, %r299;
	fma.rn.f32 	%f712, %f689, %f711, %f644;
	fma.rn.f32 	%f713, %f691, %f711, %f645;
	shfl.sync.idx.b32	%r300|%p64, %r800, %r236, 31, -1;
	mov.b32 	%f714, %r300;
	fma.rn.f32 	%f715, %f689, %f714, %f647;
	fma.rn.f32 	%f716, %f691, %f714, %f648;
	shfl.sync.idx.b32	%r301|%p65, %r799, %r236, 31, -1;
	mov.b32 	%f717, %r301;
	fma.rn.f32 	%f718, %f689, %f717, %f650;
	fma.rn.f32 	%f719, %f691, %f717, %f651;
	shfl.sync.idx.b32	%r302|%p66, %r798, %r236, 31, -1;
	mov.b32 	%f720, %r302;
	fma.rn.f32 	%f721, %f689, %f720, %f653;
	fma.rn.f32 	%f722, %f691, %f720, %f654;
	shfl.sync.idx.b32	%r303|%p67, %r797, %r236, 31, -1;
	mov.b32 	%f723, %r303;
	fma.rn.f32 	%f724, %f689, %f723, %f656;
	fma.rn.f32 	%f725, %f691, %f723, %f657;
	shfl.sync.idx.b32	%r304|%p68, %r796, %r236, 31, -1;
	mov.b32 	%f726, %r304;
	fma.rn.f32 	%f727, %f689, %f726, %f659;
	fma.rn.f32 	%f728, %f691, %f726, %f660;
	shfl.sync.idx.b32	%r305|%p69, %r795, %r236, 31, -1;
	mov.b32 	%f729, %r305;
	fma.rn.f32 	%f730, %f689, %f729, %f662;
	fma.rn.f32 	%f731, %f691, %f729, %f663;
	shfl.sync.idx.b32	%r306|%p70, %r794, %r236, 31, -1;
	mov.b32 	%f732, %r306;
	fma.rn.f32 	%f733, %f689, %f732, %f665;
	fma.rn.f32 	%f734, %f691, %f732, %f666;
	shfl.sync.idx.b32	%r307|%p71, %r793, %r236, 31, -1;
	mov.b32 	%f735, %r307;
	fma.rn.f32 	%f736, %f689, %f735, %f668;
	fma.rn.f32 	%f737, %f691, %f735, %f669;
	shfl.sync.idx.b32	%r308|%p72, %r792, %r236, 31, -1;
	mov.b32 	%f738, %r308;
	fma.rn.f32 	%f739, %f689, %f738, %f671;
	fma.rn.f32 	%f740, %f691, %f738, %f672;
	shfl.sync.idx.b32	%r309|%p73, %r791, %r236, 31, -1;
	mov.b32 	%f741, %r309;
	fma.rn.f32 	%f742, %f689, %f741, %f674;
	fma.rn.f32 	%f743, %f691, %f741, %f675;
	shfl.sync.idx.b32	%r310|%p74, %r790, %r236, 31, -1;
	mov.b32 	%f744, %r310;
	fma.rn.f32 	%f745, %f689, %f744, %f677;
	fma.rn.f32 	%f746, %f691, %f744, %f678;
	shfl.sync.idx.b32	%r311|%p75, %r789, %r236, 31, -1;
	mov.b32 	%f747, %r311;
	fma.rn.f32 	%f748, %f689, %f747, %f680;
	fma.rn.f32 	%f749, %f691, %f747, %f681;
	shfl.sync.idx.b32	%r312|%p76, %r788, %r236, 31, -1;
	mov.b32 	%f750, %r312;
	fma.rn.f32 	%f751, %f689, %f750, %f683;
	fma.rn.f32 	%f752, %f691, %f750, %f684;
	shfl.sync.idx.b32	%r313|%p77, %r787, %r236, 31, -1;
	mov.b32 	%f753, %r313;
	fma.rn.f32 	%f754, %f689, %f753, %f686;
	fma.rn.f32 	%f755, %f691, %f753, %f687;
	mul.wide.s32 	%rd68, %r239, 4;
	add.s64 	%rd69, %rd61, %rd68;
	shfl.sync.idx.b32	%r314|%p78, %r808, %r238, 31, -1;
	mov.b32 	%f756, %r314;
	ld.global.nc.f32 	%f757, [%rd69];
	fma.rn.f32 	%f758, %f757, %f756, %f690;
	ld.global.nc.f32 	%f759, [%rd69+128];
	fma.rn.f32 	%f760, %f759, %f756, %f692;
	shfl.sync.idx.b32	%r315|%p79, %r807, %r238, 31, -1;
	mov.b32 	%f761, %r315;
	fma.rn.f32 	%f762, %f757, %f761, %f694;
	fma.rn.f32 	%f763, %f759, %f761, %f695;
	shfl.sync.idx.b32	%r316|%p80, %r806, %r238, 31, -1;
	mov.b32 	%f764, %r316;
	fma.rn.f32 	%f765, %f757, %f764, %f697;
	fma.rn.f32 	%f766, %f759, %f764, %f698;
	shfl.sync.idx.b32	%r317|%p81, %r805, %r238, 31, -1;
	mov.b32 	%f767, %r317;
	fma.rn.f32 	%f768, %f757, %f767, %f700;
	fma.rn.f32 	%f769, %f759, %f767, %f701;
	shfl.sync.idx.b32	%r318|%p82, %r804, %r238, 31, -1;
	mov.b32 	%f770, %r318;
	fma.rn.f32 	%f771, %f757, %f770, %f703;
	fma.rn.f32 	%f772, %f759, %f770, %f704;
	shfl.sync.idx.b32	%r319|%p83, %r803, %r238, 31, -1;
	mov.b32 	%f773, %r319;
	fma.rn.f32 	%f774, %f757, %f773, %f706;
	fma.rn.f32 	%f775, %f759, %f773, %f707;
	shfl.sync.idx.b32	%r320|%p84, %r802, %r238, 31, -1;
	mov.b32 	%f776, %r320;
	fma.rn.f32 	%f777, %f757, %f776, %f709;
	fma.rn.f32 	%f778, %f759, %f776, %f710;
	shfl.sync.idx.b32	%r321|%p85, %r801, %r238, 31, -1;
	mov.b32 	%f779, %r321;
	fma.rn.f32 	%f780, %f757, %f779, %f712;
	fma.rn.f32 	%f781, %f759, %f779, %f713;
	shfl.sync.idx.b32	%r322|%p86, %r800, %r238, 31, -1;
	mov.b32 	%f782, %r322;
	fma.rn.f32 	%f783, %f757, %f782, %f715;
	fma.rn.f32 	%f784, %f759, %f782, %f716;
	shfl.sync.idx.b32	%r323|%p87, %r799, %r238, 31, -1;
	mov.b32 	%f785, %r323;
	fma.rn.f32 	%f786, %f757, %f785, %f718;
	fma.rn.f32 	%f787, %f759, %f785, %f719;
	shfl.sync.idx.b32	%r324|%p88, %r798, %r238, 31, -1;
	mov.b32 	%f788, %r324;
	fma.rn.f32 	%f789, %f757, %f788, %f721;
	fma.rn.f32 	%f790, %f759, %f788, %f722;
	shfl.sync.idx.b32	%r325|%p89, %r797, %r238, 31, -1;
	mov.b32 	%f791, %r325;
	fma.rn.f32 	%f792, %f757, %f791, %f724;
	fma.rn.f32 	%f793, %f759, %f791, %f725;
	shfl.sync.idx.b32	%r326|%p90, %r796, %r238, 31, -1;
	mov.b32 	%f794, %r326;
	fma.rn.f32 	%f795, %f757, %f794, %f727;
	fma.rn.f32 	%f796, %f759, %f794, %f728;
	shfl.sync.idx.b32	%r327|%p91, %r795, %r238, 31, -1;
	mov.b32 	%f797, %r327;
	fma.rn.f32 	%f798, %f757, %f797, %f730;
	fma.rn.f32 	%f799, %f759, %f797, %f731;
	shfl.sync.idx.b32	%r328|%p92, %r794, %r238, 31, -1;
	mov.b32 	%f800, %r328;
	fma.rn.f32 	%f801, %f757, %f800, %f733;
	fma.rn.f32 	%f802, %f759, %f800, %f734;
	shfl.sync.idx.b32	%r329|%p93, %r793, %r238, 31, -1;
	mov.b32 	%f803, %r329;
	fma.rn.f32 	%f804, %f757, %f803, %f736;
	fma.rn.f32 	%f805, %f759, %f803, %f737;
	shfl.sync.idx.b32	%r330|%p94, %r792, %r238, 31, -1;
	mov.b32 	%f806, %r330;
	fma.rn.f32 	%f807, %f757, %f806, %f739;
	fma.rn.f32 	%f808, %f759, %f806, %f740;
	shfl.sync.idx.b32	%r331|%p95, %r791, %r238, 31, -1;
	mov.b32 	%f809, %r331;
	fma.rn.f32 	%f810, %f757, %f809, %f742;
	fma.rn.f32 	%f811, %f759, %f809, %f743;
	shfl.sync.idx.b32	%r332|%p96, %r790, %r238, 31, -1;
	mov.b32 	%f812, %r332;
	fma.rn.f32 	%f813, %f757, %f812, %f745;
	fma.rn.f32 	%f814, %f759, %f812, %f746;
	shfl.sync.idx.b32	%r333|%p97, %r789, %r238, 31, -1;
	mov.b32 	%f815, %r333;
	fma.rn.f32 	%f816, %f757, %f815, %f748;
	fma.rn.f32 	%f817, %f759, %f815, %f749;
	shfl.sync.idx.b32	%r334|%p98, %r788, %r238, 31, -1;
	mov.b32 	%f818, %r334;
	fma.rn.f32 	%f819, %f757, %f818, %f751;
	fma.rn.f32 	%f820, %f759, %f818, %f752;
	shfl.sync.idx.b32	%r335|%p99, %r787, %r238, 31, -1;
	mov.b32 	%f821, %r335;
	fma.rn.f32 	%f822, %f757, %f821, %f754;
	fma.rn.f32 	%f823, %f759, %f821, %f755;
	mul.wide.s32 	%rd70, %r241, 4;
	add.s64 	%rd71, %rd61, %rd70;
	shfl.sync.idx.b32	%r336|%p100, %r808, %r240, 31, -1;
	mov.b32 	%f824, %r336;
	ld.global.nc.f32 	%f825, [%rd71];
	fma.rn.f32 	%f826, %f825, %f824, %f758;
	ld.global.nc.f32 	%f827, [%rd71+128];
	fma.rn.f32 	%f828, %f827, %f824, %f760;
	shfl.sync.idx.b32	%r337|%p101, %r807, %r240, 31, -1;
	mov.b32 	%f829, %r337;
	fma.rn.f32 	%f830, %f825, %f829, %f762;
	fma.rn.f32 	%f831, %f827, %f829, %f763;
	shfl.sync.idx.b32	%r338|%p102, %r806, %r240, 31, -1;
	mov.b32 	%f832, %r338;
	fma.rn.f32 	%f833, %f825, %f832, %f765;
	fma.rn.f32 	%f834, %f827, %f832, %f766;
	shfl.sync.idx.b32	%r339|%p103, %r805, %r240, 31, -1;
	mov.b32 	%f835, %r339;
	fma.rn.f32 	%f836, %f825, %f835, %f768;
	fma.rn.f32 	%f837, %f827, %f835, %f769;
	shfl.sync.idx.b32	%r340|%p104, %r804, %r240, 31, -1;
	mov.b32 	%f838, %r340;
	fma.rn.f32 	%f839, %f825, %f838, %f771;
	fma.rn.f32 	%f840, %f827, %f838, %f772;
	shfl.sync.idx.b32	%r341|%p105, %r803, %r240, 31, -1;
	mov.b32 	%f841, %r341;
	fma.rn.f32 	%f842, %f825, %f841, %f774;
	fma.rn.f32 	%f843, %f827, %f841, %f775;
	shfl.sync.idx.b32	%r342|%p106, %r802, %r240, 31, -1;
	mov.b32 	%f844, %r342;
	fma.rn.f32 	%f845, %f825, %f844, %f777;
	fma.rn.f32 	%f846, %f827, %f844, %f778;
	shfl.sync.idx.b32	%r343|%p107, %r801, %r240, 31, -1;
	mov.b32 	%f847, %r343;
	fma.rn.f32 	%f848, %f825, %f847, %f780;
	fma.rn.f32 	%f849, %f827, %f847, %f781;
	shfl.sync.idx.b32	%r344|%p108, %r800, %r240, 31, -1;
	mov.b32 	%f850, %r344;
	fma.rn.f32 	%f851, %f825, %f850, %f783;
	fma.rn.f32 	%f852, %f827, %f850, %f784;
	shfl.sync.idx.b32	%r345|%p109, %r799, %r240, 31, -1;
	mov.b32 	%f853, %r345;
	fma.rn.f32 	%f854, %f825, %f853, %f786;
	fma.rn.f32 	%f855, %f827, %f853, %f787;
	shfl.sync.idx.b32	%r346|%p110, %r798, %r240, 31, -1;
	mov.b32 	%f856, %r346;
	fma.rn.f32 	%f857, %f825, %f856, %f789;
	fma.rn.f32 	%f858, %f827, %f856, %f790;
	shfl.sync.idx.b32	%r347|%p111, %r797, %r240, 31, -1;
	mov.b32 	%f859, %r347;
	fma.rn.f32 	%f860, %f825, %f859, %f792;
	fma.rn.f32 	%f861, %f827, %f859, %f793;
	shfl.sync.idx.b32	%r348|%p112, %r796, %r240, 31, -1;
	mov.b32 	%f862, %r348;
	fma.rn.f32 	%f863, %f825, %f862, %f795;
	fma.rn.f32 	%f864, %f827, %f862, %f796;
	shfl.sync.idx.b32	%r349|%p113, %r795, %r240, 31, -1;
	mov.b32 	%f865, %r349;
	fma.rn.f32 	%f866, %f825, %f865, %f798;
	fma.rn.f32 	%f867, %f827, %f865, %f799;
	shfl.sync.idx.b32	%r350|%p114, %r794, %r240, 31, -1;
	mov.b32 	%f868, %r350;
	fma.rn.f32 	%f869, %f825, %f868, %f801;
	fma.rn.f32 	%f870, %f827, %f868, %f802;
	shfl.sync.idx.b32	%r351|%p115, %r793, %r240, 31, -1;
	mov.b32 	%f871, %r351;
	fma.rn.f32 	%f872, %f825, %f871, %f804;
	fma.rn.f32 	%f873, %f827, %f871, %f805;
	shfl.sync.idx.b32	%r352|%p116, %r792, %r240, 31, -1;
	mov.b32 	%f874, %r352;
	fma.rn.f32 	%f875, %f825, %f874, %f807;
	fma.rn.f32 	%f876, %f827, %f874, %f808;
	shfl.sync.idx.b32	%r353|%p117, %r791, %r240, 31, -1;
	mov.b32 	%f877, %r353;
	fma.rn.f32 	%f878, %f825, %f877, %f810;
	fma.rn.f32 	%f879, %f827, %f877, %f811;
	shfl.sync.idx.b32	%r354|%p118, %r790, %r240, 31, -1;
	mov.b32 	%f880, %r354;
	fma.rn.f32 	%f881, %f825, %f880, %f813;
	fma.rn.f32 	%f882, %f827, %f880, %f814;
	shfl.sync.idx.b32	%r355|%p119, %r789, %r240, 31, -1;
	mov.b32 	%f883, %r355;
	fma.rn.f32 	%f884, %f825, %f883, %f816;
	fma.rn.f32 	%f885, %f827, %f883, %f817;
	shfl.sync.idx.b32	%r356|%p120, %r788, %r240, 31, -1;
	mov.b32 	%f886, %r356;
	fma.rn.f32 	%f887, %f825, %f886, %f819;
	fma.rn.f32 	%f888, %f827, %f886, %f820;
	shfl.sync.idx.b32	%r357|%p121, %r787, %r240, 31, -1;
	mov.b32 	%f889, %r357;
	fma.rn.f32 	%f890, %f825, %f889, %f822;
	fma.rn.f32 	%f891, %f827, %f889, %f823;
	mul.wide.s32 	%rd72, %r243, 4;
	add.s64 	%rd73, %rd61, %rd72;
	shfl.sync.idx.b32	%r358|%p122, %r808, %r242, 31, -1;
	mov.b32 	%f892, %r358;
	ld.global.nc.f32 	%f893, [%rd73];
	fma.rn.f32 	%f894, %f893, %f892, %f826;
	ld.global.nc.f32 	%f895, [%rd73+128];
	fma.rn.f32 	%f896, %f895, %f892, %f828;
	shfl.sync.idx.b32	%r359|%p123, %r807, %r242, 31, -1;
	mov.b32 	%f897, %r359;
	fma.rn.f32 	%f898, %f893, %f897, %f830;
	fma.rn.f32 	%f899, %f895, %f897, %f831;
	shfl.sync.idx.b32	%r360|%p124, %r806, %r242, 31, -1;
	mov.b32 	%f900, %r360;
	fma.rn.f32 	%f901, %f893, %f900, %f833;
	fma.rn.f32 	%f902, %f895, %f900, %f834;
	shfl.sync.idx.b32	%r361|%p125, %r805, %r242, 31, -1;
	mov.b32 	%f903, %r361;
	fma.rn.f32 	%f904, %f893, %f903, %f836;
	fma.rn.f32 	%f905, %f895, %f903, %f837;
	shfl.sync.idx.b32	%r362|%p126, %r804, %r242, 31, -1;
	mov.b32 	%f906, %r362;
	fma.rn.f32 	%f907, %f893, %f906, %f839;
	fma.rn.f32 	%f908, %f895, %f906, %f840;
	shfl.sync.idx.b32	%r363|%p127, %r803, %r242, 31, -1;
	mov.b32 	%f909, %r363;
	fma.rn.f32 	%f910, %f893, %f909, %f842;
	fma.rn.f32 	%f911, %f895, %f909, %f843;
	shfl.sync.idx.b32	%r364|%p128, %r802, %r242, 31, -1;
	mov.b32 	%f912, %r364;
	fma.rn.f32 	%f913, %f893, %f912, %f845;
	fma.rn.f32 	%f914, %f895, %f912, %f846;
	shfl.sync.idx.b32	%r365|%p129, %r801, %r242, 31, -1;
	mov.b32 	%f915, %r365;
	fma.rn.f32 	%f916, %f893, %f915, %f848;
	fma.rn.f32 	%f917, %f895, %f915, %f849;
	shfl.sync.idx.b32	%r366|%p130, %r800, %r242, 31, -1;
	mov.b32 	%f918, %r366;
	fma.rn.f32 	%f919, %f893, %f918, %f851;
	fma.rn.f32 	%f920, %f895, %f918, %f852;
	shfl.sync.idx.b32	%r367|%p131, %r799, %r242, 31, -1;
	mov.b32 	%f921, %r367;
	fma.rn.f32 	%f922, %f893, %f921, %f854;
	fma.rn.f32 	%f923, %f895, %f921, %f855;
	shfl.sync.idx.b32	%r368|%p132, %r798, %r242, 31, -1;
	mov.b32 	%f924, %r368;
	fma.rn.f32 	%f925, %f893, %f924, %f857;
	fma.rn.f32 	%f926, %f895, %f924, %f858;
	shfl.sync.idx.b32	%r369|%p133, %r797, %r242, 31, -1;
	mov.b32 	%f927, %r369;
	fma.rn.f32 	%f928, %f893, %f927, %f860;
	fma.rn.f32 	%f929, %f895, %f927, %f861;
	shfl.sync.idx.b32	%r370|%p134, %r796, %r242, 31, -1;
	mov.b32 	%f930, %r370;
	fma.rn.f32 	%f931, %f893, %f930, %f863;
	fma.rn.f32 	%f932, %f895, %f930, %f864;
	shfl.sync.idx.b32	%r371|%p135, %r795, %r242, 31, -1;
	mov.b32 	%f933, %r371;
	fma.rn.f32 	%f934, %f893, %f933, %f866;
	fma.rn.f32 	%f935, %f895, %f933, %f867;
	shfl.sync.idx.b32	%r372|%p136, %r794, %r242, 31, -1;
	mov.b32 	%f936, %r372;
	fma.rn.f32 	%f937, %f893, %f936, %f869;
	fma.rn.f32 	%f938, %f895, %f936, %f870;
	shfl.sync.idx.b32	%r373|%p137, %r793, %r242, 31, -1;
	mov.b32 	%f939, %r373;
	fma.rn.f32 	%f940, %f893, %f939, %f872;
	fma.rn.f32 	%f941, %f895, %f939, %f873;
	shfl.sync.idx.b32	%r374|%p138, %r792, %r242, 31, -1;
	mov.b32 	%f942, %r374;
	fma.rn.f32 	%f943, %f893, %f942, %f875;
	fma.rn.f32 	%f944, %f895, %f942, %f876;
	shfl.sync.idx.b32	%r375|%p139, %r791, %r242, 31, -1;
	mov.b32 	%f945, %r375;
	fma.rn.f32 	%f946, %f893, %f945, %f878;
	fma.rn.f32 	%f947, %f895, %f945, %f879;
	shfl.sync.idx.b32	%r376|%p140, %r790, %r242, 31, -1;
	mov.b32 	%f948, %r376;
	fma.rn.f32 	%f949, %f893, %f948, %f881;
	fma.rn.f32 	%f950, %f895, %f948, %f882;
	shfl.sync.idx.b32	%r377|%p141, %r789, %r242, 31, -1;
	mov.b32 	%f951, %r377;
	fma.rn.f32 	%f952, %f893, %f951, %f884;
	fma.rn.f32 	%f953, %f895, %f951, %f885;
	shfl.sync.idx.b32	%r378|%p142, %r788, %r242, 31, -1;
	mov.b32 	%f954, %r378;
	fma.rn.f32 	%f955, %f893, %f954, %f887;
	fma.rn.f32 	%f956, %f895, %f954, %f888;
	shfl.sync.idx.b32	%r379|%p143, %r787, %r242, 31, -1;
	mov.b32 	%f957, %r379;
	fma.rn.f32 	%f958, %f893, %f957, %f890;
	fma.rn.f32 	%f959, %f895, %f957, %f891;
	mul.wide.s32 	%rd74, %r245, 4;
	add.s64 	%rd75, %rd61, %rd74;
	shfl.sync.idx.b32	%r380|%p144, %r808, %r244, 31, -1;
	mov.b32 	%f960, %r380;
	ld.global.nc.f32 	%f961, [%rd75];
	fma.rn.f32 	%f962, %f961, %f960, %f894;
	ld.global.nc.f32 	%f963, [%rd75+128];
	fma.rn.f32 	%f964, %f963, %f960, %f896;
	shfl.sync.idx.b32	%r381|%p145, %r807, %r244, 31, -1;
	mov.b32 	%f965, %r381;
	fma.rn.f32 	%f966, %f961, %f965, %f898;
	fma.rn.f32 	%f967, %f963, %f965, %f899;
	shfl.sync.idx.b32	%r382|%p146, %r806, %r244, 31, -1;
	mov.b32 	%f968, %r382;
	fma.rn.f32 	%f969, %f961, %f968, %f901;
	fma.rn.f32 	%f970, %f963, %f968, %f902;
	shfl.sync.idx.b32	%r383|%p147, %r805, %r244, 31, -1;
	mov.b32 	%f971, %r383;
	fma.rn.f32 	%f972, %f961, %f971, %f904;
	fma.rn.f32 	%f973, %f963, %f971, %f905;
	shfl.sync.idx.b32	%r384|%p148, %r804, %r244, 31, -1;
	mov.b32 	%f974, %r384;
	fma.rn.f32 	%f975, %f961, %f974, %f907;
	fma.rn.f32 	%f976, %f963, %f974, %f908;
	shfl.sync.idx.b32	%r385|%p149, %r803, %r244, 31, -1;
	mov.b32 	%f977, %r385;
	fma.rn.f32 	%f978, %f961, %f977, %f910;
	fma.rn.f32 	%f979, %f963, %f977, %f911;
	shfl.sync.idx.b32	%r386|%p150, %r802, %r244, 31, -1;
	mov.b32 	%f980, %r386;
	fma.rn.f32 	%f981, %f961, %f980, %f913;
	fma.rn.f32 	%f982, %f963, %f980, %f914;
	shfl.sync.idx.b32	%r387|%p151, %r801, %r244, 31, -1;
	mov.b32 	%f983, %r387;
	fma.rn.f32 	%f984, %f961, %f983, %f916;
	fma.rn.f32 	%f985, %f963, %f983, %f917;
	shfl.sync.idx.b32	%r388|%p152, %r800, %r244, 31, -1;
	mov.b32 	%f986, %r388;
	fma.rn.f32 	%f987, %f961, %f986, %f919;
	fma.rn.f32 	%f988, %f963, %f986, %f920;
	shfl.sync.idx.b32	%r389|%p153, %r799, %r244, 31, -1;
	mov.b32 	%f989, %r389;
	fma.rn.f32 	%f990, %f961, %f989, %f922;
	fma.rn.f32 	%f991, %f963, %f989, %f923;
	shfl.sync.idx.b32	%r390|%p154, %r798, %r244, 31, -1;
	mov.b32 	%f992, %r390;
	fma.rn.f32 	%f993, %f961, %f992, %f925;
	fma.rn.f32 	%f994, %f963, %f992, %f926;
	shfl.sync.idx.b32	%r391|%p155, %r797, %r244, 31, -1;
	mov.b32 	%f995, %r391;
	fma.rn.f32 	%f996, %f961, %f995, %f928;
	fma.rn.f32 	%f997, %f963, %f995, %f929;
	shfl.sync.idx.b32	%r392|%p156, %r796, %r244, 31, -1;
	mov.b32 	%f998, %r392;
	fma.rn.f32 	%f999, %f961, %f998, %f931;
	fma.rn.f32 	%f1000, %f963, %f998, %f932;
	shfl.sync.idx.b32	%r393|%p157, %r795, %r244, 31, -1;
	mov.b32 	%f1001, %r393;
	fma.rn.f32 	%f1002, %f961, %f1001, %f934;
	fma.rn.f32 	%f1003, %f963, %f1001, %f935;
	shfl.sync.idx.b32	%r394|%p158, %r794, %r244, 31, -1;
	mov.b32 	%f1004, %r394;
	fma.rn.f32 	%f1005, %f961, %f1004, %f937;
	fma.rn.f32 	%f1006, %f963, %f1004, %f938;
	shfl.sync.idx.b32	%r395|%p159, %r793, %r244, 31, -1;
	mov.b32 	%f1007, %r395;
	fma.rn.f32 	%f1008, %f961, %f1007, %f940;
	fma.rn.f32 	%f1009, %f963, %f1007, %f941;
	shfl.sync.idx.b32	%r396|%p160, %r792, %r244, 31, -1;
	mov.b32 	%f1010, %r396;
	fma.rn.f32 	%f1011, %f961, %f1010, %f943;
	fma.rn.f32 	%f1012, %f963, %f1010, %f944;
	shfl.sync.idx.b32	%r397|%p161, %r791, %r244, 31, -1;
	mov.b32 	%f1013, %r397;
	fma.rn.f32 	%f1014, %f961, %f1013, %f946;
	fma.rn.f32 	%f1015, %f963, %f1013, %f947;
	shfl.sync.idx.b32	%r398|%p162, %r790, %r244, 31, -1;
	mov.b32 	%f1016, %r398;
	fma.rn.f32 	%f1017, %f961, %f1016, %f949;
	fma.rn.f32 	%f1018, %f963, %f1016, %f950;
	shfl.sync.idx.b32	%r399|%p163, %r789, %r244, 31, -1;
	mov.b32 	%f1019, %r399;
	fma.rn.f32 	%f1020, %f961, %f1019, %f952;
	fma.rn.f32 	%f1021, %f963, %f1019, %f953;
	shfl.sync.idx.b32	%r400|%p164, %r788, %r244, 31, -1;
	mov.b32 	%f1022, %r400;
	fma.rn.f32 	%f1023, %f961, %f1022, %f955;
	fma.rn.f32 	%f1024, %f963, %f1022, %f956;
	shfl.sync.idx.b32	%r401|%p165, %r787, %r244, 31, -1;
	mov.b32 	%f1025, %r401;
	fma.rn.f32 	%f1026, %f961, %f1025, %f958;
	fma.rn.f32 	%f1027, %f963, %f1025, %f959;
	mul.wide.s32 	%rd76, %r247, 4;
	add.s64 	%rd77, %rd61, %rd76;
	shfl.sync.idx.b32	%r402|%p166, %r808, %r246, 31, -1;
	mov.b32 	%f1028, %r402;
	ld.global.nc.f32 	%f1029, [%rd77];
	fma.rn.f32 	%f1503, %f1029, %f1028, %f962;
	ld.global.nc.f32 	%f1030, [%rd77+128];
	fma.rn.f32 	%f1502, %f1030, %f1028, %f964;
	shfl.sync.idx.b32	%r403|%p167, %r807, %r246, 31, -1;
	mov.b32 	%f1031, %r403;
	fma.rn.f32 	%f1501, %f1029, %f1031, %f966;
	fma.rn.f32 	%f1500, %f1030, %f1031, %f967;
	shfl.sync.idx.b32	%r404|%p168, %r806, %r246, 31, -1;
	mov.b32 	%f1032, %r404;
	fma.rn.f32 	%f1499, %f1029, %f1032, %f969;
	fma.rn.f32 	%f1498, %f1030, %f1032, %f970;
	shfl.sync.idx.b32	%r405|%p169, %r805, %r246, 31, -1;
	mov.b32 	%f1033, %r405;
	fma.rn.f32 	%f1497, %f1029, %f1033, %f972;
	fma.rn.f32 	%f1496, %f1030, %f1033, %f973;
	shfl.sync.idx.b32	%r406|%p170, %r804, %r246, 31, -1;
	mov.b32 	%f1034, %r406;
	fma.rn.f32 	%f1495, %f1029, %f1034, %f975;
	fma.rn.f32 	%f1494, %f1030, %f1034, %f976;
	shfl.sync.idx.b32	%r407|%p171, %r803, %r246, 31, -1;
	mov.b32 	%f1035, %r407;
	fma.rn.f32 	%f1493, %f1029, %f1035, %f978;
	fma.rn.f32 	%f1492, %f1030, %f1035, %f979;
	shfl.sync.idx.b32	%r408|%p172, %r802, %r246, 31, -1;
	mov.b32 	%f1036, %r408;
	fma.rn.f32 	%f1491, %f1029, %f1036, %f981;
	fma.rn.f32 	%f1490, %f1030, %f1036, %f982;
	shfl.sync.idx.b32	%r409|%p173, %r801, %r246, 31, -1;
	mov.b32 	%f1037, %r409;
	fma.rn.f32 	%f1489, %f1029, %f1037, %f984;
	fma.rn.f32 	%f1488, %f1030, %f1037, %f985;
	shfl.sync.idx.b32	%r410|%p174, %r800, %r246, 31, -1;
	mov.b32 	%f1038, %r410;
	fma.rn.f32 	%f1487, %f1029, %f1038, %f987;
	fma.rn.f32 	%f1486, %f1030, %f1038, %f988;
	shfl.sync.idx.b32	%r411|%p175, %r799, %r246, 31, -1;
	mov.b32 	%f1039, %r411;
	fma.rn.f32 	%f1485, %f1029, %f1039, %f990;
	fma.rn.f32 	%f1484, %f1030, %f1039, %f991;
	shfl.sync.idx.b32	%r412|%p176, %r798, %r246, 31, -1;
	mov.b32 	%f1040, %r412;
	fma.rn.f32 	%f1483, %f1029, %f1040, %f993;
	fma.rn.f32 	%f1482, %f1030, %f1040, %f994;
	shfl.sync.idx.b32	%r413|%p177, %r797, %r246, 31, -1;
	mov.b32 	%f1041, %r413;
	fma.rn.f32 	%f1481, %f1029, %f1041, %f996;
	fma.rn.f32 	%f1480, %f1030, %f1041, %f997;
	shfl.sync.idx.b32	%r414|%p178, %r796, %r246, 31, -1;
	mov.b32 	%f1042, %r414;
	fma.rn.f32 	%f1479, %f1029, %f1042, %f999;
	fma.rn.f32 	%f1478, %f1030, %f1042, %f1000;
	shfl.sync.idx.b32	%r415|%p179, %r795, %r246, 31, -1;
	mov.b32 	%f1043, %r415;
	fma.rn.f32 	%f1477, %f1029, %f1043, %f1002;
	fma.rn.f32 	%f1476, %f1030, %f1043, %f1003;
	shfl.sync.idx.b32	%r416|%p180, %r794, %r246, 31, -1;
	mov.b32 	%f1044, %r416;
	fma.rn.f32 	%f1475, %f1029, %f1044, %f1005;
	fma.rn.f32 	%f1474, %f1030, %f1044, %f1006;
	shfl.sync.idx.b32	%r417|%p181, %r793, %r246, 31, -1;
	mov.b32 	%f1045, %r417;
	fma.rn.f32 	%f1473, %f1029, %f1045, %f1008;
	fma.rn.f32 	%f1472, %f1030, %f1045, %f1009;
	shfl.sync.idx.b32	%r418|%p182, %r792, %r246, 31, -1;
	mov.b32 	%f1046, %r418;
	fma.rn.f32 	%f1471, %f1029, %f1046, %f1011;
	fma.rn.f32 	%f1470, %f1030, %f1046, %f1012;
	shfl.sync.idx.b32	%r419|%p183, %r791, %r246, 31, -1;
	mov.b32 	%f1047, %r419;
	fma.rn.f32 	%f1469, %f1029, %f1047, %f1014;
	fma.rn.f32 	%f1468, %f1030, %f1047, %f1015;
	shfl.sync.idx.b32	%r420|%p184, %r790, %r246, 31, -1;
	mov.b32 	%f1048, %r420;
	fma.rn.f32 	%f1467, %f1029, %f1048, %f1017;
	fma.rn.f32 	%f1466, %f1030, %f1048, %f1018;
	shfl.sync.idx.b32	%r421|%p185, %r789, %r246, 31, -1;
	mov.b32 	%f1049, %r421;
	fma.rn.f32 	%f1465, %f1029, %f1049, %f1020;
	fma.rn.f32 	%f1464, %f1030, %f1049, %f1021;
	shfl.sync.idx.b32	%r422|%p186, %r788, %r246, 31, -1;
	mov.b32 	%f1050, %r422;
	fma.rn.f32 	%f1463, %f1029, %f1050, %f1023;
	fma.rn.f32 	%f1462, %f1030, %f1050, %f1024;
	shfl.sync.idx.b32	%r423|%p187, %r787, %r246, 31, -1;
	mov.b32 	%f1051, %r423;
	fma.rn.f32 	%f1461, %f1029, %f1051, %f1026;
	fma.rn.f32 	%f1460, %f1030, %f1051, %f1027;
	add.s32 	%r809, %r809, 8;
	and.b32  	%r424, %r4, -8;
	add.s32 	%r425, %r424, %r2;
	setp.lt.s32 	%p188, %r809, %r425;
	@%p188 bra 	$L__BB13_2;
$L__BB13_6:
	and.b32  	%r426, %r4, -8;
	add.s32 	%r427, %r426, %r2;
	setp.le.s32 	%p189, %r3, %r427;
	and.b32  	%r428, %r4, 24;
	setp.ne.s32 	%p190, %r428, 0;
	or.pred  	%p191, %p190, %p189;
	@%p191 bra 	$L__BB13_9;
	sub.s32 	%r430, %r3, %r427;
	mov.u32 	%r431, %tid.x;
	setp.ge.u32 	%p192, %r431, %r430;
	mov.u32 	%r811, %r427;
	@%p192 bra 	$L__BB13_9;
	ld.param.u64 	%rd207, [_Z13_spmm_conv_13PKfPfiiPKiS3_S3_S0__param_7];
	ld.param.u64 	%rd205, [_Z13_spmm_conv_13PKfPfiiPKiS3_S3_S0__param_6];
	add.s32 	%r811, %r426, %r2;
	mov.u32 	%r433, %tid.x;
	add.s32 	%r434, %r811, %r433;
	cvta.to.global.u64 	%rd78, %rd205;
	mul.wide.u32 	%rd79, %r434, 4;
	add.s64 	%rd80, %rd78, %rd79;
	ld.global.nc.u32 	%r435, [%rd80];
	mul.hi.s32 	%r436, %r435, 715827883;
	shr.u32 	%r437, %r436, 31;
	shr.u32 	%r438, %r436, 8;
	add.s32 	%r439, %r438, %r437;
	shl.b32 	%r440, %r439, 17;
	add.s32 	%r441, %r440, %r5;
	shr.s32 	%r442, %r435, 31;
	shr.u32 	%r443, %r442, 23;
	add.s32 	%r444, %r435, %r443;
	shr.s32 	%r445, %r444, 9;
	mul.hi.s32 	%r446, %r445, 1431655766;
	shr.u32 	%r447, %r446, 31;
	add.s32 	%r448, %r446, %r447;
	mul.lo.s32 	%r449, %r448, 3;
	sub.s32 	%r450, %r445, %r449;
	shl.b32 	%r451, %r450, 15;
	add.s32 	%r452, %r441, %r451;
	and.b32  	%r453, %r444, 67108352;
	sub.s32 	%r454, %r435, %r453;
	shl.b32 	%r455, %r454, 6;
	add.s32 	%r810, %r452, %r455;
	cvta.to.global.u64 	%rd81, %rd207;
	add.s64 	%rd82, %rd81, %rd79;
	ld.global.nc.u32 	%r808, [%rd82];
	add.s32 	%r456, %r4, %r434;
	mul.wide.u32 	%rd83, %r456, 4;
	add.s64 	%rd84, %rd81, %rd83;
	ld.global.nc.u32 	%r807, [%rd84];
	add.s32 	%r457, %r456, %r4;
	mul.wide.u32 	%rd85, %r457, 4;
	add.s64 	%rd86, %rd81, %rd85;
	ld.global.nc.u32 	%r806, [%rd86];
	add.s32 	%r458, %r457, %r4;
	mul.wide.u32 	%rd87, %r458, 4;
	add.s64 	%rd88, %rd81, %rd87;
	ld.global.nc.u32 	%r805, [%rd88];
	add.s32 	%r459, %r458, %r4;
	mul.wide.u32 	%rd89, %r459, 4;
	add.s64 	%rd90, %rd81, %rd89;
	ld.global.nc.u32 	%r804, [%rd90];
	add.s32 	%r460, %r459, %r4;
	mul.wide.u32 	%rd91, %r460, 4;
	add.s64 	%rd92, %rd81, %rd91;
	ld.global.nc.u32 	%r803, [%rd92];
	add.s32 	%r461, %r460, %r4;
	mul.wide.u32 	%rd93, %r461, 4;
	add.s64 	%rd94, %rd81, %rd93;
	ld.global.nc.u32 	%r802, [%rd94];
	add.s32 	%r462, %r461, %r4;
	mul.wide.u32 	%rd95, %r462, 4;
	add.s64 	%rd96, %rd81, %rd95;
	ld.global.nc.u32 	%r801, [%rd96];
	add.s32 	%r463, %r462, %r4;
	mul.wide.u32 	%rd97, %r463, 4;
	add.s64 	%rd98, %rd81, %rd97;
	ld.global.nc.u32 	%r800, [%rd98];
	add.s32 	%r464, %r463, %r4;
	mul.wide.u32 	%rd99, %r464, 4;
	add.s64 	%rd100, %rd81, %rd99;
	ld.global.nc.u32 	%r799, [%rd100];
	add.s32 	%r465, %r464, %r4;
	mul.wide.u32 	%rd101, %r465, 4;
	add.s64 	%rd102, %rd81, %rd101;
	ld.global.nc.u32 	%r798, [%rd102];
	add.s32 	%r466, %r465, %r4;
	mul.wide.u32 	%rd103, %r466, 4;
	add.s64 	%rd104, %rd81, %rd103;
	ld.global.nc.u32 	%r797, [%rd104];
	add.s32 	%r467, %r466, %r4;
	mul.wide.u32 	%rd105, %r467, 4;
	add.s64 	%rd106, %rd81, %rd105;
	ld.global.nc.u32 	%r796, [%rd106];
	add.s32 	%r468, %r467, %r4;
	mul.wide.u32 	%rd107, %r468, 4;
	add.s64 	%rd108, %rd81, %rd107;
	ld.global.nc.u32 	%r795, [%rd108];
	add.s32 	%r469, %r468, %r4;
	mul.wide.u32 	%rd109, %r469, 4;
	add.s64 	%rd110, %rd81, %rd109;
	ld.global.nc.u32 	%r794, [%rd110];
	add.s32 	%r470, %r469, %r4;
	mul.wide.u32 	%rd111, %r470, 4;
	add.s64 	%rd112, %rd81, %rd111;
	ld.global.nc.u32 	%r793, [%rd112];
	add.s32 	%r471, %r470, %r4;
	mul.wide.u32 	%rd113, %r471, 4;
	add.s64 	%rd114, %rd81, %rd113;
	ld.global.nc.u32 	%r792, [%rd114];
	add.s32 	%r472, %r471, %r4;
	mul.wide.u32 	%rd115, %r472, 4;
	add.s64 	%rd116, %rd81, %rd115;
	ld.global.nc.u32 	%r791, [%rd116];
	add.s32 	%r473, %r472, %r4;
	mul.wide.u32 	%rd117, %r473, 4;
	add.s64 	%rd118, %rd81, %rd117;
	ld.global.nc.u32 	%r790, [%rd118];
	add.s32 	%r474, %r473, %r4;
	mul.wide.u32 	%rd119, %r474, 4;
	add.s64 	%rd120, %rd81, %rd119;
	ld.global.nc.u32 	%r789, [%rd120];
	add.s32 	%r475, %r474, %r4;
	mul.wide.u32 	%rd121, %r475, 4;
	add.s64 	%rd122, %rd81, %rd121;
	ld.global.nc.u32 	%r788, [%rd122];
	add.s32 	%r476, %r475, %r4;
	mul.wide.u32 	%rd123, %r476, 4;
	add.s64 	%rd124, %rd81, %rd123;
	ld.global.nc.u32 	%r787, [%rd124];
$L__BB13_9:
	and.b32  	%r477, %r4, -4;
	setp.ge.s32 	%p193, %r426, %r477;
	@%p193 bra 	$L__BB13_98;
	ld.param.u64 	%rd198, [_Z13_spmm_conv_13PKfPfiiPKiS3_S3_S0__param_0];
	and.b32  	%r479, %r4, -8;
	add.s32 	%r480, %r479, %r2;
	sub.s32 	%r481, %r480, %r811;
	shfl.sync.idx.b32	%r482|%p194, %r810, %r481, 31, -1;
	add.s32 	%r483, %r481, 1;
	shfl.sync.idx.b32	%r153|%p195, %r810, %r483, 31, -1;
	add.s32 	%r484, %r481, 2;
	shfl.sync.idx.b32	%r154|%p196, %r810, %r484, 31, -1;
	add.s32 	%r485, %r481, 3;
	shfl.sync.idx.b32	%r155|%p197, %r810, %r485, 31, -1;
	cvta.to.global.u64 	%rd125, %rd198;
	mul.wide.s32 	%rd126, %r482, 4;
	add.s64 	%rd1, %rd125, %rd126;
	shfl.sync.idx.b32	%r486|%p198, %r808, %r481, 31, -1;
	mov.b32 	%f133, %r486;
	setp.leu.f32 	%p199, %f133, 0f00000000;
	@%p199 bra 	$L__BB13_12;
	ld.global.nc.f32 	%f1053, [%rd1];
	fma.rn.f32 	%f1504, %f1053, %f133, %f1503;
	ld.global.nc.f32 	%f1054, [%rd1+128];
	mul.f32 	%f1505, %f1054, %f133;
	bra.uni 	$L__BB13_13;
$L__BB13_12:
	add.f32 	%f1504, %f1503, 0f00000000;
	mov.f32 	%f1505, 0f00000000;
$L__BB13_13:
	add.f32 	%f139, %f1505, %f1502;
	and.b32  	%r487, %r4, -8;
	add.s32 	%r488, %r487, %r2;
	sub.s32 	%r489, %r488, %r811;
	shfl.sync.idx.b32	%r490|%p200, %r807, %r489, 31, -1;
	mov.b32 	%f140, %r490;
	setp.leu.f32 	%p201, %f140, 0f00000000;
	mov.f32 	%f1506, 0f00000000;
	@%p201 bra 	$L__BB13_15;
	ld.global.nc.f32 	%f1056, [%rd1];
	mul.f32 	%f1506, %f1056, %f140;
$L__BB13_15:
	add.f32 	%f143, %f1506, %f1501;
	mov.f32 	%f1507, 0f00000000;
	@%p201 bra 	$L__BB13_17;
	ld.global.nc.f32 	%f1058, [%rd1+128];
	mul.f32 	%f1507, %f1058, %f140;
$L__BB13_17:
	add.f32 	%f146, %f1507, %f1500;
	and.b32  	%r491, %r4, -8;
	add.s32 	%r492, %r491, %r2;
	sub.s32 	%r493, %r492, %r811;
	shfl.sync.idx.b32	%r494|%p203, %r806, %r493, 31, -1;
	mov.b32 	%f147, %r494;
	setp.leu.f32 	%p204, %f147, 0f00000000;
	mov.f32 	%f1508, 0f00000000;
	@%p204 bra 	$L__BB13_19;
	ld.global.nc.f32 	%f1060, [%rd1];
	mul.f32 	%f1508, %f1060, %f147;
$L__BB13_19:
	add.f32 	%f150, %f1508, %f1499;
	mov.f32 	%f1509, 0f00000000;
	@%p204 bra 	$L__BB13_21;
	ld.global.nc.f32 	%f1062, [%rd1+128];
	mul.f32 	%f1509, %f1062, %f147;
$L__BB13_21:
	add.f32 	%f153, %f1509, %f1498;
	and.b32  	%r495, %r4, -8;
	add.s32 	%r496, %r495, %r2;
	sub.s32 	%r497, %r496, %r811;
	shfl.sync.idx.b32	%r498|%p206, %r805, %r497, 31, -1;
	mov.b32 	%f154, %r498;
	setp.leu.f32 	%p207, %f154, 0f00000000;
	mov.f32 	%f1510, 0f00000000;
	@%p207 bra 	$L__BB13_23;
	ld.global.nc.f32 	%f1064, [%rd1];
	mul.f32 	%f1510, %f1064, %f154;
$L__BB13_23:
	add.f32 	%f157, %f1510, %f1497;
	mov.f32 	%f1511, 0f00000000;
	@%p207 bra 	$L__BB13_25;
	ld.global.nc.f32 	%f1066, [%rd1+128];
	mul.f32 	%f1511, %f1066, %f154;
$L__BB13_25:
	add.f32 	%f160, %f1511, %f1496;
	and.b32  	%r499, %r4, -8;
	add.s32 	%r500, %r499, %r2;
	sub.s32 	%r501, %r500, %r811;
	shfl.sync.idx.b32	%r502|%p209, %r804, %r501, 31, -1;
	mov.b32 	%f161, %r502;
	setp.leu.f32 	%p210, %f161, 0f00000000;
	mov.f32 	%f1512, 0f00000000;
	@%p210 bra 	$L__BB13_27;
	ld.global.nc.f32 	%f1068, [%rd1];
	mul.f32 	%f1512, %f1068, %f161;
$L__BB13_27:
	add.f32 	%f164, %f1512, %f1495;
	mov.f32 	%f1513, 0f00000000;
	@%p210 bra 	$L__BB13_29;
	ld.global.nc.f32 	%f1070, [%rd1+128];
	mul.f32 	%f1513, %f1070, %f161;
$L__BB13_29:
	add.f32 	%f167, %f1513, %f1494;
	and.b32  	%r503, %r4, -8;
	add.s32 	%r504, %r503, %r2;
	sub.s32 	%r505, %r504, %r811;
	shfl.sync.idx.b32	%r506|%p212, %r803, %r505, 31, -1;
	mov.b32 	%f168, %r506;
	setp.leu.f32 	%p213, %f168, 0f00000000;
	mov.f32 	%f1514, 0f00000000;
	@%p213 bra 	$L__BB13_31;
	ld.global.nc.f32 	%f1072, [%rd1];
	mul.f32 	%f1514, %f1072, %f168;
$L__BB13_31:
	add.f32 	%f171, %f1514, %f1493;
	mov.f32 	%f1515, 0f00000000;
	@%p213 bra 	$L__BB13_33;
	ld.global.nc.f32 	%f1074, [%rd1+128];
	mul.f32 	%f1515, %f1074, %f168;
$L__BB13_33:
	add.f32 	%f174, %f1515, %f1492;
	and.b32  	%r507, %r4, -8;
	add.s32 	%r508, %r507, %r2;
	sub.s32 	%r509, %r508, %r811;
	shfl.sync.idx.b32	%r510|%p215, %r802, %r509, 31, -1;
	mov.b32 	%f175, %r510;
	setp.leu.f32 	%p216, %f175, 0f00000000;
	mov.f32 	%f1516, 0f00000000;
	@%p216 bra 	$L__BB13_35;
	ld.global.nc.f32 	%f1076, [%rd1];
	mul.f32 	%f1516, %f1076, %f175;
$L__BB13_35:
	add.f32 	%f178, %f1516, %f1491;
	mov.f32 	%f1517, 0f00000000;
	@%p216 bra 	$L__BB13_37;
	ld.global.nc.f32 	%f1078, [%rd1+128];
	mul.f32 	%f1517, %f1078, %f175;
$L__BB13_37:
	add.f32 	%f181, %f1517, %f1490;
	and.b32  	%r511, %r4, -8;
	add.s32 	%r512, %r511, %r2;
	sub.s32 	%r513, %r512, %r811;
	shfl.sync.idx.b32	%r514|%p218, %r801, %r513, 31, -1;
	mov.b32 	%f182, %r514;
	setp.leu.f32 	%p219, %f182, 0f00000000;
	mov.f32 	%f1518, 0f00000000;
	@%p219 bra 	$L__BB13_39;
	ld.global.nc.f32 	%f1080, [%rd1];
	mul.f32 	%f1518, %f1080, %f182;
$L__BB13_39:
	add.f32 	%f185, %f1518, %f1489;
	mov.f32 	%f1519, 0f00000000;
	@%p219 bra 	$L__BB13_41;
	ld.global.nc.f32 	%f1082, [%rd1+128];
	mul.f32 	%f1519, %f1082, %f182;
$L__BB13_41:
	add.f32 	%f188, %f1519, %f1488;
	and.b32  	%r515, %r4, -8;
	add.s32 	%r516, %r515, %r2;
	sub.s32 	%r517, %r516, %r811;
	shfl.sync.idx.b32	%r518|%p221, %r800, %r517, 31, -1;
	mov.b32 	%f189, %r518;
	setp.leu.f32 	%p222, %f189, 0f00000000;
	mov.f32 	%f1520, 0f00000000;
	@%p222 bra 	$L__BB13_43;
	ld.global.nc.f32 	%f1084, [%rd1];
	mul.f32 	%f1520, %f1084, %f189;
$L__BB13_43:
	add.f32 	%f192, %f1520, %f1487;
	mov.f32 	%f1521, 0f00000000;
	@%p222 bra 	$L__BB13_45;
	ld.global.nc.f32 	%f1086, [%rd1+128];
	mul.f32 	%f1521, %f1086, %f189;
$L__BB13_45:
	add.f32 	%f195, %f1521, %f1486;
	and.b32  	%r519, %r4, -8;
	add.s32 	%r520, %r519, %r2;
	sub.s32 	%r521, %r520, %r811;
	shfl.sync.idx.b32	%r522|%p224, %r799, %r521, 31, -1;
	mov.b32 	%f196, %r522;
	setp.leu.f32 	%p225, %f196, 0f00000000;
	mov.f32 	%f1522, 0f00000000;
	@%p225 bra 	$L__BB13_47;
	ld.global.nc.f32 	%f1088, [%rd1];
	mul.f32 	%f1522, %f1088, %f196;
$L__BB13_47:
	add.f32 	%f199, %f1522, %f1485;
	mov.f32 	%f1523, 0f00000000;
	@%p225 bra 	$L__BB13_49;
	ld.global.nc.f32 	%f1090, [%rd1+128];
	mul.f32 	%f1523, %f1090, %f196;
$L__BB13_49:
	add.f32 	%f202, %f1523, %f1484;
	and.b32  	%r523, %r4, -8;
	add.s32 	%r524, %r523, %r2;
	sub.s32 	%r525, %r524, %r811;
	shfl.sync.idx.b32	%r526|%p227, %r798, %r525, 31, -1;
	mov.b32 	%f203, %r526;
	setp.leu.f32 	%p228, %f203, 0f00000000;
	mov.f32 	%f1524, 0f00000000;
	@%p228 bra 	$L__BB13_51;
	ld.global.nc.f32 	%f1092, [%rd1];
	mul.f32 	%f1524, %f1092, %f203;
$L__BB13_51:
	add.f32 	%f206, %f1524, %f1483;
	mov.f32 	%f1525, 0f00000000;
	@%p228 bra 	$L__BB13_53;
	ld.global.nc.f32 	%f1094, [%rd1+128];
	mul.f32 	%f1525, %f1094, %f203;
$L__BB13_53:
	add.f32 	%f209, %f1525, %f1482;
	and.b32  	%r527, %r4, -8;
	add.s32 	%r528, %r527, %r2;
	sub.s32 	%r529, %r528, %r811;
	shfl.sync.idx.b32	%r530|%p230, %r797, %r529, 31, -1;
	mov.b32 	%f210, %r530;
	setp.leu.f32 	%p231, %f210, 0f00000000;
	mov.f32 	%f1526, 0f00000000;
	@%p231 bra 	$L__BB13_55;
	ld.global.nc.f32 	%f1096, [%rd1];
	mul.f32 	%f1526, %f1096, %f210;
$L__BB13_55:
	add.f32 	%f213, %f1526, %f1481;
	mov.f32 	%f1527, 0f00000000;
	@%p231 bra 	$L__BB13_57;
	ld.global.nc.f32 	%f1098, [%rd1+128];
	mul.f32 	%f1527, %f1098, %f210;
$L__BB13_57:
	add.f32 	%f216, %f1527, %f1480;
	and.b32  	%r531, %r4, -8;
	add.s32 	%r532, %r531, %r2;
	sub.s32 	%r533, %r532, %r811;
	shfl.sync.idx.b32	%r534|%p233, %r796, %r533, 31, -1;
	mov.b32 	%f217, %r534;
	setp.leu.f32 	%p234, %f217, 0f00000000;
	mov.f32 	%f1528, 0f00000000;
	@%p234 bra 	$L__BB13_59;
	ld.global.nc.f32 	%f1100, [%rd1];
	mul.f32 	%f1528, %f1100, %f217;
$L__BB13_59:
	add.f32 	%f220, %f1528, %f1479;
	mov.f32 	%f1529, 0f00000000;
	@%p234 bra 	$L__BB13_61;
	ld.global.nc.f32 	%f1102, [%rd1+128];
	mul.f32 	%f1529, %f1102, %f217;
$L__BB13_61:
	add.f32 	%f223, %f1529, %f1478;
	and.b32  	%r535, %r4, -8;
	add.s32 	%r536, %r535, %r2;
	sub.s32 	%r537, %r536, %r811;
	shfl.sync.idx.b32	%r538|%p236, %r795, %r537, 31, -1;
	mov.b32 	%f224, %r538;
	setp.leu.f32 	%p237, %f224, 0f00000000;
	mov.f32 	%f1530, 0f00000000;
	@%p237 bra 	$L__BB13_63;
	ld.global.nc.f32 	%f1104, [%rd1];
	mul.f32 	%f1530, %f1104, %f224;
$L__BB13_63:
	add.f32 	%f227, %f1530, %f1477;
	mov.f32 	%f1531, 0f00000000;
	@%p237 bra 	$L__BB13_65;
	ld.global.nc.f32 	%f1106, [%rd1+128];
	mul.f32 	%f1531, %f1106, %f224;
$L__BB13_65:
	add.f32 	%f230, %f1531, %f1476;
	and.b32  	%r539, %r4, -8;
	add.s32 	%r540, %r539, %r2;
	sub.s32 	%r541, %r540, %r811;
	shfl.sync.idx.b32	%r542|%p239, %r794, %r541, 31, -1;
	mov.b32 	%f231, %r542;
	setp.leu.f32 	%p240, %f231, 0f00000000;
	mov.f32 	%f1532, 0f00000000;
	@%p240 bra 	$L__BB13_67;
	ld.global.nc.f32 	%f1108, [%rd1];
	mul.f32 	%f1532, %f1108, %f231;
$L__BB13_67:
	add.f32 	%f234, %f1532, %f1475;
	mov.f32 	%f1533, 0f00000000;
	@%p240 bra 	$L__BB13_69;
	ld.global.nc.f32 	%f1110, [%rd1+128];
	mul.f32 	%f1533, %f1110, %f231;
$L__BB13_69:
	add.f32 	%f237, %f1533, %f1474;
	and.b32  	%r543, %r4, -8;
	add.s32 	%r544, %r543, %r2;
	sub.s32 	%r545, %r544, %r811;
	shfl.sync.idx.b32	%r546|%p242, %r793, %r545, 31, -1;
	mov.b32 	%f238, %r546;
	setp.leu.f32 	%p243, %f238, 0f00000000;
	mov.f32 	%f1534, 0f00000000;
	@%p243 bra 	$L__BB13_71;
	ld.global.nc.f32 	%f1112, [%rd1];
	mul.f32 	%f1534, %f1112, %f238;
$L__BB13_71:
	add.f32 	%f241, %f1534, %f1473;
	mov.f32 	%f1535, 0f00000000;
	@%p243 bra 	$L__BB13_73;
	ld.global.nc.f32 	%f1114, [%rd1+128];
	mul.f32 	%f1535, %f1114, %f238;
$L__BB13_73:
	add.f32 	%f244, %f1535, %f1472;
	and.b32  	%r547, %r4, -8;
	add.s32 	%r548, %r547, %r2;
	sub.s32 	%r549, %r548, %r811;
	shfl.sync.idx.b32	%r550|%p245, %r792, %r549, 31, -1;
	mov.b32 	%f245, %r550;
	setp.leu.f32 	%p246, %f245, 0f00000000;
	mov.f32 	%f1536, 0f00000000;
	@%p246 bra 	$L__BB13_75;
	ld.global.nc.f32 	%f1116, [%rd1];
	mul.f32 	%f1536, %f1116, %f245;
$L__BB13_75:
	add.f32 	%f248, %f1536, %f1471;
	mov.f32 	%f1537, 0f00000000;
	@%p246 bra 	$L__BB13_77;
	ld.global.nc.f32 	%f1118, [%rd1+128];
	mul.f32 	%f1537, %f1118, %f245;
$L__BB13_77:
	add.f32 	%f251, %f1537, %f1470;
	and.b32  	%r551, %r4, -8;
	add.s32 	%r552, %r551, %r2;
	sub.s32 	%r553, %r552, %r811;
	shfl.sync.idx.b32	%r554|%p248, %r791, %r553, 31, -1;
	mov.b32 	%f252, %r554;
	setp.leu.f32 	%p249, %f252, 0f00000000;
	mov.f32 	%f1538, 0f00000000;
	@%p249 bra 	$L__BB13_79;
	ld.global.nc.f32 	%f1120, [%rd1];
	mul.f32 	%f1538, %f1120, %f252;
$L__BB13_79:
	add.f32 	%f255, %f1538, %f1469;
	mov.f32 	%f1539, 0f00000000;
	@%p249 bra 	$L__BB13_81;
	ld.global.nc.f32 	%f1122, [%rd1+128];
	mul.f32 	%f1539, %f1122, %f252;
$L__BB13_81:
	add.f32 	%f258, %f1539, %f1468;
	and.b32  	%r555, %r4, -8;
	add.s32 	%r556, %r555, %r2;
	sub.s32 	%r557, %r556, %r811;
	shfl.sync.idx.b32	%r558|%p251, %r790, %r557, 31, -1;
	mov.b32 	%f259, %r558;
	setp.leu.f32 	%p252, %f259, 0f00000000;
	mov.f32 	%f1540, 0f00000000;
	@%p252 bra 	$L__BB13_83;
	ld.global.nc.f32 	%f1124, [%rd1];
	mul.f32 	%f1540, %f1124, %f259;
$L__BB13_83:
	add.f32 	%f262, %f1540, %f1467;
	mov.f32 	%f1541, 0f00000000;
	@%p252 bra 	$L__BB13_85;
	ld.global.nc.f32 	%f1126, [%rd1+128];
	mul.f32 	%f1541, %f1126, %f259;
$L__BB13_85:
	add.f32 	%f265, %f1541, %f1466;
	and.b32  	%r559, %r4, -8;
	add.s32 	%r560, %r559, %r2;
	sub.s32 	%r561, %r560, %r811;
	shfl.sync.idx.b32	%r562|%p254, %r789, %r561, 31, -1;
	mov.b32 	%f266, %r562;
	setp.leu.f32 	%p255, %f266, 0f00000000;
	mov.f32 	%f1542, 0f00000000;
	@%p255 bra 	$L__BB13_87;
	ld.global.nc.f32 	%f1128, [%rd1];
	mul.f32 	%f1542, %f1128, %f266;
$L__BB13_87:
	add.f32 	%f269, %f1542, %f1465;
	mov.f32 	%f1543, 0f00000000;
	@%p255 bra 	$L__BB13_89;
	ld.global.nc.f32 	%f1130, [%rd1+128];
	mul.f32 	%f1543, %f1130, %f266;
$L__BB13_89:
	add.f32 	%f272, %f1543, %f1464;
	and.b32  	%r563, %r4, -8;
	add.s32 	%r564, %r563, %r2;
	sub.s32 	%r565, %r564, %r811;
	shfl.sync.idx.b32	%r566|%p257, %r788, %r565, 31, -1;
	mov.b32 	%f273, %r566;
	setp.leu.f32 	%p258, %f273, 0f00000000;
	mov.f32 	%f1544, 0f00000000;
	@%p258 bra 	$L__BB13_91;
	ld.global.nc.f32 	%f1132, [%rd1];
	mul.f32 	%f1544, %f1132, %f273;
$L__BB13_91:
	add.f32 	%f276, %f1544, %f1463;
	mov.f32 	%f1545, 0f00000000;
	@%p258 bra 	$L__BB13_93;
	ld.global.nc.f32 	%f1134, [%rd1+128];
	mul.f32 	%f1545, %f1134, %f273;
$L__BB13_93:
	add.f32 	%f279, %f1545, %f1462;
	and.b32  	%r567, %r4, -8;
	add.s32 	%r568, %r567, %r2;
	sub.s32 	%r569, %r568, %r811;
	shfl.sync.idx.b32	%r570|%p260, %r787, %r569, 31, -1;
	mov.b32 	%f280, %r570;
	setp.leu.f32 	%p261, %f280, 0f00000000;
	mov.f32 	%f1546, 0f00000000;
	@%p261 bra 	$L__BB13_95;
	ld.global.nc.f32 	%f1136, [%rd1];
	mul.f32 	%f1546, %f1136, %f280;
$L__BB13_95:
	add.f32 	%f283, %f1546, %f1461;
	mov.f32 	%f1547, 0f00000000;
	@%p261 bra 	$L__BB13_97;
	ld.global.nc.f32 	%f1138, [%rd1+128];
	mul.f32 	%f1547, %f1138, %f280;
$L__BB13_97:
	ld.param.u64 	%rd199, [_Z13_spmm_conv_13PKfPfiiPKiS3_S3_S0__param_0];
	add.f32 	%f1139, %f1547, %f1460;
	cvta.to.global.u64 	%rd127, %rd199;
	mul.wide.s32 	%rd128, %r153, 4;
	add.s64 	%rd129, %rd127, %rd128;
	and.b32  	%r571, %r4, -8;
	add.s32 	%r572, %r571, %r2;
	sub.s32 	%r573, %r572, %r811;
	add.s32 	%r574, %r573, 1;
	shfl.sync.idx.b32	%r575|%p263, %r808, %r574, 31, -1;
	mov.b32 	%f1140, %r575;
	ld.global.nc.f32 	%f1141, [%rd129];
	fma.rn.f32 	%f1142, %f1141, %f1140, %f1504;
	ld.global.nc.f32 	%f1143, [%rd129+128];
	fma.rn.f32 	%f1144, %f1143, %f1140, %f139;
	shfl.sync.idx.b32	%r576|%p264, %r807, %r574, 31, -1;
	mov.b32 	%f1145, %r576;
	fma.rn.f32 	%f1146, %f1141, %f1145, %f143;
	fma.rn.f32 	%f1147, %f1143, %f1145, %f146;
	shfl.sync.idx.b32	%r577|%p265, %r806, %r574, 31, -1;
	mov.b32 	%f1148, %r577;
	fma.rn.f32 	%f1149, %f1141, %f1148, %f150;
	fma.rn.f32 	%f1150, %f1143, %f1148, %f153;
	shfl.sync.idx.b32	%r578|%p266, %r805, %r574, 31, -1;
	mov.b32 	%f1151, %r578;
	fma.rn.f32 	%f1152, %f1141, %f1151, %f157;
	fma.rn.f32 	%f1153, %f1143, %f1151, %f160;
	shfl.sync.idx.b32	%r579|%p267, %r804, %r574, 31, -1;
	mov.b32 	%f1154, %r579;
	fma.rn.f32 	%f1155, %f1141, %f1154, %f164;
	fma.rn.f32 	%f1156, %f1143, %f1154, %f167;
	shfl.sync.idx.b32	%r580|%p268, %r803, %r574, 31, -1;
	mov.b32 	%f1157, %r580;
	fma.rn.f32 	%f1158, %f1141, %f1157, %f171;
	fma.rn.f32 	%f1159, %f1143, %f1157, %f174;
	shfl.sync.idx.b32	%r581|%p269, %r802, %r574, 31, -1;
	mov.b32 	%f1160, %r581;
	fma.rn.f32 	%f1161, %f1141, %f1160, %f178;
	fma.rn.f32 	%f1162, %f1143, %f1160, %f181;
	shfl.sync.idx.b32	%r582|%p270, %r801, %r574, 31, -1;
	mov.b32 	%f1163, %r582;
	fma.rn.f32 	%f1164, %f1141, %f1163, %f185;
	fma.rn.f32 	%f1165, %f1143, %f1163, %f188;
	shfl.sync.idx.b32	%r583|%p271, %r800, %r574, 31, -1;
	mov.b32 	%f1166, %r583;
	fma.rn.f32 	%f1167, %f1141, %f1166, %f192;
	fma.rn.f32 	%f1168, %f1143, %f1166, %f195;
	shfl.sync.idx.b32	%r584|%p272, %r799, %r574, 31, -1;
	mov.b32 	%f1169, %r584;
	fma.rn.f32 	%f1170, %f1141, %f1169, %f199;
	fma.rn.f32 	%f1171, %f1143, %f1169, %f202;
	shfl.sync.idx.b32	%r585|%p273, %r798, %r574, 31, -1;
	mov.b32 	%f1172, %r585;
	fma.rn.f32 	%f1173, %f1141, %f1172, %f206;
	fma.rn.f32 	%f1174, %f1143, %f1172, %f209;
	shfl.sync.idx.b32	%r586|%p274, %r797, %r574, 31, -1;
	mov.b32 	%f1175, %r586;
	fma.rn.f32 	%f1176, %f1141, %f1175, %f213;
	fma.rn.f32 	%f1177, %f1143, %f1175, %f216;
	shfl.sync.idx.b32	%r587|%p275, %r796, %r574, 31, -1;
	mov.b32 	%f1178, %r587;
	fma.rn.f32 	%f1179, %f1141, %f1178, %f220;
	fma.rn.f32 	%f1180, %f1143, %f1178, %f223;
	shfl.sync.idx.b32	%r588|%p276, %r795, %r574, 31, -1;
	mov.b32 	%f1181, %r588;
	fma.rn.f32 	%f1182, %f1141, %f1181, %f227;
	fma.rn.f32 	%f1183, %f1143, %f1181, %f230;
	shfl.sync.idx.b32	%r589|%p277, %r794, %r574, 31, -1;
	mov.b32 	%f1184, %r589;
	fma.rn.f32 	%f1185, %f1141, %f1184, %f234;
	fma.rn.f32 	%f1186, %f1143, %f1184, %f237;
	shfl.sync.idx.b32	%r590|%p278, %r793, %r574, 31, -1;
	mov.b32 	%f1187, %r590;
	fma.rn.f32 	%f1188, %f1141, %f1187, %f241;
	fma.rn.f32 	%f1189, %f1143, %f1187, %f244;
	shfl.sync.idx.b32	%r591|%p279, %r792, %r574, 31, -1;
	mov.b32 	%f1190, %r591;
	fma.rn.f32 	%f1191, %f1141, %f1190, %f248;
	fma.rn.f32 	%f1192, %f1143, %f1190, %f251;
	shfl.sync.idx.b32	%r592|%p280, %r791, %r574, 31, -1;
	mov.b32 	%f1193, %r592;
	fma.rn.f32 	%f1194, %f1141, %f1193, %f255;
	fma.rn.f32 	%f1195, %f1143, %f1193, %f258;
	shfl.sync.idx.b32	%r593|%p281, %r790, %r574, 31, -1;
	mov.b32 	%f1196, %r593;
	fma.rn.f32 	%f1197, %f1141, %f1196, %f262;
	fma.rn.f32 	%f1198, %f1143, %f1196, %f265;
	shfl.sync.idx.b32	%r594|%p282, %r789, %r574, 31, -1;
	mov.b32 	%f1199, %r594;
	fma.rn.f32 	%f1200, %f1141, %f1199, %f269;
	fma.rn.f32 	%f1201, %f1143, %f1199, %f272;
	shfl.sync.idx.b32	%r595|%p283, %r788, %r574, 31, -1;
	mov.b32 	%f1202, %r595;
	fma.rn.f32 	%f1203, %f1141, %f1202, %f276;
	fma.rn.f32 	%f1204, %f1143, %f1202, %f279;
	shfl.sync.idx.b32	%r596|%p284, %r787, %r574, 31, -1;
	mov.b32 	%f1205, %r596;
	fma.rn.f32 	%f1206, %f1141, %f1205, %f283;
	fma.rn.f32 	%f1207, %f1143, %f1205, %f1139;
	mul.wide.s32 	%rd130, %r154, 4;
	add.s64 	%rd131, %rd127, %rd130;
	add.s32 	%r597, %r573, 2;
	shfl.sync.idx.b32	%r598|%p285, %r808, %r597, 31, -1;
	mov.b32 	%f1208, %r598;
	ld.global.nc.f32 	%f1209, [%rd131];
	fma.rn.f32 	%f1210, %f1209, %f1208, %f1142;
	ld.global.nc.f32 	%f1211, [%rd131+128];
	fma.rn.f32 	%f1212, %f1211, %f1208, %f1144;
	shfl.sync.idx.b32	%r599|%p286, %r807, %r597, 31, -1;
	mov.b32 	%f1213, %r599;
	fma.rn.f32 	%f1214, %f1209, %f1213, %f1146;
	fma.rn.f32 	%f1215, %f1211, %f1213, %f1147;
	shfl.sync.idx.b32	%r600|%p287, %r806, %r597, 31, -1;
	mov.b32 	%f1216, %r600;
	fma.rn.f32 	%f1217, %f1209, %f1216, %f1149;
	fma.rn.f32 	%f1218, %f1211, %f1216, %f1150;
	shfl.sync.idx.b32	%r601|%p288, %r805, %r597, 31, -1;
	mov.b32 	%f1219, %r601;
	fma.rn.f32 	%f1220, %f1209, %f1219, %f1152;
	fma.rn.f32 	%f1221, %f1211, %f1219, %f1153;
	shfl.sync.idx.b32	%r602|%p289, %r804, %r597, 31, -1;
	mov.b32 	%f1222, %r602;
	fma.rn.f32 	%f1223, %f1209, %f1222, %f1155;
	fma.rn.f32 	%f1224, %f1211, %f1222, %f1156;
	shfl.sync.idx.b32	%r603|%p290, %r803, %r597, 31, -1;
	mov.b32 	%f1225, %r603;
	fma.rn.f32 	%f1226, %f1209, %f1225, %f1158;
	fma.rn.f32 	%f1227, %f1211, %f1225, %f1159;
	shfl.sync.idx.b32	%r604|%p291, %r802, %r597, 31, -1;
	mov.b32 	%f1228, %r604;
	fma.rn.f32 	%f1229, %f1209, %f1228, %f1161;
	fma.rn.f32 	%f1230, %f1211, %f1228, %f1162;
	shfl.sync.idx.b32	%r605|%p292, %r801, %r597, 31, -1;
	mov.b32 	%f1231, %r605;
	fma.rn.f32 	%f1232, %f1209, %f1231, %f1164;
	fma.rn.f32 	%f1233, %f1211, %f1231, %f1165;
	shfl.sync.idx.b32	%r606|%p293, %r800, %r597, 31, -1;
	mov.b32 	%f1234, %r606;
	fma.rn.f32 	%f1235, %f1209, %f1234, %f1167;
	fma.rn.f32 	%f1236, %f1211, %f1234, %f1168;
	shfl.sync.idx.b32	%r607|%p294, %r799, %r597, 31, -1;
	mov.b32 	%f1237, %r607;
	fma.rn.f32 	%f1238, %f1209, %f1237, %f1170;
	fma.rn.f32 	%f1239, %f1211, %f1237, %f1171;
	shfl.sync.idx.b32	%r608|%p295, %r798, %r597, 31, -1;
	mov.b32 	%f1240, %r608;
	fma.rn.f32 	%f1241, %f1209, %f1240, %f1173;
	fma.rn.f32 	%f1242, %f1211, %f1240, %f1174;
	shfl.sync.idx.b32	%r609|%p296, %r797, %r597, 31, -1;
	mov.b32 	%f1243, %r609;
	fma.rn.f32 	%f1244, %f1209, %f1243, %f1176;
	fma.rn.f32 	%f1245, %f1211, %f1243, %f1177;
	shfl.sync.idx.b32	%r610|%p297, %r796, %r597, 31, -1;
	mov.b32 	%f1246, %r610;
	fma.rn.f32 	%f1247, %f1209, %f1246, %f1179;
	fma.rn.f32 	%f1248, %f1211, %f1246, %f1180;
	shfl.sync.idx.b32	%r611|%p298, %r795, %r597, 31, -1;
	mov.b32 	%f1249, %r611;
	fma.rn.f32 	%f1250, %f1209, %f1249, %f1182;
	fma.rn.f32 	%f1251, %f1211, %f1249, %f1183;
	shfl.sync.idx.b32	%r612|%p299, %r794, %r597, 31, -1;
	mov.b32 	%f1252, %r612;
	fma.rn.f32 	%f1253, %f1209, %f1252, %f1185;
	fma.rn.f32 	%f1254, %f1211, %f1252, %f1186;
	shfl.sync.idx.b32	%r613|%p300, %r793, %r597, 31, -1;
	mov.b32 	%f1255, %r613;
	fma.rn.f32 	%f1256, %f1209, %f1255, %f1188;
	fma.rn.f32 	%f1257, %f1211, %f1255, %f1189;
	shfl.sync.idx.b32	%r614|%p301, %r792, %r597, 31, -1;
	mov.b32 	%f1258, %r614;
	fma.rn.f32 	%f1259, %f1209, %f1258, %f1191;
	fma.rn.f32 	%f1260, %f1211, %f1258, %f1192;
	shfl.sync.idx.b32	%r615|%p302, %r791, %r597, 31, -1;
	mov.b32 	%f1261, %r615;
	fma.rn.f32 	%f1262, %f1209, %f1261, %f1194;
	fma.rn.f32 	%f1263, %f1211, %f1261, %f1195;
	shfl.sync.idx.b32	%r616|%p303, %r790, %r597, 31, -1;
	mov.b32 	%f1264, %r616;
	fma.rn.f32 	%f1265, %f1209, %f1264, %f1197;
	fma.rn.f32 	%f1266, %f1211, %f1264, %f1198;
	shfl.sync.idx.b32	%r617|%p304, %r789, %r597, 31, -1;
	mov.b32 	%f1267, %r617;
	fma.rn.f32 	%f1268, %f1209, %f1267, %f1200;
	fma.rn.f32 	%f1269, %f1211, %f1267, %f1201;
	shfl.sync.idx.b32	%r618|%p305, %r788, %r597, 31, -1;
	mov.b32 	%f1270, %r618;
	fma.rn.f32 	%f1271, %f1209, %f1270, %f1203;
	fma.rn.f32 	%f1272, %f1211, %f1270, %f1204;
	shfl.sync.idx.b32	%r619|%p306, %r787, %r597, 31, -1;
	mov.b32 	%f1273, %r619;
	fma.rn.f32 	%f1274, %f1209, %f1273, %f1206;
	fma.rn.f32 	%f1275, %f1211, %f1273, %f1207;
	mul.wide.s32 	%rd132, %r155, 4;
	add.s64 	%rd133, %rd127, %rd132;
	add.s32 	%r620, %r573, 3;
	shfl.sync.idx.b32	%r621|%p307, %r808, %r620, 31, -1;
	mov.b32 	%f1276, %r621;
	ld.global.nc.f32 	%f1277, [%rd133];
	fma.rn.f32 	%f1503, %f1277, %f1276, %f1210;
	ld.global.nc.f32 	%f1278, [%rd133+128];
	fma.rn.f32 	%f1502, %f1278, %f1276, %f1212;
	shfl.sync.idx.b32	%r622|%p308, %r807, %r620, 31, -1;
	mov.b32 	%f1279, %r622;
	fma.rn.f32 	%f1501, %f1277, %f1279, %f1214;
	fma.rn.f32 	%f1500, %f1278, %f1279, %f1215;
	shfl.sync.idx.b32	%r623|%p309, %r806, %r620, 31, -1;
	mov.b32 	%f1280, %r623;
	fma.rn.f32 	%f1499, %f1277, %f1280, %f1217;
	fma.rn.f32 	%f1498, %f1278, %f1280, %f1218;
	shfl.sync.idx.b32	%r624|%p310, %r805, %r620, 31, -1;
	mov.b32 	%f1281, %r624;
	fma.rn.f32 	%f1497, %f1277, %f1281, %f1220;
	fma.rn.f32 	%f1496, %f1278, %f1281, %f1221;
	shfl.sync.idx.b32	%r625|%p311, %r804, %r620, 31, -1;
	mov.b32 	%f1282, %r625;
	fma.rn.f32 	%f1495, %f1277, %f1282, %f1223;
	fma.rn.f32 	%f1494, %f1278, %f1282, %f1224;
	shfl.sync.idx.b32	%r626|%p312, %r803, %r620, 31, -1;
	mov.b32 	%f1283, %r626;
	fma.rn.f32 	%f1493, %f1277, %f1283, %f1226;
	fma.rn.f32 	%f1492, %f1278, %f1283, %f1227;
	shfl.sync.idx.b32	%r627|%p313, %r802, %r620, 31, -1;
	mov.b32 	%f1284, %r627;
	fma.rn.f32 	%f1491, %f1277, %f1284, %f1229;
	fma.rn.f32 	%f1490, %f1278, %f1284, %f1230;
	shfl.sync.idx.b32	%r628|%p314, %r801, %r620, 31, -1;
	mov.b32 	%f1285, %r628;
	fma.rn.f32 	%f1489, %f1277, %f1285, %f1232;
	fma.rn.f32 	%f1488, %f1278, %f1285, %f1233;
	shfl.sync.idx.b32	%r629|%p315, %r800, %r620, 31, -1;
	mov.b32 	%f1286, %r629;
	fma.rn.f32 	%f1487, %f1277, %f1286, %f1235;
	fma.rn.f32 	%f1486, %f1278, %f1286, %f1236;
	shfl.sync.idx.b32	%r630|%p316, %r799, %r620, 31, -1;
	mov.b32 	%f1287, %r630;
	fma.rn.f32 	%f1485, %f1277, %f1287, %f1238;
	fma.rn.f32 	%f1484, %f1278, %f1287, %f1239;
	shfl.sync.idx.b32	%r631|%p317, %r798, %r620, 31, -1;
	mov.b32 	%f1288, %r631;
	fma.rn.f32 	%f1483, %f1277, %f1288, %f1241;
	fma.rn.f32 	%f1482, %f1278, %f1288, %f1242;
	shfl.sync.idx.b32	%r632|%p318, %r797, %r620, 31, -1;
	mov.b32 	%f1289, %r632;
	fma.rn.f32 	%f1481, %f1277, %f1289, %f1244;
	fma.rn.f32 	%f1480, %f1278, %f1289, %f1245;
	shfl.sync.idx.b32	%r633|%p319, %r796, %r620, 31, -1;
	mov.b32 	%f1290, %r633;
	fma.rn.f32 	%f1479, %f1277, %f1290, %f1247;
	fma.rn.f32 	%f1478, %f1278, %f1290, %f1248;
	shfl.sync.idx.b32	%r634|%p320, %r795, %r620, 31, -1;
	mov.b32 	%f1291, %r634;
	fma.rn.f32 	%f1477, %f1277, %f1291, %f1250;
	fma.rn.f32 	%f1476, %f1278, %f1291, %f1251;
	shfl.sync.idx.b32	%r635|%p321, %r794, %r620, 31, -1;
	mov.b32 	%f1292, %r635;
	fma.rn.f32 	%f1475, %f1277, %f1292, %f1253;
	fma.rn.f32 	%f1474, %f1278, %f1292, %f1254;
	shfl.sync.idx.b32	%r636|%p322, %r793, %r620, 31, -1;
	mov.b32 	%f1293, %r636;
	fma.rn.f32 	%f1473, %f1277, %f1293, %f1256;
	fma.rn.f32 	%f1472, %f1278, %f1293, %f1257;
	shfl.sync.idx.b32	%r637|%p323, %r792, %r620, 31, -1;
	mov.b32 	%f1294, %r637;
	fma.rn.f32 	%f1471, %f1277, %f1294, %f1259;
	fma.rn.f32 	%f1470, %f1278, %f1294, %f1260;
	shfl.sync.idx.b32	%r638|%p324, %r791, %r620, 31, -1;
	mov.b32 	%f1295, %r638;
	fma.rn.f32 	%f1469, %f1277, %f1295, %f1262;
	fma.rn.f32 	%f1468, %f1278, %f1295, %f1263;
	shfl.sync.idx.b32	%r639|%p325, %r790, %r620, 31, -1;
	mov.b32 	%f1296, %r639;
	fma.rn.f32 	%f1467, %f1277, %f1296, %f1265;
	fma.rn.f32 	%f1466, %f1278, %f1296, %f1266;
	shfl.sync.idx.b32	%r640|%p326, %r789, %r620, 31, -1;
	mov.b32 	%f1297, %r640;
	fma.rn.f32 	%f1465, %f1277, %f1297, %f1268;
	fma.rn.f32 	%f1464, %f1278, %f1297, %f1269;
	shfl.sync.idx.b32	%r641|%p327, %r788, %r620, 31, -1;
	mov.b32 	%f1298, %r641;
	fma.rn.f32 	%f1463, %f1277, %f1298, %f1271;
	fma.rn.f32 	%f1462, %f1278, %f1298, %f1272;
	shfl.sync.idx.b32	%r642|%p328, %r787, %r620, 31, -1;
	mov.b32 	%f1299, %r642;
	fma.rn.f32 	%f1461, %f1277, %f1299, %f1274;
	fma.rn.f32 	%f1460, %f1278, %f1299, %f1275;
$L__BB13_98:
	and.b32  	%r643, %r4, -4;
	and.b32  	%r644, %r4, -2;
	setp.ge.s32 	%p329, %r643, %r644;
	@%p329 bra 	$L__BB13_100;
	ld.param.u64 	%rd200, [_Z13_spmm_conv_13PKfPfiiPKiS3_S3_S0__param_0];
	and.b32  	%r645, %r4, -4;
	add.s32 	%r646, %r645, %r2;
	sub.s32 	%r647, %r646, %r811;
	shfl.sync.idx.b32	%r648|%p330, %r810, %r647, 31, -1;
	add.s32 	%r649, %r647, 1;
	shfl.sync.idx.b32	%r650|%p331, %r810, %r649, 31, -1;
	cvta.to.global.u64 	%rd134, %rd200;
	mul.wide.s32 	%rd135, %r648, 4;
	add.s64 	%rd136, %rd134, %rd135;
	shfl.sync.idx.b32	%r651|%p332, %r808, %r647, 31, -1;
	mov.b32 	%f1300, %r651;
	ld.global.nc.f32 	%f1301, [%rd136];
	fma.rn.f32 	%f1302, %f1301, %f1300, %f1503;
	ld.global.nc.f32 	%f1303, [%rd136+128];
	fma.rn.f32 	%f1304, %f1303, %f1300, %f1502;
	shfl.sync.idx.b32	%r652|%p333, %r807, %r647, 31, -1;
	mov.b32 	%f1305, %r652;
	fma.rn.f32 	%f1306, %f1301, %f1305, %f1501;
	fma.rn.f32 	%f1307, %f1303, %f1305, %f1500;
	shfl.sync.idx.b32	%r653|%p334, %r806, %r647, 31, -1;
	mov.b32 	%f1308, %r653;
	fma.rn.f32 	%f1309, %f1301, %f1308, %f1499;
	fma.rn.f32 	%f1310, %f1303, %f1308, %f1498;
	shfl.sync.idx.b32	%r654|%p335, %r805, %r647, 31, -1;
	mov.b32 	%f1311, %r654;
	fma.rn.f32 	%f1312, %f1301, %f1311, %f1497;
	fma.rn.f32 	%f1313, %f1303, %f1311, %f1496;
	shfl.sync.idx.b32	%r655|%p336, %r804, %r647, 31, -1;
	mov.b32 	%f1314, %r655;
	fma.rn.f32 	%f1315, %f1301, %f1314, %f1495;
	fma.rn.f32 	%f1316, %f1303, %f1314, %f1494;
	shfl.sync.idx.b32	%r656|%p337, %r803, %r647, 31, -1;
	mov.b32 	%f1317, %r656;
	fma.rn.f32 	%f1318, %f1301, %f1317, %f1493;
	fma.rn.f32 	%f1319, %f1303, %f1317, %f1492;
	shfl.sync.idx.b32	%r657|%p338, %r802, %r647, 31, -1;
	mov.b32 	%f1320, %r657;
	fma.rn.f32 	%f1321, %f1301, %f1320, %f1491;
	fma.rn.f32 	%f1322, %f1303, %f1320, %f1490;
	shfl.sync.idx.b32	%r658|%p339, %r801, %r647, 31, -1;
	mov.b32 	%f1323, %r658;
	fma.rn.f32 	%f1324, %f1301, %f1323, %f1489;
	fma.rn.f32 	%f1325, %f1303, %f1323, %f1488;
	shfl.sync.idx.b32	%r659|%p340, %r800, %r647, 31, -1;
	mov.b32 	%f1326, %r659;
	fma.rn.f32 	%f1327, %f1301, %f1326, %f1487;
	fma.rn.f32 	%f1328, %f1303, %f1326, %f1486;
	shfl.sync.idx.b32	%r660|%p341, %r799, %r647, 31, -1;
	mov.b32 	%f1329, %r660;
	fma.rn.f32 	%f1330, %f1301, %f1329, %f1485;
	fma.rn.f32 	%f1331, %f1303, %f1329, %f1484;
	shfl.sync.idx.b32	%r661|%p342, %r798, %r647, 31, -1;
	mov.b32 	%f1332, %r661;
	fma.rn.f32 	%f1333, %f1301, %f1332, %f1483;
	fma.rn.f32 	%f1334, %f1303, %f1332, %f1482;
	shfl.sync.idx.b32	%r662|%p343, %r797, %r647, 31, -1;
	mov.b32 	%f1335, %r662;
	fma.rn.f32 	%f1336, %f1301, %f1335, %f1481;
	fma.rn.f32 	%f1337, %f1303, %f1335, %f1480;
	shfl.sync.idx.b32	%r663|%p344, %r796, %r647, 31, -1;
	mov.b32 	%f1338, %r663;
	fma.rn.f32 	%f1339, %f1301, %f1338, %f1479;
	fma.rn.f32 	%f1340, %f1303, %f1338, %f1478;
	shfl.sync.idx.b32	%r664|%p345, %r795, %r647, 31, -1;
	mov.b32 	%f1341, %r664;
	fma.rn.f32 	%f1342, %f1301, %f1341, %f1477;
	fma.rn.f32 	%f1343, %f1303, %f1341, %f1476;
	shfl.sync.idx.b32	%r665|%p346, %r794, %r647, 31, -1;
	mov.b32 	%f1344, %r665;
	fma.rn.f32 	%f1345, %f1301, %f1344, %f1475;
	fma.rn.f32 	%f1346, %f1303, %f1344, %f1474;
	shfl.sync.idx.b32	%r666|%p347, %r793, %r647, 31, -1;
	mov.b32 	%f1347, %r666;
	fma.rn.f32 	%f1348, %f1301, %f1347, %f1473;
	fma.rn.f32 	%f1349, %f1303, %f1347, %f1472;
	shfl.sync.idx.b32	%r667|%p348, %r792, %r647, 31, -1;
	mov.b32 	%f1350, %r667;
	fma.rn.f32 	%f1351, %f1301, %f1350, %f1471;
	fma.rn.f32 	%f1352, %f1303, %f1350, %f1470;
	shfl.sync.idx.b32	%r668|%p349, %r791, %r647, 31, -1;
	mov.b32 	%f1353, %r668;
	fma.rn.f32 	%f1354, %f1301, %f1353, %f1469;
	fma.rn.f32 	%f1355, %f1303, %f1353, %f1468;
	shfl.sync.idx.b32	%r669|%p350, %r790, %r647, 31, -1;
	mov.b32 	%f1356, %r669;
	fma.rn.f32 	%f1357, %f1301, %f1356, %f1467;
	fma.rn.f32 	%f1358, %f1303, %f1356, %f1466;
	shfl.sync.idx.b32	%r670|%p351, %r789, %r647, 31, -1;
	mov.b32 	%f1359, %r670;
	fma.rn.f32 	%f1360, %f1301, %f1359, %f1465;
	fma.rn.f32 	%f1361, %f1303, %f1359, %f1464;
	shfl.sync.idx.b32	%r671|%p352, %r788, %r647, 31, -1;
	mov.b32 	%f1362, %r671;
	fma.rn.f32 	%f1363, %f1301, %f1362, %f1463;
	fma.rn.f32 	%f1364, %f1303, %f1362, %f1462;
	shfl.sync.idx.b32	%r672|%p353, %r787, %r647, 31, -1;
	mov.b32 	%f1365, %r672;
	fma.rn.f32 	%f1366, %f1301, %f1365, %f1461;
	fma.rn.f32 	%f1367, %f1303, %f1365, %f1460;
	mul.wide.s32 	%rd137, %r650, 4;
	add.s64 	%rd138, %rd134, %rd137;
	shfl.sync.idx.b32	%r673|%p354, %r808, %r649, 31, -1;
	mov.b32 	%f1368, %r673;
	ld.global.nc.f32 	%f1369, [%rd138];
	fma.rn.f32 	%f1503, %f1369, %f1368, %f1302;
	ld.global.nc.f32 	%f1370, [%rd138+128];
	fma.rn.f32 	%f1502, %f1370, %f1368, %f1304;
	shfl.sync.idx.b32	%r674|%p355, %r807, %r649, 31, -1;
	mov.b32 	%f1371, %r674;
	fma.rn.f32 	%f1501, %f1369, %f1371, %f1306;
	fma.rn.f32 	%f1500, %f1370, %f1371, %f1307;
	shfl.sync.idx.b32	%r675|%p356, %r806, %r649, 31, -1;
	mov.b32 	%f1372, %r675;
	fma.rn.f32 	%f1499, %f1369, %f1372, %f1309;
	fma.rn.f32 	%f1498, %f1370, %f1372, %f1310;
	shfl.sync.idx.b32	%r676|%p357, %r805, %r649, 31, -1;
	mov.b32 	%f1373, %r676;
	fma.rn.f32 	%f1497, %f1369, %f1373, %f1312;
	fma.rn.f32 	%f1496, %f1370, %f1373, %f1313;
	shfl.sync.idx.b32	%r677|%p358, %r804, %r649, 31, -1;
	mov.b32 	%f1374, %r677;
	fma.rn.f32 	%f1495, %f1369, %f1374, %f1315;
	fma.rn.f32 	%f1494, %f1370, %f1374, %f1316;
	shfl.sync.idx.b32	%r678|%p359, %r803, %r649, 31, -1;
	mov.b32 	%f1375, %r678;
	fma.rn.f32 	%f1493, %f1369, %f1375, %f1318;
	fma.rn.f32 	%f1492, %f1370, %f1375, %f1319;
	shfl.sync.idx.b32	%r679|%p360, %r802, %r649, 31, -1;
	mov.b32 	%f1376, %r679;
	fma.rn.f32 	%f1491, %f1369, %f1376, %f1321;
	fma.rn.f32 	%f1490, %f1370, %f1376, %f1322;
	shfl.sync.idx.b32	%r680|%p361, %r801, %r649, 31, -1;
	mov.b32 	%f1377, %r680;
	fma.rn.f32 	%f1489, %f1369, %f1377, %f1324;
	fma.rn.f32 	%f1488, %f1370, %f1377, %f1325;
	shfl.sync.idx.b32	%r681|%p362, %r800, %r649, 31, -1;
	mov.b32 	%f1378, %r681;
	fma.rn.f32 	%f1487, %f1369, %f1378, %f1327;
	fma.rn.f32 	%f1486, %f1370, %f1378, %f1328;
	shfl.sync.idx.b32	%r682|%p363, %r799, %r649, 31, -1;
	mov.b32 	%f1379, %r682;
	fma.rn.f32 	%f1485, %f1369, %f1379, %f1330;
	fma.rn.f32 	%f1484, %f1370, %f1379, %f1331;
	shfl.sync.idx.b32	%r683|%p364, %r798, %r649, 31, -1;
	mov.b32 	%f1380, %r683;
	fma.rn.f32 	%f1483, %f1369, %f1380, %f1333;
	fma.rn.f32 	%f1482, %f1370, %f1380, %f1334;
	shfl.sync.idx.b32	%r684|%p365, %r797, %r649, 31, -1;
	mov.b32 	%f1381, %r684;
	fma.rn.f32 	%f1481, %f1369, %f1381, %f1336;
	fma.rn.f32 	%f1480, %f1370, %f1381, %f1337;
	shfl.sync.idx.b32	%r685|%p366, %r796, %r649, 31, -1;
	mov.b32 	%f1382, %r685;
	fma.rn.f32 	%f1479, %f1369, %f1382, %f1339;
	fma.rn.f32 	%f1478, %f1370, %f1382, %f1340;
	shfl.sync.idx.b32	%r686|%p367, %r795, %r649, 31, -1;
	mov.b32 	%f1383, %r686;
	fma.rn.f32 	%f1477, %f1369, %f1383, %f1342;
	fma.rn.f32 	%f1476, %f1370, %f1383, %f1343;
	shfl.sync.idx.b32	%r687|%p368, %r794, %r649, 31, -1;
	mov.b32 	%f1384, %r687;
	fma.rn.f32 	%f1475, %f1369, %f1384, %f1345;
	fma.rn.f32 	%f1474, %f1370, %f1384, %f1346;
	shfl.sync.idx.b32	%r688|%p369, %r793, %r649, 31, -1;
	mov.b32 	%f1385, %r688;
	fma.rn.f32 	%f1473, %f1369, %f1385, %f1348;
	fma.rn.f32 	%f1472, %f1370, %f1385, %f1349;
	shfl.sync.idx.b32	%r689|%p370, %r792, %r649, 31, -1;
	mov.b32 	%f1386, %r689;
	fma.rn.f32 	%f1471, %f1369, %f1386, %f1351;
	fma.rn.f32 	%f1470, %f1370, %f1386, %f1352;
	shfl.sync.idx.b32	%r690|%p371, %r791, %r649, 31, -1;
	mov.b32 	%f1387, %r690;
	fma.rn.f32 	%f1469, %f1369, %f1387, %f1354;
	fma.rn.f32 	%f1468, %f1370, %f1387, %f1355;
	shfl.sync.idx.b32	%r691|%p372, %r790, %r649, 31, -1;
	mov.b32 	%f1388, %r691;
	fma.rn.f32 	%f1467, %f1369, %f1388, %f1357;
	fma.rn.f32 	%f1466, %f1370, %f1388, %f1358;
	shfl.sync.idx.b32	%r692|%p373, %r789, %r649, 31, -1;
	mov.b32 	%f1389, %r692;
	fma.rn.f32 	%f1465, %f1369, %f1389, %f1360;
	fma.rn.f32 	%f1464, %f1370, %f1389, %f1361;
	shfl.sync.idx.b32	%r693|%p374, %r788, %r649, 31, -1;
	mov.b32 	%f1390, %r693;
	fma.rn.f32 	%f1463, %f1369, %f1390, %f1363;
	fma.rn.f32 	%f1462, %f1370, %f1390, %f1364;
	shfl.sync.idx.b32	%r694|%p375, %r787, %r649, 31, -1;
	mov.b32 	%f1391, %r694;
	fma.rn.f32 	%f1461, %f1369, %f1391, %f1366;
	fma.rn.f32 	%f1460, %f1370, %f1391, %f1367;
$L__BB13_100:
	setp.ge.s32 	%p376, %r6, %r4;
	@%p376 bra 	$L__BB13_102;
	ld.param.u64 	%rd201, [_Z13_spmm_conv_13PKfPfiiPKiS3_S3_S0__param_0];
	sub.s32 	%r695, %r6, %r811;
	shfl.sync.idx.b32	%r696|%p377, %r810, %r695, 31, -1;
	cvta.to.global.u64 	%rd139, %rd201;
	mul.wide.s32 	%rd140, %r696, 4;
	add.s64 	%rd141, %rd139, %rd140;
	shfl.sync.idx.b32	%r697|%p378, %r808, %r695, 31, -1;
	mov.b32 	%f1392, %r697;
	ld.global.nc.f32 	%f1393, [%rd141];
	fma.rn.f32 	%f1503, %f1393, %f1392, %f1503;
	ld.global.nc.f32 	%f1394, [%rd141+128];
	fma.rn.f32 	%f1502, %f1394, %f1392, %f1502;
	shfl.sync.idx.b32	%r698|%p379, %r807, %r695, 31, -1;
	mov.b32 	%f1395, %r698;
	fma.rn.f32 	%f1501, %f1393, %f1395, %f1501;
	fma.rn.f32 	%f1500, %f1394, %f1395, %f1500;
	shfl.sync.idx.b32	%r699|%p380, %r806, %r695, 31, -1;
	mov.b32 	%f1396, %r699;
	fma.rn.f32 	%f1499, %f1393, %f1396, %f1499;
	fma.rn.f32 	%f1498, %f1394, %f1396, %f1498;
	shfl.sync.idx.b32	%r700|%p381, %r805, %r695, 31, -1;
	mov.b32 	%f1397, %r700;
	fma.rn.f32 	%f1497, %f1393, %f1397, %f1497;
	fma.rn.f32 	%f1496, %f1394, %f1397, %f1496;
	shfl.sync.idx.b32	%r701|%p382, %r804, %r695, 31, -1;
	mov.b32 	%f1398, %r701;
	fma.rn.f32 	%f1495, %f1393, %f1398, %f1495;
	fma.rn.f32 	%f1494, %f1394, %f1398, %f1494;
	shfl.sync.idx.b32	%r702|%p383, %r803, %r695, 31, -1;
	mov.b32 	%f1399, %r702;
	fma.rn.f32 	%f1493, %f1393, %f1399, %f1493;
	fma.rn.f32 	%f1492, %f1394, %f1399, %f1492;
	shfl.sync.idx.b32	%r703|%p384, %r802, %r695, 31, -1;
	mov.b32 	%f1400, %r703;
	fma.rn.f32 	%f1491, %f1393, %f1400, %f1491;
	fma.rn.f32 	%f1490, %f1394, %f1400, %f1490;
	shfl.sync.idx.b32	%r704|%p385, %r801, %r695, 31, -1;
	mov.b32 	%f1401, %r704;
	fma.rn.f32 	%f1489, %f1393, %f1401, %f1489;
	fma.rn.f32 	%f1488, %f1394, %f1401, %f1488;
	shfl.sync.idx.b32	%r705|%p386, %r800, %r695, 31, -1;
	mov.b32 	%f1402, %r705;
	fma.rn.f32 	%f1487, %f1393, %f1402, %f1487;
	fma.rn.f32 	%f1486, %f1394, %f1402, %f1486;
	shfl.sync.idx.b32	%r706|%p387, %r799, %r695, 31, -1;
	mov.b32 	%f1403, %r706;
	fma.rn.f32 	%f1485, %f1393, %f1403, %f1485;
	fma.rn.f32 	%f1484, %f1394, %f1403, %f1484;
	shfl.sync.idx.b32	%r707|%p388, %r798, %r695, 31, -1;
	mov.b32 	%f1404, %r707;
	fma.rn.f32 	%f1483, %f1393, %f1404, %f1483;
	fma.rn.f32 	%f1482, %f1394, %f1404, %f1482;
	shfl.sync.idx.b32	%r708|%p389, %r797, %r695, 31, -1;
	mov.b32 	%f1405, %r708;
	fma.rn.f32 	%f1481, %f1393, %f1405, %f1481;
	fma.rn.f32 	%f1480, %f1394, %f1405, %f1480;
	shfl.sync.idx.b32	%r709|%p390, %r796, %r695, 31, -1;
	mov.b32 	%f1406, %r709;
	fma.rn.f32 	%f1479, %f1393, %f1406, %f1479;
	fma.rn.f32 	%f1478, %f1394, %f1406, %f1478;
	shfl.sync.idx.b32	%r710|%p391, %r795, %r695, 31, -1;
	mov.b32 	%f1407, %r710;
	fma.rn.f32 	%f1477, %f1393, %f1407, %f1477;
	fma.rn.f32 	%f1476, %f1394, %f1407, %f1476;
	shfl.sync.idx.b32	%r711|%p392, %r794, %r695, 31, -1;
	mov.b32 	%f1408, %r711;
	fma.rn.f32 	%f1475, %f1393, %f1408, %f1475;
	fma.rn.f32 	%f1474, %f1394, %f1408, %f1474;
	shfl.sync.idx.b32	%r712|%p393, %r793, %r695, 31, -1;
	mov.b32 	%f1409, %r712;
	fma.rn.f32 	%f1473, %f1393, %f1409, %f1473;
	fma.rn.f32 	%f1472, %f1394, %f1409, %f1472;
	shfl.sync.idx.b32	%r713|%p394, %r792, %r695, 31, -1;
	mov.b32 	%f1410, %r713;
	fma.rn.f32 	%f1471, %f1393, %f1410, %f1471;
	fma.rn.f32 	%f1470, %f1394, %f1410, %f1470;
	shfl.sync.idx.b32	%r714|%p395, %r791, %r695, 31, -1;
	mov.b32 	%f1411, %r714;
	fma.rn.f32 	%f1469, %f1393, %f1411, %f1469;
	fma.rn.f32 	%f1468, %f1394, %f1411, %f1468;
	shfl.sync.idx.b32	%r715|%p396, %r790, %r695, 31, -1;
	mov.b32 	%f1412, %r715;
	fma.rn.f32 	%f1467, %f1393, %f1412, %f1467;
	fma.rn.f32 	%f1466, %f1394, %f1412, %f1466;
	shfl.sync.idx.b32	%r716|%p397, %r789, %r695, 31, -1;
	mov.b32 	%f1413, %r716;
	fma.rn.f32 	%f1465, %f1393, %f1413, %f1465;
	fma.rn.f32 	%f1464, %f1394, %f1413, %f1464;
	shfl.sync.idx.b32	%r717|%p398, %r788, %r695, 31, -1;
	mov.b32 	%f1414, %r717;
	fma.rn.f32 	%f1463, %f1393, %f1414, %f1463;
	fma.rn.f32 	%f1462, %f1394, %f1414, %f1462;
	shfl.sync.idx.b32	%r718|%p399, %r787, %r695, 31, -1;
	mov.b32 	%f1415, %r718;
	fma.rn.f32 	%f1461, %f1393, %f1415, %f1461;
	fma.rn.f32 	%f1460, %f1394, %f1415, %f1460;
$L__BB13_102:
	ld.param.u64 	%rd203, [_Z13_spmm_conv_13PKfPfiiPKiS3_S3_S0__param_5];
	ld.param.u32 	%r786, [_Z13_spmm_conv_13PKfPfiiPKiS3_S3_S0__param_2];
	ld.param.u64 	%rd202, [_Z13_spmm_conv_13PKfPfiiPKiS3_S3_S0__param_1];
	cvta.to.global.u64 	%rd142, %rd202;
	cvta.to.global.u64 	%rd143, %rd203;
	cvt.s64.s32 	%rd144, %r1;
	cvt.s64.s32 	%rd145, %r786;
	add.s64 	%rd146, %rd145, %rd144;
	shl.b64 	%rd147, %rd146, 2;
	add.s64 	%rd148, %rd143, %rd147;
	ld.global.nc.u32 	%r719, [%rd148];
	shl.b32 	%r720, %r719, 6;
	add.s32 	%r721, %r720, %r5;
	mul.wide.s32 	%rd149, %r721, 4;
	add.s64 	%rd150, %rd142, %rd149;
	st.global.f32 	[%rd150], %f1503;
	st.global.f32 	[%rd150+128], %f1502;
	ld.global.nc.u32 	%r722, [%rd148+4];
	shl.b32 	%r723, %r722, 6;
	add.s32 	%r724, %r723, %r5;
	mul.wide.s32 	%rd151, %r724, 4;
	add.s64 	%rd152, %rd142, %rd151;
	st.global.f32 	[%rd152], %f1501;
	st.global.f32 	[%rd152+128], %f1500;
	ld.global.nc.u32 	%r725, [%rd148+8];
	shl.b32 	%r726, %r725, 6;
	add.s32 	%r727, %r726, %r5;
	mul.wide.s32 	%rd153, %r727, 4;
	add.s64 	%rd154, %rd142, %rd153;
	st.global.f32 	[%rd154], %f1499;
	st.global.f32 	[%rd154+128], %f1498;
	ld.global.nc.u32 	%r728, [%rd148+12];
	shl.b32 	%r729, %r728, 6;
	add.s32 	%r730, %r729, %r5;
	mul.wide.s32 	%rd155, %r730, 4;
	add.s64 	%rd156, %rd142, %rd155;
	st.global.f32 	[%rd156], %f1497;
	st.global.f32 	[%rd156+128], %f1496;
	ld.global.nc.u32 	%r731, [%rd148+16];
	shl.b32 	%r732, %r731, 6;
	add.s32 	%r733, %r732, %r5;
	mul.wide.s32 	%rd157, %r733, 4;
	add.s64 	%rd158, %rd142, %rd157;
	st.global.f32 	[%rd158], %f1495;
	st.global.f32 	[%rd158+128], %f1494;
	ld.global.nc.u32 	%r734, [%rd148+20];
	shl.b32 	%r735, %r734, 6;
	add.s32 	%r736, %r735, %r5;
	mul.wide.s32 	%rd159, %r736, 4;
	add.s64 	%rd160, %rd142, %rd159;
	st.global.f32 	[%rd160], %f1493;
	st.global.f32 	[%rd160+128], %f1492;
	ld.global.nc.u32 	%r737, [%rd148+24];
	shl.b32 	%r738, %r737, 6;
	add.s32 	%r739, %r738, %r5;
	mul.wide.s32 	%rd161, %r739, 4;
	add.s64 	%rd162, %rd142, %rd161;
	st.global.f32 	[%rd162], %f1491;
	st.global.f32 	[%rd162+128], %f1490;
	ld.global.nc.u32 	%r740, [%rd148+28];
	shl.b32 	%r741, %r740, 6;
	add.s32 	%r742, %r741, %r5;
	mul.wide.s32 	%rd163, %r742, 4;
	add.s64 	%rd164, %rd142, %rd163;
	st.global.f32 	[%rd164], %f1489;
	st.global.f32 	[%rd164+128], %f1488;
	ld.global.nc.u32 	%r743, [%rd148+32];
	shl.b32 	%r744, %r743, 6;
	add.s32 	%r745, %r744, %r5;
	mul.wide.s32 	%rd165, %r745, 4;
	add.s64 	%rd166, %rd142, %rd165;
	st.global.f32 	[%rd166], %f1487;
	st.global.f32 	[%rd166+128], %f1486;
	ld.global.nc.u32 	%r746, [%rd148+36];
	shl.b32 	%r747, %r746, 6;
	add.s32 	%r748, %r747, %r5;
	mul.wide.s32 	%rd167, %r748, 4;
	add.s64 	%rd168, %rd142, %rd167;
	st.global.f32 	[%rd168], %f1485;
	st.global.f32 	[%rd168+128], %f1484;
	ld.global.nc.u32 	%r749, [%rd148+40];
	shl.b32 	%r750, %r749, 6;
	add.s32 	%r751, %r750, %r5;
	mul.wide.s32 	%rd169, %r751, 4;
	add.s64 	%rd170, %rd142, %rd169;
	st.global.f32 	[%rd170], %f1483;
	st.global.f32 	[%rd170+128], %f1482;
	ld.global.nc.u32 	%r752, [%rd148+44];
	shl.b32 	%r753, %r752, 6;
	add.s32 	%r754, %r753, %r5;
	mul.wide.s32 	%rd171, %r754, 4;
	add.s64 	%rd172, %rd142, %rd171;
	st.global.f32 	[%rd172], %f1481;
	st.global.f32 	[%rd172+128], %f1480;
	ld.global.nc.u32 	%r755, [%rd148+48];
	shl.b32 	%r756, %r755, 6;
	add.s32 	%r757, %r756, %r5;
	mul.wide.s32 	%rd173, %r757, 4;
	add.s64 	%rd174, %rd142, %rd173;
	st.global.f32 	[%rd174], %f1479;
	st.global.f32 	[%rd174+128], %f1478;
	ld.global.nc.u32 	%r758, [%rd148+52];
	shl.b32 	%r759, %r758, 6;
	add.s32 	%r760, %r759, %r5;
	mul.wide.s32 	%rd175, %r760, 4;
	add.s64 	%rd176, %rd142, %rd175;
	st.global.f32 	[%rd176], %f1477;
	st.global.f32 	[%rd176+128], %f1476;
	ld.global.nc.u32 	%r761, [%rd148+56];
	shl.b32 	%r762, %r761, 6;
	add.s32 	%r763, %r762, %r5;
	mul.wide.s32 	%rd177, %r763, 4;
	add.s64 	%rd178, %rd142, %rd177;
	st.global.f32 	[%rd178], %f1475;
	st.global.f32 	[%rd178+128], %f1474;
	ld.global.nc.u32 	%r764, [%rd148+60];
	shl.b32 	%r765, %r764, 6;
	add.s32 	%r766, %r765, %r5;
	mul.wide.s32 	%rd179, %r766, 4;
	add.s64 	%rd180, %rd142, %rd179;
	st.global.f32 	[%rd180], %f1473;
	st.global.f32 	[%rd180+128], %f1472;
	ld.global.nc.u32 	%r767, [%rd148+64];
	shl.b32 	%r768, %r767, 6;
	add.s32 	%r769, %r768, %r5;
	mul.wide.s32 	%rd181, %r769, 4;
	add.s64 	%rd182, %rd142, %rd181;
	st.global.f32 	[%rd182], %f1471;
	st.global.f32 	[%rd182+128], %f1470;
	ld.global.nc.u32 	%r770, [%rd148+68];
	shl.b32 	%r771, %r770, 6;
	add.s32 	%r772, %r771, %r5;
	mul.wide.s32 	%rd183, %r772, 4;
	add.s64 	%rd184, %rd142, %rd183;
	st.global.f32 	[%rd184], %f1469;
	st.global.f32 	[%rd184+128], %f1468;
	ld.global.nc.u32 	%r773, [%rd148+72];
	shl.b32 	%r774, %r773, 6;
	add.s32 	%r775, %r774, %r5;
	mul.wide.s32 	%rd185, %r775, 4;
	add.s64 	%rd186, %rd142, %rd185;
	st.global.f32 	[%rd186], %f1467;
	st.global.f32 	[%rd186+128], %f1466;
	ld.global.nc.u32 	%r776, [%rd148+76];
	shl.b32 	%r777, %r776, 6;
	add.s32 	%r778, %r777, %r5;
	mul.wide.s32 	%rd187, %r778, 4;
	add.s64 	%rd188, %rd142, %rd187;
	st.global.f32 	[%rd188], %f1465;
	st.global.f32 	[%rd188+128], %f1464;
	ld.global.nc.u32 	%r779, [%rd148+80];
	shl.b32 	%r780, %r779, 6;
	add.s32 	%r781, %r780, %r5;
	mul.wide.s32 	%rd189, %r781, 4;
	add.s64 	%rd190, %rd142, %rd189;
	st.global.f32 	[%rd190], %f1463;
	st.global.f32 	[%rd190+128], %f1462;
	add.s32 	%r782, %r1, 21;
	cvt.u64.u32 	%rd191, %r782;
	add.s64 	%rd192, %rd191, %rd145;
	shl.b64 	%rd193, %rd192, 2;
	add.s64 	%rd194, %rd143, %rd193;
	ld.global.nc.u32 	%r783, [%rd194];
	shl.b32 	%r784, %r783, 6;
	add.s32 	%r785, %r784, %r5;
	mul.wide.s32 	%rd195, %r785, 4;
	add.s64 	%rd196, %rd142, %rd195;
	st.global.f32 	[%rd196], %f1461;
	st.global.f32 	[%rd196+128], %f1460;
	ret;

}
	// .globl	_Z13_spmm_conv_14PKfPfiiPKiS3_S3_S0_
.visible .entry _Z13_spmm_conv_14PKfPfiiPKiS3_S3_S0_(
	.param .u64 .ptr .align 1 _Z13_spmm_conv_14PKfPfiiPKiS3_S3_S0__param_0,
	.param .u64 .ptr .align 1 _Z13_spmm_conv_14PKfPfiiPKiS3_S3_S0__param_1,
	.param .u32 _Z13_spmm_conv_14PKfPfiiPKiS3_S3_S0__param_2,
	.param .u32 _Z13_spmm_conv_14PKfPfiiPKiS3_S3_S0__param_3,
	.param .u64 .ptr .align 1 _Z13_spmm_conv_14PKfPfiiPKiS3_S3_S0__param_4,
	.param .u64 .ptr .align 1 _Z13_spmm_conv_14PKfPfiiPKiS3_S3_S0__param_5,
	.param .u64 .ptr .align 1 _Z13_spmm_conv_14PKfPfiiPKiS3_S3_S0__param_6,
	.param .u64 .ptr .align 1 _Z13_spmm_conv_14PKfPfiiPKiS3_S3_S0__param_7
)
{
	.reg .pred 	%p<570>;
	.reg .b32 	%r<1101>;
	.reg .b32 	%f<2430>;
	.reg .b64 	%rd<256>;

	ld.param.u32 	%r220, [_Z13_spmm_conv_14PKfPfiiPKiS3_S3_S0__param_2];
	ld.param.u64 	%rd8, [_Z13_spmm_conv_14PKfPfiiPKiS3_S3_S0__param_4];
	cvta.to.global.u64 	%rd9, %rd8;
	mov.u32 	%r223, %tid.y;
	shl.b32 	%r224, %r223, 5;
	mov.u32 	%r225, %ctaid.x;
	shl.b32 	%r226, %r225, 7;
	add.s32 	%r227, %r224, %r226;
	mov.u32 	%r1, %tid.x;
	mov.u32 	%r228, %ctaid.y;
	shl.b32 	%r229, %r228, 6;
	mul.wide.s32 	%rd10, %r220, 4;
	add.s64 	%rd11, %rd9, %rd10;
	ld.global.nc.u32 	%r2, [%rd11];
	ld.global.nc.u32 	%r3, [%rd11+4];
	sub.s32 	%r4, %r3, %r2;
	shr.s32 	%r230, %r227, 31;
	shr.u32 	%r231, %r230, 25;
	add.s32 	%r232, %r227, %r231;
	shr.s32 	%r233, %r227, 5;
	shr.u32 	%r234, %r233, 30;
	add.s32 	%r235, %r233, %r234;
	and.b32  	%r236, %r235, 131068;
	sub.s32 	%r237, %r233, %r236;
	shl.b32 	%r238, %r232, 10;
	and.b32  	%r239, %r238, -131072;
	shl.b32 	%r240, %r237, 15;
	add.s32 	%r241, %r229, %r1;
	add.s32 	%r242, %r241, %r239;
	add.s32 	%r5, %r242, %r240;
	and.b32  	%r6, %r4, -8;
	and.b32  	%r243, %r4, -2;
	add.s32 	%r7, %r243, %r2;
	setp.lt.s32 	%p1, %r4, 8;
	mov.b32 	%r998, 0;
	mov.f32 	%f2110, 0f00000000;
	mov.f32 	%f2111, %f2110;
	mov.f32 	%f2112, %f2110;
	mov.f32 	%f2113, %f2110;
	mov.f32 	%f2114, %f2110;
	mov.f32 	%f2115, %f2110;
	mov.f32 	%f2116, %f2110;
	mov.f32 	%f2117, %f2110;
	mov.f32 	%f2118, %f2110;
	mov.f32 	%f2119, %f2110;
	mov.f32 	%f2120, %f2110;
	mov.f32 	%f2121, %f2110;
	mov.f32 	%f2122, %f2110;
	mov.f32 	%f2123, %f2110;
	mov.f32 	%f2124, %f2110;
	mov.f32 	%f2125, %f2110;
	mov.f32 	%f2126, %f2110;
	mov.f32 	%f2127, %f2110;
	mov.f32 	%f2128, %f2110;
	mov.f32 	%f2129, %f2110;
	mov.f32 	%f2130, %f2110;
	mov.f32 	%f2131, %f2110;
	mov.f32 	%f2132, %f2110;
	mov.f32 	%f2133, %f2110;
	mov.f32 	%f2134, %f2110;
	mov.f32 	%f2135, %f2110;
	mov.f32 	%f2136, %f2110;
	mov.f32 	%f2137, %f2110;
	mov.f32 	%f2138, %f2110;
	mov.f32 	%f2139, %f2110;
	mov.f32 	%f2140, %f2110;
	mov.f32 	%f2141, %f2110;
	mov.f32 	%f2142, %f2110;
	mov.f32 	%f2143, %f2110;
	mov.f32 	%f2144, %f2110;
	mov.f32 	%f2145, %f2110;
	mov.f32 	%f2146, %f2110;
	mov.f32 	%f2147, %f2110;
	mov.f32 	%f2148, %f2110;
	mov.f32 	%f2149, %f2110;
	mov.f32 	%f2150, %f2110;
	mov.f32 	%f2151, %f2110;
	mov.f32 	%f2152, %f2110;
	mov.f32 	%f2153, %f2110;
	mov.f32 	%f2154, %f2110;
	mov.f32 	%f2155, %f2110;
	mov.f32 	%f2156, %f2110;
	mov.f32 	%f2157, %f2110;
	mov.f32 	%f2158, %f2110;
	mov.f32 	%f2159, %f2110;
	mov.f32 	%f2160, %f2110;
	mov.f32 	%f2161, %f2110;
	mov.f32 	%f2162, %f2110;
	mov.f32 	%f2163, %f2110;
	mov.f32 	%f2164, %f2110;
	mov.f32 	%f2165, %f2110;
	mov.f32 	%f2166, %f2110;
	mov.f32 	%f2167, %f2110;
	mov.f32 	%f2168, %f2110;
	mov.f32 	%f2169, %f2110;
	mov.f32 	%f2170, %f2110;
	mov.f32 	%f2171, %f2110;
	mov.f32 	%f2172, %f2110;
	mov.f32 	%f2173, %f2110;
	@%p1 bra 	$L__BB14_6;
	mov.b32 	%r998, 0;
	mov.f32 	%f2110, 0f00000000;
	mov.u32 	%r996, %r2;
$L__BB14_2:
	sub.s32 	%r246, %r996, %r2;
	and.b32  	%r247, %r246, 31;
	setp.ne.s32 	%p2, %r247, 0;
	@%p2 bra 	$L__BB14_5;
	sub.s32 	%r248, %r3, %r996;
	setp.ge.u32 	%p3, %r1, %r248;
	mov.u32 	%r998, %r996;
	@%p3 bra 	$L__BB14_5;
	ld.param.u64 	%rd254, [_Z13_spmm_conv_14PKfPfiiPKiS3_S3_S0__param_7];
	ld.param.u64 	%rd252, [_Z13_spmm_conv_14PKfPfiiPKiS3_S3_S0__param_6];
	add.s32 	%r249, %r996, %r1;
	cvta.to.global.u64 	%rd12, %rd252;
	mul.wide.u32 	%rd13, %r249, 4;
	add.s64 	%rd14, %rd12, %rd13;
	ld.global.nc.u32 	%r250, [%rd14];
	mul.hi.s32 	%r251, %r250, 715827883;
	shr.u32 	%r252, %r251, 31;
	shr.u32 	%r253, %r251, 8;
	add.s32 	%r254, %r253, %r252;
	shl.b32 	%r255, %r254, 17;
	add.s32 	%r256, %r255, %r5;
	shr.s32 	%r257, %r250, 31;
	shr.u32 	%r258, %r257, 23;
	add.s32 	%r259, %r250, %r258;
	shr.s32 	%r260, %r259, 9;
	mul.hi.s32 	%r261, %r260, 1431655766;
	shr.u32 	%r262, %r261, 31;
	add.s32 	%r263, %r261, %r262;
	mul.lo.s32 	%r264, %r263, 3;
	sub.s32 	%r265, %r260, %r264;
	shl.b32 	%r266, %r265, 15;
	add.s32 	%r267, %r256, %r266;
	and.b32  	%r268, %r259, 67108352;
	sub.s32 	%r269, %r250, %r268;
	shl.b32 	%r270, %r269, 6;
	add.s32 	%r997, %r267, %r270;
	cvta.to.global.u64 	%rd15, %rd254;
	add.s64 	%rd16, %rd15, %rd13;
	ld.global.nc.u32 	%r995, [%rd16];
	add.s32 	%r271, %r4, %r249;
	mul.wide.u32 	%rd17, %r271, 4;
	add.s64 	%rd18, %rd15, %rd17;
	ld.global.nc.u32 	%r994, [%rd18];
	add.s32 	%r272, %r271, %r4;
	mul.wide.u32 	%rd19, %r272, 4;
	add.s64 	%rd20, %rd15, %rd19;
	ld.global.nc.u32 	%r993, [%rd20];
	add.s32 	%r273, %r272, %r4;
	mul.wide.u32 	%rd21, %r273, 4;
	add.s64 	%rd22, %rd15, %rd21;
	ld.global.nc.u32 	%r992, [%rd22];
	add.s32 	%r274, %r273, %r4;
	mul.wide.u32 	%rd23, %r274, 4;
	add.s64 	%rd24, %rd15, %rd23;
	ld.global.nc.u32 	%r991, [%rd24];
	add.s32 	%r275, %r274, %r4;
	mul.wide.u32 	%rd25, %r275, 4;
	add.s64 	%rd26, %rd15, %rd25;
	ld.global.nc.u32 	%r990, [%rd26];
	add.s32 	%r276, %r275, %r4;
	mul.wide.u32 	%rd27, %r276, 4;
	add.s64 	%rd28, %rd15, %rd27;
	ld.global.nc.u32 	%r989, [%rd28];
	add.s32 	%r277, %r276, %r4;
	mul.wide.u32 	%rd29, %r277, 4;
	add.s64 	%rd30, %rd15, %rd29;
	ld.global.nc.u32 	%r988, [%rd30];
	add.s32 	%r278, %r277, %r4;
	mul.wide.u32 	%rd31, %r278, 4;
	add.s64 	%rd32, %rd15, %rd31;
	ld.global.nc.u32 	%r987, [%rd32];
	add.s32 	%r279, %r278, %r4;
	mul.wide.u32 	%rd33, %r279, 4;
	add.s64 	%rd34, %rd15, %rd33;
	ld.global.nc.u32 	%r986, [%rd34];
	add.s32 	%r280, %r279, %r4;
	mul.wide.u32 	%rd35, %r280, 4;
	add.s64 	%rd36, %rd15, %rd35;
	ld.global.nc.u32 	%r985, [%rd36];
	add.s32 	%r281, %r280, %r4;
	mul.wide.u32 	%rd37, %r281, 4;
	add.s64 	%rd38, %rd15, %rd37;
	ld.global.nc.u32 	%r984, [%rd38];
	add.s32 	%r282, %r281, %r4;
	mul.wide.u32 	%rd39, %r282, 4;
	add.s64 	%rd40, %rd15, %rd39;
	ld.global.nc.u32 	%r983, [%rd40];
	add.s32 	%r283, %r282, %r4;
	mul.wide.u32 	%rd41, %r283, 4;
	add.s64 	%rd42, %rd15, %rd41;
	ld.global.nc.u32 	%r982, [%rd42];
	add.s32 	%r284, %r283, %r4;
	mul.wide.u32 	%rd43, %r284, 4;
	add.s64 	%rd44, %rd15, %rd43;
	ld.global.nc.u32 	%r981, [%rd44];
	add.s32 	%r285, %r284, %r4;
	mul.wide.u32 	%rd45, %r285, 4;
	add.s64 	%rd46, %rd15, %rd45;
	ld.global.nc.u32 	%r980, [%rd46];
	add.s32 	%r286, %r285, %r4;
	mul.wide.u32 	%rd47, %r286, 4;
	add.s64 	%rd48, %rd15, %rd47;
	ld.global.nc.u32 	%r979, [%rd48];
	add.s32 	%r287, %r286, %r4;
	mul.wide.u32 	%rd49, %r287, 4;
	add.s64 	%rd50, %rd15, %rd49;
	ld.global.nc.u32 	%r978, [%rd50];
	add.s32 	%r288, %r287, %r4;
	mul.wide.u32 	%rd51, %r288, 4;
	add.s64 	%rd52, %rd15, %rd51;
	ld.global.nc.u32 	%r977, [%rd52];
	add.s32 	%r289, %r288, %r4;
	mul.wide.u32 	%rd53, %r289, 4;
	add.s64 	%rd54, %rd15, %rd53;
	ld.global.nc.u32 	%r976, [%rd54];
	add.s32 	%r290, %r289, %r4;
	mul.wide.u32 	%rd55, %r290, 4;
	add.s64 	%rd56, %rd15, %rd55;
	ld.global.nc.u32 	%r975, [%rd56];
	add.s32 	%r291, %r290, %r4;
	mul.wide.u32 	%rd57, %r291, 4;
	add.s64 	%rd58, %rd15, %rd57;
	ld.global.nc.u32 	%r974, [%rd58];
	add.s32 	%r292, %r291, %r4;
	mul.wide.u32 	%rd59, %r292, 4;
	add.s64 	%rd60, %rd15, %rd59;
	ld.global.nc.u32 	%r973, [%rd60];
	add.s32 	%r293, %r292, %r4;
	mul.wide.u32 	%rd61, %r293, 4;
	add.s64 	%rd62, %rd15, %rd61;
	ld.global.nc.u32 	%r972, [%rd62];
	add.s32 	%r294, %r293, %r4;
	mul.wide.u32 	%rd63, %r294, 4;
	add.s64 	%rd64, %rd15, %rd63;
	ld.global.nc.u32 	%r971, [%rd64];
	add.s32 	%r295, %r294, %r4;
	mul.wide.u32 	%rd65, %r295, 4;
	add.s64 	%rd66, %rd15, %rd65;
	ld.global.nc.u32 	%r970, [%rd66];
	add.s32 	%r296, %r295, %r4;
	mul.wide.u32 	%rd67, %r296, 4;
	add.s64 	%rd68, %rd15, %rd67;
	ld.global.nc.u32 	%r969, [%rd68];
	add.s32 	%r297, %r296, %r4;
	mul.wide.u32 	%rd69, %r297, 4;
	add.s64 	%rd70, %rd15, %rd69;
	ld.global.nc.u32 	%r968, [%rd70];
	add.s32 	%r298, %r297, %r4;
	mul.wide.u32 	%rd71, %r298, 4;
	add.s64 	%rd72, %rd15, %rd71;
	ld.global.nc.u32 	%r967, [%rd72];
	add.s32 	%r299, %r298, %r4;
	mul.wide.u32 	%rd73, %r299, 4;
	add.s64 	%rd74, %rd15, %rd73;
	ld.global.nc.u32 	%r966, [%rd74];
	add.s32 	%r300, %r299, %r4;
	mul.wide.u32 	%rd75, %r300, 4;
	add.s64 	%rd76, %rd15, %rd75;
	ld.global.nc.u32 	%r965, [%rd76];
	add.s32 	%r301, %r300, %r4;
	mul.wide.u32 	%rd77, %r301, 4;
	add.s64 	%rd78, %rd15, %rd77;
	ld.global.nc.u32 	%r964, [%rd78];
$L__BB14_5:
	ld.param.u64 	%rd246, [_Z13_spmm_conv_14PKfPfiiPKiS3_S3_S0__param_0];
	sub.s32 	%r302, %r996, %r998;
	shfl.sync.idx.b32	%r303|%p4, %r997, %r302, 31, -1;
	add.s32 	%r304, %r302, 1;
	shfl.sync.idx.b32	%r305|%p5, %r997, %r304, 31, -1;
	add.s32 	%r306, %r302, 2;
	shfl.sync.idx.b32	%r307|%p6, %r997, %r306, 31, -1;
	add.s32 	%r308, %r302, 3;
	shfl.sync.idx.b32	%r309|%p7, %r997, %r308, 31, -1;
	add.s32 	%r310, %r302, 4;
	shfl.sync.idx.b32	%r311|%p8, %r997, %r310, 31, -1;
	add.s32 	%r312, %r302, 5;
	shfl.sync.idx.b32	%r313|%p9, %r997, %r312, 31, -1;
	add.s32 	%r314, %r302, 6;
	shfl.sync.idx.b32	%r315|%p10, %r997, %r314, 31, -1;
	add.s32 	%r316, %r302, 7;
	shfl.sync.idx.b32	%r317|%p11, %r997, %r316, 31, -1;
	cvta.to.global.u64 	%rd79, %rd246;
	mul.wide.s32 	%rd80, %r303, 4;
	add.s64 	%rd81, %rd79, %rd80;
	shfl.sync.idx.b32	%r318|%p12, %r995, %r302, 31, -1;
	mov.b32 	%f802, %r318;
	ld.global.nc.f32 	%f803, [%rd81];
	fma.rn.f32 	%f804, %f803, %f802, %f2173;
	ld.global.nc.f32 	%f805, [%rd81+128];
	fma.rn.f32 	%f806, %f805, %f802, %f2172;
	shfl.sync.idx.b32	%r319|%p13, %r994, %r302, 31, -1;
	mov.b32 	%f807, %r319;
	fma.rn.f32 	%f808, %f803, %f807, %f2171;
	fma.rn.f32 	%f809, %f805, %f807, %f2170;
	shfl.sync.idx.b32	%r320|%p14, %r993, %r302, 31, -1;
	mov.b32 	%f810, %r320;
	fma.rn.f32 	%f811, %f803, %f810, %f2169;
	fma.rn.f32 	%f812, %f805, %f810, %f2168;
	shfl.sync.idx.b32	%r321|%p15, %r992, %r302, 31, -1;
	mov.b32 	%f813, %r321;
	fma.rn.f32 	%f814, %f803, %f813, %f2167;
	fma.rn.f32 	%f815, %f805, %f813, %f2166;
	shfl.sync.idx.b32	%r322|%p16, %r991, %r302, 31, -1;
	mov.b32 	%f816, %r322;
	fma.rn.f32 	%f817, %f803, %f816, %f2165;
	fma.rn.f32 	%f818, %f805, %f816, %f2164;
	shfl.sync.idx.b32	%r323|%p17, %r990, %r302, 31, -1;
	mov.b32 	%f819, %r323;
	fma.rn.f32 	%f820, %f803, %f819, %f2163;
	fma.rn.f32 	%f821, %f805, %f819, %f2162;
	shfl.sync.idx.b32	%r324|%p18, %r989, %r302, 31, -1;
	mov.b32 	%f822, %r324;
	fma.rn.f32 	%f823, %f803, %f822, %f2161;
	fma.rn.f32 	%f824, %f805, %f822, %f2160;
	shfl.sync.idx.b32	%r325|%p19, %r988, %r302, 31, -1;
	mov.b32 	%f825, %r325;
	fma.rn.f32 	%f826, %f803, %f825, %f2159;
	fma.rn.f32 	%f827, %f805, %f825, %f2158;
	shfl.sync.idx.b32	%r326|%p20, %r987, %r302, 31, -1;
	mov.b32 	%f828, %r326;
	fma.rn.f32 	%f829, %f803, %f828, %f2157;
	fma.rn.f32 	%f830, %f805, %f828, %f2156;
	shfl.sync.idx.b32	%r327|%p21, %r986, %r302, 31, -1;
	mov.b32 	%f831, %r327;
	fma.rn.f32 	%f832, %f803, %f831, %f2155;
	fma.rn.f32 	%f833, %f805, %f831, %f2154;
	shfl.sync.idx.b32	%r328|%p22, %r985, %r302, 31, -1;
	mov.b32 	%f834, %r328;
	fma.rn.f32 	%f835, %f803, %f834, %f2153;
	fma.rn.f32 	%f836, %f805, %f834, %f2152;
	shfl.sync.idx.b32	%r329|%p23, %r984, %r302, 31, -1;
	mov.b32 	%f837, %r329;
	fma.rn.f32 	%f838, %f803, %f837, %f2151;
	fma.rn.f32 	%f839, %f805, %f837, %f2150;
	shfl.sync.idx.b32	%r330|%p24, %r983, %r302, 31, -1;
	mov.b32 	%f840, %r330;
	fma.rn.f32 	%f841, %f803, %f840, %f2149;
	fma.rn.f32 	%f842, %f805, %f840, %f2148;
	shfl.sync.idx.b32	%r331|%p25, %r982, %r302, 31, -1;
	mov.b32 	%f843, %r331;
	fma.rn.f32 	%f844, %f803, %f843, %f2147;
	fma.rn.f32 	%f845, %f805, %f843, %f2146;
	shfl.sync.idx.b32	%r332|%p26, %r981, %r302, 31, -1;
	mov.b32 	%f846, %r332;
	fma.rn.f32 	%f847, %f803, %f846, %f2145;
	fma.rn.f32 	%f848, %f805, %f846, %f2144;
	shfl.sync.idx.b32	%r333|%p27, %r980, %r302, 31, -1;
	mov.b32 	%f849, %r333;
	fma.rn.f32 	%f850, %f803, %f849, %f2143;
	fma.rn.f32 	%f851, %f805, %f849, %f2142;
	shfl.sync.idx.b32	%r334|%p28, %r979, %r302, 31, -1;
	mov.b32 	%f852, %r334;
	fma.rn.f32 	%f853, %f803, %f852, %f2141;
	fma.rn.f32 	%f854, %f805, %f852, %f2140;
	shfl.sync.idx.b32	%r335|%p29, %r978, %r302, 31, -1;
	mov.b32 	%f855, %r335;
	fma.rn.f32 	%f856, %f803, %f855, %f2139;
	fma.rn.f32 	%f857, %f805, %f855, %f2138;
	shfl.sync.idx.b32	%r336|%p30, %r977, %r302, 31, -1;
	mov.b32 	%f858, %r336;
	fma.rn.f32 	%f859, %f803, %f858, %f2137;
	fma.rn.f32 	%f860, %f805, %f858, %f2136;
	shfl.sync.idx.b32	%r337|%p31, %r976, %r302, 31, -1;
	mov.b32 	%f861, %r337;
	fma.rn.f32 	%f862, %f803, %f861, %f2135;
	fma.rn.f32 	%f863, %f805, %f861, %f2134;
	shfl.sync.idx.b32	%r338|%p32, %r975, %r302, 31, -1;
	mov.b32 	%f864, %r338;
	fma.rn.f32 	%f865, %f803, %f864, %f2133;
	fma.rn.f32 	%f866, %f805, %f864, %f2132;
	shfl.sync.idx.b32	%r339|%p33, %r974, %r302, 31, -1;
	mov.b32 	%f867, %r339;
	fma.rn.f32 	%f868, %f803, %f867, %f2131;
	fma.rn.f32 	%f869, %f805, %f867, %f2130;
	shfl.sync.idx.b32	%r340|%p34, %r973, %r302, 31, -1;
	mov.b32 	%f870, %r340;
	fma.rn.f32 	%f871, %f803, %f870, %f2129;
	fma.rn.f32 	%f872, %f805, %f870, %f2128;
	shfl.sync.idx.b32	%r341|%p35, %r972, %r302, 31, -1;
	mov.b32 	%f873, %r341;
	fma.rn.f32 	%f874, %f803, %f873, %f2127;
	fma.rn.f32 	%f875, %f805, %f873, %f2126;
	shfl.sync.idx.b32	%r342|%p36, %r971, %r302, 31, -1;
	mov.b32 	%f876, %r342;
	fma.rn.f32 	%f877, %f803, %f876, %f2125;
	fma.rn.f32 	%f878, %f805, %f876, %f2124;
	shfl.sync.idx.b32	%r343|%p37, %r970, %r302, 31, -1;
	mov.b32 	%f879, %r343;
	fma.rn.f32 	%f880, %f803, %f879, %f2123;
	fma.rn.f32 	%f881, %f805, %f879, %f2122;
	shfl.sync.idx.b32	%r344|%p38, %r969, %r302, 31, -1;
	mov.b32 	%f882, %r344;
	fma.rn.f32 	%f883, %f803, %f882, %f2121;
	fma.rn.f32 	%f884, %f805, %f882, %f2120;
	shfl.sync.idx.b32	%r345|%p39, %r968, %r302, 31, -1;
	mov.b32 	%f885, %r345;
	fma.rn.f32 	%f886, %f803, %f885, %f2119;
	fma.rn.f32 	%f887, %f805, %f885, %f2118;
	shfl.sync.idx.b32	%r346|%p40, %r967, %r302, 31, -1;
	mov.b32 	%f888, %r346;
	fma.rn.f32 	%f889, %f803, %f888, %f2117;
	fma.rn.f32 	%f890, %f805, %f888, %f2116;
	shfl.sync.idx.b32	%r347|%p41, %r966, %r302, 31, -1;
	mov.b32 	%f891, %r347;
	fma.rn.f32 	%f892, %f803, %f891, %f2115;
	fma.rn.f32 	%f893, %f805, %f891, %f2114;
	shfl.sync.idx.b32	%r348|%p42, %r965, %r302, 31, -1;
	mov.b32 	%f894, %r348;
	fma.rn.f32 	%f895, %f803, %f894, %f2113;
	fma.rn.f32 	%f896, %f805, %f894, %f2112;
	shfl.sync.idx.b32	%r349|%p43, %r964, %r302, 31, -1;
	mov.b32 	%f897, %r349;
	fma.rn.f32 	%f898, %f803, %f897, %f2111;
	fma.rn.f32 	%f899, %f805, %f897, %f2110;
	mul.wide.s32 	%rd82, %r305, 4;
	add.s64 	%rd83, %rd79, %rd82;
	shfl.sync.idx.b32	%r350|%p44, %r995, %r304, 31, -1;
	mov.b32 	%f900, %r350;
	ld.global.nc.f32 	%f901, [%rd83];
	fma.rn.f32 	%f902, %f901, %f900, %f804;
	ld.global.nc.f32 	%f903, [%rd83+128];
	fma.rn.f32 	%f904, %f903, %f900, %f806;
	shfl.sync.idx.b32	%r351|%p45, %r994, %r304, 31, -1;
	mov.b32 	%f905, %r351;
	fma.rn.f32 	%f906, %f901, %f905, %f808;
	fma.rn.f32 	%f907, %f903, %f905, %f809;
	shfl.sync.idx.b32	%r352|%p46, %r993, %r304, 31, -1;
	mov.b32 	%f908, %r352;
	fma.rn.f32 	%f909, %f901, %f908, %f811;
	fma.rn.f32 	%f910, %f903, %f908, %f812;
	shfl.sync.idx.b32	%r353|%p47, %r992, %r304, 31, -1;
	mov.b32 	%f911, %r353;
	fma.rn.f32 	%f912, %f901, %f911, %f814;
	fma.rn.f32 	%f913, %f903, %f911, %f815;
	shfl.sync.idx.b32	%r354|%p48, %r991, %r304, 31, -1;
	mov.b32 	%f914, %r354;
	fma.rn.f32 	%f915, %f901, %f914, %f817;
	fma.rn.f32 	%f916, %f903, %f914, %f818;
	shfl.sync.idx.b32	%r355|%p49, %r990, %r304, 31, -1;
	mov.b32 	%f917, %r355;
	fma.rn.f32 	%f918, %f901, %f917, %f820;
	fma.rn.f32 	%f919, %f903, %f917, %f821;
	shfl.sync.idx.b32	%r356|%p50, %r989, %r304, 31, -1;
	mov.b32 	%f920, %r356;
	fma.rn.f32 	%f921, %f901, %f920, %f823;
	fma.rn.f32 	%f922, %f903, %f920, %f824;
	shfl.sync.idx.b32	%r357|%p51, %r988, %r304, 31, -1;
	mov.b32 	%f923, %r357;
	fma.rn.f32 	%f924, %f901, %f923, %f826;
	fma.rn.f32 	%f925, %f903, %f923, %f827;
	shfl.sync.idx.b32	%r358|%p52, %r987, %r304, 31, -1;
	mov.b32 	%f926, %r358;
	fma.rn.f32 	%f927, %f901, %f926, %f829;
	fma.rn.f32 	%f928, %f903, %f926, %f830;
	shfl.sync.idx.b32	%r359|%p53, %r986, %r304, 31, -1;
	mov.b32 	%f929, %r359;
	fma.rn.f32 	%f930, %f901, %f929, %f832;
	fma.rn.f32 	%f931, %f903, %f929, %f833;
	shfl.sync.idx.b32	%r360|%p54, %r985, %r304, 31, -1;
	mov.b32 	%f932, %r360;
	fma.rn.f32 	%f933, %f901, %f932, %f835;
	fma.rn.f32 	%f934, %f903, %f932, %f836;
	shfl.sync.idx.b32	%r361|%p55, %r984, %r304, 31, -1;
	mov.b32 	%f935, %r361;
	fma.rn.f32 	%f936, %f901, %f935, %f838;
	fma.rn.f32 	%f937, %f903, %f935, %f839;
	shfl.sync.idx.b32	%r362|%p56, %r983, %r304, 31, -1;
	mov.b32 	%f938, %r362;
	fma.rn.f32 	%f939, %f901, %f938, %f841;
	fma.rn.f32 	%f940, %f903, %f938, %f842;
	shfl.sync.idx.b32	%r363|%p57, %r982, %r304, 31, -1;
	mov.b32 	%f941, %r363;
	fma.rn.f32 	%f942, %f901, %f941, %f844;
	fma.rn.f32 	%f943, %f903, %f941, %f845;
	shfl.sync.idx.b32	%r364|%p58, %r981, %r304, 31, -1;
	mov.b32 	%f944, %r364;
	fma.rn.f32 	%f945, %f901, %f944, %f847;
	fma.rn.f32 	%f946, %f903, %f944, %f848;
	shfl.sync.idx.b32	%r365|%p59, %r980, %r304, 31, -1;
	mov.b32 	%f947, %r365;
	fma.rn.f32 	%f948, %f901, %f947, %f850;
	fma.rn.f32 	%f949, %f903, %f947, %f851;
	shfl.sync.idx.b32	%r366|%p60, %r979, %r304, 31, -1;
	mov.b32 	%f950, %r366;
	fma.rn.f32 	%f951, %f901, %f950, %f853;
	fma.rn.f32 	%f952, %f903, %f950, %f854;
	shfl.sync.idx.b32	%r367|%p61, %r978, %r304, 31, -1;
	mov.b32 	%f953, %r367;
	fma.rn.f32 	%f954, %f901, %f953, %f856;
	fma.rn.f32 	%f955, %f903, %f953, %f857;
	shfl.sync.idx.b32	%r368|%p62, %r977, %r304, 31, -1;
	mov.b32 	%f956, %r368;
	fma.rn.f32 	%f957, %f901, %f956, %f859;
	fma.rn.f32 	%f958, %f903, %f956, %f860;
	shfl.sync.idx.b32	%r369|%p63, %r976, %r304, 31, -1;
	mov.b32 	%f959, %r369;
	fma.rn.f32 	%f960, %f901, %f959, %f862;
	fma.rn.f32 	%f961, %f903, %f959, %f863;
	shfl.sync.idx.b32	%r370|%p64, %r975, %r304, 31, -1;
	mov.b32 	%f962, %r370;
	fma.rn.f32 	%f963, %f901, %f962, %f865;
	fma.rn.f32 	%f964, %f903, %f962, %f866;
	shfl.sync.idx.b32	%r371|%p65, %r974, %r304, 31, -1;
	mov.b32 	%f965, %r371;
	fma.rn.f32 	%f966, %f901, %f965, %f868;
	fma.rn.f32 	%f967, %f903, %f965, %f869;
	shfl.sync.idx.b32	%r372|%p66, %r973, %r304, 31, -1;
	mov.b32 	%f968, %r372;
	fma.rn.f32 	%f969, %f901, %f968, %f871;
	fma.rn.f32 	%f970, %f903, %f968, %f872;
	shfl.sync.idx.b32	%r373|%p67, %r972, %r304, 31, -1;
	mov.b32 	%f971, %r373;
	fma.rn.f32 	%f972, %f901, %f971, %f874;
	fma.rn.f32 	%f973, %f903, %f971, %f875;
	shfl.sync.idx.b32	%r374|%p68, %r971, %r304, 31, -1;
	mov.b32 	%f974, %r374;
	fma.rn.f32 	%f975, %f901, %f974, %f877;
	fma.rn.f32 	%f976, %f903, %f974, %f878;
	shfl.sync.idx.b32	%r375|%p69, %r970, %r304, 31, -1;
	mov.b32 	%f977, %r375;
	fma.rn.f32 	%f978, %f901, %f977, %f880;
	fma.rn.f32 	%f979, %f903, %f977, %f881;
	shfl.sync.idx.b32	%r376|%p70, %r969, %r304, 31, -1;
	mov.b32 	%f980, %r376;
	fma.rn.f32 	%f981, %f901, %f980, %f883;
	fma.rn.f32 	%f982, %f903, %f980, %f884;
	shfl.sync.idx.b32	%r377|%p71, %r968, %r304, 31, -1;
	mov.b32 	%f983, %r377;
	fma.rn.f32 	%f984, %f901, %f983, %f886;
	fma.rn.f32 	%f985, %f903, %f983, %f887;
	shfl.sync.idx.b32	%r378|%p72, %r967, %r304, 31, -1;
	mov.b32 	%f986, %r378;
	fma.rn.f32 	%f987, %f901, %f986, %f889;
	fma.rn.f32 	%f988, %f903, %f986, %f890;
	shfl.sync.idx.b32	%r379|%p73, %r966, %r304, 31, -1;
	mov.b32 	%f989, %r379;
	fma.rn.f32 	%f990, %f901, %f989, %f892;
	fma.rn.f32 	%f991, %f903, %f989, %f893;
	shfl.sync.idx.b32	%r380|%p74, %r965, %r304, 31, -1;
	mov.b32 	%f992, %r380;
	fma.rn.f32 	%f993, %f901, %f992, %f895;
	fma.rn.f32 	%f994, %f903, %f992, %f896;
	shfl.sync.idx.b32	%r381|%p75, %r964, %r304, 31, -1;
	mov.b32 	%f995, %r381;
	fma.rn.f32 	%f996, %f901, %f995, %f898;
	fma.rn.f32 	%f997, %f903, %f995, %f899;
	mul.wide.s32 	%rd84, %r307, 4;
	add.s64 	%rd85, %rd79, %rd84;
	shfl.sync.idx.b32	%r382|%p76, %r995, %r306, 31, -1;
	mov.b32 	%f998, %r382;
	ld.global.nc.f32 	%f999, [%rd85];
	fma.rn.f32 	%f1000, %f999, %f998, %f902;
	ld.global.nc.f32 	%f1001, [%rd85+128];
	fma.rn.f32 	%f1002, %f1001, %f998, %f904;
	shfl.sync.idx.b32	%r383|%p77, %r994, %r306, 31, -1;
	mov.b32 	%f1003, %r383;
	fma.rn.f32 	%f1004, %f999, %f1003, %f906;
	fma.rn.f32 	%f1005, %f1001, %f1003, %f907;
	shfl.sync.idx.b32	%r384|%p78, %r993, %r306, 31, -1;
	mov.b32 	%f1006, %r384;
	fma.rn.f32 	%f1007, %f999, %f1006, %f909;
	fma.rn.f32 	%f1008, %f1001, %f1006, %f910;
	shfl.sync.idx.b32	%r385|%p79, %r992, %r306, 31, -1;
	mov.b32 	%f1009, %r385;
	fma.rn.f32 	%f1010, %f999, %f1009, %f912;
	fma.rn.f32 	%f1011, %f1001, %f1009, %f913;
	shfl.sync.idx.b32	%r386|%p80, %r991, %r306, 31, -1;
	mov.b32 	%f1012, %r386;
	fma.rn.f32 	%f1013, %f999, %f1012, %f915;
	fma.rn.f32 	%f1014, %f1001, %f1012, %f916;
	shfl.sync.idx.b32	%r387|%p81, %r990, %r306, 31, -1;
	mov.b32 	%f1015, %r387;
	fma.rn.f32 	%f1016, %f999, %f1015, %f918;
	fma.rn.f32 	%f1017, %f1001, %f1015, %f919;
	shfl.sync.idx.b32	%r388|%p82, %r989, %r306, 31, -1;
	mov.b32 	%f1018, %r388;
	fma.rn.f32 	%f1019, %f999, %f1018, %f921;
	fma.rn.f32 	%f1020, %f1001, %f1018, %f922;
	shfl.sync.idx.b32	%r389|%p83, %r988, %r306, 31, -1;
	mov.b32 	%f1021, %r389;
	fma.rn.f32 	%f1022, %f999, %f1021, %f924;
	fma.rn.f32 	%f1023, %f1001, %f1021, %f925;
	shfl.sync.idx.b32	%r390|%p84, %r987, %r306, 31, -1;
	mov.b32 	%f1024, %r390;
	fma.rn.f32 	%f1025, %f999, %f1024, %f927;
	fma.rn.f32 	%f1026, %f1001, %f1024, %f928;
	shfl.sync.idx.b32	%r391|%p85, %r986, %r306, 31, -1;
	mov.b32 	%f1027, %r391;
	fma.rn.f32 	%f1028, %f999, %f1027, %f930;
	fma.rn.f32 	%f1029, %f1001, %f1027, %f931;
	shfl.sync.idx.b32	%r392|%p86, %r985, %r306, 31, -1;
	mov.b32 	%f1030, %r392;
	fma.rn.f32 	%f1031, %f999, %f1030, %f933;
	fma.rn.f32 	%f1032, %f1001, %f1030, %f934;
	shfl.sync.idx.b32	%r393|%p87, %r984, %r306, 31, -1;
	mov.b32 	%f1033, %r393;
	fma.rn.f32 	%f1034, %f999, %f1033, %f936;
	fma.rn.f32 	%f1035, %f1001, %f1033, %f937;
	shfl.sync.idx.b32	%r394|%p88, %r983, %r306, 31, -1;
	mov.b32 	%f1036, %r394;
	fma.rn.f32 	%f1037, %f999, %f1036, %f939;
	fma.rn.f32 	%f1038, %f1001, %f1036, %f940;
	shfl.sync.idx.b32	%r395|%p89, %r982, %r306, 31, -1;
	mov.b32 	%f1039, %r395;
	fma.rn.f32 	%f1040, %f999, %f1039, %f942;
	fma.rn.f32 	%f1041, %f1001, %f1039, %f943;
	shfl.sync.idx.b32	%r396|%p90, %r981, %r306, 31, -1;
	mov.b32 	%f1042, %r396;
	fma.rn.f32 	%f1043, %f999, %f1042, %f945;
	fma.rn.f32 	%f1044, %f1001, %f1042, %f946;
	shfl.sync.idx.b32	%r397|%p91, %r980, %r306, 31, -1;
	mov.b32 	%f1045, %r397;
	fma.rn.f32 	%f1046, %f999, %f1045, %f948;
	fma.rn.f32 	%f1047, %f1001, %f1045, %f949;
	shfl.sync.idx.b32	%r398|%p92, %r979, %r306, 31, -1;
	mov.b32 	%f1048, %r398;
	fma.rn.f32 	%f1049, %f999, %f1048, %f951;
	fma.rn.f32 	%f1050, %f1001, %f1048, %f952;
	shfl.sync.idx.b32	%r399|%p93, %r978, %r306, 31, -1;
	mov.b32 	%f1051, %r399;
	fma.rn.f32 	%f1052, %f999, %f1051, %f954;
	fma.rn.f32 	%f1053, %f1001, %f1051, %f955;
	shfl.sync.idx.b32	%r400|%p94, %r977, %r306, 31, -1;
	mov.b32 	%f1054, %r400;
	fma.rn.f32 	%f1055, %f999, %f1054, %f957;
	fma.rn.f32 	%f1056, %f1001, %f1054, %f958;
	shfl.sync.idx.b32	%r401|%p95, %r976, %r306, 31, -1;
	mov.b32 	%f1057, %r401;
	fma.rn.f32 	%f1058, %f999, %f1057, %f960;
	fma.rn.f32 	%f1059, %f1001, %f1057, %f961;
	shfl.sync.idx.b32	%r402|%p96, %r975, %r306, 31, -1;
	mov.b32 	%f1060, %r402;
	fma.rn.f32 	%f1061, %f999, %f1060, %f963;
	fma.rn.f32 	%f1062, %f1001, %f1060, %f964;
	shfl.sync.idx.b32	%r403|%p97, %r974, %r306, 31, -1;
	mov.b32 	%f1063, %r403;
	fma.rn.f32 	%f1064, %f999, %f1063, %f966;
	fma.rn.f32 	%f1065, %f1001, %f1063, %f967;
	shfl.sync.idx.b32	%r404|%p98, %r973, %r306, 31, -1;
	mov.b32 	%f1066, %r404;
	fma.rn.f32 	%f1067, %f999, %f1066, %f969;
	fma.rn.f32 	%f1068, %f1001, %f1066, %f970;
	shfl.sync.idx.b32	%r405|%p99, %r972, %r306, 31, -1;
	mov.b32 	%f1069, %r405;
	fma.rn.f32 	%f1070, %f999, %f1069, %f972;
	fma.rn.f32 	%f1071, %f1001, %f1069, %f973;
	shfl.sync.idx.b32	%r406|%p100, %r971, %r306, 31, -1;
	mov.b32 	%f1072, %r406;
	fma.rn.f32 	%f1073, %f999, %f1072, %f975;
	fma.rn.f32 	%f1074, %f1001, %f1072, %f976;
	shfl.sync.idx.b32	%r407|%p101, %r970, %r306, 31, -1;
	mov.b32 	%f1075, %r407;
	fma.rn.f32 	%f1076, %f999, %f1075, %f978;
	fma.rn.f32 	%f1077, %f1001, %f1075, %f979;
	shfl.sync.idx.b32	%r408|%p102, %r969, %r306, 31, -1;
	mov.b32 	%f1078, %r408;
	fma.rn.f32 	%f1079, %f999, %f1078, %f981;
	fma.rn.f32 	%f1080, %f1001, %f1078, %f982;
	shfl.sync.idx.b32	%r409|%p103, %r968, %r306, 31, -1;
	mov.b32 	%f1081, %r409;
	fma.rn.f32 	%f1082, %f999, %f1081, %f984;
	fma.rn.f32 	%f1083, %f1001, %f1081, %f985;
	shfl.sync.idx.b32	%r410|%p104, %r967, %r306, 31, -1;
	mov.b32 	%f1084, %r410;
	fma.rn.f32 	%f1085, %f999, %f1084, %f987;
	fma.rn.f32 	%f1086, %f1001, %f1084, %f988;
	shfl.sync.idx.b32	%r411|%p105, %r966, %r306, 31, -1;
	mov.b32 	%f1087, %r411;
	fma.rn.f32 	%f1088, %f999, %f1087, %f990;
	fma.rn.f32 	%f1089, %f1001, %f1087, %f991;
	shfl.sync.idx.b32	%r412|%p106, %r965, %r306, 31, -1;
	mov.b32 	%f1090, %r412;
	fma.rn.f32 	%f1091, %f999, %f1090, %f993;
	fma.rn.f32 	%f1092, %f1001, %f1090, %f994;
	shfl.sync.idx.b32	%r413|%p107, %r964, %r306, 31, -1;
	mov.b32 	%f1093, %r413;
	fma.rn.f32 	%f1094, %f999, %f1093, %f996;
	fma.rn.f32 	%f1095, %f1001, %f1093, %f997;
	mul.wide.s32 	%rd86, %r309, 4;
	add.s64 	%rd87, %rd79, %rd86;
	shfl.sync.idx.b32	%r414|%p108, %r995, %r308, 31, -1;
	mov.b32 	%f1096, %r414;
	ld.global.nc.f32 	%f1097, [%rd87];
	fma.rn.f32 	%f1098, %f1097, %f1096, %f1000;
	ld.global.nc.f32 	%f1099, [%rd87+128];
	fma.rn.f32 	%f1100, %f1099, %f1096, %f1002;
	shfl.sync.idx.b32	%r415|%p109, %r994, %r308, 31, -1;
	mov.b32 	%f1101, %r415;
	fma.rn.f32 	%f1102, %f1097, %f1101, %f1004;
	fma.rn.f32 	%f1103, %f1099, %f1101, %f1005;
	shfl.sync.idx.b32	%r416|%p110, %r993, %r308, 31, -1;
	mov.b32 	%f1104, %r416;
	fma.rn.f32 	%f1105, %f1097, %f1104, %f1007;
	fma.rn.f32 	%f1106, %f1099, %f1104, %f1008;
	shfl.sync.idx.b32	%r417|%p111, %r992, %r308, 31, -1;
	mov.b32 	%f1107, %r417;
	fma.rn.f32 	%f1108, %f1097, %f1107, %f1010;
	fma.rn.f32 	%f1109, %f1099, %f1107, %f1011;
	shfl.sync.idx.b32	%r418|%p112, %r991, %r308, 31, -1;
	mov.b32 	%f1110, %r418;
	fma.rn.f32 	%f1111, %f1097, %f1110, %f1013;
	fma.rn.f32 	%f1112, %f1099, %f1110, %f1014;
	shfl.sync.idx.b32	%r419|%p113, %r990, %r308, 31, -1;
	mov.b32 	%f1113, %r419;
	fma.rn.f32 	%f1114, %f1097, %f1113, %f1016;
	fma.rn.f32 	%f1115, %f1099, %f1113, %f1017;
	shfl.sync.idx.b32	%r420|%p114, %r989, %r308, 31, -1;
	mov.b32 	%f1116, %r420;
	fma.rn.f32 	%f1117, %f1097, %f1116, %f1019;
	fma.rn.f32 	%f1118, %f1099, %f1116, %f1020;
	shfl.sync.idx.b32	%r421|%p115, %r988, %r308, 31, -1;
	mov.b32 	%f1119, %r421;
	fma.rn.f32 	%f1120, %f1097, %f1119, %f1022;
	fma.rn.f32 	%f1121, %f1099, %f1119, %f1023;
	shfl.sync.idx.b32	%r422|%p116, %r987, %r308, 31, -1;
	mov.b32 	%f1122, %r422;
	fma.rn.f32 	%f1123, %f1097, %f1122, %f1025;
	fma.rn.f32 	%f1124, %f1099, %f1122, %f1026;
	shfl.sync.idx.b32	%r423|%p117, %r986, %r308, 31, -1;
	mov.b32 	%f1125, %r423;
	fma.rn.f32 	%f1126, %f1097, %f1125, %f1028;
	fma.rn.f32 	%f1127, %f1099, %f1125, %f1029;
	shfl.sync.idx.b32	%r424|%p118, %r985, %r308, 31, -1;
	mov.b32 	%f1128, %r424;
	fma.rn.f32 	%f1129, %f1097, %f1128, %f1031;
	fma.rn.f32 	%f1130, %f1099, %f1128, %f1032;
	shfl.sync.idx.b32	%r425|%p119, %r984, %r308, 31, -1;
	mov.b32 	%f1131, %r425;
	fma.rn.f32 	%f1132, %f1097, %f1131, %f1034;
	fma.rn.f32 	%f1133, %f1099, %f1131, %f1035;
	shfl.sync.idx.b32	%r426|%p120, %r983, %r308, 31, -1;
	mov.b32 	%f1134, %r426;
	fma.rn.f32 	%f1135, %f1097, %f1134, %f1037;
	fma.rn.f32 	%f1136, %f1099, %f1134, %f1038;
	shfl.sync.idx.b32	%r427|%p121, %r982, %r308, 31, -1;
	mov.b32 	%f1137, %r427;
	fma.rn.f32 	%f1138, %f1097, %f1137, %f1040;
	fma.rn.f32 	%f1139, %f1099, %f1137, %f1041;
	shfl.sync.idx.b32	%r428|%p122, %r981, %r308, 31, -1;
	mov.b32 	%f1140, %r428;
	fma.rn.f32 	%f1141, %f1097, %f1140, %f1043;
	fma.rn.f32 	%f1142, %f1099, %f1140, %f1044;
	shfl.sync.idx.b32	%r429|%p123, %r980, %r308, 31, -1;
	mov.b32 	%f1143, %r429;
	fma.rn.f32 	%f1144, %f1097, %f1143, %f1046;
	fma.rn.f32 	%f1145, %f1099, %f1143, %f1047;
	shfl.sync.idx.b32	%r430|%p124, %r979, %r308, 31, -1;
	mov.b32 	%f1146, %r430;
	fma.rn.f32 	%f1147, %f1097, %f1146, %f1049;
	fma.rn.f32 	%f1148, %f1099, %f1146, %f1050;
	shfl.sync.idx.b32	%r431|%p125, %r978, %r308, 31, -1;
	mov.b32 	%f1149, %r431;
	fma.rn.f32 	%f1150, %f1097, %f1149, %f1052;
	fma.rn.f32 	%f1151, %f1099, %f1149, %f1053;
	shfl.sync.idx.b32	%r432|%p126, %r977, %r308, 31, -1;
	mov.b32 	%f1152, %r432;
	fma.rn.f32 	%f1153, %f1097, %f1152, %f1055;
	fma.rn.f32 	%f1154, %f1099, %f1152, %f1056;
	shfl.sync.idx.b32	%r433|%p127, %r976, %r308, 31, -1;
	mov.b32 	%f1155, %r433;
	fma.rn.f32 	%f1156, %f1097, %f1155, %f1058;
	fma.rn.f32 	%f1157, %f1099, %f1155, %f1059;
	shfl.sync.idx.b32	%r434|%p128, %r975, %r308, 31, -1;
	mov.b32 	%f1158, %r434;
	fma.rn.f32 	%f1159, %f1097, %f1158, %f1061;
	fma.rn.f32 	%f1160, %f1099, %f1158, %f1062;
	shfl.sync.idx.b32	%r435|%p129, %r974, %r308, 31, -1;
	mov.b32 	%f1161, %r435;
	fma.rn.f32 	%f1162, %f1097, %f1161, %f1064;
	fma.rn.f32 	%f1163, %f1099, %f1161, %f1065;
	shfl.sync.idx.b32	%r436|%p130, %r973, %r308, 31, -1;
	mov.b32 	%f1164, %r436;
	fma.rn.f32 	%f1165, %f1097, %f1164, %f1067;
	fma.rn.f32 	%f1166, %f1099, %f1164, %f1068;
	shfl.sync.idx.b32	%r437|%p131, %r972, %r308, 31, -1;
	mov.b32 	%f1167, %r437;
	fma.rn.f32 	%f1168, %f1097, %f1167, %f1070;
	fma.rn.f32 	%f1169, %f1099, %f1167, %f1071;
	shfl.sync.idx.b32	%r438|%p132, %r971, %r308, 31, -1;
	mov.b32 	%f1170, %r438;
	fma.rn.f32 	%f1171, %f1097, %f1170, %f1073;
	fma.rn.f32 	%f1172, %f1099, %f1170, %f1074;
	shfl.sync.idx.b32	%r439|%p133, %r970, %r308, 31, -1;
	mov.b32 	%f1173, %r439;
	fma.rn.f32 	%f1174, %f1097, %f1173, %f1076;
	fma.rn.f32 	%f1175, %f1099, %f1173, %f1077;
	shfl.sync.idx.b32	%r440|%p134, %r969, %r308, 31, -1;
	mov.b32 	%f1176, %r440;
	fma.rn.f32 	%f1177, %f1097, %f1176, %f1079;
	fma.rn.f32 	%f1178, %f1099, %f1176, %f1080;
	shfl.sync.idx.b32	%r441|%p135, %r968, %r308, 31, -1;
	mov.b32 	%f1179, %r441;
	fma.rn.f32 	%f1180, %f1097, %f1179, %f1082;
	fma.rn.f32 	%f1181, %f1099, %f1179, %f1083;
	shfl.sync.idx.b32	%r442|%p136, %r967, %r308, 31, -1;
	mov.b32 	%f1182, %r442;
	fma.rn.f32 	%f1183, %f1097, %f1182, %f1085;
	fma.rn.f32 	%f1184, %f1099, %f1182, %f1086;
	shfl.sync.idx.b32	%r443|%p137, %r966, %r308, 31, -1;
	mov.b32 	%f1185, %r443;
	fma.rn.f32 	%f1186, %f1097, %f1185, %f1088;
	fma.rn.f32 	%f1187, %f1099, %f1185, %f1089;
	shfl.sync.idx.b32	%r444|%p138, %r965, %r308, 31, -1;
	mov.b32 	%f1188, %r444;
	fma.rn.f32 	%f1189, %f1097, %f1188, %f1091;
	fma.rn.f32 	%f1190, %f1099, %f1188, %f1092;
	shfl.sync.idx.b32	%r445|%p139, %r964, %r308, 31, -1;
	mov.b32 	%f1191, %r445;
	fma.rn.f32 	%f1192, %f1097, %f1191, %f1094;
	fma.rn.f32 	%f1193, %f1099, %f1191, %f1095;
	mul.wide.s32 	%rd88, %r311, 4;
	add.s64 	%rd89, %rd79, %rd88;
	shfl.sync.idx.b32	%r446|%p140, %r995, %r310, 31, -1;
	mov.b32 	%f1194, %r446;
	ld.global.nc.f32 	%f1195, [%rd89];
	fma.rn.f32 	%f1196, %f1195, %f1194, %f1098;
	ld.global.nc.f32 	%f1197, [%rd89+128];
	fma.rn.f32 	%f1198, %f1197, %f1194, %f1100;
	shfl.sync.idx.b32	%r447|%p141, %r994, %r310, 31, -1;
	mov.b32 	%f1199, %r447;
	fma.rn.f32 	%f1200, %f1195, %f1199, %f1102;
	fma.rn.f32 	%f1201, %f1197, %f1199, %f1103;
	shfl.sync.idx.b32	%r448|%p142, %r993, %r310, 31, -1;
	mov.b32 	%f1202, %r448;
	fma.rn.f32 	%f1203, %f1195, %f1202, %f1105;
	fma.rn.f32 	%f1204, %f1197, %f1202, %f1106;
	shfl.sync.idx.b32	%r449|%p143, %r992, %r310, 31, -1;
	mov.b32 	%f1205, %r449;
	fma.rn.f32 	%f1206, %f1195, %f1205, %f1108;
	fma.rn.f32 	%f1207, %f1197, %f1205, %f1109;
	shfl.sync.idx.b32	%r450|%p144, %r991, %r310, 31, -1;
	mov.b32 	%f1208, %r450;
	fma.rn.f32 	%f1209, %f1195, %f1208, %f1111;
	fma.rn.f32 	%f1210, %f1197, %f1208, %f1112;
	shfl.sync.idx.b32	%r451|%p145, %r990, %r310, 31, -1;
	mov.b32 	%f1211, %r451;
	fma.rn.f32 	%f1212, %f1195, %f1211, %f1114;
	fma.rn.f32 	%f1213, %f1197, %f1211, %f1115;
	shfl.sync.idx.b32	%r452|%p146, %r989, %r310, 31, -1;
	mov.b32 	%f1214, %r452;
	fma.rn.f32 	%f1215, %f1195, %f1214, %f1117;
	fma.rn.f32 	%f1216, %f1197, %f1214, %f1118;
	shfl.sync.idx.b32	%r453|%p147, %r988, %r310, 31, -1;
	mov.b32 	%f1217, %r453;
	fma.rn.f32 	%f1218, %f1195, %f1217, %f1120;
	fma.rn.f32 	%f1219, %f1197, %f1217, %f1121;
	shfl.sync.idx.b32	%r454|%p148, %r987, %r310, 31, -1;
	mov.b32 	%f1220, %r454;
	fma.rn.f32 	%f1221, %f1195, %f1220, %f1123;
	fma.rn.f32 	%f1222, %f1197, %f1220, %f1124;
	shfl.sync.idx.b32	%r455|%p149, %r986, %r310, 31, -1;
	mov.b32 	%f1223, %r455;
	fma.rn.f32 	%f1224, %f1195, %f1223, %f1126;
	fma.rn.f32 	%f1225, %f1197, %f1223, %f1127;
	shfl.sync.idx.b32	%r456|%p150, %r985, %r310, 31, -1;
	mov.b32 	%f1226, %r456;
	fma.rn.f32 	%f1227, %f1195, %f1226, %f1129;
	fma.rn.f32 	%f1228, %f1197, %f1226, %f1130;
	shfl.sync.idx.b32	%r457|%p151, %r984, %r310, 31, -1;
	mov.b32 	%f1229, %r457;
	fma.rn.f32 	%f1230, %f1195, %f1229, %f1132;
	fma.rn.f32 	%f1231, %f1197, %f1229, %f1133;
	shfl.sync.idx.b32	%r458|%p152, %r983, %r310, 31, -1;
	mov.b32 	%f1232, %r458;
	fma.rn.f32 	%f1233, %f1195, %f1232, %f1135;
	fma.rn.f32 	%f1234, %f1197, %f1232, %f1136;
	shfl.sync.idx.b32	%r459|%p153, %r982, %r310, 31, -1;
	mov.b32 	%f1235, %r459;
	fma.rn.f32 	%f1236, %f1195, %f1235, %f1138;
	fma.rn.f32 	%f1237, %f1197, %f1235, %f1139;
	shfl.sync.idx.b32	%r460|%p154, %r981, %r310, 31, -1;
	mov.b32 	%f1238, %r460;
	fma.rn.f32 	%f1239, %f1195, %f1238, %f1141;
	fma.rn.f32 	%f1240, %f1197, %f1238, %f1142;
	shfl.sync.idx.b32	%r461|%p155, %r980, %r310, 31, -1;
	mov.b32 	%f1241, %r461;
	fma.rn.f32 	%f1242, %f1195, %f1241, %f1144;
	fma.rn.f32 	%f1243, %f1197, %f1241, %f1145;
	shfl.sync.idx.b32	%r462|%p156, %r979, %r310, 31, -1;
	mov.b32 	%f1244, %r462;
	fma.rn.f32 	%f1245, %f1195, %f1244, %f1147;
	fma.rn.f32 	%f1246, %f1197, %f1244, %f1148;
	shfl.sync.idx.b32	%r463|%p157, %r978, %r310, 31, -1;
	mov.b32 	%f1247, %r463;
	fma.rn.f32 	%f1248, %f1195, %f1247, %f1150;
	fma.rn.f32 	%f1249, %f1197, %f1247, %f1151;
	shfl.sync.idx.b32	%r464|%p158, %r977, %r310, 31, -1;
	mov.b32 	%f1250, %r464;
	fma.rn.f32 	%f1251, %f1195, %f1250, %f1153;
	fma.rn.f32 	%f1252, %f1197, %f1250, %f1154;
	shfl.sync.idx.b32	%r465|%p159, %r976, %r310, 31, -1;
	mov.b32 	%f1253, %r465;
	fma.rn.f32 	%f1254, %f1195, %f1253, %f1156;
	fma.rn.f32 	%f1255, %f1197, %f1253, %f1157;
	shfl.sync.idx.b32	%r466|%p160, %r975, %r310, 31, -1;
	mov.b32 	%f1256, %r466;
	fma.rn.f32 	%f1257, %f1195, %f1256, %f1159;
	fma.rn.f32 	%f1258, %f1197, %f1256, %f1160;
	shfl.sync.idx.b32	%r467|%p161, %r974, %r310, 31, -1;
	mov.b32 	%f1259, %r467;
	fma.rn.f32 	%f1260, %f1195, %f1259, %f1162;
	fma.rn.f32 	%f1261, %f1197, %f1259, %f1163;
	shfl.sync.idx.b32	%r468|%p162, %r973, %r310, 31, -1;
	mov.b32 	%f1262, %r468;
	fma.rn.f32 	%f1263, %f1195, %f1262, %f1165;
	fma.rn.f32 	%f1264, %f1197, %f1262, %f1166;
	shfl.sync.idx.b32	%r469|%p163, %r972, %r310, 31, -1;
	mov.b32 	%f1265, %r469;
	fma.rn.f32 	%f1266, %f1195, %f1265, %f1168;
	fma.rn.f32 	%f1267, %f1197, %f1265, %f1169;
	shfl.sync.idx.b32	%r470|%p164, %r971, %r310, 31, -1;
	mov.b32 	%f1268, %r470;
	fma.rn.f32 	%f1269, %f1195, %f1268, %f1171;
	fma.rn.f32 	%f1270, %f1197, %f1268, %f1172;
	shfl.sync.idx.b32	%r471|%p165, %r970, %r310, 31, -1;
	mov.b32 	%f1271, %r471;
	fma.rn.f32 	%f1272, %f1195, %f1271, %f1174;
	fma.rn.f32 	%f1273, %f1197, %f1271, %f1175;
	shfl.sync.idx.b32	%r472|%p166, %r969, %r310, 31, -1;
	mov.b32 	%f1274, %r472;
	fma.rn.f32 	%f1275, %f1195, %f1274, %f1177;
	fma.rn.f32 	%f1276, %f1197, %f1274, %f1178;
	shfl.sync.idx.b32	%r473|%p167, %r968, %r310, 31, -1;
	mov.b32 	%f1277, %r473;
	fma.rn.f32 	%f1278, %f1195, %f1277, %f1180;
	fma.rn.f32 	%f1279, %f1197, %f1277, %f1181;
	shfl.sync.idx.b32	%r474|%p168, %r967, %r310, 31, -1;
	mov.b32 	%f1280, %r474;
	fma.rn.f32 	%f1281, %f1195, %f1280, %f1183;
	fma.rn.f32 	%f1282, %f1197, %f1280, %f1184;
	shfl.sync.idx.b32	%r475|%p169, %r966, %r310, 31, -1;
	mov.b32 	%f1283, %r475;
	fma.rn.f32 	%f1284, %f1195, %f1283, %f1186;
	fma.rn.f32 	%f1285, %f1197, %f1283, %f1187;
	shfl.sync.idx.b32	%r476|%p170, %r965, %r310, 31, -1;
	mov.b32 	%f1286, %r476;
	fma.rn.f32 	%f1287, %f1195, %f1286, %f1189;
	fma.rn.f32 	%f1288, %f1197, %f1286, %f1190;
	shfl.sync.idx.b32	%r477|%p171, %r964, %r310, 31, -1;
	mov.b32 	%f1289, %r477;
	fma.rn.f32 	%f1290, %f1195, %f1289, %f1192;
	fma.rn.f32 	%f1291, %f1197, %f1289, %f1193;
	mul.wide.s32 	%rd90, %r313, 4;
	add.s64 	%rd91, %rd79, %rd90;
	shfl.sync.idx.b32	%r478|%p172, %r995, %r312, 31, -1;
	mov.b32 	%f1292, %r478;
	ld.global.nc.f32 	%f1293, [%rd91];
	fma.rn.f32 	%f1294, %f1293, %f1292, %f1196;
	ld.global.nc.f32 	%f1295, [%rd91+128];
	fma.rn.f32 	%f1296, %f1295, %f1292, %f1198;
	shfl.sync.idx.b32	%r479|%p173, %r994, %r312, 31, -1;
	mov.b32 	%f1297, %r479;
	fma.rn.f32 	%f1298, %f1293, %f1297, %f1200;
	fma.rn.f32 	%f1299, %f1295, %f1297, %f1201;
	shfl.sync.idx.b32	%r480|%p174, %r993, %r312, 31, -1;
	mov.b32 	%f1300, %r480;
	fma.rn.f32 	%f1301, %f1293, %f1300, %f1203;
	fma.rn.f32 	%f1302, %f1295, %f1300, %f1204;
	shfl.sync.idx.b32	%r481|%p175, %r992, %r312, 31, -1;
	mov.b32 	%f1303, %r481;
	fma.rn.f32 	%f1304, %f1293, %f1303, %f1206;
	fma.rn.f32 	%f1305, %f1295, %f1303, %f1207;
	shfl.sync.idx.b32	%r482|%p176, %r991, %r312, 31, -1;
	mov.b32 	%f1306, %r482;
	fma.rn.f32 	%f1307, %f1293, %f1306, %f1209;
	fma.rn.f32 	%f1308, %f1295, %f1306, %f1210;
	shfl.sync.idx.b32	%r483|%p177, %r990, %r312, 31, -1;
	mov.b32 	%f1309, %r483;
	fma.rn.f32 	%f1310, %f1293, %f1309, %f1212;
	fma.rn.f32 	%f1311, %f1295, %f1309, %f1213;
	shfl.sync.idx.b32	%r484|%p178, %r989, %r312, 31, -1;
	mov.b32 	%f1312, %r484;
	fma.rn.f32 	%f1313, %f1293, %f1312, %f1215;
	fma.rn.f32 	%f1314, %f1295, %f1312, %f1216;
	shfl.sync.idx.b32	%r485|%p179, %r988, %r312, 31, -1;
	mov.b32 	%f1315, %r485;
	fma.rn.f32 	%f1316, %f1293, %f1315, %f1218;
	fma.rn.f32 	%f1317, %f1295, %f1315, %f1219;
	shfl.sync.idx.b32	%r486|%p180, %r987, %r312, 31, -1;
	mov.b32 	%f1318, %r486;
	fma.rn.f32 	%f1319, %f1293, %f1318, %f1221;
	fma.rn.f32 	%f1320, %f1295, %f1318, %f1222;
	shfl.sync.idx.b32	%r487|%p181, %r986, %r312, 31, -1;
	mov.b32 	%f1321, %r487;
	fma.rn.f32 	%f1322, %f1293, %f1321, %f1224;
	fma.rn.f32 	%f1323, %f1295, %f1321, %f1225;
	shfl.sync.idx.b32	%r488|%p182, %r985, %r312, 31, -1;
	mov.b32 	%f1324, %r488;
	fma.rn.f32 	%f1325, %f1293, %f1324, %f1227;
	fma.rn.f32 	%f1326, %f1295, %f1324, %f1228;
	shfl.sync.idx.b32	%r489|%p183, %r984, %r312, 31, -1;
	mov.b32 	%f1327, %r489;
	fma.rn.f32 	%f1328, %f1293, %f1327, %f1230;
	fma.rn.f32 	%f1329, %f1295, %f1327, %f1231;
	shfl.sync.idx.b32	%r490|%p184, %r983, %r312, 31, -1;
	mov.b32 	%f1330, %r490;
	fma.rn.f32 	%f1331, %f1293, %f1330, %f1233;
	fma.rn.f32 	%f1332, %f1295, %f1330, %f1234;
	shfl.sync.idx.b32	%r491|%p185, %r982, %r312, 31, -1;
	mov.b32 	%f1333, %r491;
	fma.rn.f32 	%f1334, %f1293, %f1333, %f1236;
	fma.rn.f32 	%f1335, %f1295, %f1333, %f1237;
	shfl.sync.idx.b32	%r492|%p186, %r981, %r312, 31, -1;
	mov.b32 	%f1336, %r492;
	fma.rn.f32 	%f1337, %f1293, %f1336, %f1239;
	fma.rn.f32 	%f1338, %f1295, %f1336, %f1240;
	shfl.sync.idx.b32	%r493|%p187, %r980, %r312, 31, -1;
	mov.b32 	%f1339, %r493;
	fma.rn.f32 	%f1340, %f1293, %f1339, %f1242;
	fma.rn.f32 	%f1341, %f1295, %f1339, %f1243;
	shfl.sync.idx.b32	%r494|%p188, %r979, %r312, 31, -1;
	mov.b32 	%f1342, %r494;
	fma.rn.f32 	%f1343, %f1293, %f1342, %f1245;
	fma.rn.f32 	%f1344, %f1295, %f1342, %f1246;
	shfl.sync.idx.b32	%r495|%p189, %r978, %r312, 31, -1;
	mov.b32 	%f1345, %r495;
	fma.rn.f32 	%f1346, %f1293, %f1345, %f1248;
	fma.rn.f32 	%f1347, %f1295, %f1345, %f1249;
	shfl.sync.idx.b32	%r496|%p190, %r977, %r312, 31, -1;
	mov.b32 	%f1348, %r496;
	fma.rn.f32 	%f1349, %f1293, %f1348, %f1251;
	fma.rn.f32 	%f1350, %f1295, %f1348, %f1252;
	shfl.sync.idx.b32	%r497|%p191, %r976, %r312, 31, -1;
	mov.b32 	%f1351, %r497;
	fma.rn.f32 	%f1352, %f1293, %f1351, %f1254;
	fma.rn.f32 	%f1353, %f1295, %f1351, %f1255;
	shfl.sync.idx.b32	%r498|%p192, %r975, %r312, 31, -1;
	mov.b32 	%f1354, %r498;
	fma.rn.f32 	%f1355, %f1293, %f1354, %f1257;
	fma.rn.f32 	%f1356, %f1295, %f1354, %f1258;
	shfl.sync.idx.b32	%r499|%p193, %r974, %r312, 31, -1;
	mov.b32 	%f1357, %r499;
	fma.rn.f32 	%f1358, %f1293, %f1357, %f1260;
	fma.rn.f32 	%f1359, %f1295, %f1357, %f1261;
	shfl.sync.idx.b32	%r500|%p194, %r973, %r312, 31, -1;
	mov.b32 	%f1360, %r500;
	fma.rn.f32 	%f1361, %f1293, %f1360, %f1263;
	fma.rn.f32 	%f1362, %f1295, %f1360, %f1264;
	shfl.sync.idx.b32	%r501|%p195, %r972, %r312, 31, -1;
	mov.b32 	%f1363, %r501;
	fma.rn.f32 	%f1364, %f1293, %f1363, %f1266;
	fma.rn.f32 	%f1365, %f1295, %f1363, %f1267;
	shfl.sync.idx.b32	%r502|%p196, %r971, %r312, 31, -1;
	mov.b32 	%f1366, %r502;
	fma.rn.f32 	%f1367, %f1293, %f1366, %f1269;
	fma.rn.f32 	%f1368, %f1295, %f1366, %f1270;
	shfl.sync.idx.b32	%r503|%p197, %r970, %r312, 31, -1;
	mov.b32 	%f1369, %r503;
	fma.rn.f32 	%f1370, %f1293, %f1369, %f1272;
	fma.rn.f32 	%f1371, %f1295, %f1369, %f1273;
	shfl.sync.idx.b32	%r504|%p198, %r969, %r312, 31, -1;
	mov.b32 	%f1372, %r504;
	fma.rn.f32 	%f1373, %f1293, %f1372, %f1275;
	fma.rn.f32 	%f1374, %f1295, %f1372, %f1276;
	shfl.sync.idx.b32	%r505|%p199, %r968, %r312, 31, -1;
	mov.b32 	%f1375, %r505;
	fma.rn.f32 	%f1376, %f1293, %f1375, %f1278;
	fma.rn.f32 	%f1377, %f1295, %f1375, %f1279;
	shfl.sync.idx.b32	%r506|%p200, %r967, %r312, 31, -1;
	mov.b32 	%f1378, %r506;
	fma.rn.f32 	%f1379, %f1293, %f1378, %f1281;
	fma.rn.f32 	%f1380, %f1295, %f1378, %f1282;
	shfl.sync.idx.b32	%r507|%p201, %r966, %r312, 31, -1;
	mov.b32 	%f1381, %r507;
	fma.rn.f32 	%f1382, %f1293, %f1381, %f1284;
	fma.rn.f32 	%f1383, %f1295, %f1381, %f1285;
	shfl.sync.idx.b32	%r508|%p202, %r965, %r312, 31, -1;
	mov.b32 	%f1384, %r508;
	fma.rn.f32 	%f1385, %f1293, %f1384, %f1287;
	fma.rn.f32 	%f1386, %f1295, %f1384, %f1288;
	shfl.sync.idx.b32	%r509|%p203, %r964, %r312, 31, -1;
	mov.b32 	%f1387, %r509;
	fma.rn.f32 	%f1388, %f1293, %f1387, %f1290;
	fma.rn.f32 	%f1389, %f1295, %f1387, %f1291;
	mul.wide.s32 	%rd92, %r315, 4;
	add.s64 	%rd93, %rd79, %rd92;
	shfl.sync.idx.b32	%r510|%p204, %r995, %r314, 31, -1;
	mov.b32 	%f1390, %r510;
	ld.global.nc.f32 	%f1391, [%rd93];
	fma.rn.f32 	%f1392, %f1391, %f1390, %f1294;
	ld.global.nc.f32 	%f1393, [%rd93+128];
	fma.rn.f32 	%f1394, %f1393, %f1390, %f1296;
	shfl.sync.idx.b32	%r511|%p205, %r994, %r314, 31, -1;
	mov.b32 	%f1395, %r511;
	fma.rn.f32 	%f1396, %f1391, %f1395, %f1298;
	fma.rn.f32 	%f1397, %f1393, %f1395, %f1299;
	shfl.sync.idx.b32	%r512|%p206, %r993, %r314, 31, -1;
	mov.b32 	%f1398, %r512;
	fma.rn.f32 	%f1399, %f1391, %f1398, %f1301;
	fma.rn.f32 	%f1400, %f1393, %f1398, %f1302;
	shfl.sync.idx.b32	%r513|%p207, %r992, %r314, 31, -1;
	mov.b32 	%f1401, %r513;
	fma.rn.f32 	%f1402, %f1391, %f1401, %f1304;
	fma.rn.f32 	%f1403, %f1393, %f1401, %f1305;
	shfl.sync.idx.b32	%r514|%p208, %r991, %r314, 31, -1;
	mov.b32 	%f1404, %r514;
	fma.rn.f32 	%f1405, %f1391, %f1404, %f1307;
	fma.rn.f32 	%f1406, %f1393, %f1404, %f1308;
	shfl.sync.idx.b32	%r515|%p209, %r990, %r314, 31, -1;
	mov.b32 	%f1407, %r515;
	fma.rn.f32 	%f1408, %f1391, %f1407, %f1310;
	fma.rn.f32 	%f1409, %f1393, %f1407, %f1311;
	shfl.sync.idx.b32	%r516|%p210, %r989, %r314, 31, -1;
	mov.b32 	%f1410, %r516;
	fma.rn.f32 	%f1411, %f1391, %f1410, %f1313;
	fma.rn.f32 	%f1412, %f1393, %f1410, %f1314;
	shfl.sync.idx.b32	%r517|%p211, %r988, %r314, 31, -1;
	mov.b32 	%f1413, %r517;
	fma.rn.f32 	%f1414, %f1391, %f1413, %f1316;
	fma.rn.f32 	%f1415, %f1393, %f1413, %f1317;
	shfl.sync.idx.b32	%r518|%p212, %r987, %r314, 31, -1;
	mov.b32 	%f1416, %r518;
	fma.rn.f32 	%f1417, %f1391, %f1416, %f1319;
	fma.rn.f32 	%f1418, %f1393, %f1416, %f1320;
	shfl.sync.idx.b32	%r519|%p213, %r986, %r314, 31, -1;
	mov.b32 	%f1419, %r519;
	fma.rn.f32 	%f1420, %f1391, %f1419, %f1322;
	fma.rn.f32 	%f1421, %f1393, %f1419, %f1323;
	shfl.sync.idx.b32	%r520|%p214, %r985, %r314, 31, -1;
	mov.b32 	%f1422, %r520;
	fma.rn.f32 	%f1423, %f1391, %f1422, %f1325;
	fma.rn.f32 	%f1424, %f1393, %f1422, %f1326;
	shfl.sync.idx.b32	%r521|%p215, %r984, %r314, 31, -1;
	mov.b32 	%f1425, %r521;
	fma.rn.f32 	%f1426, %f1391, %f1425, %f1328;
	fma.rn.f32 	%f1427, %f1393, %f1425, %f1329;
	shfl.sync.idx.b32	%r522|%p216, %r983, %r314, 31, -1;
	mov.b32 	%f1428, %r522;
	fma.rn.f32 	%f1429, %f1391, %f1428, %f1331;
	fma.rn.f32 	%f1430, %f1393, %f1428, %f1332;
	shfl.sync.idx.b32	%r523|%p217, %r982, %r314, 31, -1;
	mov.b32 	%f1431, %r523;
	fma.rn.f32 	%f1432, %f1391, %f1431, %f1334;
	fma.rn.f32 	%f1433, %f1393, %f1431, %f1335;
	shfl.sync.idx.b32	%r524|%p218, %r981, %r314, 31, -1;
	mov.b32 	%f1434, %r524;
	fma.rn.f32 	%f1435, %f1391, %f1434, %f1337;
	fma.rn.f32 	%f1436, %f1393, %f1434, %f1338;
	shfl.sync.idx.b32	%r525|%p219, %r980, %r314, 31, -1;
	mov.b32 	%f1437, %r525;
	fma.rn.f32 	%f1438, %f1391, %f1437, %f1340;
	fma.rn.f32 	%f1439, %f1393, %f1437, %f1341;
	shfl.sync.idx.b32	%r526|%p220, %r979, %r314, 31, -1;
	mov.b32 	%f1440, %r526;
	fma.rn.f32 	%f1441, %f1391, %f1440, %f1343;
	fma.rn.f32 	%f1442, %f1393, %f1440, %f1344;
	shfl.sync.idx.b32	%r527|%p221, %r978, %r314, 31, -1;
	mov.b32 	%f1443, %r527;
	fma.rn.f32 	%f1444, %f1391, %f1443, %f1346;
	fma.rn.f32 	%f1445, %f1393, %f1443, %f1347;
	shfl.sync.idx.b32	%r528|%p222, %r977, %r314, 31, -1;
	mov.b32 	%f1446, %r528;
	fma.rn.f32 	%f1447, %f1391, %f1446, %f1349;
	fma.rn.f32 	%f1448, %f1393, %f1446, %f1350;
	shfl.sync.idx.b32	%r529|%p223, %r976, %r314, 31, -1;
	mov.b32 	%f1449, %r529;
	fma.rn.f32 	%f1450, %f1391, %f1449, %f1352;
	fma.rn.f32 	%f1451, %f1393, %f1449, %f1353;
	shfl.sync.idx.b32	%r530|%p224, %r975, %r314, 31, -1;
	mov.b32 	%f1452, %r530;
	fma.rn.f32 	%f1453, %f1391, %f1452, %f1355;
	fma.rn.f32 	%f1454, %f1393, %f1452, %f1356;
	shfl.sync.idx.b32	%r531|%p225, %r974, %r314, 31, -1;
	mov.b32 	%f1455, %r531;
	fma.rn.f32 	%f1456, %f1391, %f1455, %f1358;
	fma.rn.f32 	%f1457, %f1393, %f1455, %f1359;
	shfl.sync.idx.b32	%r532|%p226, %r973, %r314, 31, -1;
	mov.b32 	%f1458, %r532;
	fma.rn.f32 	%f1459, %f1391, %f1458, %f1361;
	fma.rn.f32 	%f1460, %f1393, %f1458, %f1362;
	shfl.sync.idx.b32	%r533|%p227, %r972, %r314, 31, -1;
	mov.b32 	%f1461, %r533;
	fma.rn.f32 	%f1462, %f1391, %f1461, %f1364;
	fma.rn.f32 	%f1463, %f1393, %f1461, %f1365;
	shfl.sync.idx.b32	%r534|%p228, %r971, %r314, 31, -1;
	mov.b32 	%f1464, %r534;
	fma.rn.f32 	%f1465, %f1391, %f1464, %f1367;
	fma.rn.f32 	%f1466, %f1393, %f1464, %f1368;
	shfl.sync.idx.b32	%r535|%p229, %r970, %r314, 31, -1;
	mov.b32 	%f1467, %r535;
	fma.rn.f32 	%f1468, %f1391, %f1467, %f1370;
	fma.rn.f32 	%f1469, %f1393, %f1467, %f1371;
	shfl.sync.idx.b32	%r536|%p230, %r969, %r314, 31, -1;
	mov.b32 	%f1470, %r536;
	fma.rn.f32 	%f1471, %f1391, %f1470, %f1373;
	fma.rn.f32 	%f1472, %f1393, %f1470, %f1374;
	shfl.sync.idx.b32	%r537|%p231, %r968, %r314, 31, -1;
	mov.b32 	%f1473, %r537;
	fma.rn.f32 	%f1474, %f1391, %f1473, %f1376;
	fma.rn.f32 	%f1475, %f1393, %f1473, %f1377;
	shfl.sync.idx.b32	%r538|%p232, %r967, %r314, 31, -1;
	mov.b32 	%f1476, %r538;
	fma.rn.f32 	%f1477, %f1391, %f1476, %f1379;
	fma.rn.f32 	%f1478, %f1393, %f1476, %f1380;
	shfl.sync.idx.b32	%r539|%p233, %r966, %r314, 31, -1;
	mov.b32 	%f1479, %r539;
	fma.rn.f32 	%f1480, %f1391, %f1479, %f1382;
	fma.rn.f32 	%f1481, %f1393, %f1479, %f1383;
	shfl.sync.idx.b32	%r540|%p234, %r965, %r314, 31, -1;
	mov.b32 	%f1482, %r540;
	fma.rn.f32 	%f1483, %f1391, %f1482, %f1385;
	fma.rn.f32 	%f1484, %f1393, %f1482, %f1386;
	shfl.sync.idx.b32	%r541|%p235, %r964, %r314, 31, -1;
	mov.b32 	%f1485, %r541;
	fma.rn.f32 	%f1486, %f1391, %f1485, %f1388;
	fma.rn.f32 	%f1487, %f1393, %f1485, %f1389;
	mul.wide.s32 	%rd94, %r317, 4;
	add.s64 	%rd95, %rd79, %rd94;
	shfl.sync.idx.b32	%r542|%p236, %r995, %r316, 31, -1;
	mov.b32 	%f1488, %r542;
	ld.global.nc.f32 	%f1489, [%rd95];
	fma.rn.f32 	%f2173, %f1489, %f1488, %f1392;
	ld.global.nc.f32 	%f1490, [%rd95+128];
	fma.rn.f32 	%f2172, %f1490, %f1488, %f1394;
	shfl.sync.idx.b32	%r543|%p237, %r994, %r316, 31, -1;
	mov.b32 	%f1491, %r543;
	fma.rn.f32 	%f2171, %f1489, %f1491, %f1396;
	fma.rn.f32 	%f2170, %f1490, %f1491, %f1397;
	shfl.sync.idx.b32	%r544|%p238, %r993, %r316, 31, -1;
	mov.b32 	%f1492, %r544;
	fma.rn.f32 	%f2169, %f1489, %f1492, %f1399;
	fma.rn.f32 	%f2168, %f1490, %f1492, %f1400;
	shfl.sync.idx.b32	%r545|%p239, %r992, %r316, 31, -1;
	mov.b32 	%f1493, %r545;
	fma.rn.f32 	%f2167, %f1489, %f1493, %f1402;
	fma.rn.f32 	%f2166, %f1490, %f1493, %f1403;
	shfl.sync.idx.b32	%r546|%p240, %r991, %r316, 31, -1;
	mov.b32 	%f1494, %r546;
	fma.rn.f32 	%f2165, %f1489, %f1494, %f1405;
	fma.rn.f32 	%f2164, %f1490, %f1494, %f1406;
	shfl.sync.idx.b32	%r547|%p241, %r990, %r316, 31, -1;
	mov.b32 	%f1495, %r547;
	fma.rn.f32 	%f2163, %f1489, %f1495, %f1408;
	fma.rn.f32 	%f2162, %f1490, %f1495, %f1409;
	shfl.sync.idx.b32	%r548|%p242, %r989, %r316, 31, -1;
	mov.b32 	%f1496, %r548;
	fma.rn.f32 	%f2161, %f1489, %f1496, %f1411;
	fma.rn.f32 	%f2160, %f1490, %f1496, %f1412;
	shfl.sync.idx.b32	%r549|%p243, %r988, %r316, 31, -1;
	mov.b32 	%f1497, %r549;
	fma.rn.f32 	%f2159, %f1489, %f1497, %f1414;
	fma.rn.f32 	%f2158, %f1490, %f1497, %f1415;
	shfl.sync.idx.b32	%r550|%p244, %r987, %r316, 31, -1;
	mov.b32 	%f1498, %r550;
	fma.rn.f32 	%f2157, %f1489, %f1498, %f1417;
	fma.rn.f32 	%f2156, %f1490, %f1498, %f1418;
	shfl.sync.idx.b32	%r551|%p245, %r986, %r316, 31, -1;
	mov.b32 	%f1499, %r551;
	fma.rn.f32 	%f2155, %f1489, %f1499, %f1420;
	fma.rn.f32 	%f2154, %f1490, %f1499, %f1421;
	shfl.sync.idx.b32	%r552|%p246, %r985, %r316, 31, -1;
	mov.b32 	%f1500, %r552;
	fma.rn.f32 	%f2153, %f1489, %f1500, %f1423;
	fma.rn.f32 	%f2152, %f1490, %f1500, %f1424;
	shfl.sync.idx.b32	%r553|%p247, %r984, %r316, 31, -1;
	mov.b32 	%f1501, %r553;
	fma.rn.f32 	%f2151, %f1489, %f1501, %f1426;
	fma.rn.f32 	%f2150, %f1490, %f1501, %f1427;
	shfl.sync.idx.b32	%r554|%p248, %r983, %r316, 31, -1;
	mov.b32 	%f1502, %r554;
	fma.rn.f32 	%f2149, %f1489, %f1502, %f1429;
	fma.rn.f32 	%f2148, %f1490, %f1502, %f1430;
	shfl.sync.idx.b32	%r555|%p249, %r982, %r316, 31, -1;
	mov.b32 	%f1503, %r555;
	fma.rn.f32 	%f2147, %f1489, %f1503, %f1432;
	fma.rn.f32 	%f2146, %f1490, %f1503, %f1433;
	shfl.sync.idx.b32	%r556|%p250, %r981, %r316, 31, -1;
	mov.b32 	%f1504, %r556;
	fma.rn.f32 	%f2145, %f1489, %f1504, %f1435;
	fma.rn.f32 	%f2144, %f1490, %f1504, %f1436;
	shfl.sync.idx.b32	%r557|%p251, %r980, %r316, 31, -1;
	mov.b32 	%f1505, %r557;
	fma.rn.f32 	%f2143, %f1489, %f1505, %f1438;
	fma.rn.f32 	%f2142, %f1490, %f1505, %f1439;
	shfl.sync.idx.b32	%r558|%p252, %r979, %r316, 31, -1;
	mov.b32 	%f1506, %r558;
	fma.rn.f32 	%f2141, %f1489, %f1506, %f1441;
	fma.rn.f32 	%f2140, %f1490, %f1506, %f1442;
	shfl.sync.idx.b32	%r559|%p253, %r978, %r316, 31, -1;
	mov.b32 	%f1507, %r559;
	fma.rn.f32 	%f2139, %f1489, %f1507, %f1444;
	fma.rn.f32 	%f2138, %f1490, %f1507, %f1445;
	shfl.sync.idx.b32	%r560|%p254, %r977, %r316, 31, -1;
	mov.b32 	%f1508, %r560;
	fma.rn.f32 	%f2137, %f1489, %f1508, %f1447;
	fma.rn.f32 	%f2136, %f1490, %f1508, %f1448;
	shfl.sync.idx.b32	%r561|%p255, %r976, %r316, 31, -1;
	mov.b32 	%f1509, %r561;
	fma.rn.f32 	%f2135, %f1489, %f1509, %f1450;
	fma.rn.f32 	%f2134, %f1490, %f1509, %f1451;
	shfl.sync.idx.b32	%r562|%p256, %r975, %r316, 31, -1;
	mov.b32 	%f1510, %r562;
	fma.rn.f32 	%f2133, %f1489, %f1510, %f1453;
	fma.rn.f32 	%f2132, %f1490, %f1510, %f1454;
	shfl.sync.idx.b32	%r563|%p257, %r974, %r316, 31, -1;
	mov.b32 	%f1511, %r563;
	fma.rn.f32 	%f2131, %f1489, %f1511, %f1456;
	fma.rn.f32 	%f2130, %f1490, %f1511, %f1457;
	shfl.sync.idx.b32	%r564|%p258, %r973, %r316, 31, -1;
	mov.b32 	%f1512, %r564;
	fma.rn.f32 	%f2129, %f1489, %f1512, %f1459;
	fma.rn.f32 	%f2128, %f1490, %f1512, %f1460;
	shfl.sync.idx.b32	%r565|%p259, %r972, %r316, 31, -1;
	mov.b32 	%f1513, %r565;
	fma.rn.f32 	%f2127, %f1489, %f1513, %f1462;
	fma.rn.f32 	%f2126, %f1490, %f1513, %f1463;
	shfl.sync.idx.b32	%r566|%p260, %r971, %r316, 31, -1;
	mov.b32 	%f1514, %r566;
	fma.rn.f32 	%f2125, %f1489, %f1514, %f1465;
	fma.rn.f32 	%f2124, %f1490, %f1514, %f1466;
	shfl.sync.idx.b32	%r567|%p261, %r970, %r316, 31, -1;
	mov.b32 	%f1515, %r567;
	fma.rn.f32 	%f2123, %f1489, %f1515, %f1468;
	fma.rn.f32 	%f2122, %f1490, %f1515, %f1469;
	shfl.sync.idx.b32	%r568|%p262, %r969, %r316, 31, -1;
	mov.b32 	%f1516, %r568;
	fma.rn.f32 	%f2121, %f1489, %f1516, %f1471;
	fma.rn.f32 	%f2120, %f1490, %f1516, %f1472;
	shfl.sync.idx.b32	%r569|%p263, %r968, %r316, 31, -1;
	mov.b32 	%f1517, %r569;
	fma.rn.f32 	%f2119, %f1489, %f1517, %f1474;
	fma.rn.f32 	%f2118, %f1490, %f1517, %f1475;
	shfl.sync.idx.b32	%r570|%p264, %r967, %r316, 31, -1;
	mov.b32 	%f1518, %r570;
	fma.rn.f32 	%f2117, %f1489, %f1518, %f1477;
	fma.rn.f32 	%f2116, %f1490, %f1518, %f1478;
	shfl.sync.idx.b32	%r571|%p265, %r966, %r316, 31, -1;
	mov.b32 	%f1519, %r571;
	fma.rn.f32 	%f2115, %f1489, %f1519, %f1480;
	fma.rn.f32 	%f2114, %f1490, %f1519, %f1481;
	shfl.sync.idx.b32	%r572|%p266, %r965, %r316, 31, -1;
	mov.b32 	%f1520, %r572;
	fma.rn.f32 	%f2113, %f1489, %f1520, %f1483;
	fma.rn.f32 	%f2112, %f1490, %f1520, %f1484;
	shfl.sync.idx.b32	%r573|%p267, %r964, %r316, 31, -1;
	mov.b32 	%f1521, %r573;
	fma.rn.f32 	%f2111, %f1489, %f1521, %f1486;
	fma.rn.f32 	%f2110, %f1490, %f1521, %f1487;
	add.s32 	%r996, %r996, 8;
	add.s32 	%r574, %r6, %r2;
	setp.lt.s32 	%p268, %r996, %r574;
	@%p268 bra 	$L__BB14_2;
$L__BB14_6:
	add.s32 	%r145, %r6, %r2;
	setp.le.s32 	%p269, %r3, %r145;
	and.b32  	%r575, %r4, 24;
	setp.ne.s32 	%p270, %r575, 0;
	or.pred  	%p271, %p270, %p269;
	@%p271 bra 	$L__BB14_9;
	sub.s32 	%r576, %r3, %r145;
	setp.ge.u32 	%p272, %r1, %r576;
	mov.u32 	%r998, %r145;
	@%p272 bra 	$L__BB14_9;
	ld.param.u64 	%rd255, [_Z13_spmm_conv_14PKfPfiiPKiS3_S3_S0__param_7];
	ld.param.u64 	%rd253, [_Z13_spmm_conv_14PKfPfiiPKiS3_S3_S0__param_6];
	add.s32 	%r577, %r145, %r1;
	cvta.to.global.u64 	%rd96, %rd253;
	mul.wide.u32 	%rd97, %r577, 4;
	add.s64 	%rd98, %rd96, %rd97;
	ld.global.nc.u32 	%r578, [%rd98];
	mul.hi.s32 	%r579, %r578, 715827883;
	shr.u32 	%r580, %r579, 31;
	shr.u32 	%r581, %r579, 8;
	add.s32 	%r582, %r581, %r580;
	shl.b32 	%r583, %r582, 17;
	add.s32 	%r584, %r583, %r5;
	shr.s32 	%r585, %r578, 31;
	shr.u32 	%r586, %r585, 23;
	add.s32 	%r587, %r578, %r586;
	shr.s32 	%r588, %r587, 9;
	mul.hi.s32 	%r589, %r588, 1431655766;
	shr.u32 	%r590, %r589, 31;
	add.s32 	%r591, %r589, %r590;
	mul.lo.s32 	%r592, %r591, 3;
	sub.s32 	%r593, %r588, %r592;
	shl.b32 	%r594, %r593, 15;
	add.s32 	%r595, %r584, %r594;
	and.b32  	%r596, %r587, 67108352;
	sub.s32 	%r597, %r578, %r596;
	shl.b32 	%r598, %r597, 6;
	add.s32 	%r997, %r595, %r598;
	cvta.to.global.u64 	%rd99, %rd255;
	add.s64 	%rd100, %rd99, %rd97;
	ld.global.nc.u32 	%r995, [%rd100];
	add.s32 	%r599, %r4, %r577;
	mul.wide.u32 	%rd101, %r599, 4;
	add.s64 	%rd102, %rd99, %rd101;
	ld.global.nc.u32 	%r994, [%rd102];
	add.s32 	%r600, %r599, %r4;
	mul.wide.u32 	%rd103, %r600, 4;
	add.s64 	%rd104, %rd99, %rd103;
	ld.global.nc.u32 	%r993, [%rd104];
	add.s32 	%r601, %r600, %r4;
	mul.wide.u32 	%rd105, %r601, 4;
	add.s64 	%rd106, %rd99, %rd105;
	ld.global.nc.u32 	%r992, [%rd106];
	add.s32 	%r602, %r601, %r4;
	mul.wide.u32 	%rd107, %r602, 4;
	add.s64 	%rd108, %rd99, %rd107;
	ld.global.nc.u32 	%r991, [%rd108];
	add.s32 	%r603, %r602, %r4;
	mul.wide.u32 	%rd109, %r603, 4;
	add.s64 	%rd110, %rd99, %rd109;
	ld.global.nc.u32 	%r990, [%rd110];
	add.s32 	%r604, %r603, %r4;
	mul.wide.u32 	%rd111, %r604, 4;
	add.s64 	%rd112, %rd99, %rd111;
	ld.global.nc.u32 	%r989, [%rd112];
	add.s32 	%r605, %r604, %r4;
	mul.wide.u32 	%rd113, %r605, 4;
	add.s64 	%rd114, %rd99, %rd113;
	ld.global.nc.u32 	%r988, [%rd114];
	add.s32 	%r606, %r605, %r4;
	mul.wide.u32 	%rd115, %r606, 4;
	add.s64 	%rd116, %rd99, %rd115;
	ld.global.nc.u32 	%r987, [%rd116];
	add.s32 	%r607, %r606, %r4;
	mul.wide.u32 	%rd117, %r607, 4;
	add.s64 	%rd118, %rd99, %rd117;
	ld.global.nc.u32 	%r986, [%rd118];
	add.s32 	%r608, %r607, %r4;
	mul.wide.u32 	%rd119, %r608, 4;
	add.s64 	%rd120, %rd99, %rd119;
	ld.global.nc.u32 	%r985, [%rd120];
	add.s32 	%r609, %r608, %r4;
	mul.wide.u32 	%rd121, %r609, 4;
	add.s64 	%rd122, %rd99, %rd121;
	ld.global.nc.u32 	%r984, [%rd122];
	add.s32 	%r610, %r609, %r4;
	mul.wide.u32 	%rd123, %r610, 4;
	add.s64 	%rd124, %rd99, %rd123;
	ld.global.nc.u32 	%r983, [%rd124];
	add.s32 	%r611, %r610, %r4;
	mul.wide.u32 	%rd125, %r611, 4;
	add.s64 	%rd126, %rd99, %rd125;
	ld.global.nc.u32 	%r982, [%rd126];
	add.s32 	%r612, %r611, %r4;
	mul.wide.u32 	%rd127, %r612, 4;
	add.s64 	%rd128, %rd99, %rd127;
	ld.global.nc.u32 	%r981, [%rd128];
	add.s32 	%r613, %r612, %r4;
	mul.wide.u32 	%rd129, %r613, 4;
	add.s64 	%rd130, %rd99, %rd129;
	ld.global.nc.u32 	%r980, [%rd130];
	add.s32 	%r614, %r613, %r4;
	mul.wide.u32 	%rd131, %r614, 4;
	add.s64 	%rd132, %rd99, %rd131;
	ld.global.nc.u32 	%r979, [%rd132];
	add.s32 	%r615, %r614, %r4;
	mul.wide.u32 	%rd133, %r615, 4;
	add.s64 	%rd134, %rd99, %rd133;
	ld.global.nc.u32 	%r978, [%rd134];
	add.s32 	%r616, %r615, %r4;
	mul.wide.u32 	%rd135, %r616, 4;
	add.s64 	%rd136, %rd99, %rd135;
	ld.global.nc.u32 	%r977, [%rd136];
	add.s32 	%r617, %r616, %r4;
	mul.wide.u32 	%rd137, %r617, 4;
	add.s64 	%rd138, %rd99, %rd137;
	ld.global.nc.u32 	%r976, [%rd138];
	add.s32 	%r618, %r617, %r4;
	mul.wide.u32 	%rd139, %r618, 4;
	add.s64 	%rd140, %rd99, %rd139;
	ld.global.nc.u32 	%r975, [%rd140];
	add.s32 	%r619, %r618, %r4;
	mul.wide.u32 	%rd141, %r619, 4;
	add.s64 	%rd142, %rd99, %rd141;
	ld.global.nc.u32 	%r974, [%rd142];
	add.s32 	%r620, %r619, %r4;
	mul.wide.u32 	%rd143, %r620, 4;
	add.s64 	%rd144, %rd99, %rd143;
	ld.global.nc.u32 	%r973, [%rd144];
	add.s32 	%r621, %r620, %r4;
	mul.wide.u32 	%rd145, %r621, 4;
	add.s64 	%rd146, %rd99, %rd145;
	ld.global.nc.u32 	%r972, [%rd146];
	add.s32 	%r622, %r621, %r4;
	mul.wide.u32 	%rd147, %r622, 4;
	add.s64 	%rd148, %rd99, %rd147;
	ld.global.nc.u32 	%r971, [%rd148];
	add.s32 	%r623, %r622, %r4;
	mul.wide.u32 	%rd149, %r623, 4;
	add.s64 	%rd150, %rd99, %rd149;
	ld.global.nc.u32 	%r970, [%rd150];
	add.s32 	%r624, %r623, %r4;
	mul.wide.u32 	%rd151, %r624, 4;
	add.s64 	%rd152, %rd99, %rd151;
	ld.global.nc.u32 	%r969, [%rd152];
	add.s32 	%r625, %r624, %r4;
	mul.wide.u32 	%rd153, %r625, 4;
	add.s64 	%rd154, %rd99, %rd153;
	ld.global.nc.u32 	%r968, [%rd154];
	add.s32 	%r626, %r625, %r4;
	mul.wide.u32 	%rd155, %r626, 4;
	add.s64 	%rd156, %rd99, %rd155;
	ld.global.nc.u32 	%r967, [%rd156];
	add.s32 	%r627, %r626, %r4;
	mul.wide.u32 	%rd157, %r627, 4;
	add.s64 	%rd158, %rd99, %rd157;
	ld.global.nc.u32 	%r966, [%rd158];
	add.s32 	%r628, %r627, %r4;
	mul.wide.u32 	%rd159, %r628, 4;
	add.s64 	%rd160, %rd99, %rd159;
	ld.global.nc.u32 	%r965, [%rd160];
	add.s32 	%r629, %r628, %r4;
	mul.wide.u32 	%rd161, %r629, 4;
	add.s64 	%rd162, %rd99, %rd161;
	ld.global.nc.u32 	%r964, [%rd162];
$L__BB14_9:
	and.b32  	%r630, %r4, -4;
	setp.ge.s32 	%p273, %r6, %r630;
	@%p273 bra 	$L__BB14_138;
	ld.param.u64 	%rd247, [_Z13_spmm_conv_14PKfPfiiPKiS3_S3_S0__param_0];
	and.b32  	%r631, %r4, -8;
	add.s32 	%r632, %r631, %r2;
	sub.s32 	%r213, %r632, %r998;
	shfl.sync.idx.b32	%r633|%p274, %r997, %r213, 31, -1;
	add.s32 	%r214, %r213, 1;
	shfl.sync.idx.b32	%r215|%p275, %r997, %r214, 31, -1;
	add.s32 	%r216, %r213, 2;
	shfl.sync.idx.b32	%r217|%p276, %r997, %r216, 31, -1;
	add.s32 	%r218, %r213, 3;
	shfl.sync.idx.b32	%r219|%p277, %r997, %r218, 31, -1;
	cvta.to.global.u64 	%rd163, %rd247;
	mul.wide.s32 	%rd164, %r633, 4;
	add.s64 	%rd1, %rd163, %rd164;
	shfl.sync.idx.b32	%r634|%p278, %r995, %r213, 31, -1;
	mov.b32 	%f193, %r634;
	setp.leu.f32 	%p279, %f193, 0f00000000;
	@%p279 bra 	$L__BB14_12;
	ld.global.nc.f32 	%f1523, [%rd1];
	fma.rn.f32 	%f2174, %f1523, %f193, %f2173;
	ld.global.nc.f32 	%f1524, [%rd1+128];
	mul.f32 	%f2175, %f1524, %f193;
	bra.uni 	$L__BB14_13;
$L__BB14_12:
	add.f32 	%f2174, %f2173, 0f00000000;
	mov.f32 	%f2175, 0f00000000;
$L__BB14_13:
	add.f32 	%f199, %f2175, %f2172;
	shfl.sync.idx.b32	%r635|%p280, %r994, %r213, 31, -1;
	mov.b32 	%f200, %r635;
	setp.leu.f32 	%p281, %f200, 0f00000000;
	mov.f32 	%f2176, 0f00000000;
	@%p281 bra 	$L__BB14_15;
	ld.global.nc.f32 	%f1526, [%rd1];
	mul.f32 	%f2176, %f1526, %f200;
$L__BB14_15:
	add.f32 	%f203, %f2176, %f2171;
	mov.f32 	%f2177, 0f00000000;
	@%p281 bra 	$L__BB14_17;
	ld.global.nc.f32 	%f1528, [%rd1+128];
	mul.f32 	%f2177, %f1528, %f200;
$L__BB14_17:
	add.f32 	%f206, %f2177, %f2170;
	shfl.sync.idx.b32	%r636|%p283, %r993, %r213, 31, -1;
	mov.b32 	%f207, %r636;
	setp.leu.f32 	%p284, %f207, 0f00000000;
	mov.f32 	%f2178, 0f00000000;
	@%p284 bra 	$L__BB14_19;
	ld.global.nc.f32 	%f1530, [%rd1];
	mul.f32 	%f2178, %f1530, %f207;
$L__BB14_19:
	add.f32 	%f210, %f2178, %f2169;
	mov.f32 	%f2179, 0f00000000;
	@%p284 bra 	$L__BB14_21;
	ld.global.nc.f32 	%f1532, [%rd1+128];
	mul.f32 	%f2179, %f1532, %f207;
$L__BB14_21:
	add.f32 	%f213, %f2179, %f2168;
	shfl.sync.idx.b32	%r637|%p286, %r992, %r213, 31, -1;
	mov.b32 	%f214, %r637;
	setp.leu.f32 	%p287, %f214, 0f00000000;
	mov.f32 	%f2180, 0f00000000;
	@%p287 bra 	$L__BB14_23;
	ld.global.nc.f32 	%f1534, [%rd1];
	mul.f32 	%f2180, %f1534, %f214;
$L__BB14_23:
	add.f32 	%f217, %f2180, %f2167;
	mov.f32 	%f2181, 0f00000000;
	@%p287 bra 	$L__BB14_25;
	ld.global.nc.f32 	%f1536, [%rd1+128];
	mul.f32 	%f2181, %f1536, %f214;
$L__BB14_25:
	add.f32 	%f220, %f2181, %f2166;
	shfl.sync.idx.b32	%r638|%p289, %r991, %r213, 31, -1;
	mov.b32 	%f221, %r638;
	setp.leu.f32 	%p290, %f221, 0f00000000;
	mov.f32 	%f2182, 0f00000000;
	@%p290 bra 	$L__BB14_27;
	ld.global.nc.f32 	%f1538, [%rd1];
	mul.f32 	%f2182, %f1538, %f221;
$L__BB14_27:
	add.f32 	%f224, %f2182, %f2165;
	mov.f32 	%f2183, 0f00000000;
	@%p290 bra 	$L__BB14_29;
	ld.global.nc.f32 	%f1540, [%rd1+128];
	mul.f32 	%f2183, %f1540, %f221;
$L__BB14_29:
	add.f32 	%f227, %f2183, %f2164;
	shfl.sync.idx.b32	%r639|%p292, %r990, %r213, 31, -1;
	mov.b32 	%f228, %r639;
	setp.leu.f32 	%p293, %f228, 0f00000000;
	mov.f32 	%f2184, 0f00000000;
	@%p293 bra 	$L__BB14_31;
	ld.global.nc.f32 	%f1542, [%rd1];
	mul.f32 	%f2184, %f1542, %f228;
$L__BB14_31:
	add.f32 	%f231, %f2184, %f2163;
	mov.f32 	%f2185, 0f00000000;
	@%p293 bra 	$L__BB14_33;
	ld.global.nc.f32 	%f1544, [%rd1+128];
	mul.f32 	%f2185, %f1544, %f228;
$L__BB14_33:
	add.f32 	%f234, %f2185, %f2162;
	shfl.sync.idx.b32	%r640|%p295, %r989, %r213, 31, -1;
	mov.b32 	%f235, %r640;
	setp.leu.f32 	%p296, %f235, 0f00000000;
	mov.f32 	%f2186, 0f00000000;
	@%p296 bra 	$L__BB14_35;
	ld.global.nc.f32 	%f1546, [%rd1];
	mul.f32 	%f2186, %f1546, %f235;
$L__BB14_35:
	add.f32 	%f238, %f2186, %f2161;
	mov.f32 	%f2187, 0f00000000;
	@%p296 bra 	$L__BB14_37;
	ld.global.nc.f32 	%f1548, [%rd1+128];
	mul.f32 	%f2187, %f1548, %f235;
$L__BB14_37:
	add.f32 	%f241, %f2187, %f2160;
	shfl.sync.idx.b32	%r641|%p298, %r988, %r213, 31, -1;
	mov.b32 	%f242, %r641;
	setp.leu.f32 	%p299, %f242, 0f00000000;
	mov.f32 	%f2188, 0f00000000;
	@%p299 bra 	$L__BB14_39;
	ld.global.nc.f32 	%f1550, [%rd1];
	mul.f32 	%f2188, %f1550, %f242;
$L__BB14_39:
	add.f32 	%f245, %f2188, %f2159;
	mov.f32 	%f2189, 0f00000000;
	@%p299 bra 	$L__BB14_41;
	ld.global.nc.f32 	%f1552, [%rd1+128];
	mul.f32 	%f2189, %f1552, %f242;
$L__BB14_41:
	add.f32 	%f248, %f2189, %f2158;
	shfl.sync.idx.b32	%r642|%p301, %r987, %r213, 31, -1;
	mov.b32 	%f249, %r642;
	setp.leu.f32 	%p302, %f249, 0f00000000;
	mov.f32 	%f2190, 0f00000000;
	@%p302 bra 	$L__BB14_43;
	ld.global.nc.f32 	%f1554, [%rd1];
	mul.f32 	%f2190, %f1554, %f249;
$L__BB14_43:
	add.f32 	%f252, %f2190, %f2157;
	mov.f32 	%f2191, 0f00000000;
	@%p302 bra 	$L__BB14_45;
	ld.global.nc.f32 	%f1556, [%rd1+128];
	mul.f32 	%f2191, %f1556, %f249;
$L__BB14_45:
	add.f32 	%f255, %f2191, %f2156;
	shfl.sync.idx.b32	%r643|%p304, %r986, %r213, 31, -1;
	mov.b32 	%f256, %r643;
	setp.leu.f32 	%p305, %f256, 0f00000000;
	mov.f32 	%f2192, 0f00000000;
	@%p305 bra 	$L__BB14_47;
	ld.global.nc.f32 	%f1558, [%rd1];
	mul.f32 	%f2192, %f1558, %f256;
$L__BB14_47:
	add.f32 	%f259, %f2192, %f2155;
	mov.f32 	%f2193, 0f00000000;
	@%p305 bra 	$L__BB14_49;
	ld.global.nc.f32 	%f1560, [%rd1+128];
	mul.f32 	%f2193, %f1560, %f256;
$L__BB14_49:
	add.f32 	%f262, %f2193, %f2154;
	shfl.sync.idx.b32	%r644|%p307, %r985, %r213, 31, -1;
	mov.b32 	%f263, %r644;
	setp.leu.f32 	%p308, %f263, 0f00000000;
	mov.f32 	%f2194, 0f00000000;
	@%p308 bra 	$L__BB14_51;
	ld.global.nc.f32 	%f1562, [%rd1];
	mul.f32 	%f2194, %f1562, %f263;
$L__BB14_51:
	add.f32 	%f266, %f2194, %f2153;
	mov.f32 	%f2195, 0f00000000;
	@%p308 bra 	$L__BB14_53;
	ld.global.nc.f32 	%f1564, [%rd1+128];
	mul.f32 	%f2195, %f1564, %f263;
$L__BB14_53:
	add.f32 	%f269, %f2195, %f2152;
	shfl.sync.idx.b32	%r645|%p310, %r984, %r213, 31, -1;
	mov.b32 	%f270, %r645;
	setp.leu.f32 	%p311, %f270, 0f00000000;
	mov.f32 	%f2196, 0f00000000;
	@%p311 bra 	$L__BB14_55;
	ld.global.nc.f32 	%f1566, [%rd1];
	mul.f32 	%f2196, %f1566, %f270;
$L__BB14_55:
	add.f32 	%f273, %f2196, %f2151;
	mov.f32 	%f2197, 0f00000000;
	@%p311 bra 	$L__BB14_57;
	ld.global.nc.f32 	%f1568, [%rd1+128];
	mul.f32 	%f2197, %f1568, %f270;
$L__BB14_57:
	add.f32 	%f276, %f2197, %f2150;
	shfl.sync.idx.b32	%r646|%p313, %r983, %r213, 31, -1;
	mov.b32 	%f277, %r646;
	setp.leu.f32 	%p314, %f277, 0f00000000;
	mov.f32 	%f2198, 0f00000000;
	@%p314 bra 	$L__BB14_59;
	ld.global.nc.f32 	%f1570, [%rd1];
	mul.f32 	%f2198, %f1570, %f277;
$L__BB14_59:
	add.f32 	%f280, %f2198, %f2149;
	mov.f32 	%f2199, 0f00000000;
	@%p314 bra 	$L__BB14_61;
	ld.global.nc.f32 	%f1572, [%rd1+128];
	mul.f32 	%f2199, %f1572, %f277;
$L__BB14_61:
	add.f32 	%f283, %f2199, %f2148;
	shfl.sync.idx.b32	%r647|%p316, %r982, %r213, 31, -1;
	mov.b32 	%f284, %r647;
	setp.leu.f32 	%p317, %f284, 0f00000000;
	mov.f32 	%f2200, 0f00000000;
	@%p317 bra 	$L__BB14_63;
	ld.global.nc.f32 	%f1574, [%rd1];
	mul.f32 	%f2200, %f1574, %f284;
$L__BB14_63:
	add.f32 	%f287, %f2200, %f2147;
	mov.f32 	%f2201, 0f00000000;
	@%p317 bra 	$L__BB14_65;
	ld.global.nc.f32 	%f1576, [%rd1+128];
	mul.f32 	%f2201, %f1576, %f284;
$L__BB14_65:
	add.f32 	%f290, %f2201, %f2146;
	shfl.sync.idx.b32	%r648|%p319, %r981, %r213, 31, -1;
	mov.b32 	%f291, %r648;
	setp.leu.f32 	%p320, %f291, 0f00000000;
	mov.f32 	%f2202, 0f00000000;
	@%p320 bra 	$L__BB14_67;
	ld.global.nc.f32 	%f1578, [%rd1];
	mul.f32 	%f2202, %f1578, %f291;
$L__BB14_67:
	add.f32 	%f294, %f2202, %f2145;
	mov.f32 	%f2203, 0f00000000;
	@%p320 bra 	$L__BB14_69;
	ld.global.nc.f32 	%f1580, [%rd1+128];
	mul.f32 	%f2203, %f1580, %f291;
$L__BB14_69:
	add.f32 	%f297, %f2203, %f2144;
	shfl.sync.idx.b32	%r649|%p322, %r980, %r213, 31, -1;
	mov.b32 	%f298, %r649;
	setp.leu.f32 	%p323, %f298, 0f00000000;
	mov.f32 	%f2204, 0f00000000;
	@%p323 bra 	$L__BB14_71;
	ld.global.nc.f32 	%f1582, [%rd1];
	mul.f32 	%f2204, %f1582, %f298;
$L__BB14_71:
	add.f32 	%f301, %f2204, %f2143;
	mov.f32 	%f2205, 0f00000000;
	@%p323 bra 	$L__BB14_73;
	ld.global.nc.f32 	%f1584, [%rd1+128];
	mul.f32 	%f2205, %f1584, %f298;
$L__BB14_73:
	add.f32 	%f304, %f2205, %f2142;
	shfl.sync.idx.b32	%r650|%p325, %r979, %r213, 31, -1;
	mov.b32 	%f305, %r650;
	setp.leu.f32 	%p326, %f305, 0f00000000;
	mov.f32 	%f2206, 0f00000000;
	@%p326 bra 	$L__BB14_75;
	ld.global.nc.f32 	%f1586, [%rd1];
	mul.f32 	%f2206, %f1586, %f305;
$L__BB14_75:
	add.f32 	%f308, %f2206, %f2141;
	mov.f32 	%f2207, 0f00000000;
	@%p326 bra 	$L__BB14_77;
	ld.global.nc.f32 	%f1588, [%rd1+128];
	mul.f32 	%f2207, %f1588, %f305;
$L__BB14_77:
	add.f32 	%f311, %f2207, %f2140;
	shfl.sync.idx.b32	%r651|%p328, %r978, %r213, 31, -1;
	mov.b32 	%f312, %r651;
	setp.leu.f32 	%p329, %f312, 0f00000000;
	mov.f32 	%f2208, 0f00000000;
	@%p329 bra 	$L__BB14_79;
	ld.global.nc.f32 	%f1590, [%rd1];
	mul.f32 	%f2208, %f1590, %f312;
$L__BB14_79:
	add.f32 	%f315, %f2208, %f2139;
	mov.f32 	%f2209, 0f00000000;
	@%p329 bra 	$L__BB14_81;
	ld.global.nc.f32 	%f1592, [%rd1+128];
	mul.f32 	%f2209, %f1592, %f312;
$L__BB14_81:
	add.f32 	%f318, %f2209, %f2138;
	shfl.sync.idx.b32	%r652|%p331, %r977, %r213, 31, -1;
	mov.b32 	%f319, %r652;
	setp.leu.f32 	%p332, %f319, 0f00000000;
	mov.f32 	%f2210, 0f00000000;
	@%p332 bra 	$L__BB14_83;
	ld.global.nc.f32 	%f1594, [%rd1];
	mul.f32 	%f2210, %f1594, %f319;
$L__BB14_83:
	add.f32 	%f322, %f2210, %f2137;
	mov.f32 	%f2211, 0f00000000;
	@%p332 bra 	$L__BB14_85;
	ld.global.nc.f32 	%f1596, [%rd1+128];
	mul.f32 	%f2211, %f1596, %f319;
$L__BB14_85:
	add.f32 	%f325, %f2211, %f2136;
	shfl.sync.idx.b32	%r653|%p334, %r976, %r213, 31, -1;
	mov.b32 	%f326, %r653;
	setp.leu.f32 	%p335, %f326, 0f00000000;
	mov.f32 	%f2212, 0f00000000;
	@%p335 bra 	$L__BB14_87;
	ld.global.nc.f32 	%f1598, [%rd1];
	mul.f32 	%f2212, %f1598, %f326;
$L__BB14_87:
	add.f32 	%f329, %f2212, %f2135;
	mov.f32 	%f2213, 0f00000000;
	@%p335 bra 	$L__BB14_89;
	ld.global.nc.f32 	%f1600, [%rd1+128];
	mul.f32 	%f2213, %f1600, %f326;
$L__BB14_89:
	add.f32 	%f332, %f2213, %f2134;
	shfl.sync.idx.b32	%r654|%p337, %r975, %r213, 31, -1;
	mov.b32 	%f333, %r654;
	setp.leu.f32 	%p338, %f333, 0f00000000;
	mov.f32 	%f2214, 0f00000000;
	@%p338 bra 	$L__BB14_91;
	ld.global.nc.f32 	%f1602, [%rd1];
	mul.f32 	%f2214, %f1602, %f333;
$L__BB14_91:
	add.f32 	%f336, %f2214, %f2133;
	mov.f32 	%f2215, 0f00000000;
	@%p338 bra 	$L__BB14_93;
	ld.global.nc.f32 	%f1604, [%rd1+128];
	mul.f32 	%f2215, %f1604, %f333;
$L__BB14_93:
	add.f32 	%f339, %f2215, %f2132;
	shfl.sync.idx.b32	%r655|%p340, %r974, %r213, 31, -1;
	mov.b32 	%f340, %r655;
	setp.leu.f32 	%p341, %f340, 0f00000000;
	mov.f32 	%f2216, 0f00000000;
	@%p341 bra 	$L__BB14_95;
	ld.global.nc.f32 	%f1606, [%rd1];
	mul.f32 	%f2216, %f1606, %f340;
$L__BB14_95:
	add.f32 	%f343, %f2216, %f2131;
	mov.f32 	%f2217, 0f00000000;
	@%p341 bra 	$L__BB14_97;
	ld.global.nc.f32 	%f1608, [%rd1+128];
	mul.f32 	%f2217, %f1608, %f340;
$L__BB14_97:
	add.f32 	%f346, %f2217, %f2130;
	shfl.sync.idx.b32	%r656|%p343, %r973, %r213, 31, -1;
	mov.b32 	%f347, %r656;
	setp.leu.f32 	%p344, %f347, 0f00000000;
	mov.f32 	%f2218, 0f00000000;
	@%p344 bra 	$L__BB14_99;
	ld.global.nc.f32 	%f1610, [%rd1];
	mul.f32 	%f2218, %f1610, %f347;
$L__BB14_99:
	add.f32 	%f350, %f2218, %f2129;
	mov.f32 	%f2219, 0f00000000;
	@%p344 bra 	$L__BB14_101;
	ld.global.nc.f32 	%f1612, [%rd1+128];
	mul.f32 	%f2219, %f1612, %f347;
$L__BB14_101:
	add.f32 	%f353, %f2219, %f2128;
	shfl.sync.idx.b32	%r657|%p346, %r972, %r213, 31, -1;
	mov.b32 	%f354, %r657;
	setp.leu.f32 	%p347, %f354, 0f00000000;
	mov.f32 	%f2220, 0f00000000;
	@%p347 bra 	$L__BB14_103;
	ld.global.nc.f32 	%f1614, [%rd1];
	mul.f32 	%f2220, %f1614, %f354;
$L__BB14_103:
	add.f32 	%f357, %f2220, %f2127;
	mov.f32 	%f2221, 0f00000000;
	@%p347 bra 	$L__BB14_105;
	ld.global.nc.f32 	%f1616, [%rd1+128];
	mul.f32 	%f2221, %f1616, %f354;
$L__BB14_105:
	add.f32 	%f360, %f2221, %f2126;
	shfl.sync.idx.b32	%r658|%p349, %r971, %r213, 31, -1;
	mov.b32 	%f361, %r658;
	setp.leu.f32 	%p350, %f361, 0f00000000;
	mov.f32 	%f2222, 0f00000000;
	@%p350 bra 	$L__BB14_107;
	ld.global.nc.f32 	%f1618, [%rd1];
	mul.f32 	%f2222, %f1618, %f361;
$L__BB14_107:
	add.f32 	%f364, %f2222, %f2125;
	mov.f32 	%f2223, 0f00000000;
	@%p350 bra 	$L__BB14_109;
	ld.global.nc.f32 	%f1620, [%rd1+128];
	mul.f32 	%f2223, %f1620, %f361;
$L__BB14_109:
	add.f32 	%f367, %f2223, %f2124;
	shfl.sync.idx.b32	%r659|%p352, %r970, %r213, 31, -1;
	mov.b32 	%f368, %r659;
	setp.leu.f32 	%p353, %f368, 0f00000000;
	mov.f32 	%f2224, 0f00000000;
	@%p353 bra 	$L__BB14_111;
	ld.global.nc.f32 	%f1622, [%rd1];
	mul.f32 	%f2224, %f1622, %f368;
$L__BB14_111:
	add.f32 	%f371, %f2224, %f2123;
	mov.f32 	%f2225, 0f00000000;
	@%p353 bra 	$L__BB14_113;
	ld.global.nc.f32 	%f1624, [%rd1+128];
	mul.f32 	%f2225, %f1624, %f368;
$L__BB14_113:
	add.f32 	%f374, %f2225, %f2122;
	shfl.sync.idx.b32	%r660|%p355, %r969, %r213, 31, -1;
	mov.b32 	%f375, %r660;
	setp.leu.f32 	%p356, %f375, 0f00000000;
	mov.f32 	%f2226, 0f00000000;
	@%p356 bra 	$L__BB14_115;
	ld.global.nc.f32 	%f1626, [%rd1];
	mul.f32 	%f2226, %f1626, %f375;
$L__BB14_115:
	add.f32 	%f378, %f2226, %f2121;
	mov.f32 	%f2227, 0f00000000;
	@%p356 bra 	$L__BB14_117;
	ld.global.nc.f32 	%f1628, [%rd1+128];
	mul.f32 	%f2227, %f1628, %f375;
$L__BB14_117:
	add.f32 	%f381, %f2227, %f2120;
	shfl.sync.idx.b32	%r661|%p358, %r968, %r213, 31, -1;
	mov.b32 	%f382, %r661;
	setp.leu.f32 	%p359, %f382, 0f00000000;
	mov.f32 	%f2228, 0f00000000;
	@%p359 bra 	$L__BB14_119;
	ld.global.nc.f32 	%f1630, [%rd1];
	mul.f32 	%f2228, %f1630, %f382;
$L__BB14_119:
	add.f32 	%f385, %f2228, %f2119;
	mov.f32 	%f2229, 0f00000000;
	@%p359 bra 	$L__BB14_121;
	ld.global.nc.f32 	%f1632, [%rd1+128];
	mul.f32 	%f2229, %f1632, %f382;
$L__BB14_121:
	add.f32 	%f388, %f2229, %f2118;
	shfl.sync.idx.b32	%r662|%p361, %r967, %r213, 31, -1;
	mov.b32 	%f389, %r662;
	setp.leu.f32 	%p362, %f389, 0f00000000;
	mov.f32 	%f2230, 0f00000000;
	@%p362 bra 	$L__BB14_123;
	ld.global.nc.f32 	%f1634, [%rd1];
	mul.f32 	%f2230, %f1634, %f389;
$L__BB14_123:
	add.f32 	%f392, %f2230, %f2117;
	mov.f32 	%f2231, 0f00000000;
	@%p362 bra 	$L__BB14_125;
	ld.global.nc.f32 	%f1636, [%rd1+128];
	mul.f32 	%f2231, %f1636, %f389;
$L__BB14_125:
	add.f32 	%f395, %f2231, %f2116;
	shfl.sync.idx.b32	%r663|%p364, %r966, %r213, 31, -1;
	mov.b32 	%f396, %r663;
	setp.leu.f32 	%p365, %f396, 0f00000000;
	mov.f32 	%f2232, 0f00000000;
	@%p365 bra 	$L__BB14_127;
	ld.global.nc.f32 	%f1638, [%rd1];
	mul.f32 	%f2232, %f1638, %f396;
$L__BB14_127:
	add.f32 	%f399, %f2232, %f2115;
	mov.f32 	%f2233, 0f00000000;
	@%p365 bra 	$L__BB14_129;
	ld.global.nc.f32 	%f1640, [%rd1+128];
	mul.f32 	%f2233, %f1640, %f396;
$L__BB14_129:
	add.f32 	%f402, %f2233, %f2114;
	shfl.sync.idx.b32	%r664|%p367, %r965, %r213, 31, -1;
	mov.b32 	%f403, %r664;
	setp.leu.f32 	%p368, %f403, 0f00000000;
	mov.f32 	%f2234, 0f00000000;
	@%p368 bra 	$L__BB14_131;
	ld.global.nc.f32 	%f1642, [%rd1];
	mul.f32 	%f2234, %f1642, %f403;
$L__BB14_131:
	add.f32 	%f406, %f2234, %f2113;
	mov.f32 	%f2235, 0f00000000;
	@%p368 bra 	$L__BB14_133;
	ld.global.nc.f32 	%f1644, [%rd1+128];
	mul.f32 	%f2235, %f1644, %f403;
$L__BB14_133:
	add.f32 	%f409, %f2235, %f2112;
	shfl.sync.idx.b32	%r665|%p370, %r964, %r213, 31, -1;
	mov.b32 	%f410, %r665;
	setp.leu.f32 	%p371, %f410, 0f00000000;
	mov.f32 	%f2236, 0f00000000;
	@%p371 bra 	$L__BB14_135;
	ld.global.nc.f32 	%f1646, [%rd1];
	mul.f32 	%f2236, %f1646, %f410;
$L__BB14_135:
	add.f32 	%f413, %f2236, %f2111;
	mov.f32 	%f2237, 0f00000000;
	@%p371 bra 	$L__BB14_137;
	ld.global.nc.f32 	%f1648, [%rd1+128];
	mul.f32 	%f2237, %f1648, %f410;
$L__BB14_137:
	ld.param.u64 	%rd248, [_Z13_spmm_conv_14PKfPfiiPKiS3_S3_S0__param_0];
	add.f32 	%f1649, %f2237, %f2110;
	cvta.to.global.u64 	%rd165, %rd248;
	mul.wide.s32 	%rd166, %r215, 4;
	add.s64 	%rd167, %rd165, %rd166;
	shfl.sync.idx.b32	%r666|%p373, %r995, %r214, 31, -1;
	mov.b32 	%f1650, %r666;
	ld.global.nc.f32 	%f1651, [%rd167];
	fma.rn.f32 	%f1652, %f1651, %f1650, %f2174;
	ld.global.nc.f32 	%f1653, [%rd167+128];
	fma.rn.f32 	%f1654, %f1653, %f1650, %f199;
	shfl.sync.idx.b32	%r667|%p374, %r994, %r214, 31, -1;
	mov.b32 	%f1655, %r667;
	fma.rn.f32 	%f1656, %f1651, %f1655, %f203;
	fma.rn.f32 	%f1657, %f1653, %f1655, %f206;
	shfl.sync.idx.b32	%r668|%p375, %r993, %r214, 31, -1;
	mov.b32 	%f1658, %r668;
	fma.rn.f32 	%f1659, %f1651, %f1658, %f210;
	fma.rn.f32 	%f1660, %f1653, %f1658, %f213;
	shfl.sync.idx.b32	%r669|%p376, %r992, %r214, 31, -1;
	mov.b32 	%f1661, %r669;
	fma.rn.f32 	%f1662, %f1651, %f1661, %f217;
	fma.rn.f32 	%f1663, %f1653, %f1661, %f220;
	shfl.sync.idx.b32	%r670|%p377, %r991, %r214, 31, -1;
	mov.b32 	%f1664, %r670;
	fma.rn.f32 	%f1665, %f1651, %f1664, %f224;
	fma.rn.f32 	%f1666, %f1653, %f1664, %f227;
	shfl.sync.idx.b32	%r671|%p378, %r990, %r214, 31, -1;
	mov.b32 	%f1667, %r671;
	fma.rn.f32 	%f1668, %f1651, %f1667, %f231;
	fma.rn.f32 	%f1669, %f1653, %f1667, %f234;
	shfl.sync.idx.b32	%r672|%p379, %r989, %r214, 31, -1;
	mov.b32 	%f1670, %r672;
	fma.rn.f32 	%f1671, %f1651, %f1670, %f238;
	fma.rn.f32 	%f1672, %f1653, %f1670, %f241;
	shfl.sync.idx.b32	%r673|%p380, %r988, %r214, 31, -1;
	mov.b32 	%f1673, %r673;
	fma.rn.f32 	%f1674, %f1651, %f1673, %f245;
	fma.rn.f32 	%f1675, %f1653, %f1673, %f248;
	shfl.sync.idx.b32	%r674|%p381, %r987, %r214, 31, -1;
	mov.b32 	%f1676, %r674;
	fma.rn.f32 	%f1677, %f1651, %f1676, %f252;
	fma.rn.f32 	%f1678, %f1653, %f1676, %f255;
	shfl.sync.idx.b32	%r675|%p382, %r986, %r214, 31, -1;
	mov.b32 	%f1679, %r675;
	fma.rn.f32 	%f1680, %f1651, %f1679, %f259;
	fma.rn.f32 	%f1681, %f1653, %f1679, %f262;
	shfl.sync.idx.b32	%r676|%p383, %r985, %r214, 31, -1;
	mov.b32 	%f1682, %r676;
	fma.rn.f32 	%f1683, %f1651, %f1682, %f266;
	fma.rn.f32 	%f1684, %f1653, %f1682, %f269;
	shfl.sync.idx.b32	%r677|%p384, %r984, %r214, 31, -1;
	mov.b32 	%f1685, %r677;
	fma.rn.f32 	%f1686, %f1651, %f1685, %f273;
	fma.rn.f32 	%f1687, %f1653, %f1685, %f276;
	shfl.sync.idx.b32	%r678|%p385, %r983, %r214, 31, -1;
	mov.b32 	%f1688, %r678;
	fma.rn.f32 	%f1689, %f1651, %f1688, %f280;
	fma.rn.f32 	%f1690, %f1653, %f1688, %f283;
	shfl.sync.idx.b32	%r679|%p386, %r982, %r214, 31, -1;
	mov.b32 	%f1691, %r679;
	fma.rn.f32 	%f1692, %f1651, %f1691, %f287;
	fma.rn.f32 	%f1693, %f1653, %f1691, %f290;
	shfl.sync.idx.b32	%r680|%p387, %r981, %r214, 31, -1;
	mov.b32 	%f1694, %r680;
	fma.rn.f32 	%f1695, %f1651, %f1694, %f294;
	fma.rn.f32 	%f1696, %f1653, %f1694, %f297;
	shfl.sync.idx.b32	%r681|%p388, %r980, %r214, 31, -1;
	mov.b32 	%f1697, %r681;
	fma.rn.f32 	%f1698, %f1651, %f1697, %f301;
	fma.rn.f32 	%f1699, %f1653, %f1697, %f304;
	shfl.sync.idx.b32	%r682|%p389, %r979, %r214, 31, -1;
	mov.b32 	%f1700, %r682;
	fma.rn.f32 	%f1701, %f1651, %f1700, %f308;
	fma.rn.f32 	%f1702, %f1653, %f1700, %f311;
	shfl.sync.idx.b32	%r683|%p390, %r978, %r214, 31, -1;
	mov.b32 	%f1703, %r683;
	fma.rn.f32 	%f1704, %f1651, %f1703, %f315;
	fma.rn.f32 	%f1705, %f1653, %f1703, %f318;
	shfl.sync.idx.b32	%r684|%p391, %r977, %r214, 31, -1;
	mov.b32 	%f1706, %r684;
	fma.rn.f32 	%f1707, %f1651, %f1706, %f322;
	fma.rn.f32 	%f1708, %f1653, %f1706, %f325;
	shfl.sync.idx.b32	%r685|%p392, %r976, %r214, 31, -1;
	mov.b32 	%f1709, %r685;
	fma.rn.f32 	%f1710, %f1651, %f1709, %f329;
	fma.rn.f32 	%f1711, %f1653, %f1709, %f332;
	shfl.sync.idx.b32	%r686|%p393, %r975, %r214, 31, -1;
	mov.b32 	%f1712, %r686;
	fma.rn.f32 	%f1713, %f1651, %f1712, %f336;
	fma.rn.f32 	%f1714, %f1653, %f1712, %f339;
	shfl.sync.idx.b32	%r687|%p394, %r974, %r214, 31, -1;
	mov.b32 	%f1715, %r687;
	fma.rn.f32 	%f1716, %f1651, %f1715, %f343;
	fma.rn.f32 	%f1717, %f1653, %f1715, %f346;
	shfl.sync.idx.b32	%r688|%p395, %r973, %r214, 31, -1;
	mov.b32 	%f1718, %r688;
	fma.rn.f32 	%f1719, %f1651, %f1718, %f350;
	fma.rn.f32 	%f1720, %f1653, %f1718, %f353;
	shfl.sync.idx.b32	%r689|%p396, %r972, %r214, 31, -1;
	mov.b32 	%f1721, %r689;
	fma.rn.f32 	%f1722, %f1651, %f1721, %f357;
	fma.rn.f32 	%f1723, %f1653, %f1721, %f360;
	shfl.sync.idx.b32	%r690|%p397, %r971, %r214, 31, -1;
	mov.b32 	%f1724, %r690;
	fma.rn.f32 	%f1725, %f1651, %f1724, %f364;
	fma.rn.f32 	%f1726, %f1653, %f1724, %f367;
	shfl.sync.idx.b32	%r691|%p398, %r970, %r214, 31, -1;
	mov.b32 	%f1727, %r691;
	fma.rn.f32 	%f1728, %f1651, %f1727, %f371;
	fma.rn.f32 	%f1729, %f1653, %f1727, %f374;
	shfl.sync.idx.b32	%r692|%p399, %r969, %r214, 31, -1;
	mov.b32 	%f1730, %r692;
	fma.rn.f32 	%f1731, %f1651, %f1730, %f378;
	fma.rn.f32 	%f1732, %f1653, %f1730, %f381;
	shfl.sync.idx.b32	%r693|%p400, %r968, %r214, 31, -1;
	mov.b32 	%f1733, %r693;
	fma.rn.f32 	%f1734, %f1651, %f1733, %f385;
	fma.rn.f32 	%f1735, %f1653, %f1733, %f388;
	shfl.sync.idx.b32	%r694|%p401, %r967, %r214, 31, -1;
	mov.b32 	%f1736, %r694;
	fma.rn.f32 	%f1737, %f1651, %f1736, %f392;
	fma.rn.f32 	%f1738, %f1653, %f1736, %f395;
	shfl.sync.idx.b32	%r695|%p402, %r966, %r214, 31, -1;
	mov.b32 	%f1739, %r695;
	fma.rn.f32 	%f1740, %f1651, %f1739, %f399;
	fma.rn.f32 	%f1741, %f1653, %f1739, %f402;
	shfl.sync.idx.b32	%r696|%p403, %r965, %r214, 31, -1;
	mov.b32 	%f1742, %r696;
	fma.rn.f32 	%f1743, %f1651, %f1742, %f406;
	fma.rn.f32 	%f1744, %f1653, %f1742, %f409;
	shfl.sync.idx.b32	%r697|%p404, %r964, %r214, 31, -1;
	mov.b32 	%f1745, %r697;
	fma.rn.f32 	%f1746, %f1651, %f1745, %f413;
	fma.rn.f32 	%f1747, %f1653, %f1745, %f1649;
	mul.wide.s32 	%rd168, %r217, 4;
	add.s64 	%rd169, %rd165, %rd168;
	shfl.sync.idx.b32	%r698|%p405, %r995, %r216, 31, -1;
	mov.b32 	%f1748, %r698;
	ld.global.nc.f32 	%f1749, [%rd169];
	fma.rn.f32 	%f1750, %f1749, %f1748, %f1652;
	ld.global.nc.f32 	%f1751, [%rd169+128];
	fma.rn.f32 	%f1752, %f1751, %f1748, %f1654;
	shfl.sync.idx.b32	%r699|%p406, %r994, %r216, 31, -1;
	mov.b32 	%f1753, %r699;
	fma.rn.f32 	%f1754, %f1749, %f1753, %f1656;
	fma.rn.f32 	%f1755, %f1751, %f1753, %f1657;
	shfl.sync.idx.b32	%r700|%p407, %r993, %r216, 31, -1;
	mov.b32 	%f1756, %r700;
	fma.rn.f32 	%f1757, %f1749, %f1756, %f1659;
	fma.rn.f32 	%f1758, %f1751, %f1756, %f1660;
	shfl.sync.idx.b32	%r701|%p408, %r992, %r216, 31, -1;
	mov.b32 	%f1759, %r701;
	fma.rn.f32 	%f1760, %f1749, %f1759, %f1662;
	fma.rn.f32 	%f1761, %f1751, %f1759, %f1663;
	shfl.sync.idx.b32	%r702|%p409, %r991, %r216, 31, -1;
	mov.b32 	%f1762, %r702;
	fma.rn.f32 	%f1763, %f1749, %f1762, %f1665;
	fma.rn.f32 	%f1764, %f1751, %f1762, %f1666;
	shfl.sync.idx.b32	%r703|%p410, %r990, %r216, 31, -1;
	mov.b32 	%f1765, %r703;
	fma.rn.f32 	%f1766, %f1749, %f1765, %f1668;
	fma.rn.f32 	%f1767, %f1751, %f1765, %f1669;
	shfl.sync.idx.b32	%r704|%p411, %r989, %r216, 31, -1;
	mov.b32 	%f1768, %r704;
	fma.rn.f32 	%f1769, %f1749, %f1768, %f1671;
	fma.rn.f32 	%f1770, %f1751, %f1768, %f1672;
	shfl.sync.idx.b32	%r705|%p412, %r988, %r216, 31, -1;
	mov.b32 	%f1771, %r705;
	fma.rn.f32 	%f1772, %f1749, %f1771, %f1674;
	fma.rn.f32 	%f1773, %f1751, %f1771, %f1675;
	shfl.sync.idx.b32	%r706|%p413, %r987, %r216, 31, -1;
	mov.b32 	%f1774, %r706;
	fma.rn.f32 	%f1775, %f1749, %f1774, %f1677;
	fma.rn.f32 	%f1776, %f1751, %f1774, %f1678;
	shfl.sync.idx.b32	%r707|%p414, %r986, %r216, 31, -1;
	mov.b32 	%f1777, %r707;
	fma.rn.f32 	%f1778, %f1749, %f1777, %f1680;
	fma.rn.f32 	%f1779, %f1751, %f1777, %f1681;
	shfl.sync.idx.b32	%r708|%p415, %r985, %r216, 31, -1;
	mov.b32 	%f1780, %r708;
	fma.rn.f32 	%f1781, %f1749, %f1780, %f1683;
	fma.rn.f32 	%f1782, %f1751, %f1780, %f1684;
	shfl.sync.idx.b32	%r709|%p416, %r984, %r216, 31, -1;
	mov.b32 	%f1783, %r709;
	fma.rn.f32 	%f1784, %f1749, %f1783, %f1686;
	fma.rn.f32 	%f1785, %f1751, %f1783, %f1687;
	shfl.sync.idx.b32	%r710|%p417, %r983, %r216, 31, -1;
	mov.b32 	%f1786, %r710;
	fma.rn.f32 	%f1787, %f1749, %f1786, %f1689;
	fma.rn.f32 	%f1788, %f1751, %f1786, %f1690;
	shfl.sync.idx.b32	%r711|%p418, %r982, %r216, 31, -1;
	mov.b32 	%f1789, %r711;
	fma.rn.f32 	%f1790, %f1749, %f1789, %f1692;
	fma.rn.f32 	%f1791, %f1751, %f1789, %f1693;
	shfl.sync.idx.b32	%r712|%p419, %r981, %r216, 31, -1;
	mov.b32 	%f1792, %r712;
	fma.rn.f32 	%f1793, %f1749, %f1792, %f1695;
	fma.rn.f32 	%f1794, %f1751, %f1792, %f1696;
	shfl.sync.idx.b32	%r713|%p420, %r980, %r216, 31, -1;
	mov.b32 	%f1795, %r713;
	fma.rn.f32 	%f1796, %f1749, %f1795, %f1698;
	fma.rn.f32 	%f1797, %f1751, %f1795, %f1699;
	shfl.sync.idx.b32	%r714|%p421, %r979, %r216, 31, -1;
	mov.b32 	%f1798, %r714;
	fma.rn.f32 	%f1799, %f1749, %f1798, %f1701;
	fma.rn.f32 	%f1800, %f1751, %f1798, %f1702;
	shfl.sync.idx.b32	%r715|%p422, %r978, %r216, 31, -1;
	mov.b32 	%f1801, %r715;
	fma.rn.f32 	%f1802, %f1749, %f1801, %f1704;
	fma.rn.f32 	%f1803, %f1751, %f1801, %f1705;
	shfl.sync.idx.b32	%r716|%p423, %r977, %r216, 31, -1;
	mov.b32 	%f1804, %r716;
	fma.rn.f32 	%f1805, %f1749, %f1804, %f1707;
	fma.rn.f32 	%f1806, %f1751, %f1804, %f1708;
	shfl.sync.idx.b32	%r717|%p424, %r976, %r216, 31, -1;
	mov.b32 	%f1807, %r717;
	fma.rn.f32 	%f1808, %f1749, %f1807, %f1710;
	fma.rn.f32 	%f1809, %f1751, %f1807, %f1711;
	shfl.sync.idx.b32	%r718|%p425, %r975, %r216, 31, -1;
	mov.b32 	%f1810, %r718;
	fma.rn.f32 	%f1811, %f1749, %f1810, %f1713;
	fma.rn.f32 	%f1812, %f1751, %f1810, %f1714;
	shfl.sync.idx.b32	%r719|%p426, %r974, %r216, 31, -1;
	mov.b32 	%f1813, %r719;
	fma.rn.f32 	%f1814, %f1749, %f1813, %f1716;
	fma.rn.f32 	%f1815, %f1751, %f1813, %f1717;
	shfl.sync.idx.b32	%r720|%p427, %r973, %r216, 31, -1;
	mov.b32 	%f1816, %r720;
	fma.rn.f32 	%f1817, %f1749, %f1816, %f1719;
	fma.rn.f32 	%f1818, %f1751, %f1816, %f1720;
	shfl.sync.idx.b32	%r721|%p428, %r972, %r216, 31, -1;
	mov.b32 	%f1819, %r721;
	fma.rn.f32 	%f1820, %f1749, %f1819, %f1722;
	fma.rn.f32 	%f1821, %f1751, %f1819, %f1723;
	shfl.sync.idx.b32	%r722|%p429, %r971, %r216, 31, -1;
	mov.b32 	%f1822, %r722;
	fma.rn.f32 	%f1823, %f1749, %f1822, %f1725;
	fma.rn.f32 	%f1824, %f1751, %f1822, %f1726;
	shfl.sync.idx.b32	%r723|%p430, %r970, %r216, 31, -1;
	mov.b32 	%f1825, %r723;
	fma.rn.f32 	%f1826, %f1749, %f1825, %f1728;
	fma.rn.f32 	%f1827, %f1751, %f1825, %f1729;
	shfl.sync.idx.b32	%r724|%p431, %r969, %r216, 31, -1;
	mov.b32 	%f1828, %r724;
	fma.rn.f32 	%f1829, %f1749, %f1828, %f1731;
	fma.rn.f32 	%f1830, %f1751, %f1828, %f1732;
	shfl.sync.idx.b32	%r725|%p432, %r968, %r216, 31, -1;
	mov.b32 	%f1831, %r725;
	fma.rn.f32 	%f1832, %f1749, %f1831, %f1734;
	fma.rn.f32 	%f1833, %f1751, %f1831, %f1735;
	shfl.sync.idx.b32	%r726|%p433, %r967, %r216, 31, -1;
	mov.b32 	%f1834, %r726;
	fma.rn.f32 	%f1835, %f1749, %f1834, %f1737;
	fma.rn.f32 	%f1836, %f1751, %f1834, %f1738;
	shfl.sync.idx.b32	%r727|%p434, %r966, %r216, 31, -1;
	mov.b32 	%f1837, %r727;
	fma.rn.f32 	%f1838, %f1749, %f1837, %f1740;
	fma.rn.f32 	%f1839, %f1751, %f1837, %f1741;
	shfl.sync.idx.b32	%r728|%p435, %r965, %r216, 31, -1;
	mov.b32 	%f1840, %r728;
	fma.rn.f32 	%f1841, %f1749, %f1840, %f1743;
	fma.rn.f32 	%f1842, %f1751, %f1840, %f1744;
	shfl.sync.idx.b32	%r729|%p436, %r964, %r216, 31, -1;
	mov.b32 	%f1843, %r729;
	fma.rn.f32 	%f1844, %f1749, %f1843, %f1746;
	fma.rn.f32 	%f1845, %f1751, %f1843, %f1747;
	mul.wide.s32 	%rd170, %r219, 4;
	add.s64 	%rd171, %rd165, %rd170;
	shfl.sync.idx.b32	%r730|%p437, %r995, %r218, 31, -1;
	mov.b32 	%f1846, %r730;
	ld.global.nc.f32 	%f1847, [%rd171];
	fma.rn.f32 	%f2173, %f1847, %f1846, %f1750;
	ld.global.nc.f32 	%f1848, [%rd171+128];
	fma.rn.f32 	%f2172, %f1848, %f1846, %f1752;
	shfl.sync.idx.b32	%r731|%p438, %r994, %r218, 31, -1;
	mov.b32 	%f1849, %r731;
	fma.rn.f32 	%f2171, %f1847, %f1849, %f1754;
	fma.rn.f32 	%f2170, %f1848, %f1849, %f1755;
	shfl.sync.idx.b32	%r732|%p439, %r993, %r218, 31, -1;
	mov.b32 	%f1850, %r732;
	fma.rn.f32 	%f2169, %f1847, %f1850, %f1757;
	fma.rn.f32 	%f2168, %f1848, %f1850, %f1758;
	shfl.sync.idx.b32	%r733|%p440, %r992, %r218, 31, -1;
	mov.b32 	%f1851, %r733;
	fma.rn.f32 	%f2167, %f1847, %f1851, %f1760;
	fma.rn.f32 	%f2166, %f1848, %f1851, %f1761;
	shfl.sync.idx.b32	%r734|%p441, %r991, %r218, 31, -1;
	mov.b32 	%f1852, %r734;
	fma.rn.f32 	%f2165, %f1847, %f1852, %f1763;
	fma.rn.f32 	%f2164, %f1848, %f1852, %f1764;
	shfl.sync.idx.b32	%r735|%p442, %r990, %r218, 31, -1;
	mov.b32 	%f1853, %r735;
	fma.rn.f32 	%f2163, %f1847, %f1853, %f1766;
	fma.rn.f32 	%f2162, %f1848, %f1853, %f1767;
	shfl.sync.idx.b32	%r736|%p443, %r989, %r218, 31, -1;
	mov.b32 	%f1854, %r736;
	fma.rn.f32 	%f2161, %f1847, %f1854, %f1769;
	fma.rn.f32 	%f2160, %f1848, %f1854, %f1770;
	shfl.sync.idx.b32	%r737|%p444, %r988, %r218, 31, -1;
	mov.b32 	%f1855, %r737;
	fma.rn.f32 	%f2159, %f1847, %f1855, %f1772;
	fma.rn.f32 	%f2158, %f1848, %f1855, %f1773;
	shfl.sync.idx.b32	%r738|%p445, %r987, %r218, 31, -1;
	mov.b32 	%f1856, %r738;
	fma.rn.f32 	%f2157, %f1847, %f1856, %f1775;
	fma.rn.f32 	%f2156, %f1848, %f1856, %f1776;
	shfl.sync.idx.b32	%r739|%p446, %r986, %r218, 31, -1;
	mov.b32 	%f1857, %r739;
	fma.rn.f32 	%f2155, %f1847, %f1857, %f1778;
	fma.rn.f32 	%f2154, %f1848, %f1857, %f1779;
	shfl.sync.idx.b32	%r740|%p447, %r985, %r218, 31, -1;
	mov.b32 	%f1858, %r740;
	fma.rn.f32 	%f2153, %f1847, %f1858, %f1781;
	fma.rn.f32 	%f2152, %f1848, %f1858, %f1782;
	shfl.sync.idx.b32	%r741|%p448, %r984, %r218, 31, -1;
	mov.b32 	%f1859, %r741;
	fma.rn.f32 	%f2151, %f1847, %f1859, %f1784;
	fma.rn.f32 	%f2150, %f1848, %f1859, %f1785;
	shfl.sync.idx.b32	%r742|%p449, %r983, %r218, 31, -1;
	mov.b32 	%f1860, %r742;
	fma.rn.f32 	%f2149, %f1847, %f1860, %f1787;
	fma.rn.f32 	%f2148, %f1848, %f1860, %f1788;
	shfl.sync.idx.b32	%r743|%p450, %r982, %r218, 31, -1;
	mov.b32 	%f1861, %r743;
	fma.rn.f32 	%f2147, %f1847, %f1861, %f1790;
	fma.rn.f32 	%f2146, %f1848, %f1861, %f1791;
	shfl.sync.idx.b32	%r744|%p451, %r981, %r218, 31, -1;
	mov.b32 	%f1862, %r744;
	fma.rn.f32 	%f2145, %f1847, %f1862, %f1793;
	fma.rn.f32 	%f2144, %f1848, %f1862, %f1794;
	shfl.sync.idx.b32	%r745|%p452, %r980, %r218, 31, -1;
	mov.b32 	%f1863, %r745;
	fma.rn.f32 	%f2143, %f1847, %f1863, %f1796;
	fma.rn.f32 	%f2142, %f1848, %f1863, %f1797;
	shfl.sync.idx.b32	%r746|%p453, %r979, %r218, 31, -1;
	mov.b32 	%f1864, %r746;
	fma.rn.f32 	%f2141, %f1847, %f1864, %f1799;
	fma.rn.f32 	%f2140, %f1848, %f1864, %f1800;
	shfl.sync.idx.b32	%r747|%p454, %r978, %r218, 31, -1;
	mov.b32 	%f1865, %r747;
	fma.rn.f32 	%f2139, %f1847, %f1865, %f1802;
	fma.rn.f32 	%f2138, %f1848, %f1865, %f1803;
	shfl.sync.idx.b32	%r748|%p455, %r977, %r218, 31, -1;
	mov.b32 	%f1866, %r748;
	fma.rn.f32 	%f2137, %f1847, %f1866, %f1805;
	fma.rn.f32 	%f2136, %f1848, %f1866, %f1806;
	shfl.sync.idx.b32	%r749|%p456, %r976, %r218, 31, -1;
	mov.b32 	%f1867, %r749;
	fma.rn.f32 	%f2135, %f1847, %f1867, %f1808;
	fma.rn.f32 	%f2134, %f1848, %f1867, %f1809;
	shfl.sync.idx.b32	%r750|%p457, %r975, %r218, 31, -1;
	mov.b32 	%f1868, %r750;
	fma.rn.f32 	%f2133, %f1847, %f1868, %f1811;
	fma.rn.f32 	%f2132, %f1848, %f1868, %f1812;
	shfl.sync.idx.b32	%r751|%p458, %r974, %r218, 31, -1;
	mov.b32 	%f1869, %r751;
	fma.rn.f32 	%f2131, %f1847, %f1869, %f1814;
	fma.rn.f32 	%f2130, %f1848, %f1869, %f1815;
	shfl.sync.idx.b32	%r752|%p459, %r973, %r218, 31, -1;
	mov.b32 	%f1870, %r752;
	fma.rn.f32 	%f2129, %f1847, %f1870, %f1817;
	fma.rn.f32 	%f2128, %f1848, %f1870, %f1818;
	shfl.sync.idx.b32	%r753|%p460, %r972, %r218, 31, -1;
	mov.b32 	%f1871, %r753;
	fma.rn.f32 	%f2127, %f1847, %f1871, %f1820;
	fma.rn.f32 	%f2126, %f1848, %f1871, %f1821;
	shfl.sync.idx.b32	%r754|%p461, %r971, %r218, 31, -1;
	mov.b32 	%f1872, %r754;
	fma.rn.f32 	%f2125, %f1847, %f1872, %f1823;
	fma.rn.f32 	%f2124, %f1848, %f1872, %f1824;
	shfl.sync.idx.b32	%r755|%p462, %r970, %r218, 31, -1;
	mov.b32 	%f1873, %r755;
	fma.rn.f32 	%f2123, %f1847, %f1873, %f1826;
	fma.rn.f32 	%f2122, %f1848, %f1873, %f1827;
	shfl.sync.idx.b32	%r756|%p463, %r969, %r218, 31, -1;
	mov.b32 	%f1874, %r756;
	fma.rn.f32 	%f2121, %f1847, %f1874, %f1829;
	fma.rn.f32 	%f2120, %f1848, %f1874, %f1830;
	shfl.sync.idx.b32	%r757|%p464, %r968, %r218, 31, -1;
	mov.b32 	%f1875, %r757;
	fma.rn.f32 	%f2119, %f1847, %f1875, %f1832;
	fma.rn.f32 	%f2118, %f1848, %f1875, %f1833;
	shfl.sync.idx.b32	%r758|%p465, %r967, %r218, 31, -1;
	mov.b32 	%f1876, %r758;
	fma.rn.f32 	%f2117, %f1847, %f1876, %f1835;
	fma.rn.f32 	%f2116, %f1848, %f1876, %f1836;
	shfl.sync.idx.b32	%r759|%p466, %r966, %r218, 31, -1;
	mov.b32 	%f1877, %r759;
	fma.rn.f32 	%f2115, %f1847, %f1877, %f1838;
	fma.rn.f32 	%f2114, %f1848, %f1877, %f1839;
	shfl.sync.idx.b32	%r760|%p467, %r965, %r218, 31, -1;
	mov.b32 	%f1878, %r760;
	fma.rn.f32 	%f2113, %f1847, %f1878, %f1841;
	fma.rn.f32 	%f2112, %f1848, %f1878, %f1842;
	shfl.sync.idx.b32	%r761|%p468, %r964, %r218, 31, -1;
	mov.b32 	%f1879, %r761;
	fma.rn.f32 	%f2111, %f1847, %f1879, %f1844;
	fma.rn.f32 	%f2110, %f1848, %f1879, %f1845;
$L__BB14_138:
	ld.param.u64 	%rd249, [_Z13_spmm_conv_14PKfPfiiPKiS3_S3_S0__param_0];
	cvta.to.global.u64 	%rd2, %rd249;
	and.b32  	%r762, %r4, -4;
	and.b32  	%r763, %r4, -2;
	setp.ge.s32 	%p469, %r762, %r763;
	@%p469 bra 	$L__BB14_140;
	and.b32  	%r764, %r4, -4;
	add.s32 	%r765, %r764, %r2;
	sub.s32 	%r766, %r765, %r998;
	shfl.sync.idx.b32	%r767|%p470, %r997, %r766, 31, -1;
	add.s32 	%r768, %r766, 1;
	shfl.sync.idx.b32	%r769|%p471, %r997, %r768, 31, -1;
	mul.wide.s32 	%rd172, %r767, 4;
	add.s64 	%rd173, %rd2, %rd172;
	shfl.sync.idx.b32	%r770|%p472, %r995, %r766, 31, -1;
	mov.b32 	%f1880, %r770;
	ld.global.nc.f32 	%f1881, [%rd173];
	fma.rn.f32 	%f1882, %f1881, %f1880, %f2173;
	ld.global.nc.f32 	%f1883, [%rd173+128];
	fma.rn.f32 	%f1884, %f1883, %f1880, %f2172;
	shfl.sync.idx.b32	%r771|%p473, %r994, %r766, 31, -1;
	mov.b32 	%f1885, %r771;
	fma.rn.f32 	%f1886, %f1881, %f1885, %f2171;
	fma.rn.f32 	%f1887, %f1883, %f1885, %f2170;
	shfl.sync.idx.b32	%r772|%p474, %r993, %r766, 31, -1;
	mov.b32 	%f1888, %r772;
	fma.rn.f32 	%f1889, %f1881, %f1888, %f2169;
	fma.rn.f32 	%f1890, %f1883, %f1888, %f2168;
	shfl.sync.idx.b32	%r773|%p475, %r992, %r766, 31, -1;
	mov.b32 	%f1891, %r773;
	fma.rn.f32 	%f1892, %f1881, %f1891, %f2167;
	fma.rn.f32 	%f1893, %f1883, %f1891, %f2166;
	shfl.sync.idx.b32	%r774|%p476, %r991, %r766, 31, -1;
	mov.b32 	%f1894, %r774;
	fma.rn.f32 	%f1895, %f1881, %f1894, %f2165;
	fma.rn.f32 	%f1896, %f1883, %f1894, %f2164;
	shfl.sync.idx.b32	%r775|%p477, %r990, %r766, 31, -1;
	mov.b32 	%f1897, %r775;
	fma.rn.f32 	%f1898, %f1881, %f1897, %f2163;
	fma.rn.f32 	%f1899, %f1883, %f1897, %f2162;
	shfl.sync.idx.b32	%r776|%p478, %r989, %r766, 31, -1;
	mov.b32 	%f1900, %r776;
	fma.rn.f32 	%f1901, %f1881, %f1900, %f2161;
	fma.rn.f32 	%f1902, %f1883, %f1900, %f2160;
	shfl.sync.idx.b32	%r777|%p479, %r988, %r766, 31, -1;
	mov.b32 	%f1903, %r777;
	fma.rn.f32 	%f1904, %f1881, %f1903, %f2159;
	fma.rn.f32 	%f1905, %f1883, %f1903, %f2158;
	shfl.sync.idx.b32	%r778|%p480, %r987, %r766, 31, -1;
	mov.b32 	%f1906, %r778;
	fma.rn.f32 	%f1907, %f1881, %f1906, %f2157;
	fma.rn.f32 	%f1908, %f1883, %f1906, %f2156;
	shfl.sync.idx.b32	%r779|%p481, %r986, %r766, 31, -1;
	mov.b32 	%f1909, %r779;
	fma.rn.f32 	%f1910, %f1881, %f1909, %f2155;
	fma.rn.f32 	%f1911, %f1883, %f1909, %f2154;
	shfl.sync.idx.b32	%r780|%p482, %r985, %r766, 31, -1;
	mov.b32 	%f1912, %r780;
	fma.rn.f32 	%f1913, %f1881, %f1912, %f2153;
	fma.rn.f32 	%f1914, %f1883, %f1912, %f2152;
	shfl.sync.idx.b32	%r781|%p483, %r984, %r766, 31, -1;
	mov.b32 	%f1915, %r781;
	fma.rn.f32 	%f1916, %f1881, %f1915, %f2151;
	fma.rn.f32 	%f1917, %f1883, %f1915, %f2150;
	shfl.sync.idx.b32	%r782|%p484, %r983, %r766, 31, -1;
	mov.b32 	%f1918, %r782;
	fma.rn.f32 	%f1919, %f1881, %f1918, %f2149;
	fma.rn.f32 	%f1920, %f1883, %f1918, %f2148;
	shfl.sync.idx.b32	%r783|%p485, %r982, %r766, 31, -1;
	mov.b32 	%f1921, %r783;
	fma.rn.f32 	%f1922, %f1881, %f1921, %f2147;
	fma.rn.f32 	%f1923, %f1883, %f1921, %f2146;
	shfl.sync.idx.b32	%r784|%p486, %r981, %r766, 31, -1;
	mov.b32 	%f1924, %r784;
	fma.rn.f32 	%f1925, %f1881, %f1924, %f2145;
	fma.rn.f32 	%f1926, %f1883, %f1924, %f2144;
	shfl.sync.idx.b32	%r785|%p487, %r980, %r766, 31, -1;
	mov.b32 	%f1927, %r785;
	fma.rn.f32 	%f1928, %f1881, %f1927, %f2143;
	fma.rn.f32 	%f1929, %f1883, %f1927, %f2142;
	shfl.sync.idx.b32	%r786|%p488, %r979, %r766, 31, -1;
	mov.b32 	%f1930, %r786;
	fma.rn.f32 	%f1931, %f1881, %f1930, %f2141;
	fma.rn.f32 	%f1932, %f1883, %f1930, %f2140;
	shfl.sync.idx.b32	%r787|%p489, %r978, %r766, 31, -1;
	mov.b32 	%f1933, %r787;
	fma.rn.f32 	%f1934, %f1881, %f1933, %f2139;
	fma.rn.f32 	%f1935, %f1883, %f1933, %f2138;
	shfl.sync.idx.b32	%r788|%p490, %r977, %r766, 31, -1;
	mov.b32 	%f1936, %r788;
	fma.rn.f32 	%f1937, %f1881, %f1936, %f2137;
	fma.rn.f32 	%f1938, %f1883, %f1936, %f2136;
	shfl.sync.idx.b32	%r789|%p491, %r976, %r766, 31, -1;
	mov.b32 	%f1939, %r789;
	fma.rn.f32 	%f1940, %f1881, %f1939, %f2135;
	fma.rn.f32 	%f1941, %f1883, %f1939, %f2134;
	shfl.sync.idx.b32	%r790|%p492, %r975, %r766, 31, -1;
	mov.b32 	%f1942, %r790;
	fma.rn.f32 	%f1943, %f1881, %f1942, %f2133;
	fma.rn.f32 	%f1944, %f1883, %f1942, %f2132;
	shfl.sync.idx.b32	%r791|%p493, %r974, %r766, 31, -1;
	mov.b32 	%f1945, %r791;
	fma.rn.f32 	%f1946, %f1881, %f1945, %f2131;
	fma.rn.f32 	%f1947, %f1883, %f1945, %f2130;
	shfl.sync.idx.b32	%r792|%p494, %r973, %r766, 31, -1;
	mov.b32 	%f1948, %r792;
	fma.rn.f32 	%f1949, %f1881, %f1948, %f2129;
	fma.rn.f32 	%f1950, %f1883, %f1948, %f2128;
	shfl.sync.idx.b32	%r793|%p495, %r972, %r766, 31, -1;
	mov.b32 	%f1951, %r793;
	fma.rn.f32 	%f1952, %f1881, %f1951, %f2127;
	fma.rn.f32 	%f1953, %f1883, %f1951, %f2126;
	shfl.sync.idx.b32	%r794|%p496, %r971, %r766, 31, -1;
	mov.b32 	%f1954, %r794;
	fma.rn.f32 	%f1955, %f1881, %f1954, %f2125;
	fma.rn.f32 	%f1956, %f1883, %f1954, %f2124;
	shfl.sync.idx.b32	%r795|%p497, %r970, %r766, 31, -1;
	mov.b32 	%f1957, %r795;
	fma.rn.f32 	%f1958, %f1881, %f1957, %f2123;
	fma.rn.f32 	%f1959, %f1883, %f1957, %f2122;
	shfl.sync.idx.b32	%r796|%p498, %r969, %r766, 31, -1;
	mov.b32 	%f1960, %r796;
	fma.rn.f32 	%f1961, %f1881, %f1960, %f2121;
	fma.rn.f32 	%f1962, %f1883, %f1960, %f2120;
	shfl.sync.idx.b32	%r797|%p499, %r968, %r766, 31, -1;
	mov.b32 	%f1963, %r797;
	fma.rn.f32 	%f1964, %f1881, %f1963, %f2119;
	fma.rn.f32 	%f1965, %f1883, %f1963, %f2118;
	shfl.sync.idx.b32	%r798|%p500, %r967, %r766, 31, -1;
	mov.b32 	%f1966, %r798;
	fma.rn.f32 	%f1967, %f1881, %f1966, %f2117;
	fma.rn.f32 	%f1968, %f1883, %f1966, %f2116;
	shfl.sync.idx.b32	%r799|%p501, %r966, %r766, 31, -1;
	mov.b32 	%f1969, %r799;
	fma.rn.f32 	%f1970, %f1881, %f1969, %f2115;
	fma.rn.f32 	%f1971, %f1883, %f1969, %f2114;
	shfl.sync.idx.b32	%r800|%p502, %r965, %r766, 31, -1;
	mov.b32 	%f1972, %r800;
	fma.rn.f32 	%f1973, %f1881, %f1972, %f2113;
	fma.rn.f32 	%f1974, %f1883, %f1972, %f2112;
	shfl.sync.idx.b32	%r801|%p503, %r964, %r766, 31, -1;
	mov.b32 	%f1975, %r801;
	fma.rn.f32 	%f1976, %f1881, %f1975, %f2111;
	fma.rn.f32 	%f1977, %f1883, %f1975, %f2110;
	mul.wide.s32 	%rd174, %r769, 4;
	add.s64 	%rd175, %rd2, %rd174;
	shfl.sync.idx.b32	%r802|%p504, %r995, %r768, 31, -1;
	mov.b32 	%f1978, %r802;
	ld.global.nc.f32 	%f1979, [%rd175];
	fma.rn.f32 	%f2173, %f1979, %f1978, %f1882;
	ld.global.nc.f32 	%f1980, [%rd175+128];
	fma.rn.f32 	%f2172, %f1980, %f1978, %f1884;
	shfl.sync.idx.b32	%r803|%p505, %r994, %r768, 31, -1;
	mov.b32 	%f1981, %r803;
	fma.rn.f32 	%f2171, %f1979, %f1981, %f1886;
	fma.rn.f32 	%f2170, %f1980, %f1981, %f1887;
	shfl.sync.idx.b32	%r804|%p506, %r993, %r768, 31, -1;
	mov.b32 	%f1982, %r804;
	fma.rn.f32 	%f2169, %f1979, %f1982, %f1889;
	fma.rn.f32 	%f2168, %f1980, %f1982, %f1890;
	shfl.sync.idx.b32	%r805|%p507, %r992, %r768, 31, -1;
	mov.b32 	%f1983, %r805;
	fma.rn.f32 	%f2167, %f1979, %f1983, %f1892;
	fma.rn.f32 	%f2166, %f1980, %f1983, %f1893;
	shfl.sync.idx.b32	%r806|%p508, %r991, %r768, 31, -1;
	mov.b32 	%f1984, %r806;
	fma.rn.f32 	%f2165, %f1979, %f1984, %f1895;
	fma.rn.f32 	%f2164, %f1980, %f1984, %f1896;
	shfl.sync.idx.b32	%r807|%p509, %r990, %r768, 31, -1;
	mov.b32 	%f1985, %r807;
	fma.rn.f32 	%f2163, %f1979, %f1985, %f1898;
	fma.rn.f32 	%f2162, %f1980, %f1985, %f1899;
	shfl.sync.idx.b32	%r808|%p510, %r989, %r768, 31, -1;
	mov.b32 	%f1986, %r808;
	fma.rn.f32 	%f2161, %f1979, %f1986, %f1901;
	fma.rn.f32 	%f2160, %f1980, %f1986, %f1902;
	shfl.sync.idx.b32	%r809|%p511, %r988, %r768, 31, -1;
	mov.b32 	%f1987, %r809;
	fma.rn.f32 	%f2159, %f1979, %f1987, %f1904;
	fma.rn.f32 	%f2158, %f1980, %f1987, %f1905;
	shfl.sync.idx.b32	%r810|%p512, %r987, %r768, 31, -1;
	mov.b32 	%f1988, %r810;
	fma.rn.f32 	%f2157, %f1979, %f1988, %f1907;
	fma.rn.f32 	%f2156, %f1980, %f1988, %f1908;
	shfl.sync.idx.b32	%r811|%p513, %r986, %r768, 31, -1;
	mov.b32 	%f1989, %r811;
	fma.rn.f32 	%f2155, %f1979, %f1989, %f1910;
	fma.rn.f32 	%f2154, %f1980, %f1989, %f1911;
	shfl.sync.idx.b32	%r812|%p514, %r985, %r768, 31, -1;
	mov.b32 	%f1990, %r812;
	fma.rn.f32 	%f2153, %f1979, %f1990, %f1913;
	fma.rn.f32 	%f2152, %f1980, %f1990, %f1914;
	shfl.sync.idx.b32	%r813|%p515, %r984, %r768, 31, -1;
	mov.b32 	%f1991, %r813;
	fma.rn.f32 	%f2151, %f1979, %f1991, %f1916;
	fma.rn.f32 	%f2150, %f1980, %f1991, %f1917;
	shfl.sync.idx.b32	%r814|%p516, %r983, %r768, 31, -1;
	mov.b32 	%f1992, %r814;
	fma.rn.f32 	%f2149, %f1979, %f1992, %f1919;
	fma.rn.f32 	%f2148, %f1980, %f1992, %f1920;
	shfl.sync.idx.b32	%r815|%p517, %r982, %r768, 31, -1;
	mov.b32 	%f1993, %r815;
	fma.rn.f32 	%f2147, %f1979, %f1993, %f1922;
	fma.rn.f32 	%f2146, %f1980, %f1993, %f1923;
	shfl.sync.idx.b32	%r816|%p518, %r981, %r768, 31, -1;
	mov.b32 	%f1994, %r816;
	fma.rn.f32 	%f2145, %f1979, %f1994, %f1925;
	fma.rn.f32 	%f2144, %f1980, %f1994, %f1926;
	shfl.sync.idx.b32	%r817|%p519, %r980, %r768, 31, -1;
	mov.b32 	%f1995, %r817;
	fma.rn.f32 	%f2143, %f1979, %f1995, %f1928;
	fma.rn.f32 	%f2142, %f1980, %f1995, %f1929;
	shfl.sync.idx.b32	%r818|%p520, %r979, %r768, 31, -1;
	mov.b32 	%f1996, %r818;
	fma.rn.f32 	%f2141, %f1979, %f1996, %f1931;
	fma.rn.f32 	%f2140, %f1980, %f1996, %f1932;
	shfl.sync.idx.b32	%r819|%p521, %r978, %r768, 31, -1;
	mov.b32 	%f1997, %r819;
	fma.rn.f32 	%f2139, %f1979, %f1997, %f1934;
	fma.rn.f32 	%f2138, %f1980, %f1997, %f1935;
	shfl.sync.idx.b32	%r820|%p522, %r977, %r768, 31, -1;
	mov.b32 	%f1998, %r820;
	fma.rn.f32 	%f2137, %f1979, %f1998, %f1937;
	fma.rn.f32 	%f2136, %f1980, %f1998, %f1938;
	shfl.sync.idx.b32	%r821|%p523, %r976, %r768, 31, -1;
	mov.b32 	%f1999, %r821;
	fma.rn.f32 	%f2135, %f1979, %f1999, %f1940;
	fma.rn.f32 	%f2134, %f1980, %f1999, %f1941;
	shfl.sync.idx.b32	%r822|%p524, %r975, %r768, 31, -1;
	mov.b32 	%f2000, %r822;
	fma.rn.f32 	%f2133, %f1979, %f2000, %f1943;
	fma.rn.f32 	%f2132, %f1980, %f2000, %f1944;
	shfl.sync.idx.b32	%r823|%p525, %r974, %r768, 31, -1;
	mov.b32 	%f2001, %r823;
	fma.rn.f32 	%f2131, %f1979, %f2001, %f1946;
	fma.rn.f32 	%f2130, %f1980, %f2001, %f1947;
	shfl.sync.idx.b32	%r824|%p526, %r973, %r768, 31, -1;
	mov.b32 	%f2002, %r824;
	fma.rn.f32 	%f2129, %f1979, %f2002, %f1949;
	fma.rn.f32 	%f2128, %f1980, %f2002, %f1950;
	shfl.sync.idx.b32	%r825|%p527, %r972, %r768, 31, -1;
	mov.b32 	%f2003, %r825;
	fma.rn.f32 	%f2127, %f1979, %f2003, %f1952;
	fma.rn.f32 	%f2126, %f1980, %f2003, %f1953;
	shfl.sync.idx.b32	%r826|%p528, %r971, %r768, 31, -1;
	mov.b32 	%f2004, %r826;
	fma.rn.f32 	%f2125, %f1979, %f2004, %f1955;
	fma.rn.f32 	%f2124, %f1980, %f2004, %f1956;
	shfl.sync.idx.b32	%r827|%p529, %r970, %r768, 31, -1;
	mov.b32 	%f2005, %r827;
	fma.rn.f32 	%f2123, %f1979, %f2005, %f1958;
	fma.rn.f32 	%f2122, %f1980, %f2005, %f1959;
	shfl.sync.idx.b32	%r828|%p530, %r969, %r768, 31, -1;
	mov.b32 	%f2006, %r828;
	fma.rn.f32 	%f2121, %f1979, %f2006, %f1961;
	fma.rn.f32 	%f2120, %f1980, %f2006, %f1962;
	shfl.sync.idx.b32	%r829|%p531, %r968, %r768, 31, -1;
	mov.b32 	%f2007, %r829;
	fma.rn.f32 	%f2119, %f1979, %f2007, %f1964;
	fma.rn.f32 	%f2118, %f1980, %f2007, %f1965;
	shfl.sync.idx.b32	%r830|%p532, %r967, %r768, 31, -1;
	mov.b32 	%f2008, %r830;
	fma.rn.f32 	%f2117, %f1979, %f2008, %f1967;
	fma.rn.f32 	%f2116, %f1980, %f2008, %f1968;
	shfl.sync.idx.b32	%r831|%p533, %r966, %r768, 31, -1;
	mov.b32 	%f2009, %r831;
	fma.rn.f32 	%f2115, %f1979, %f2009, %f1970;
	fma.rn.f32 	%f2114, %f1980, %f2009, %f1971;
	shfl.sync.idx.b32	%r832|%p534, %r965, %r768, 31, -1;
	mov.b32 	%f2010, %r832;
	fma.rn.f32 	%f2113, %f1979, %f2010, %f1973;
	fma.rn.f32 	%f2112, %f1980, %f2010, %f1974;
	shfl.sync.idx.b32	%r833|%p535, %r964, %r768, 31, -1;
	mov.b32 	%f2011, %r833;
	fma.rn.f32 	%f2111, %f1979, %f2011, %f1976;
	fma.rn.f32 	%f2110, %f1980, %f2011, %f1977;
$L__BB14_140:
	setp.ge.s32 	%p536, %r7, %r4;
	@%p536 bra 	$L__BB14_142;
	sub.s32 	%r834, %r7, %r998;
	shfl.sync.idx.b32	%r835|%p537, %r997, %r834, 31, -1;
	mul.wide.s32 	%rd176, %r835, 4;
	add.s64 	%rd177, %rd2, %rd176;
	shfl.sync.idx.b32	%r836|%p538, %r995, %r834, 31, -1;
	mov.b32 	%f2012, %r836;
	ld.global.nc.f32 	%f2013, [%rd177];
	fma.rn.f32 	%f2173, %f2013, %f2012, %f2173;
	ld.global.nc.f32 	%f2014, [%rd177+128];
	fma.rn.f32 	%f2172, %f2014, %f2012, %f2172;
	shfl.sync.idx.b32	%r837|%p539, %r994, %r834, 31, -1;
	mov.b32 	%f2015, %r837;
	fma.rn.f32 	%f2171, %f2013, %f2015, %f2171;
	fma.rn.f32 	%f2170, %f2014, %f2015, %f2170;
	shfl.sync.idx.b32	%r838|%p540, %r993, %r834, 31, -1;
	mov.b32 	%f2016, %r838;
	fma.rn.f32 	%f2169, %f2013, %f2016, %f2169;
	fma.rn.f32 	%f2168, %f2014, %f2016, %f2168;
	shfl.sync.idx.b32	%r839|%p541, %r992, %r834, 31, -1;
	mov.b32 	%f2017, %r839;
	fma.rn.f32 	%f2167, %f2013, %f2017, %f2167;
	fma.rn.f32 	%f2166, %f2014, %f2017, %f2166;
	shfl.sync.idx.b32	%r840|%p542, %r991, %r834, 31, -1;
	mov.b32 	%f2018, %r840;
	fma.rn.f32 	%f2165, %f2013, %f2018, %f2165;
	fma.rn.f32 	%f2164, %f2014, %f2018, %f2164;
	shfl.sync.idx.b32	%r841|%p543, %r990, %r834, 31, -1;
	mov.b32 	%f2019, %r841;
	fma.rn.f32 	%f2163, %f2013, %f2019, %f2163;
	fma.rn.f32 	%f2162, %f2014, %f2019, %f2162;
	shfl.sync.idx.b32	%r842|%p544, %r989, %r834, 31, -1;
	mov.b32 	%f2020, %r842;
	fma.rn.f32 	%f2161, %f2013, %f2020, %f2161;
	fma.rn.f32 	%f2160, %f2014, %f2020, %f2160;
	shfl.sync.idx.b32	%r843|%p545, %r988, %r834, 31, -1;
	mov.b32 	%f2021, %r843;
	fma.rn.f32 	%f2159, %f2013, %f2021, %f2159;
	fma.rn.f32 	%f2158, %f2014, %f2021, %f2158;
	shfl.sync.idx.b32	%r844|%p546, %r987, %r834, 31, -1;
	mov.b32 	%f2022, %r844;
	fma.rn.f32 	%f2157, %f2013, %f2022, %f2157;
	fma.rn.f32 	%f2156, %f2014, %f2022, %f2156;
	shfl.sync.idx.b32	%r845|%p547, %r986, %r834, 31, -1;
	mov.b32 	%f2023, %r845;
	fma.rn.f32 	%f2155, %f2013, %f2023, %f2155;
	fma.rn.f32 	%f2154, %f2014, %f2023, %f2154;
	shfl.sync.idx.b32	%r846|%p548, %r985, %r834, 31, -1;
	mov.b32 	%f2024, %r846;
	fma.rn.f32 	%f2153, %f2013, %f2024, %f2153;
	fma.rn.f32 	%f2152, %f2014, %f2024, %f2152;
	shfl.sync.idx.b32	%r847|%p549, %r984, %r834, 31, -1;
	mov.b32 	%f2025, %r847;
	fma.rn.f32 	%f2151, %f2013, %f2025, %f2151;
	fma.rn.f32 	%f2150, %f2014, %f2025, %f2150;
	shfl.sync.idx.b32	%r848|%p550, %r983, %r834, 31, -1;
	mov.b32 	%f2026, %r848;
	fma.rn.f32 	%f2149, %f2013, %f2026, %f2149;
	fma.rn.f32 	%f2148, %f2014, %f2026, %f2148;
	shfl.sync.idx.b32	%r849|%p551, %r982, %r834, 31, -1;
	mov.b32 	%f2027, %r849;
	fma.rn.f32 	%f2147, %f2013, %f2027, %f2147;
	fma.rn.f32 	%f2146, %f2014, %f2027, %f2146;
	shfl.sync.idx.b32	%r850|%p552, %r981, %r834, 31, -1;
	mov.b32 	%f2028, %r850;
	fma.rn.f32 	%f2145, %f2013, %f2028, %f2145;
	fma.rn.f32 	%f2144, %f2014, %f2028, %f2144;
	shfl.sync.idx.b32	%r851|%p553, %r980, %r834, 31, -1;
	mov.b32 	%f2029, %r851;
	fma.rn.f32 	%f2143, %f2013, %f2029, %f2143;
	fma.rn.f32 	%f2142, %f2014, %f2029, %f2142;
	shfl.sync.idx.b32	%r852|%p554, %r979, %r834, 31, -1;
	mov.b32 	%f2030, %r852;
	fma.rn.f32 	%f2141, %f2013, %f2030, %f2141;
	fma.rn.f32 	%f2140, %f2014, %f2030, %f2140;
	shfl.sync.idx.b32	%r853|%p555, %r978, %r834, 31, -1;
	mov.b32 	%f2031, %r853;
	fma.rn.f32 	%f2139, %f2013, %f2031, %f2139;
	fma.rn.f32 	%f2138, %f2014, %f2031, %f2138;
	shfl.sync.idx.b32	%r854|%p556, %r977, %r834, 31, -1;
	mov.b32 	%f2032, %r854;
	fma.rn.f32 	%f2137, %f2013, %f2032, %f2137;
	fma.rn.f32 	%f2136, %f2014, %f2032, %f2136;
	shfl.sync.idx.b32	%r855|%p557, %r976, %r834, 31, -1;
	mov.b32 	%f2033, %r855;
	fma.rn.f32 	%f2135, %f2013, %f2033, %f2135;
	fma.rn.f32 	%f2134, %f2014, %f2033, %f2134;
	shfl.sync.idx.b32	%r856|%p558, %r975, %r834, 31, -1;
	mov.b32 	%f2034, %r856;
	fma.rn.f32 	%f2133, %f2013, %f2034, %f2133;
	fma.rn.f32 	%f2132, %f2014, %f2034, %f2132;
	shfl.sync.idx.b32	%r857|%p559, %r974, %r834, 31, -1;
	mov.b32 	%f2035, %r857;
	fma.rn.f32 	%f2131, %f2013, %f2035, %f2131;
	fma.rn.f32 	%f2130, %f2014, %f2035, %f2130;
	shfl.sync.idx.b32	%r858|%p560, %r973, %r834, 31, -1;
	mov.b32 	%f2036, %r858;
	fma.rn.f32 	%f2129, %f2013, %f2036, %f2129;
	fma.rn.f32 	%f2128, %f2014, %f2036, %f2128;
	shfl.sync.idx.b32	%r859|%p561, %r972, %r834, 31, -1;
	mov.b32 	%f2037, %r859;
	fma.rn.f32 	%f2127, %f2013, %f2037, %f2127;
	fma.rn.f32 	%f2126, %f2014, %f2037, %f2126;
	shfl.sync.idx.b32	%r860|%p562, %r971, %r834, 31, -1;
	mov.b32 	%f2038, %r860;
	fma.rn.f32 	%f2125, %f2013, %f2038, %f2125;
	fma.rn.f32 	%f2124, %f2014, %f2038, %f2124;
	shfl.sync.idx.b32	%r861|%p563, %r970, %r834, 31, -1;
	mov.b32 	%f2039, %r861;
	fma.rn.f32 	%f2123, %f2013, %f2039, %f2123;
	fma.rn.f32 	%f2122, %f2014, %f2039, %f2122;
	shfl.sync.idx.b32	%r862|%p564, %r969, %r834, 31, -1;
	mov.b32 	%f2040, %r862;
	fma.rn.f32 	%f2121, %f2013, %f2040, %f2121;
	fma.rn.f32 	%f2120, %f2014, %f2040, %f2120;
	shfl.sync.idx.b32	%r863|%p565, %r968, %r834, 31, -1;
	mov.b32 	%f2041, %r863;
	fma.rn.f32 	%f2119, %f2013, %f2041, %f2119;
	fma.rn.f32 	%f2118, %f2014, %f2041, %f2118;
	shfl.sync.idx.b32	%r864|%p566, %r967, %r834, 31, -1;
	mov.b32 	%f2042, %r864;
	fma.rn.f32 	%f2117, %f2013, %f2042, %f2117;
	fma.rn.f32 	%f2116, %f2014, %f2042, %f2116;
	shfl.sync.idx.b32	%r865|%p567, %r966, %r834, 31, -1;
	mov.b32 	%f2043, %r865;
	fma.rn.f32 	%f2115, %f2013, %f2043, %f2115;
	fma.rn.f32 	%f2114, %f2014, %f2043, %f2114;
	shfl.sync.idx.b32	%r866|%p568, %r965, %r834, 31, -1;
	mov.b32 	%f2044, %r866;
	fma.rn.f32 	%f2113, %f2013, %f2044, %f2113;
	fma.rn.f32 	%f2112, %f2014, %f2044, %f2112;
	shfl.sync.idx.b32	%r867|%p569, %r964, %r834, 31, -1;
	mov.b32 	%f2045, %r867;
	fma.rn.f32 	%f2111, %f2013, %f2045, %f2111;
	fma.rn.f32 	%f2110, %f2014, %f2045, %f2110;
$L__BB14_142:
	ld.param.u64 	%rd251, [_Z13_spmm_conv_14PKfPfiiPKiS3_S3_S0__param_5];
	ld.param.u64 	%rd250, [_Z13_spmm_conv_14PKfPfiiPKiS3_S3_S0__param_1];
	cvta.to.global.u64 	%rd178, %rd250;
	cvta.to.global.u64 	%rd179, %rd251;
	mul.wide.s32 	%rd180, %r220, 4;
	add.s64 	%rd181, %rd179, %rd180;
	ld.global.nc.u32 	%r868, [%rd181];
	shl.b32 	%r869, %r868, 6;
	add.s32 	%r870, %r869, %r5;
	mul.wide.s32 	%rd182, %r870, 4;
	add.s64 	%rd183, %rd178, %rd182;
	st.global.f32 	[%rd183], %f2173;
	st.global.f32 	[%rd183+128], %f2172;
	ld.global.nc.u32 	%r871, [%rd181+4];
	shl.b32 	%r872, %r871, 6;
	add.s32 	%r873, %r872, %r5;
	mul.wide.s32 	%rd184, %r873, 4;
	add.s64 	%rd185, %rd178, %rd184;
	st.global.f32 	[%rd185], %f2171;
	st.global.f32 	[%rd185+128], %f2170;
	ld.global.nc.u32 	%r874, [%rd181+8];
	shl.b32 	%r875, %r874, 6;
	add.s32 	%r876, %r875, %r5;
	mul.wide.s32 	%rd186, %r876, 4;
	add.s64 	%rd187, %rd178, %rd186;
	st.global.f32 	[%rd187], %f2169;
	st.global.f32 	[%rd187+128], %f2168;
	ld.global.nc.u32 	%r877, [%rd181+12];
	shl.b32 	%r878, %r877, 6;
	add.s32 	%r879, %r878, %r5;
	mul.wide.s32 	%rd188, %r879, 4;
	add.s64 	%rd189, %rd178, %rd188;
	st.global.f32 	[%rd189], %f2167;
	st.global.f32 	[%rd189+128], %f2166;
	ld.global.nc.u32 	%r880, [%rd181+16];
	shl.b32 	%r881, %r880, 6;
	add.s32 	%r882, %r881, %r5;
	mul.wide.s32 	%rd190, %r882, 4;
	add.s64 	%rd191, %rd178, %rd190;
	st.global.f32 	[%rd191], %f2165;
	st.global.f32 	[%rd191+128], %f2164;
	ld.global.nc.u32 	%r883, [%rd181+20];
	shl.b32 	%r884, %r883, 6;
	add.s32 	%r885, %r884, %r5;
	mul.wide.s32 	%rd192, %r885, 4;
	add.s64 	%rd193, %rd178, %rd192;
	st.global.f32 	[%rd193], %f2163;
	st.global.f32 	[%rd193+128], %f2162;
	ld.global.nc.u32 	%r886, [%rd181+24];
	shl.b32 	%r887, %r886, 6;
	add.s32 	%r888, %r887, %r5;
	mul.wide.s32 	%rd194, %r888, 4;
	add.s64 	%rd195, %rd178, %rd194;
	st.global.f32 	[%rd195], %f2161;
	st.global.f32 	[%rd195+128], %f2160;
	ld.global.nc.u32 	%r889, [%rd181+28];
	shl.b32 	%r890, %r889, 6;
	add.s32 	%r891, %r890, %r5;
	mul.wide.s32 	%rd196, %r891, 4;
	add.s64 	%rd197, %rd178, %rd196;
	st.global.f32 	[%rd197], %f2159;
	st.global.f32 	[%rd197+128], %f2158;
	ld.global.nc.u32 	%r892, [%rd181+32];
	shl.b32 	%r893, %r892, 6;
	add.s32 	%r894, %r893, %r5;
	mul.wide.s32 	%rd198, %r894, 4;
	add.s64 	%rd199, %rd178, %rd198;
	st.global.f32 	[%rd199], %f2157;
	st.global.f32 	[%rd199+128], %f2156;
	ld.global.nc.u32 	%r895, [%rd181+36];
	shl.b32 	%r896, %r895, 6;
	add.s32 	%r897, %r896, %r5;
	mul.wide.s32 	%rd200, %r897, 4;
	add.s64 	%rd201, %rd178, %rd200;
	st.global.f32 	[%rd201], %f2155;
	st.global.f32 	[%rd201+128], %f2154;
	ld.global.nc.u32 	%r898, [%rd181+40];
	shl.b32 	%r899, %r898, 6;
	add.s32 	%r900, %r899, %r5;
	mul.wide.s32 	%rd202, %r900, 4;
	add.s64 	%rd203, %rd178, %rd202;
	st.global.f32 	[%rd203], %f2153;
	st.global.f32 	[%rd203+128], %f2152;
	ld.global.nc.u32 	%r901, [%rd181+44];
	shl.b32 	%r902, %r901, 6;
	add.s32 	%r903, %r902, %r5;
	mul.wide.s32 	%rd204, %r903, 4;
	add.s64 	%rd205, %rd178, %rd204;
	st.global.f32 	[%rd205], %f2151;
	st.global.f32 	[%rd205+128], %f2150;
	ld.global.nc.u32 	%r904, [%rd181+48];
	shl.b32 	%r905, %r904, 6;
	add.s32 	%r906, %r905, %r5;
	mul.wide.s32 	%rd206, %r906, 4;
	add.s64 	%rd207, %rd178, %rd206;
	st.global.f32 	[%rd207], %f2149;
	st.global.f32 	[%rd207+128], %f2148;
	ld.global.nc.u32 	%r907, [%rd181+52];
	shl.b32 	%r908, %r907, 6;
	add.s32 	%r909, %r908, %r5;
	mul.wide.s32 	%rd208, %r909, 4;
	add.s64 	%rd209, %rd178, %rd208;
	st.global.f32 	[%rd209], %f2147;
	st.global.f32 	[%rd209+128], %f2146;
	ld.global.nc.u32 	%r910, [%rd181+56];
	shl.b32 	%r911, %r910, 6;
	add.s32 	%r912, %r911, %r5;
	mul.wide.s32 	%rd210, %r912, 4;
	add.s64 	%rd211, %rd178, %rd210;
	st.global.f32 	[%rd211], %f2145;
	st.global.f32 	[%rd211+128], %f2144;
	ld.global.nc.u32 	%r913, [%rd181+60];
	shl.b32 	%r914, %r913, 6;
	add.s32 	%r915, %r914, %r5;
	mul.wide.s32 	%rd212, %r915, 4;
	add.s64 	%rd213, %rd178, %rd212;
	st.global.f32 	[%rd213], %f2143;
	st.global.f32 	[%rd213+128], %f2142;
	ld.global.nc.u32 	%r916, [%rd181+64];
	shl.b32 	%r917, %r916, 6;
	add.s32 	%r918, %r917, %r5;
	mul.wide.s32 	%rd214, %r918, 4;
	add.s64 	%rd215, %rd178, %rd214;
	st.global.f32 	[%rd215], %f2141;
	st.global.f32 	[%rd215+128], %f2140;
	ld.global.nc.u32 	%r919, [%rd181+68];
	shl.b32 	%r920, %r919, 6;
	add.s32 	%r921, %r920, %r5;
	mul.wide.s32 	%rd216, %r921, 4;
	add.s64 	%rd217, %rd178, %rd216;
	st.global.f32 	[%rd217], %f2139;
	st.global.f32 	[%rd217+128], %f2138;
	ld.global.nc.u32 	%r922, [%rd181+72];
	shl.b32 	%r923, %r922, 6;
	add.s32 	%r924, %r923, %r5;
	mul.wide.s32 	%rd218, %r924, 4;
	add.s64 	%rd219, %rd178, %rd218;
	st.global.f32 	[%rd219], %f2137;
	st.global.f32 	[%rd219+128], %f2136;
	ld.global.nc.u32 	%r925, [%rd181+76];
	shl.b32 	%r926, %r925, 6;
	add.s32 	%r927, %r926, %r5;
	mul.wide.s32 	%rd220, %r927, 4;
	add.s64 	%rd221, %rd178, %rd220;
	st.global.f32 	[%rd221], %f2135;
	st.global.f32 	[%rd221+128], %f2134;
	ld.global.nc.u32 	%r928, [%rd181+80];
	shl.b32 	%r929, %r928, 6;
	add.s32 	%r930, %r929, %r5;
	mul.wide.s32 	%rd222, %r930, 4;
	add.s64 	%rd223, %rd178, %rd222;
	st.global.f32 	[%rd223], %f2133;
	st.global.f32 	[%rd223+128], %f2132;
	ld.global.nc.u32 	%r931, [%rd181+84];
	shl.b32 	%r932, %r931, 6;
	add.s32 	%r933, %r932, %r5;
	mul.wide.s32 	%rd224, %r933, 4;
	add.s64 	%rd225, %rd178, %rd224;
	st.global.f32 	[%rd225], %f2131;
	st.global.f32 	[%rd225+128], %f2130;
	ld.global.nc.u32 	%r934, [%rd181+88];
	shl.b32 	%r935, %r934, 6;
	add.s32 	%r936, %r935, %r5;
	mul.wide.s32 	%rd226, %r936, 4;
	add.s64 	%rd227, %rd178, %rd226;
	st.global.f32 	[%rd227], %f2129;
	st.global.f32 	[%rd227+128], %f2128;
	ld.global.nc.u32 	%r937, [%rd181+92];
	shl.b32 	%r938, %r937, 6;
	add.s32 	%r939, %r938, %r5;
	mul.wide.s32 	%rd228, %r939, 4;
	add.s64 	%rd229, %rd178, %rd228;
	st.global.f32 	[%rd229], %f2127;
	st.global.f32 	[%rd229+128], %f2126;
	ld.global.nc.u32 	%r940, [%rd181+96];
	shl.b32 	%r941, %r940, 6;
	add.s32 	%r942, %r941, %r5;
	mul.wide.s32 	%rd230, %r942, 4;
	add.s64 	%rd231, %rd178, %rd230;
	st.global.f32 	[%rd231], %f2125;
	st.global.f32 	[%rd231+128], %f2124;
	ld.global.nc.u32 	%r943, [%rd181+100];
	shl.b32 	%r944, %r943, 6;
	add.s32 	%r945, %r944, %r5;
	mul.wide.s32 	%rd232, %r945, 4;
	add.s64 	%rd233, %rd178, %rd232;
	st.global.f32 	[%rd233], %f2123;
	st.global.f32 	[%rd233+128], %f2122;
	ld.global.nc.u32 	%r946, [%rd181+104];
	shl.b32 	%r947, %r946, 6;
	add.s32 	%r948, %r947, %r5;
	mul.wide.s32 	%rd234, %r948, 4;
	add.s64 	%rd235, %rd178, %rd234;
	st.global.f32 	[%rd235], %f2121;
	st.global.f32 	[%rd235+128], %f2120;
	ld.global.nc.u32 	%r949, [%rd181+108];
	shl.b32 	%r950, %r949, 6;
	add.s32 	%r951, %r950, %r5;
	mul.wide.s32 	%rd236, %r951, 4;
	add.s64 	%rd237, %rd178, %rd236;
	st.global.f32 	[%rd237], %f2119;
	st.global.f32 	[%rd237+128], %f2118;
	ld.global.nc.u32 	%r952, [%rd181+112];
	shl.b32 	%r953, %r952, 6;
	add.s32 	%r954, %r953, %r5;
	mul.wide.s32 	%rd238, %r954, 4;
	add.s64 	%rd239, %rd178, %rd238;
	st.global.f32 	[%rd239], %f2117;
	st.global.f32 	[%rd239+128], %f2116;
	ld.global.nc.u32 	%r955, [%rd181+116];
	shl.b32 	%r956, %r955, 6;
	add.s32 	%r957, %r956, %r5;
	mul.wide.s32 	%rd240, %r957, 4;
	add.s64 	%rd241, %rd178, %rd240;
	st.global.f32 	[%rd241], %f2115;
	st.global.f32 	[%rd241+128], %f2114;
	ld.global.nc.u32 	%r958, [%rd181+120];
	shl.b32 	%r959, %r958, 6;
	add.s32 	%r960, %r959, %r5;
	mul.wide.s32 	%rd242, %r960, 4;
	add.s64 	%rd243, %rd178, %rd242;
	st.global.f32 	[%rd243], %f2113;
	st.global.f32 	[%rd243+128], %f2112;
	ld.global.nc.u32 	%r961, [%rd181+124];
	shl.b32 	%r962, %r961, 6;
	add.s32 	%r963, %r962, %r5;
	mul.wide.s32 	%rd244, %r963, 4;
	add.s64 	%rd245, %rd178, %rd244;
	st.global.f32 	[%rd245], %f2111;
	st.global.f32 	[%rd245+128], %f2110;
	ret;

}
	// .globl	_Z13_spmm_conv_15PKfPfiiPKiS3_S3_S0_
.visible .entry _Z13_spmm_conv_15PKfPfiiPKiS3_S3_S0_(
	.param .u64 .ptr .align 1 _Z13_spmm_conv_15PKfPfiiPKiS3_S3_S0__param_0,
	.param .u64 .ptr .align 1 _Z13_spmm_conv_15PKfPfiiPKiS3_S3_S0__param_1,
	.param .u32 _Z13_spmm_conv_15PKfPfiiPKiS3_S3_S0__param_2,
	.param .u32 _Z13_spmm_conv_15PKfPfiiPKiS3_S3_S0__param_3,
	.param .u64 .ptr .align 1 _Z13_spmm_conv_15PKfPfiiPKiS3_S3_S0__param_4,
	.param .u64 .ptr .align 1 _Z13_spmm_conv_15PKfPfiiPKiS3_S3_S0__param_5,
	.param .u64 .ptr .align 1 _Z13_spmm_conv_15PKfPfiiPKiS3_S3_S0__param_6,
	.param .u64 .ptr .align 1 _Z13_spmm_conv_15PKfPfiiPKiS3_S3_S0__param_7
)
{
	.reg .pred 	%p<400>;
	.reg .b32 	%r<884>;
	.reg .b32 	%f<1680>;
	.reg .b64 	%rd<208>;

	ld.param.u32 	%r156, [_Z13_spmm_conv_15PKfPfiiPKiS3_S3_S0__param_2];
	ld.param.u64 	%rd7, [_Z13_spmm_conv_15PKfPfiiPKiS3_S3_S0__param_4];
	cvta.to.global.u64 	%rd8, %rd7;
	mov.u32 	%r159, %tid.y;
	mov.u32 	%r160, %ctaid.x;
	mul.lo.s32 	%r161, %r160, 88;
	mad.lo.s32 	%r162, %r159, 22, %r161;
	mov.u32 	%r163, %tid.x;
	mov.u32 	%r164, %ctaid.y;
	shl.b32 	%r165, %r164, 6;
	cvt.s64.s32 	%rd9, %r156;
	mul.hi.s32 	%r166, %r162, 780903145;
	shr.u32 	%r167, %r166, 31;
	shr.s32 	%r168, %r166, 2;
	add.s32 	%r169, %r168, %r167;
	mul.lo.s32 	%r170, %r169, 22;
	sub.s32 	%r1, %r162, %r170;
	cvt.s64.s32 	%rd10, %r1;
	add.s64 	%rd11, %rd9, %rd10;
	shl.b64 	%rd12, %rd11, 2;
	add.s64 	%rd13, %rd8, %rd12;
	ld.global.nc.u32 	%r2, [%rd13];
	ld.global.nc.u32 	%r3, [%rd13+4];
	sub.s32 	%r4, %r3, %r2;
	shr.u32 	%r171, %r166, 4;
	add.s32 	%r172, %r171, %r167;
	shr.u32 	%r173, %r169, 30;
	add.s32 	%r174, %r169, %r173;
	and.b32  	%r175, %r174, 131068;
	sub.s32 	%r176, %r169, %r175;
	shl.b32 	%r177, %r172, 17;
	shl.b32 	%r178, %r176, 15;
	add.s32 	%r179, %r165, %r163;
	add.s32 	%r180, %r179, %r177;
	add.s32 	%r5, %r180, %r178;
	and.b32  	%r181, %r4, -2;
	add.s32 	%r6, %r181, %r2;
	setp.lt.s32 	%p1, %r4, 8;
	mov.b32 	%r811, 0;
	mov.f32 	%f1460, 0f00000000;
	mov.f32 	%f1461, %f1460;
	mov.f32 	%f1462, %f1460;
	mov.f32 	%f1463, %f1460;
	mov.f32 	%f1464, %f1460;
	mov.f32 	%f1465, %f1460;
	mov.f32 	%f1466, %f1460;
	mov.f32 	%f1467, %f1460;
	mov.f32 	%f1468, %f1460;
	mov.f32 	%f1469, %f1460;
	mov.f32 	%f1470, %f1460;
	mov.f32 	%f1471, %f1460;
	mov.f32 	%f1472, %f1460;
	mov.f32 	%f1473, %f1460;
	mov.f32 	%f1474, %f1460;
	mov.f32 	%f1475, %f1460;
	mov.f32 	%f1476, %f1460;
	mov.f32 	%f1477, %f1460;
	mov.f32 	%f1478, %f1460;
	mov.f32 	%f1479, %f1460;
	mov.f32 	%f1480, %f1460;
	mov.f32 	%f1481, %f1460;
	mov.f32 	%f1482, %f1460;
	mov.f32 	%f1483, %f1460;
	mov.f32 	%f1484, %f1460;
	mov.f32 	%f1485, %f1460;
	mov.f32 	%f1486, %f1460;
	mov.f32 	%f1487, %f1460;
	mov.f32 	%f1488, %f1460;
	mov.f32 	%f1489, %f1460;
	mov.f32 	%f1490, %f1460;
	mov.f32 	%f1491, %f1460;
	mov.f32 	%f1492, %f1460;
	mov.f32 	%f1493, %f1460;
	mov.f32 	%f1494, %f1460;
	mov.f32 	%f1495, %f1460;
	mov.f32 	%f1496, %f1460;
	mov.f32 	%f1497, %f1460;
	mov.f32 	%f1498, %f1460;
	mov.f32 	%f1499, %f1460;
	mov.f32 	%f1500, %f1460;
	mov.f32 	%f1501, %f1460;
	mov.f32 	%f1502, %f1460;
	mov.f32 	%f1503, %f1460;
	@%p1 bra 	$L__BB15_6;
	mov.b32 	%r811, 0;
	mov.f32 	%f1460, 0f00000000;
	mov.u32 	%r809, %r2;
$L__BB15_2:
	sub.s32 	%r184, %r809, %r2;
	and.b32  	%r185, %r184, 31;
	setp.ne.s32 	%p2, %r185, 0;
	@%p2 bra 	$L__BB15_5;
	sub.s32 	%r186, %r3, %r809;
	mov.u32 	%r187, %tid.x;
	setp.ge.u32 	%p3, %r187, %r186;
	mov.u32 	%r811, %r809;
	@%p3 bra 	$L__BB15_5;
	ld.param.u64 	%rd206, [_Z13_spmm_conv_15PKfPfiiPKiS3_S3_S0__param_7];
	ld.param.u64 	%rd204, [_Z13_spmm_conv_15PKfPfiiPKiS3_S3_S0__param_6];
	add.s32 	%r189, %r809, %r187;
	cvta.to.global.u64 	%rd14, %rd204;
	mul.wide.u32 	%rd15, %r189, 4;
	add.s64 	%rd16, %rd14, %rd15;
	ld.global.nc.u32 	%r190, [%rd16];
	mul.hi.s32 	%r191, %r190, 715827883;
	shr.u32 	%r192, %r191, 31;
	shr.u32 	%r193, %r191, 8;
	add.s32 	%r194, %r193, %r192;
	shl.b32 	%r195, %r194, 17;
	add.s32 	%r196, %r195, %r5;
	shr.s32 	%r197, %r190, 31;
	shr.u32 	%r198, %r197, 23;
	add.s32 	%r199, %r190, %r198;
	shr.s32 	%r200, %r199, 9;
	mul.hi.s32 	%r201, %r200, 1431655766;
	shr.u32 	%r202, %r201, 31;
	add.s32 	%r203, %r201, %r202;
	mul.lo.s32 	%r204, %r203, 3;
	sub.s32 	%r205, %r200, %r204;
	shl.b32 	%r206, %r205, 15;
	add.s32 	%r207, %r196, %r206;
	and.b32  	%r208, %r199, 67108352;
	sub.s32 	%r209, %r190, %r208;
	shl.b32 	%r210, %r209, 6;
	add.s32 	%r810, %r207, %r210;
	cvta.to.global.u64 	%rd17, %rd206;
	add.s64 	%rd18, %rd17, %rd15;
	ld.global.nc.u32 	%r808, [%rd18];
	add.s32 	%r211, %r4, %r189;
	mul.wide.u32 	%rd19, %r211, 4;
	add.s64 	%rd20, %rd17, %rd19;
	ld.global.nc.u32 	%r807, [%rd20];
	add.s32 	%r212, %r211, %r4;
	mul.wide.u32 	%rd21, %r212, 4;
	add.s64 	%rd22, %rd17, %rd21;
	ld.global.nc.u32 	%r806, [%rd22];
	add.s32 	%r213, %r212, %r4;
	mul.wide.u32 	%rd23, %r213, 4;
	add.s64 	%rd24, %rd17, %rd23;
	ld.global.nc.u32 	%r805, [%rd24];
	add.s32 	%r214, %r213, %r4;
	mul.wide.u32 	%rd25, %r214, 4;
	add.s64 	%rd26, %rd17, %rd25;
	ld.global.nc.u32 	%r804, [%rd26];
	add.s32 	%r215, %r214, %r4;
	mul.wide.u32 	%rd27, %r215, 4;
	add.s64 	%rd28, %rd17, %rd27;
	ld.global.nc.u32 	%r803, [%rd28];
	add.s32 	%r216, %r215, %r4;
	mul.wide.u32 	%rd29, %r216, 4;
	add.s64 	%rd30, %rd17, %rd29;
	ld.global.nc.u32 	%r802, [%rd30];
	add.s32 	%r217, %r216, %r4;
	mul.wide.u32 	%rd31, %r217, 4;
	add.s64 	%rd32, %rd17, %rd31;
	ld.global.nc.u32 	%r801, [%rd32];
	add.s32 	%r218, %r217, %r4;
	mul.wide.u32 	%rd33, %r218, 4;
	add.s64 	%rd34, %rd17, %rd33;
	ld.global.nc.u32 	%r800, [%rd34];
	add.s32 	%r219, %r218, %r4;
	mul.wide.u32 	%rd35, %r219, 4;
	add.s64 	%rd36, %rd17, %rd35;
	ld.global.nc.u32 	%r799, [%rd36];
	add.s32 	%r220, %r219, %r4;
	mul.wide.u32 	%rd37, %r220, 4;
	add.s64 	%rd38, %rd17, %rd37;
	ld.global.nc.u32 	%r798, [%rd38];
	add.s32 	%r221, %r220, %r4;
	mul.wide.u32 	%rd39, %r221, 4;
	add.s64 	%rd40, %rd17, %rd39;
	ld.global.nc.u32 	%r797, [%rd40];
	add.s32 	%r222, %r221, %r4;
	mul.wide.u32 	%rd41, %r222, 4;
	add.s64 	%rd42, %rd17, %rd41;
	ld.global.nc.u32 	%r796, [%rd42];
	add.s32 	%r223, %r222, %r4;
	mul.wide.u32 	%rd43, %r223, 4;
	add.s64 	%rd44, %rd17, %rd43;
	ld.global.nc.u32 	%r795, [%rd44];
	add.s32 	%r224, %r223, %r4;
	mul.wide.u32 	%rd45, %r224, 4;
	add.s64 	%rd46, %rd17, %rd45;
	ld.global.nc.u32 	%r794, [%rd46];
	add.s32 	%r225, %r224, %r4;
	mul.wide.u32 	%rd47, %r225, 4;
	add.s64 	%rd48, %rd17, %rd47;
	ld.global.nc.u32 	%r793, [%rd48];
	add.s32 	%r226, %r225, %r4;
	mul.wide.u32 	%rd49, %r226, 4;
	add.s64 	%rd50, %rd17, %rd49;
	ld.global.nc.u32 	%r792, [%rd50];
	add.s32 	%r227, %r226, %r4;
	mul.wide.u32 	%rd51, %r227, 4;
	add.s64 	%rd52, %rd17, %rd51;
	ld.global.nc.u32 	%r791, [%rd52];
	add.s32 	%r228, %r227, %r4;
	mul.wide.u32 	%rd53, %r228, 4;
	add.s64 	%rd54, %rd17, %rd53;
	ld.global.nc.u32 	%r790, [%rd54];
	add.s32 	%r229, %r228, %r4;
	mul.wide.u32 	%rd55, %r229, 4;
	add.s64 	%rd56, %rd17, %rd55;
	ld.global.nc.u32 	%r789, [%rd56];
	add.s32 	%r230, %r229, %r4;
	mul.wide.u32 	%rd57, %r230, 4;
	add.s64 	%rd58, %rd17, %rd57;
	ld.global.nc.u32 	%r788, [%rd58];
	add.s32 	%r231, %r230, %r4;
	mul.wide.u32 	%rd59, %r231, 4;
	add.s64 	%rd60, %rd17, %rd59;
	ld.global.nc.u32 	%r787, [%rd60];
$L__BB15_5:
	ld.param.u64 	%rd197, [_Z13_spmm_conv_15PKfPfiiPKiS3_S3_S0__param_0];
	sub.s32 	%r232, %r809, %r811;
	shfl.sync.idx.b32	%r233|%p4, %r810, %r232, 31, -1;
	add.s32 	%r234, %r232, 1;
	shfl.sync.idx.b32	%r235|%p5, %r810, %r234, 31, -1;
	add.s32 	%r236, %r232, 2;
	shfl.sync.idx.b32	%r237|%p6, %r810, %r236, 31, -1;
	add.s32 	%r238, %r232, 3;
	shfl.sync.idx.b32	%r239|%p7, %r810, %r238, 31, -1;
	add.s32 	%r240, %r232, 4;
	shfl.sync.idx.b32	%r241|%p8, %r810, %r240, 31, -1;
	add.s32 	%r242, %r232, 5;
	shfl.sync.idx.b32	%r243|%p9, %r810, %r242, 31, -1;
	add.s32 	%r244, %r232, 6;
	shfl.sync.idx.b32	%r245|%p10, %r810, %r244, 31, -1;
	add.s32 	%r246, %r232, 7;
	shfl.sync.idx.b32	%r247|%p11, %r810, %r246, 31, -1;
	cvta.to.global.u64 	%rd61, %rd197;
	mul.wide.s32 	%rd62, %r233, 4;
	add.s64 	%rd63, %rd61, %rd62;
	shfl.sync.idx.b32	%r248|%p12, %r808, %r232, 31, -1;
	mov.b32 	%f552, %r248;
	ld.global.nc.f32 	%f553, [%rd63];
	fma.rn.f32 	%f554, %f553, %f552, %f1503;
	ld.global.nc.f32 	%f555, [%rd63+128];
	fma.rn.f32 	%f556, %f555, %f552, %f1502;
	shfl.sync.idx.b32	%r249|%p13, %r807, %r232, 31, -1;
	mov.b32 	%f557, %r249;
	fma.rn.f32 	%f558, %f553, %f557, %f1501;
	fma.rn.f32 	%f559, %f555, %f557, %f1500;
	shfl.sync.idx.b32	%r250|%p14, %r806, %r232, 31, -1;
	mov.b32 	%f560, %r250;
	fma.rn.f32 	%f561, %f553, %f560, %f1499;
	fma.rn.f32 	%f562, %f555, %f560, %f1498;
	shfl.sync.idx.b32	%r251|%p15, %r805, %r232, 31, -1;
	mov.b32 	%f563, %r251;
	fma.rn.f32 	%f564, %f553, %f563, %f1497;
	fma.rn.f32 	%f565, %f555, %f563, %f1496;
	shfl.sync.idx.b32	%r252|%p16, %r804, %r232, 31, -1;
	mov.b32 	%f566, %r252;
	fma.rn.f32 	%f567, %f553, %f566, %f1495;
	fma.rn.f32 	%f568, %f555, %f566, %f1494;
	shfl.sync.idx.b32	%r253|%p17, %r803, %r232, 31, -1;
	mov.b32 	%f569, %r253;
	fma.rn.f32 	%f570, %f553, %f569, %f1493;
	fma.rn.f32 	%f571, %f555, %f569, %f1492;
	shfl.sync.idx.b32	%r254|%p18, %r802, %r232, 31, -1;
	mov.b32 	%f572, %r254;
	fma.rn.f32 	%f573, %f553, %f572, %f1491;
	fma.rn.f32 	%f574, %f555, %f572, %f1490;
	shfl.sync.idx.b32	%r255|%p19, %r801, %r232, 31, -1;
	mov.b32 	%f575, %r255;
	fma.rn.f32 	%f576, %f553, %f575, %f1489;
	fma.rn.f32 	%f577, %f555, %f575, %f1488;
	shfl.sync.idx.b32	%r256|%p20, %r800, %r232, 31, -1;
	mov.b32 	%f578, %r256;
	fma.rn.f32 	%f579, %f553, %f578, %f1487;
	fma.rn.f32 	%f580, %f555, %f578, %f1486;
	shfl.sync.idx.b32	%r257|%p21, %r799, %r232, 31, -1;
	mov.b32 	%f581, %r257;
	fma.rn.f32 	%f582, %f553, %f581, %f1485;
	fma.rn.f32 	%f583, %f555, %f581, %f1484;
	shfl.sync.idx.b32	%r258|%p22, %r798, %r232, 31, -1;
	mov.b32 	%f584, %r258;
	fma.rn.f32 	%f585, %f553, %f584, %f1483;
	fma.rn.f32 	%f586, %f555, %f584, %f1482;
	shfl.sync.idx.b32	%r259|%p23, %r797, %r232, 31, -1;
	mov.b32 	%f587, %r259;
	fma.rn.f32 	%f588, %f553, %f587, %f1481;
	fma.rn.f32 	%f589, %f555, %f587, %f1480;
	shfl.sync.idx.b32	%r260|%p24, %r796, %r232, 31, -1;
	mov.b32 	%f590, %r260;
	fma.rn.f32 	%f591, %f553, %f590, %f1479;
	fma.rn.f32 	%f592, %f555, %f590, %f1478;
	shfl.sync.idx.b32	%r261|%p25, %r795, %r232, 31, -1;
	mov.b32 	%f593, %r261;
	fma.rn.f32 	%f594, %f553, %f593, %f1477;
	fma.rn.f32 	%f595, %f555, %f593, %f1476;
	shfl.sync.idx.b32	%r262|%p26, %r794, %r232, 31, -1;
	mov.b32 	%f596, %r262;
	fma.rn.f32 	%f597, %f553, %f596, %f1475;
	fma.rn.f32 	%f598, %f555, %f596, %f1474;
	shfl.sync.idx.b32	%r263|%p27, %r793, %r232, 31, -1;
	mov.b32 	%f599, %r263;
	fma.rn.f32 	%f600, %f553, %f599, %f1473;
	fma.rn.f32 	%f601, %f555, %f599, %f1472;
	shfl.sync.idx.b32	%r264|%p28, %r792, %r232, 31, -1;
	mov.b32 	%f602, %r264;
	fma.rn.f32 	%f603, %f553, %f602, %f1471;
	fma.rn.f32 	%f604, %f555, %f602, %f1470;
	shfl.sync.idx.b32	%r265|%p29, %r791, %r232, 31, -1;
	mov.b32 	%f605, %r265;
	fma.rn.f32 	%f606, %f553, %f605, %f1469;
	fma.rn.f32 	%f607, %f555, %f605, %f1468;
	shfl.sync.idx.b32	%r266|%p30, %r790, %r232, 31, -1;
	mov.b32 	%f608, %r266;
	fma.rn.f32 	%f609, %f553, %f608, %f1467;
	fma.rn.f32 	%f610, %f555, %f608, %f1466;
	shfl.sync.idx.b32	%r267|%p31, %r789, %r232, 31, -1;
	mov.b32 	%f611, %r267;
	fma.rn.f32 	%f612, %f553, %f611, %f1465;
	fma.rn.f32 	%f613, %f555, %f611, %f1464;
	shfl.sync.idx.b32	%r268|%p32, %r788, %r232, 31, -1;
	mov.b32 	%f614, %r268;
	fma.rn.f32 	%f615, %f553, %f614, %f1463;
	fma.rn.f32 	%f616, %f555, %f614, %f1462;
	shfl.sync.idx.b32	%r269|%p33, %r787, %r232, 31, -1;
	mov.b32 	%f617, %r269;
	fma.rn.f32 	%f618, %f553, %f617, %f1461;
	fma.rn.f32 	%f619, %f555, %f617, %f1460;
	mul.wide.s32 	%rd64, %r235, 4;
	add.s64 	%rd65, %rd61, %rd64;
	shfl.sync.idx.b32	%r270|%p34, %r808, %r234, 31, -1;
	mov.b32 	%f620, %r270;
	ld.global.nc.f32 	%f621, [%rd65];
	fma.rn.f32 	%f622, %f621, %f620, %f554;
	ld.global.nc.f32 	%f623, [%rd65+128];
	fma.rn.f32 	%f624, %f623, %f620, %f556;
	shfl.sync.idx.b32	%r271|%p35, %r807, %r234, 31, -1;
	mov.b32 	%f625, %r271;
	fma.rn.f32 	%f626, %f621, %f625, %f558;
	fma.rn.f32 	%f627, %f623, %f625, %f559;
	shfl.sync.idx.b32	%r272|%p36, %r806, %r234, 31, -1;
	mov.b32 	%f628, %r272;
	fma.rn.f32 	%f629, %f621, %f628, %f561;
	fma.rn.f32 	%f630, %f623, %f628, %f562;
	shfl.sync.idx.b32	%r273|%p37, %r805, %r234, 31, -1;
	mov.b32 	%f631, %r273;
	fma.rn.f32 	%f632, %f621, %f631, %f564;
	fma.rn.f32 	%f633, %f623, %f631, %f565;
	shfl.sync.idx.b32	%r274|%p38, %r804, %r234, 31, -1;
	mov.b32 	%f634, %r274;
	fma.rn.f32 	%f635, %f621, %f634, %f567;
	fma.rn.f32 	%f636, %f623, %f634, %f568;
	shfl.sync.idx.b32	%r275|%p39, %r803, %r234, 31, -1;
	mov.b32 	%f637, %r275;
	fma.rn.f32 	%f638, %f621, %f637, %f570;
	fma.rn.f32 	%f639, %f623, %f637, %f571;
	shfl.sync.idx.b32	%r276|%p40, %r802, %r234, 31, -1;
	mov.b32 	%f640, %r276;
	fma.rn.f32 	%f641, %f621, %f640, %f573;
	fma.rn.f32 	%f642, %f623, %f640, %f574;
	shfl.sync.idx.b32	%r277|%p41, %r801, %r234, 31, -1;
	mov.b32 	%f643, %r277;
	fma.rn.f32 	%f644, %f621, %f643, %f576;
	fma.rn.f32 	%f645, %f623, %f643, %f577;
	shfl.sync.idx.b32	%r278|%p42, %r800, %r234, 31, -1;
	mov.b32 	%f646, %r278;
	fma.rn.f32 	%f647, %f621, %f646, %f579;
	fma.rn.f32 	%f648, %f623, %f646, %f580;
	shfl.sync.idx.b32	%r279|%p43, %r799, %r234, 31, -1;
	mov.b32 	%f649, %r279;
	fma.rn.f32 	%f650, %f621, %f649, %f582;
	fma.rn.f32 	%f651, %f623, %f649, %f583;
	shfl.sync.idx.b32	%r280|%p44, %r798, %r234, 31, -1;
	mov.b32 	%f652, %r280;
	fma.rn.f32 	%f653, %f621, %f652, %f585;
	fma.rn.f32 	%f654, %f623, %f652, %f586;
	shfl.sync.idx.b32	%r281|%p45, %r797, %r234, 31, -1;
	mov.b32 	%f655, %r281;
	fma.rn.f32 	%f656, %f621, %f655, %f588;
	fma.rn.f32 	%f657, %f623, %f655, %f589;
	shfl.sync.idx.b32	%r282|%p46, %r796, %r234, 31, -1;
	mov.b32 	%f658, %r282;
	fma.rn.f32 	%f659, %f621, %f658, %f591;
	fma.rn.f32 	%f660, %f623, %f658, %f592;
	shfl.sync.idx.b32	%r283|%p47, %r795, %r234, 31, -1;
	mov.b32 	%f661, %r283;
	fma.rn.f32 	%f662, %f621, %f661, %f594;
	fma.rn.f32 	%f663, %f623, %f661, %f595;
	shfl.sync.idx.b32	%r284|%p48, %r794, %r234, 31, -1;
	mov.b32 	%f664, %r284;
	fma.rn.f32 	%f665, %f621, %f664, %f597;
	fma.rn.f32 	%f666, %f623, %f664, %f598;
	shfl.sync.idx.b32	%r285|%p49, %r793, %r234, 31, -1;
	mov.b32 	%f667, %r285;
	fma.rn.f32 	%f668, %f621, %f667, %f600;
	fma.rn.f32 	%f669, %f623, %f667, %f601;
	shfl.sync.idx.b32	%r286|%p50, %r792, %r234, 31, -1;
	mov.b32 	%f670, %r286;
	fma.rn.f32 	%f671, %f621, %f670, %f603;
	fma.rn.f32 	%f672, %f623, %f670, %f604;
	shfl.sync.idx.b32	%r287|%p51, %r791, %r234, 31, -1;
	mov.b32 	%f673, %r287;
	fma.rn.f32 	%f674, %f621, %f673, %f606;
	fma.rn.f32 	%f675, %f623, %f673, %f607;
	shfl.sync.idx.b32	%r288|%p52, %r790, %r234, 31, -1;
	mov.b32 	%f676, %r288;
	fma.rn.f32 	%f677, %f621, %f676, %f609;
	fma.rn.f32 	%f678, %f623, %f676, %f610;
	shfl.sync.idx.b32	%r289|%p53, %r789, %r234, 31, -1;
	mov.b32 	%f679, %r289;
	fma.rn.f32 	%f680, %f621, %f679, %f612;
	fma.rn.f32 	%f681, %f623, %f679, %f613;
	shfl.sync.idx.b32	%r290|%p54, %r788, %r234, 31, -1;
	mov.b32 	%f682, %r290;
	fma.rn.f32 	%f683, %f621, %f682, %f615;
	fma.rn.f32 	%f684, %f623, %f682, %f616;
	shfl.sync.idx.b32	%r291|%p55, %r787, %r234, 31, -1;
	mov.b32 	%f685, %r291;
	fma.rn.f32 	%f686, %f621, %f685, %f618;
	fma.rn.f32 	%f687, %f623, %f685, %f619;
	mul.wide.s32 	%rd66, %r237, 4;
	add.s64 	%rd67, %rd61, %rd66;
	shfl.sync.idx.b32	%r292|%p56, %r808, %r236, 31, -1;
	mov.b32 	%f688, %r292;
	ld.global.nc.f32 	%f689, [%rd67];
	fma.rn.f32 	%f690, %f689, %f688, %f622;
	ld.global.nc.f32 	%f691, [%rd67+128];
	fma.rn.f32 	%f692, %f691, %f688, %f624;
	shfl.sync.idx.b32	%r293|%p57, %r807, %r236, 31, -1;
	mov.b32 	%f693, %r293;
	fma.rn.f32 	%f694, %f689, %f693, %f626;
	fma.rn.f32 	%f695, %f691, %f693, %f627;
	shfl.sync.idx.b32	%r294|%p58, %r806, %r236, 31, -1;
	mov.b32 	%f696, %r294;
	fma.rn.f32 	%f697, %f689, %f696, %f629;
	fma.rn.f32 	%f698, %f691, %f696, %f630;
	shfl.sync.idx.b32	%r295|%p59, %r805, %r236, 31, -1;
	mov.b32 	%f699, %r295;
	fma.rn.f32 	%f700, %f689, %f699, %f632;
	fma.rn.f32 	%f701, %f691, %f699, %f633;
	shfl.sync.idx.b32	%r296|%p60, %r804, %r236, 31, -1;
	mov.b32 	%f702, %r296;
	fma.rn.f32 	%f703, %f689, %f702, %f635;
	fma.rn.f32 	%f704, %f691, %f702, %f636;
	shfl.sync.idx.b32	%r297|%p61, %r803, %r236, 31, -1;
	mov.b32 	%f705, %r297;
	fma.rn.f32 	%f706, %f689, %f705, %f638;
	fma.rn.f32 	%f707, %f691, %f705, %f639;
	shfl.sync.idx.b32	%r298|%p62, %r802, %r236, 31, -1;
	mov.b32 	%f708, %r298;
	fma.rn.f32 	%f709, %f689, %f708, %f641;
	fma.rn.f32 	%f710, %f691, %f708, %f642;
	shfl.sync.idx.b32	%r299|%p63, %r801, %r236, 31, -1;
	mov.b32 	%f711, %r299;
	fma.rn.f32 	%f712, %f689, %f711, %f644;
	fma.rn.f32 	%f713, %f691, %f711, %f645;
	shfl.sync.idx.b32	%r300|%p64, %r800, %r236, 31, -1;
	mov.b32 	%f714, %r300;
	fma.rn.f32 	%f715, %f689, %f714, %f647;
	fma.rn.f32 	%f716, %f691, %f714, %f648;
	shfl.sync.idx.b32	%r301|%p65, %r799, %r236, 31, -1;
	mov.b32 	%f717, %r301;
	fma.rn.f32 	%f718, %f689, %f717, %f650;
	fma.rn.f32 	%f719, %f691, %f717, %f651;
	shfl.sync.idx.b32	%r302|%p66, %r798, %r236, 31, -1;
	mov.b32 	%f720, %r302;
	fma.rn.f32 	%f721, %f689, %f720, %f653;
	fma.rn.f32 	%f722, %f691, %f720, %f654;
	shfl.sync.idx.b32	%r303|%p67, %r797, %r236, 31, -1;
	mov.b32 	%f723, %r303;
	fma.rn.f32 	%f724, %f689, %f723, %f656;
	fma.rn.f32 	%f725, %f691, %f723, %f657;
	shfl.sync.idx.b32	%r304|%p68, %r796, %r236, 31, -1;
	mov.b32 	%f726, %r304;
	fma.rn.f32 	%f727, %f689, %f726, %f659;
	fma.rn.f32 	%f728, %f691, %f726, %f660;
	shfl.sync.idx.b32	%r305|%p69, %r795, %r236, 31, -1;
	mov.b32 	%f729, %r305;
	fma.rn.f32 	%f730, %f689, %f729, %f662;
	fma.rn.f32 	%f731, %f691, %f729, %f663;
	shfl.sync.idx.b32	%r306|%p70, %r794, %r236, 31, -1;
	mov.b32 	%f732, %r306;
	fma.rn.f32 	%f733, %f689, %f732, %f665;
	fma.rn.f32 	%f734, %f691, %f732, %f666;
	shfl.sync.idx.b32	%r307|%p71, %r793, %r236, 31, -1;
	mov.b32 	%f735, %r307;
	fma.rn.f32 	%f736, %f689, %f735, %f668;
	fma.rn.f32 	%f737, %f691, %f735, %f669;
	shfl.sync.idx.b32	%r308|%p72, %r792, %r236, 31, -1;
	mov.b32 	%f738, %r308;
	fma.rn.f32 	%f739, %f689, %f738, %f671;
	fma.rn.f32 	%f740, %f691, %f738, %f672;
	shfl.sync.idx.b32	%r309|%p73, %r791, %r236, 31, -1;
	mov.b32 	%f741, %r309;
	fma.rn.f32 	%f742, %f689, %f741, %f674;
	fma.rn.f32 	%f743, %f691, %f741, %f675;
	shfl.sync.idx.b32	%r310|%p74, %r790, %r236, 31, -1;
	mov.b32 	%f744, %r310;
	fma.rn.f32 	%f745, %f689, %f744, %f677;
	fma.rn.f32 	%f746, %f691, %f744, %f678;
	shfl.sync.idx.b32	%r311|%p75, %r789, %r236, 31, -1;
	mov.b32 	%f747, %r311;
	fma.rn.f32 	%f748, %f689, %f747, %f680;
	fma.rn.f32 	%f749, %f691, %f747, %f681;
	shfl.sync.idx.b32	%r312|%p76, %r788, %r236, 31, -1;
	mov.b32 	%f750, %r312;
	fma.rn.f32 	%f751, %f689, %f750, %f683;
	fma.rn.f32 	%f752, %f691, %f750, %f684;
	shfl.sync.idx.b32	%r313|%p77, %r787, %r236, 31, -1;
	mov.b32 	%f753, %r313;
	fma.rn.f32 	%f754, %f689, %f753, %f686;
	fma.rn.f32 	%f755, %f691, %f753, %f687;
	mul.wide.s32 	%rd68, %r239, 4;
	add.s64 	%rd69, %rd61, %rd68;
	shfl.sync.idx.b32	%r314|%p78, %r808, %r238, 31, -1;
	mov.b32 	%f756, %r314;
	ld.global.nc.f32 	%f757, [%rd69];
	fma.rn.f32 	%f758, %f757, %f756, %f690;
	ld.global.nc.f32 	%f759, [%rd69+128];
	fma.rn.f32 	%f760, %f759, %f756, %f692;
	shfl.sync.idx.b32	%r315|%p79, %r807, %r238, 31, -1;
	mov.b32 	%f761, %r315;
	fma.rn.f32 	%f762, %f757, %f761, %f694;
	fma.rn.f32 	%f763, %f759, %f761, %f695;
	shfl.sync.idx.b32	%r316|%p80, %r806, %r238, 31, -1;
	mov.b32 	%f764, %r316;
	fma.rn.f32 	%f765, %f757, %f764, %f697;
	fma.rn.f32 	%f766, %f759, %f764, %f698;
	shfl.sync.idx.b32	%r317|%p81, %r805, %r238, 31, -1;
	mov.b32 	%f767, %r317;
	fma.rn.f32 	%f768, %f757, %f767, %f700;
	fma.rn.f32 	%f769, %f759, %f767, %f701;
	shfl.sync.idx.b32	%r318|%p82, %r804, %r238, 31, -1;
	mov.b32 	%f770, %r318;
	fma.rn.f32 	%f771, %f757, %f770, %f703;
	fma.rn.f32 	%f772, %f759, %f770, %f704;
	shfl.sync.idx.b32	%r319|%p83, %r803, %r238, 31, -1;
	mov.b32 	%f773, %r319;
	fma.rn.f32 	%f774, %f757, %f773, %f706;
	fma.rn.f32 	%f775, %f759, %f773, %f707;
	shfl.sync.idx.b32	%r320|%p84, %r802, %r238, 31, -1;
	mov.b32 	%f776, %r320;
	fma.rn.f32 	%f777, %f757, %f776, %f709;
	fma.rn.f32 	%f778, %f759, %f776, %f710;
	shfl.sync.idx.b32	%r321|%p85, %r801, %r238, 31, -1;
	mov.b32 	%f779, %r321;
	fma.rn.f32 	%f780, %f757, %f779, %f712;
	fma.rn.f32 	%f781, %f759, %f779, %f713;
	shfl.sync.idx.b32	%r322|%p86, %r800, %r238, 31, -1;
	mov.b32 	%f782, %r322;
	fma.rn.f32 	%f783, %f757, %f782, %f715;
	fma.rn.f32 	%f784, %f759, %f782, %f716;
	shfl.sync.idx.b32	%r323|%p87, %r799, %r238, 31, -1;
	mov.b32 	%f785, %r323;
	fma.rn.f32 	%f786, %f757, %f785, %f718;
	fma.rn.f32 	%f787, %f759, %f785, %f719;
	shfl.sync.idx.b32	%r324|%p88, %r798, %r238, 31, -1;
	mov.b32 	%f788, %r324;
	fma.rn.f32 	%f789, %f757, %f788, %f721;
	fma.rn.f32 	%f790, %f759, %f788, %f722;
	shfl.sync.idx.b32	%r325|%p89, %r797, %r238, 31, -1;
	mov.b32 	%f791, %r325;
	fma.rn.f32 	%f792, %f757, %f791, %f724;
	fma.rn.f32 	%f793, %f759, %f791, %f725;
	shfl.sync.idx.b32	%r326|%p90, %r796, %r238, 31, -1;
	mov.b32 	%f794, %r326;
	fma.rn.f32 	%f795, %f757, %f794, %f727;
	fma.rn.f32 	%f796, %f759, %f794, %f728;
	shfl.sync.idx.b32	%r327|%p91, %r795, %r238, 31, -1;
	mov.b32 	%f797, %r327;
	fma.rn.f32 	%f798, %f757, %f797, %f730;
	fma.rn.f32 	%f799, %f759, %f797, %f731;
	shfl.sync.idx.b32	%r328|%p92, %r794, %r238, 31, -1;
	mov.b32 	%f800, %r328;
	fma.rn.f32 	%f801, %f757, %f800, %f733;
	fma.rn.f32 	%f802, %f759, %f800, %f734;
	shfl.sync.idx.b32	%r329|%p93, %r793, %r238, 31, -1;
	mov.b32 	%f803, %r329;
	fma.rn.f32 	%f804, %f757, %f803, %f736;
	fma.rn.f32 	%f805, %f759, %f803, %f737;
	shfl.sync.idx.b32	%r330|%p94, %r792, %r238, 31, -1;
	mov.b32 	%f806, %r330;
	fma.rn.f32 	%f807, %f757, %f806, %f739;
	fma.rn.f32 	%f808, %f759, %f806, %f740;
	shfl.sync.idx.b32	%r331|%p95, %r791, %r238, 31, -1;
	mov.b32 	%f809, %r331;
	fma.rn.f32 	%f810, %f757, %f809, %f742;
	fma.rn.f32 	%f811, %f759, %f809, %f743;
	shfl.sync.idx.b32	%r332|%p96, %r790, %r238, 31, -1;
	mov.b32 	%f812, %r332;
	fma.rn.f32 	%f813, %f757, %f812, %f745;
	fma.rn.f32 	%f814, %f759, %f812, %f746;
	shfl.sync.idx.b32	%r333|%p97, %r789, %r238, 31, -1;
	mov.b32 	%f815, %r333;
	fma.rn.f32 	%f816, %f757, %f815, %f748;
	fma.rn.f32 	%f817, %f759, %f815, %f749;
	shfl.sync.idx.b32	%r334|%p98, %r788, %r238, 31, -1;
	mov.b32 	%f818, %r334;
	fma.rn.f32 	%f819, %f757, %f818, %f751;
	fma.rn.f32 	%f820, %f759, %f818, %f752;
	shfl.sync.idx.b32	%r335|%p99, %r787, %r238, 31, -1;
	mov.b32 	%f821, %r335;
	fma.rn.f32 	%f822, %f757, %f821, %f754;
	fma.rn.f32 	%f823, %f759, %f821, %f755;
	mul.wide.s32 	%rd70, %r241, 4;
	add.s64 	%rd71, %rd61, %rd70;
	shfl.sync.idx.b32	%r336|%p100, %r808, %r240, 31, -1;
	mov.b32 	%f824, %r336;
	ld.global.nc.f32 	%f825, [%rd71];
	fma.rn.f32 	%f826, %f825, %f824, %f758;
	ld.global.nc.f32 	%f827, [%rd71+128];
	fma.rn.f32 	%f828, %f827, %f824, %f760;
	shfl.sync.idx.b32	%r337|%p101, %r807, %r240, 31, -1;
	mov.b32 	%f829, %r337;
	fma.rn.f32 	%f830, %f825, %f829, %f762;
	fma.rn.f32 	%f831, %f827, %f829, %f763;
	shfl.sync.idx.b32	%r338|%p102, %r806, %r240, 31, -1;
	mov.b32 	%f832, %r338;
	fma.rn.f32 	%f833, %f825, %f832, %f765;
	fma.rn.f32 	%f834, %f827, %f832, %f766;
	shfl.sync.idx.b32	%r339|%p103, %r805, %r240, 31, -1;
	mov.b32 	%f835, %r339;
	fma.rn.f32 	%f836, %f825, %f835, %f768;
	fma.rn.f32 	%f837, %f827, %f835, %f769;
	shfl.sync.idx.b32	%r340|%p104, %r804, %r240, 31, -1;
	mov.b32 	%f838, %r340;
	fma.rn.f32 	%f839, %f825, %f838, %f771;
	fma.rn.f32 	%f840, %f827, %f838, %f772;
	shfl.sync.idx.b32	%r341|%p105, %r803, %r240, 31, -1;
	mov.b32 	%f841, %r341;
	fma.rn.f32 	%f842, %f825, %f841, %f774;
	fma.rn.f32 	%f843, %f827, %f841, %f775;
	shfl.sync.idx.b32	%r342|%p106, %r802, %r240, 31, -1;
	mov.b32 	%f844, %r342;
	fma.rn.f32 	%f845, %f825, %f844, %f777;
	fma.rn.f32 	%f846, %f827, %f844, %f778;
	shfl.sync.idx.b32	%r343|%p107, %r801, %r240, 31, -1;
	mov.b32 	%f847, %r343;
	fma.rn.f32 	%f848, %f825, %f847, %f780;
	fma.rn.f32 	%f849, %f827, %f847, %f781;
	shfl.sync.idx.b32	%r344|%p108, %r800, %r240, 31, -1;
	mov.b32 	%f850, %r344;
	fma.rn.f32 	%f851, %f825, %f850, %f783;
	fma.rn.f32 	%f852, %f827, %f850, %f784;
	shfl.sync.idx.b32	%r345|%p109, %r799, %r240, 31, -1;
	mov.b32 	%f853, %r345;
	fma.rn.f32 	%f854, %f825, %f853, %f786;
	fma.rn.f32 	%f855, %f827, %f853, %f787;
	shfl.sync.idx.b32	%r346|%p110, %r798, %r240, 31, -1;
	mov.b32 	%f856, %r346;
	fma.rn.f32 	%f857, %f825, %f856, %f789;
	fma.rn.f32 	%f858, %f827, %f856, %f790;
	shfl.sync.idx.b32	%r347|%p111, %r797, %r240, 31, -1;
	mov.b32 	%f859, %r347;
	fma.rn.f32 	%f860, %f825, %f859, %f792;
	fma.rn.f32 	%f861, %f827, %f859, %f793;
	shfl.sync.idx.b32	%r348|%p112, %r796, %r240, 31, -1;
	mov.b32 	%f862, %r348;
	fma.rn.f32 	%f863, %f825, %f862, %f795;
	fma.rn.f32 	%f864, %f827, %f862, %f796;
	shfl.sync.idx.b32	%r349|%p113, %r795, %r240, 31, -1;
	mov.b32 	%f865, %r349;
	fma.rn.f32 	%f866, %f825, %f865, %f798;
	fma.rn.f32 	%f867, %f827, %f865, %f799;
	shfl.sync.idx.b32	%r350|%p114, %r794, %r240, 31, -1;
	mov.b32 	%f868, %r350;
	fma.rn.f32 	%f869, %f825, %f868, %f801;
	fma.rn.f32 	%f870, %f827, %f868, %f802;
	shfl.sync.idx.b32	%r351|%p115, %r793, %r240, 31, -1;
	mov.b32 	%f871, %r351;
	fma.rn.f32 	%f872, %f825, %f871, %f804;
	fma.rn.f32 	%f873, %f827, %f871, %f805;
	shfl.sync.idx.b32	%r352|%p116, %r792, %r240, 31, -1;
	mov.b32 	%f874, %r352;
	fma.rn.f32 	%f875, %f825, %f874, %f807;
	fma.rn.f32 	%f876, %f827, %f874, %f808;
	shfl.sync.idx.b32	%r353|%p117, %r791, %r240, 31, -1;
	mov.b32 	%f877, %r353;
	fma.rn.f32 	%f878, %f825, %f877, %f810;
	fma.rn.f32 	%f879, %f827, %f877, %f811;
	shfl.sync.idx.b32	%r354|%p118, %r790, %r240, 31, -1;
	mov.b32 	%f880, %r354;
	fma.rn.f32 	%f881, %f825, %f880, %f813;
	fma.rn.f32 	%f882, %f827, %f880, %f814;
	shfl.sync.idx.b32	%r355|%p119, %r789, %r240, 31, -1;
	mov.b32 	%f883, %r355;
	fma.rn.f32 	%f884, %f825, %f883, %f816;
	fma.rn.f32 	%f885, %f827, %f883, %f817;
	shfl.sync.idx.b32	%r356|%p120, %r788, %r240, 31, -1;
	mov.b32 	%f886, %r356;
	fma.rn.f32 	%f887, %f825, %f886, %f819;
	fma.rn.f32 	%f888, %f827, %f886, %f820;
	shfl.sync.idx.b32	%r357|%p121, %r787, %r240, 31, -1;
	mov.b32 	%f889, %r357;
	fma.rn.f32 	%f890, %f825, %f889, %f822;
	fma.rn.f32 	%f891, %f827, %f889, %f823;
	mul.wide.s32 	%rd72, %r243, 4;
	add.s64 	%rd73, %rd61, %rd72;
	shfl.sync.idx.b32	%r358|%p122, %r808, %r242, 31, -1;
	mov.b32 	%f892, %r358;
	ld.global.nc.f32 	%f893, [%rd73];
	fma.rn.f32 	%f894, %f893, %f892, %f826;
	ld.global.nc.f32 	%f895, [%rd73+128];
	fma.rn.f32 	%f896, %f895, %f892, %f828;
	shfl.sync.idx.b32	%r359|%p123, %r807, %r242, 31, -1;
	mov.b32 	%f897, %r359;
	fma.rn.f32 	%f898, %f893, %f897, %f830;
	fma.rn.f32 	%f899, %f895, %f897, %f831;
	shfl.sync.idx.b32	%r360|%p124, %r806, %r242, 31, -1;
	mov.b32 	%f900, %r360;
	fma.rn.f32 	%f901, %f893, %f900, %f833;
	fma.rn.f32 	%f902, %f895, %f900, %f834;
	shfl.sync.idx.b32	%r361|%p125, %r805, %r242, 31, -1;
	mov.b32 	%f903, %r361;
	fma.rn.f32 	%f904, %f893, %f903, %f836;
	fma.rn.f32 	%f905, %f895, %f903, %f837;
	shfl.sync.idx.b32	%r362|%p126, %r804, %r242, 31, -1;
	mov.b32 	%f906, %r362;
	fma.rn.f32 	%f907, %f893, %f906, %f839;
	fma.rn.f32 	%f908, %f895, %f906, %f840;
	shfl.sync.idx.b32	%r363|%p127, %r803, %r242, 31, -1;
	mov.b32 	%f909, %r363;
	fma.rn.f32 	%f910, %f893, %f909, %f842;
	fma.rn.f32 	%f911, %f895, %f909, %f843;
	shfl.sync.idx.b32	%r364|%p128, %r802, %r242, 31, -1;
	mov.b32 	%f912, %r364;
	fma.rn.f32 	%f913, %f893, %f912, %f845;
	fma.rn.f32 	%f914, %f895, %f912, %f846;
	shfl.sync.idx.b32	%r365|%p129, %r801, %r242, 31, -1;
	mov.b32 	%f915, %r365;
	fma.rn.f32 	%f916, %f893, %f915, %f848;
	fma.rn.f32 	%f917, %f895, %f915, %f849;
	shfl.sync.idx.b32	%r366|%p130, %r800, %r242, 31, -1;
	mov.b32 	%f918, %r366;
	fma.rn.f32 	%f919, %f893, %f918, %f851;
	fma.rn.f32 	%f920, %f895, %f918, %f852;
	shfl.sync.idx.b32	%r367|%p131, %r799, %r242, 31, -1;
	mov.b32 	%f921, %r367;
	fma.rn.f32 	%f922, %f893, %f921, %f854;
	fma.rn.f32 	%f923, %f895, %f921, %f855;
	shfl.sync.idx.b32	%r368|%p132, %r798, %r242, 31, -1;
	mov.b32 	%f924, %r368;
	fma.rn.f32 	%f925, %f893, %f924, %f857;
	fma.rn.f32 	%f926, %f895, %f924, %f858;
	shfl.sync.idx.b32	%r369|%p133, %r797, %r242, 31, -1;
	mov.b32 	%f927, %r369;
	fma.rn.f32 	%f928, %f893, %f927, %f860;
	fma.rn.f32 	%f929, %f895, %f927, %f861;
	shfl.sync.idx.b32	%r370|%p134, %r796, %r242, 31, -1;
	mov.b32 	%f930, %r370;
	fma.rn.f32 	%f931, %f893, %f930, %f863;
	fma.rn.f32 	%f932, %f895, %f930, %f864;
	shfl.sync.idx.b32	%r371|%p135, %r795, %r242, 31, -1;
	mov.b32 	%f933, %r371;
	fma.rn.f32 	%f934, %f893, %f933, %f866;
	fma.rn.f32 	%f935, %f895, %f933, %f867;
	shfl.sync.idx.b32	%r372|%p136, %r794, %r242, 31, -1;
	mov.b32 	%f936, %r372;
	fma.rn.f32 	%f937, %f893, %f936, %f869;
	fma.rn.f32 	%f938, %f895, %f936, %f870;
	shfl.sync.idx.b32	%r373|%p137, %r793, %r242, 31, -1;
	mov.b32 	%f939, %r373;
	fma.rn.f32 	%f940, %f893, %f939, %f872;
	fma.rn.f32 	%f941, %f895, %f939, %f873;
	shfl.sync.idx.b32	%r374|%p138, %r792, %r242, 31, -1;
	mov.b32 	%f942, %r374;
	fma.rn.f32 	%f943, %f893, %f942, %f875;
	fma.rn.f32 	%f944, %f895, %f942, %f876;
	shfl.sync.idx.b32	%r375|%p139, %r791, %r242, 31, -1;
	mov.b32 	%f945, %r375;
	fma.rn.f32 	%f946, %f893, %f945, %f878;
	fma.rn.f32 	%f947, %f895, %f945, %f879;
	shfl.sync.idx.b32	%r376|%p140, %r790, %r242, 31, -1;
	mov.b32 	%f948, %r376;
	fma.rn.f32 	%f949, %f893, %f948, %f881;
	fma.rn.f32 	%f950, %f895, %f948, %f882;
	shfl.sync.idx.b32	%r377|%p141, %r789, %r242, 31, -1;
	mov.b32 	%f951, %r377;
	fma.rn.f32 	%f952, %f893, %f951, %f884;
	fma.rn.f32 	%f953, %f895, %f951, %f885;
	shfl.sync.idx.b32	%r378|%p142, %r788, %r242, 31, -1;
	mov.b32 	%f954, %r378;
	fma.rn.f32 	%f955, %f893, %f954, %f887;
	fma.rn.f32 	%f956, %f895, %f954, %f888;
	shfl.sync.idx.b32	%r379|%p143, %r787, %r242, 31, -1;
	mov.b32 	%f957, %r379;
	fma.rn.f32 	%f958, %f893, %f957, %f890;
	fma.rn.f32 	%f959, %f895, %f957, %f891;
	mul.wide.s32 	%rd74, %r245, 4;
	add.s64 	%rd75, %rd61, %rd74;
	shfl.sync.idx.b32	%r380|%p144, %r808, %r244, 31, -1;
	mov.b32 	%f960, %r380;
	ld.global.nc.f32 	%f961, [%rd75];
	fma.rn.f32 	%f962, %f961, %f960, %f894;
	ld.global.nc.f32 	%f963, [%rd75+128];
	fma.rn.f32 	%f964, %f963, %f960, %f896;
	shfl.sync.idx.b32	%r381|%p145, %r807, %r244, 31, -1;
	mov.b32 	%f965, %r381;
	fma.rn.f32 	%f966, %f961, %f965, %f898;
	fma.rn.f32 	%f967, %f963, %f965, %f899;
	shfl.sync.idx.b32	%r382|%p146, %r806, %r244, 31, -1;
	mov.b32 	%f968, %r382;
	fma.rn.f32 	%f969, %f961, %f968, %f901;
	fma.rn.f32 	%f970, %f963, %f968, %f902;
	shfl.sync.idx.b32	%r383|%p147, %r805, %r244, 31, -1;
	mov.b32 	%f971, %r383;
	fma.rn.f32 	%f972, %f961, %f971, %f904;
	fma.rn.f32 	%f973, %f963, %f971, %f905;
	shfl.sync.idx.b32	%r384|%p148, %r804, %r244, 31, -1;
	mov.b32 	%f974, %r384;
	fma.rn.f32 	%f975, %f961, %f974, %f907;
	fma.rn.f32 	%f976, %f963, %f974, %f908;
	shfl.sync.idx.b32	%r385|%p149, %r803, %r244, 31, -1;
	mov.b32 	%f977, %r385;
	fma.rn.f32 	%f978, %f961, %f977, %f910;
	fma.rn.f32 	%f979, %f963, %f977, %f911;
	shfl.sync.idx.b32	%r386|%p150, %r802, %r244, 31, -1;
	mov.b32 	%f980, %r386;
	fma.rn.f32 	%f981, %f961, %f980, %f913;
	fma.rn.f32 	%f982, %f963, %f980, %f914;
	shfl.sync.idx.b32	%r387|%p151, %r801, %r244, 31, -1;
	mov.b32 	%f983, %r387;
	fma.rn.f32 	%f984, %f961, %f983, %f916;
	fma.rn.f32 	%f985, %f963, %f983, %f917;
	shfl.sync.idx.b32	%r388|%p152, %r800, %r244, 31, -1;
	mov.b32 	%f986, %r388;
	fma.rn.f32 	%f987, %f961, %f986, %f919;
	fma.rn.f32 	%f988, %f963, %f986, %f920;
	shfl.sync.idx.b32	%r389|%p153, %r799, %r244, 31, -1;
	mov.b32 	%f989, %r389;
	fma.rn.f32 	%f990, %f961, %f989, %f922;
	fma.rn.f32 	%f991, %f963, %f989, %f923;
	shfl.sync.idx.b32	%r390|%p154, %r798, %r244, 31, -1;
	mov.b32 	%f992, %r390;
	fma.rn.f32 	%f993, %f961, %f992, %f925;
	fma.rn.f32 	%f994, %f963, %f992, %f926;
	shfl.sync.idx.b32	%r391|%p155, %r797, %r244, 31, -1;
	mov.b32 	%f995, %r391;
	fma.rn.f32 	%f996, %f961, %f995, %f928;
	fma.rn.f32 	%f997, %f963, %f995, %f929;
	shfl.sync.idx.b32	%r392|%p156, %r796, %r244, 31, -1;
	mov.b32 	%f998, %r392;
	fma.rn.f32 	%f999, %f961, %f998, %f931;
	fma.rn.f32 	%f1000, %f963, %f998, %f932;
	shfl.sync.idx.b32	%r393|%p157, %r795, %r244, 31, -1;
	mov.b32 	%f1001, %r393;
	fma.rn.f32 	%f1002, %f961, %f1001, %f934;
	fma.rn.f32 	%f1003, %f963, %f1001, %f935;
	shfl.sync.idx.b32	%r394|%p158, %r794, %r244, 31, -1;
	mov.b32 	%f1004, %r394;
	fma.rn.f32 	%f1005, %f961, %f1004, %f937;
	fma.rn.f32 	%f1006, %f963, %f1004, %f938;
	shfl.sync.idx.b32	%r395|%p159, %r793, %r244, 31, -1;
	mov.b32 	%f1007, %r395;
	fma.rn.f32 	%f1008, %f961, %f1007, %f940;
	fma.rn.f32 	%f1009, %f963, %f1007, %f941;
	shfl.sync.idx.b32	%r396|%p160, %r792, %r244, 31, -1;
	mov.b32 	%f1010, %r396;
	fma.rn.f32 	%f1011, %f961, %f1010, %f943;
	fma.rn.f32 	%f1012, %f963, %f1010, %f944;
	shfl.sync.idx.b32	%r397|%p161, %r791, %r244, 31, -1;
	mov.b32 	%f1013, %r397;
	fma.rn.f32 	%f1014, %f961, %f1013, %f946;
	fma.rn.f32 	%f1015, %f963, %f1013, %f947;
	shfl.sync.idx.b32	%r398|%p162, %r790, %r244, 31, -1;
	mov.b32 	%f1016, %r398;
	fma.rn.f32 	%f1017, %f961, %f1016, %f949;
	fma.rn.f32 	%f1018, %f963, %f1016, %f950;
	shfl.sync.idx.b32	%r399|%p163, %r789, %r244, 31, -1;
	mov.b32 	%f1019, %r399;
	fma.rn.f32 	%f1020, %f961, %f1019, %f952;
	fma.rn.f32 	%f1021, %f963, %f1019, %f953;
	shfl.sync.idx.b32	%r400|%p164, %r788, %r244, 31, -1;
	mov.b32 	%f1022, %r400;
	fma.rn.f32 	%f1023, %f961, %f1022, %f955;
	fma.rn.f32 	%f1024, %f963, %f1022, %f956;
	shfl.sync.idx.b32	%r401|%p165, %r787, %r244, 31, -1;
	mov.b32 	%f1025, %r401;
	fma.rn.f32 	%f1026, %f961, %f1025, %f958;
	fma.rn.f32 	%f1027, %f963, %f1025, %f959;
	mul.wide.s32 	%rd76, %r247, 4;
	add.s64 	%rd77, %rd61, %rd76;
	shfl.sync.idx.b32	%r402|%p166, %r808, %r246, 31, -1;
	mov.b32 	%f1028, %r402;
	ld.global.nc.f32 	%f1029, [%rd77];
	fma.rn.f32 	%f1503, %f1029, %f1028, %f962;
	ld.global.nc.f32 	%f1030, [%rd77+128];
	fma.rn.f32 	%f1502, %f1030, %f1028, %f964;
	shfl.sync.idx.b32	%r403|%p167, %r807, %r246, 31, -1;
	mov.b32 	%f1031, %r403;
	fma.rn.f32 	%f1501, %f1029, %f1031, %f966;
	fma.rn.f32 	%f1500, %f1030, %f1031, %f967;
	shfl.sync.idx.b32	%r404|%p168, %r806, %r246, 31, -1;
	mov.b32 	%f1032, %r404;
	fma.rn.f32 	%f1499, %f1029, %f1032, %f969;
	fma.rn.f32 	%f1498, %f1030, %f1032, %f970;
	shfl.sync.idx.b32	%r405|%p169, %r805, %r246, 31, -1;
	mov.b32 	%f1033, %r405;
	fma.rn.f32 	%f1497, %f1029, %f1033, %f972;
	fma.rn.f32 	%f1496, %f1030, %f1033, %f973;
	shfl.sync.idx.b32	%r406|%p170, %r804, %r246, 31, -1;
	mov.b32 	%f1034, %r406;
	fma.rn.f32 	%f1495, %f1029, %f1034, %f975;
	fma.rn.f32 	%f1494, %f1030, %f1034, %f976;
	shfl.sync.idx.b32	%r407|%p171, %r803, %r246, 31, -1;
	mov.b32 	%f1035, %r407;
	fma.rn.f32 	%f1493, %f1029, %f1035, %f978;
	fma.rn.f32 	%f1492, %f1030, %f1035, %f979;
	shfl.sync.idx.b32	%r408|%p172, %r802, %r246, 31, -1;
	mov.b32 	%f1036, %r408;
	fma.rn.f32 	%f1491, %f1029, %f1036, %f981;
	fma.rn.f32 	%f1490, %f1030, %f1036, %f982;
	shfl.sync.idx.b32	%r409|%p173, %r801, %r246, 31, -1;
	mov.b32 	%f1037, %r409;
	fma.rn.f32 	%f1489, %f1029, %f1037, %f984;
	fma.rn.f32 	%f1488, %f1030, %f1037, %f985;
	shfl.sync.idx.b32	%r410|%p174, %r800, %r246, 31, -1;
	mov.b32 	%f1038, %r410;
	fma.rn.f32 	%f1487, %f1029, %f1038, %f987;
	fma.rn.f32 	%f1486, %f1030, %f1038, %f988;
	shfl.sync.idx.b32	%r411|%p175, %r799, %r246, 31, -1;
	mov.b32 	%f1039, %r411;
	fma.rn.f32 	%f1485, %f1029, %f1039, %f990;
	fma.rn.f32 	%f1484, %f1030, %f1039, %f991;
	shfl.sync.idx.b32	%r412|%p176, %r798, %r246, 31, -1;
	mov.b32 	%f1040, %r412;
	fma.rn.f32 	%f1483, %f1029, %f1040, %f993;
	fma.rn.f32 	%f1482, %f1030, %f1040, %f994;
	shfl.sync.idx.b32	%r413|%p177, %r797, %r246, 31, -1;
	mov.b32 	%f1041, %r413;
	fma.rn.f32 	%f1481, %f1029, %f1041, %f996;
	fma.rn.f32 	%f1480, %f1030, %f1041, %f997;
	shfl.sync.idx.b32	%r414|%p178, %r796, %r246, 31, -1;
	mov.b32 	%f1042, %r414;
	fma.rn.f32 	%f1479, %f1029, %f1042, %f999;
	fma.rn.f32 	%f1478, %f1030, %f1042, %f1000;
	shfl.sync.idx.b32	%r415|%p179, %r795, %r246, 31, -1;
	mov.b32 	%f1043, %r415;
	fma.rn.f32 	%f1477, %f1029, %f1043, %f1002;
	fma.rn.f32 	%f1476, %f1030, %f1043, %f1003;
	shfl.sync.idx.b32	%r416|%p180, %r794, %r246, 31, -1;
	mov.b32 	%f1044, %r416;
	fma.rn.f32 	%f1475, %f1029, %f1044, %f1005;
	fma.rn.f32 	%f1474, %f1030, %f1044, %f1006;
	shfl.sync.idx.b32	%r417|%p181, %r793, %r246, 31, -1;
	mov.b32 	%f1045, %r417;
	fma.rn.f32 	%f1473, %f1029, %f1045, %f1008;
	fma.rn.f32 	%f1472, %f1030, %f1045, %f1009;
	shfl.sync.idx.b32	%r418|%p182, %r792, %r246, 31, -1;
	mov.b32 	%f1046, %r418;
	fma.rn.f32 	%f1471, %f1029, %f1046, %f1011;
	fma.rn.f32 	%f1470, %f1030, %f1046, %f1012;
	shfl.sync.idx.b32	%r419|%p183, %r791, %r246, 31, -1;
	mov.b32 	%f1047, %r419;
	fma.rn.f32 	%f1469, %f1029, %f1047, %f1014;
	fma.rn.f32 	%f1468, %f1030, %f1047, %f1015;
	shfl.sync.idx.b32	%r420|%p184, %r790, %r246, 31, -1;
	mov.b32 	%f1048, %r420;
	fma.rn.f32 	%f1467, %f1029, %f1048, %f1017;
	fma.rn.f32 	%f1466, %f1030, %f1048, %f1018;
	shfl.sync.idx.b32	%r421|%p185, %r789, %r246, 31, -1;
	mov.b32 	%f1049, %r421;
	fma.rn.f32 	%f1465, %f1029, %f1049, %f1020;
	fma.rn.f32 	%f1464, %f1030, %f1049, %f1021;
	shfl.sync.idx.b32	%r422|%p186, %r788, %r246, 31, -1;
	mov.b32 	%f1050, %r422;
	fma.rn.f32 	%f1463, %f1029, %f1050, %f1023;
	fma.rn.f32 	%f1462, %f1030, %f1050, %f1024;
	shfl.sync.idx.b32	%r423|%p187, %r787, %r246, 31, -1;
	mov.b32 	%f1051, %r423;
	fma.rn.f32 	%f1461, %f1029, %f1051, %f1026;
	fma.rn.f32 	%f1460, %f1030, %f1051, %f1027;
	add.s32 	%r809, %r809, 8;
	and.b32  	%r424, %r4, -8;
	add.s32 	%r425, %r424, %r2;
	setp.lt.s32 	%p188, %r809, %r425;
	@%p188 bra 	$L__BB15_2;
$L__BB15_6:
	and.b32  	%r426, %r4, -8;
	add.s32 	%r427, %r426, %r2;
	setp.le.s32 	%p189, %r3, %r427;
	and.b32  	%r428, %r4, 24;
	setp.ne.s32 	%p190, %r428, 0;
	or.pred  	%p191, %p190, %p189;
	@%p191 bra 	$L__BB15_9;
	sub.s32 	%r430, %r3, %r427;
	mov.u32 	%r431, %tid.x;
	setp.ge.u32 	%p192, %r431, %r430;
	mov.u32 	%r811, %r427;
	@%p192 bra 	$L__BB15_9;
	ld.param.u64 	%rd207, [_Z13_spmm_conv_15PKfPfiiPKiS3_S3_S0__param_7];
	ld.param.u64 	%rd205, [_Z13_spmm_conv_15PKfPfiiPKiS3_S3_S0__param_6];
	add.s32 	%r811, %r426, %r2;
	mov.u32 	%r433, %tid.x;
	add.s32 	%r434, %r811, %r433;
	cvta.to.global.u64 	%rd78, %rd205;
	mul.wide.u32 	%rd79, %r434, 4;
	add.s64 	%rd80, %rd78, %rd79;
	ld.global.nc.u32 	%r435, [%rd80];
	mul.hi.s32 	%r436, %r435, 715827883;
	shr.u32 	%r437, %r436, 31;
	shr.u32 	%r438, %r436, 8;
	add.s32 	%r439, %r438, %r437;
	shl.b32 	%r440, %r439, 17;
	add.s32 	%r441, %r440, %r5;
	shr.s32 	%r442, %r435, 31;
	shr.u32 	%r443, %r442, 23;
	add.s32 	%r444, %r435, %r443;
	shr.s32 	%r445, %r444, 9;
	mul.hi.s32 	%r446, %r445, 1431655766;
	shr.u32 	%r447, %r446, 31;
	add.s32 	%r448, %r446, %r447;
	mul.lo.s32 	%r449, %r448, 3;
	sub.s32 	%r450, %r445, %r449;
	shl.b32 	%r451, %r450, 15;
	add.s32 	%r452, %r441, %r451;
	and.b32  	%r453, %r444, 67108352;
	sub.s32 	%r454, %r435, %r453;
	shl.b32 	%r455, %r454, 6;
	add.s32 	%r810, %r452, %r455;
	cvta.to.global.u64 	%rd81, %rd207;
	add.s64 	%rd82, %rd81, %rd79;
	ld.global.nc.u32 	%r808, [%rd82];
	add.s32 	%r456, %r4, %r434;
	mul.wide.u32 	%rd83, %r456, 4;
	add.s64 	%rd84, %rd81, %rd83;
	ld.global.nc.u32 	%r807, [%rd84];
	add.s32 	%r457, %r456, %r4;
	mul.wide.u32 	%rd85, %r457, 4;
	add.s64 	%rd86, %rd81, %rd85;
	ld.global.nc.u32 	%r806, [%rd86];
	add.s32 	%r458, %r457, %r4;
	mul.wide.u32 	%rd87, %r458, 4;
	add.s64 	%rd88, %rd81, %rd87;
	ld.global.nc.u32 	%r805, [%rd88];
	add.s32 	%r459, %r458, %r4;
	mul.wide.u32 	%rd89, %r459, 4;
	add.s64 	%rd90, %rd81, %rd89;
	ld.global.nc.u32 	%r804, [%rd90];
	add.s32 	%r460, %r459, %r4;
	mul.wide.u32 	%rd91, %r460, 4;
	add.s64 	%rd92, %rd81, %rd91;
	ld.global.nc.u32 	%r803, [%rd92];
	add.s32 	%r461, %r460, %r4;
	mul.wide.u32 	%rd93, %r461, 4;
	add.s64 	%rd94, %rd81, %rd93;
	ld.global.nc.u32 	%r802, [%rd94];
	add.s32 	%r462, %r461, %r4;
	mul.wide.u32 	%rd95, %r462, 4;
	add.s64 	%rd96, %rd81, %rd95;
	ld.global.nc.u32 	%r801, [%rd96];
	add.s32 	%r463, %r462, %r4;
	mul.wide.u32 	%rd97, %r463, 4;
	add.s64 	%rd98, %rd81, %rd97;
	ld.global.nc.u32 	%r800, [%rd98];
	add.s32 	%r464, %r463, %r4;
	mul.wide.u32 	%rd99, %r464, 4;
	add.s64 	%rd100, %rd81, %rd99;
	ld.global.nc.u32 	%r799, [%rd100];
	add.s32 	%r465, %r464, %r4;
	mul.wide.u32 	%rd101, %r465, 4;
	add.s64 	%rd102, %rd81, %rd101;
	ld.global.nc.u32 	%r798, [%rd102];
	add.s32 	%r466, %r465, %r4;
	mul.wide.u32 	%rd103, %r466, 4;
	add.s64 	%rd104, %rd81, %rd103;
	ld.global.nc.u32 	%r797, [%rd104];
	add.s32 	%r467, %r466, %r4;
	mul.wide.u32 	%rd105, %r467, 4;
	add.s64 	%rd106, %rd81, %rd105;
	ld.global.nc.u32 	%r796, [%rd106];
	add.s32 	%r468, %r467, %r4;
	mul.wide.u32 	%rd107, %r468, 4;
	add.s64 	%rd108, %rd81, %rd107;
	ld.global.nc.u32 	%r795, [%rd108];
	add.s32 	%r469, %r468, %r4;
	mul.wide.u32 	%rd109, %r469, 4;
	add.s64 	%rd110, %rd81, %rd109;
	ld.global.nc.u32 	%r794, [%rd110];
	add.s32 	%r470, %r469, %r4;
	mul.wide.u32 	%rd111, %r470, 4;
	add.s64 	%rd112, %rd81, %rd111;
	ld.global.nc.u32 	%r793, [%rd112];
	add.s32 	%r471, %r470, %r4;
	mul.wide.u32 	%rd113, %r471, 4;
	add.s64 	%rd114, %rd81, %rd113;
	ld.global.nc.u32 	%r792, [%rd114];
	add.s32 	%r472, %r471, %r4;
	mul.wide.u32 	%rd115, %r472, 4;
	add.s64 	%rd116, %rd81, %rd115;
	ld.global.nc.u32 	%r791, [%rd116];
	add.s32 	%r473, %r472, %r4;
	mul.wide.u32 	%rd117, %r473, 4;
	add.s64 	%rd118, %rd81, %rd117;
	ld.global.nc.u32 	%r790, [%rd118];
	add.s32 	%r474, %r473, %r4;
	mul.wide.u32 	%rd119, %r474, 4;
	add.s64 	%rd120, %rd81, %rd119;
	ld.global.nc.u32 	%r789, [%rd120];
	add.s32 	%r475, %r474, %r4;
	mul.wide.u32 	%rd121, %r475, 4;
	add.s64 	%rd122, %rd81, %rd121;
	ld.global.nc.u32 	%r788, [%rd122];
	add.s32 	%r476, %r475, %r4;
	mul.wide.u32 	%rd123, %r476, 4;
	add.s64 	%rd124, %rd81, %rd123;
	ld.global.nc.u32 	%r787, [%rd124];
$L__BB15_9:
	and.b32  	%r477, %r4, -4;
	setp.ge.s32 	%p193, %r426, %r477;
	@%p193 bra 	$L__BB15_98;
	ld.param.u64 	%rd198, [_Z13_spmm_conv_15PKfPfiiPKiS3_S3_S0__param_0];
	and.b32  	%r479, %r4, -8;
	add.s32 	%r480, %r479, %r2;
	sub.s32 	%r481, %r480, %r811;
	shfl.sync.idx.b32	%r482|%p194, %r810, %r481, 31, -1;
	add.s32 	%r483, %r481, 1;
	shfl.sync.idx.b32	%r153|%p195, %r810, %r483, 31, -1;
	add.s32 	%r484, %r481, 2;
	shfl.sync.idx.b32	%r154|%p196, %r810, %r484, 31, -1;
	add.s32 	%r485, %r481, 3;
	shfl.sync.idx.b32	%r155|%p197, %r810, %r485, 31, -1;
	cvta.to.global.u64 	%rd125, %rd198;
	mul.wide.s32 	%rd126, %r482, 4;
	add.s64 	%rd1, %rd125, %rd126;
	shfl.sync.idx.b32	%r486|%p198, %r808, %r481, 31, -1;
	mov.b32 	%f133, %r486;
	setp.leu.f32 	%p199, %f133, 0f00000000;
	@%p199 bra 	$L__BB15_12;
	ld.global.nc.f32 	%f1053, [%rd1];
	fma.rn.f32 	%f1504, %f1053, %f133, %f1503;
	ld.global.nc.f32 	%f1054, [%rd1+128];
	mul.f32 	%f1505, %f1054, %f133;
	bra.uni 	$L__BB15_13;
$L__BB15_12:
	add.f32 	%f1504, %f1503, 0f00000000;
	mov.f32 	%f1505, 0f00000000;
$L__BB15_13:
	add.f32 	%f139, %f1505, %f1502;
	and.b32  	%r487, %r4, -8;
	add.s32 	%r488, %r487, %r2;
	sub.s32 	%r489, %r488, %r811;
	shfl.sync.idx.b32	%r490|%p200, %r807, %r489, 31, -1;
	mov.b32 	%f140, %r490;
	setp.leu.f32 	%p201, %f140, 0f00000000;
	mov.f32 	%f1506, 0f00000000;
	@%p201 bra 	$L__BB15_15;
	ld.global.nc.f32 	%f1056, [%rd1];
	mul.f32 	%f1506, %f1056, %f140;
$L__BB15_15:
	add.f32 	%f143, %f1506, %f1501;
	mov.f32 	%f1507, 0f00000000;
	@%p201 bra 	$L__BB15_17;
	ld.global.nc.f32 	%f1058, [%rd1+128];
	mul.f32 	%f1507, %f1058, %f140;
$L__BB15_17:
	add.f32 	%f146, %f1507, %f1500;
	and.b32  	%r491, %r4, -8;
	add.s32 	%r492, %r491, %r2;
	sub.s32 	%r493, %r492, %r811;
	shfl.sync.idx.b32	%r494|%p203, %r806, %r493, 31, -1;
	mov.b32 	%f147, %r494;
	setp.leu.f32 	%p204, %f147, 0f00000000;
	mov.f32 	%f1508, 0f00000000;
	@%p204 bra 	$L__BB15_19;
	ld.global.nc.f32 	%f1060, [%rd1];
	mul.f32 	%f1508, %f1060, %f147;
$L__BB15_19:
	add.f32 	%f150, %f1508, %f1499;
	mov.f32 	%f1509, 0f00000000;
	@%p204 bra 	$L__BB15_21;
	ld.global.nc.f32 	%f1062, [%rd1+128];
	mul.f32 	%f1509, %f1062, %f147;
$L__BB15_21:
	add.f32 	%f153, %f1509, %f1498;
	and.b32  	%r495, %r4, -8;
	add.s32 	%r496, %r495, %r2;
	sub.s32 	%r497, %r496, %r811;
	shfl.sync.idx.b32	%r498|%p206, %r805, %r497, 31, -1;
	mov.b32 	%f154, %r498;
	setp.leu.f32 	%p207, %f154, 0f00000000;
	mov.f32 	%f1510, 0f00000000;
	@%p207 bra 	$L__BB15_23;
	ld.global.nc.f32 	%f1064, [%rd1];
	mul.f32 	%f1510, %f1064, %f154;
$L__BB15_23:
	add.f32 	%f157, %f1510, %f1497;
	mov.f32 	%f1511, 0f00000000;
	@%p207 bra 	$L__BB15_25;
	ld.global.nc.f32 	%f1066, [%rd1+128];
	mul.f32 	%f1511, %f1066, %f154;
$L__BB15_25:
	add.f32 	%f160, %f1511, %f1496;
	and.b32  	%r499, %r4, -8;
	add.s32 	%r500, %r499, %r2;
	sub.s32 	%r501, %r500, %r811;
	shfl.sync.idx.b32	%r502|%p209, %r804, %r501, 31, -1;
	mov.b32 	%f161, %r502;
	setp.leu.f32 	%p210, %f161, 0f00000000;
	mov.f32 	%f1512, 0f00000000;
	@%p210 bra 	$L__BB15_27;
	ld.global.nc.f32 	%f1068, [%rd1];
	mul.f32 	%f1512, %f1068, %f161;
$L__BB15_27:
	add.f32 	%f164, %f1512, %f1495;
	mov.f32 	%f1513, 0f00000000;
	@%p210 bra 	$L__BB15_29;
	ld.global.nc.f32 	%f1070, [%rd1+128];
	mul.f32 	%f1513, %f1070, %f161;
$L__BB15_29:
	add.f32 	%f167, %f1513, %f1494;
	and.b32  	%r503, %r4, -8;
	add.s32 	%r504, %r503, %r2;
	sub.s32 	%r505, %r504, %r811;
	shfl.sync.idx.b32	%r506|%p212, %r803, %r505, 31, -1;
	mov.b32 	%f168, %r506;
	setp.leu.f32 	%p213, %f168, 0f00000000;
	mov.f32 	%f1514, 0f00000000;
	@%p213 bra 	$L__BB15_31;
	ld.global.nc.f32 	%f1072, [%rd1];
	mul.f32 	%f1514, %f1072, %f168;
$L__BB15_31:
	add.f32 	%f171, %f1514, %f1493;
	mov.f32 	%f1515, 0f00000000;
	@%p213 bra 	$L__BB15_33;
	ld.global.nc.f32 	%f1074, [%rd1+128];
	mul.f32 	%f1515, %f1074, %f168;
$L__BB15_33:
	add.f32 	%f174, %f1515, %f1492;
	and.b32  	%r507, %r4, -8;
	add.s32 	%r508, %r507, %r2;
	sub.s32 	%r509, %r508, %r811;
	shfl.sync.idx.b32	%r510|%p215, %r802, %r509, 31, -1;
	mov.b32 	%f175, %r510;
	setp.leu.f32 	%p216, %f175, 0f00000000;
	mov.f32 	%f1516, 0f00000000;
	@%p216 bra 	$L__BB15_35;
	ld.global.nc.f32 	%f1076, [%rd1];
	mul.f32 	%f1516, %f1076, %f175;
$L__BB15_35:
	add.f32 	%f178, %f1516, %f1491;
	mov.f32 	%f1517, 0f00000000;
	@%p216 bra 	$L__BB15_37;
	ld.global.nc.f32 	%f1078, [%rd1+128];
	mul.f32 	%f1517, %f1078, %f175;
$L__BB15_37:
	add.f32 	%f181, %f1517, %f1490;
	and.b32  	%r511, %r4, -8;
	add.s32 	%r512, %r511, %r2;
	sub.s32 	%r513, %r512, %r811;
	shfl.sync.idx.b32	%r514|%p218, %r801, %r513, 31, -1;
	mov.b32 	%f182, %r514;
	setp.leu.f32 	%p219, %f182, 0f00000000;
	mov.f32 	%f1518, 0f00000000;
	@%p219 bra 	$L__BB15_39;
	ld.global.nc.f32 	%f1080, [%rd1];
	mul.f32 	%f1518, %f1080, %f182;
$L__BB15_39:
	add.f32 	%f185, %f1518, %f1489;
	mov.f32 	%f1519, 0f00000000;
	@%p219 bra 	$L__BB15_41;
	ld.global.nc.f32 	%f1082, [%rd1+128];
	mul.f32 	%f1519, %f1082, %f182;
$L__BB15_41:
	add.f32 	%f188, %f1519, %f1488;
	and.b32  	%r515, %r4, -8;
	add.s32 	%r516, %r515, %r2;
	sub.s32 	%r517, %r516, %r811;
	shfl.sync.idx.b32	%r518|%p221, %r800, %r517, 31, -1;
	mov.b32 	%f189, %r518;
	setp.leu.f32 	%p222, %f189, 0f00000000;
	mov.f32 	%f1520, 0f00000000;
	@%p222 bra 	$L__BB15_43;
	ld.global.nc.f32 	%f1084, [%rd1];
	mul.f32 	%f1520, %f1084, %f189;
$L__BB15_43:
	add.f32 	%f192, %f1520, %f1487;
	mov.f32 	%f1521, 0f00000000;
	@%p222 bra 	$L__BB15_45;
	ld.global.nc.f32 	%f1086, [%rd1+128];
	mul.f32 	%f1521, %f1086, %f189;
$L__BB15_45:
	add.f32 	%f195, %f1521, %f1486;
	and.b32  	%r519, %r4, -8;
	add.s32 	%r520, %r519, %r2;
	sub.s32 	%r521, %r520, %r811;
	shfl.sync.idx.b32	%r522|%p224, %r799, %r521, 31, -1;
	mov.b32 	%f196, %r522;
	setp.leu.f32 	%p225, %f196, 0f00000000;
	mov.f32 	%f1522, 0f00000000;
	@%p225 bra 	$L__BB15_47;
	ld.global.nc.f32 	%f1088, [%rd1];
	mul.f32 	%f1522, %f1088, %f196;
$L__BB15_47:
	add.f32 	%f199, %f1522, %f1485;
	mov.f32 	%f1523, 0f00000000;
	@%p225 bra 	$L__BB15_49;
	ld.global.nc.f32 	%f1090, [%rd1+128];
	mul.f32 	%f1523, %f1090, %f196;
$L__BB15_49:
	add.f32 	%f202, %f1523, %f1484;
	and.b32  	%r523, %r4, -8;
	add.s32 	%r524, %r523, %r2;
	sub.s32 	%r525, %r524, %r811;
	shfl.sync.idx.b32	%r526|%p227, %r798, %r525, 31, -1;
	mov.b32 	%f203, %r526;
	setp.leu.f32 	%p228, %f203, 0f00000000;
	mov.f32 	%f1524, 0f00000000;
	@%p228 bra 	$L__BB15_51;
	ld.global.nc.f32 	%f1092, [%rd1];
	mul.f32 	%f1524, %f1092, %f203;
$L__BB15_51:
	add.f32 	%f206, %f1524, %f1483;
	mov.f32 	%f1525, 0f00000000;
	@%p228 bra 	$L__BB15_53;
	ld.global.nc.f32 	%f1094, [%rd1+128];
	mul.f32 	%f1525, %f1094, %f203;
$L__BB15_53:
	add.f32 	%f209, %f1525, %f1482;
	and.b32  	%r527, %r4, -8;
	add.s32 	%r528, %r527, %r2;
	sub.s32 	%r529, %r528, %r811;
	shfl.sync.idx.b32	%r530|%p230, %r797, %r529, 31, -1;
	mov.b32 	%f210, %r530;
	setp.leu.f32 	%p231, %f210, 0f00000000;
	mov.f32 	%f1526, 0f00000000;
	@%p231 bra 	$L__BB15_55;
	ld.global.nc.f32 	%f1096, [%rd1];
	mul.f32 	%f1526, %f1096, %f210;
$L__BB15_55:
	add.f32 	%f213, %f1526, %f1481;
	mov.f32 	%f1527, 0f00000000;
	@%p231 bra 	$L__BB15_57;
	ld.global.nc.f32 	%f1098, [%rd1+128];
	mul.f32 	%f1527, %f1098, %f210;
$L__BB15_57:
	add.f32 	%f216, %f1527, %f1480;
	and.b32  	%r531, %r4, -8;
	add.s32 	%r532, %r531, %r2;
	sub.s32 	%r533, %r532, %r811;
	shfl.sync.idx.b32	%r534|%p233, %r796, %r533, 31, -1;
	mov.b32 	%f217, %r534;
	setp.leu.f32 	%p234, %f217, 0f00000000;
	mov.f32 	%f1528, 0f00000000;
	@%p234 bra 	$L__BB15_59;
	ld.global.nc.f32 	%f1100, [%rd1];
	mul.f32 	%f1528, %f1100, %f217;
$L__BB15_59:
	add.f32 	%f220, %f1528, %f1479;
	mov.f32 	%f1529, 0f00000000;
	@%p234 bra 	$L__BB15_61;
	ld.global.nc.f32 	%f1102, [%rd1+128];
	mul.f32 	%f1529, %f1102, %f217;
$L__BB15_61:
	add.f32 	%f223, %f1529, %f1478;
	and.b32  	%r535, %r4, -8;
	add.s32 	%r536, %r535, %r2;
	sub.s32 	%r537, %r536, %r811;
	shfl.sync.idx.b32	%r538|%p236, %r795, %r537, 31, -1;
	mov.b32 	%f224, %r538;
	setp.leu.f32 	%p237, %f224, 0f00000000;
	mov.f32 	%f1530, 0f00000000;
	@%p237 bra 	$L__BB15_63;
	ld.global.nc.f32 	%f1104, [%rd1];
	mul.f32 	%f1530, %f1104, %f224;
$L__BB15_63:
	add.f32 	%f227, %f1530, %f1477;
	mov.f32 	%f1531, 0f00000000;
	@%p237 bra 	$L__BB15_65;
	ld.global.nc.f32 	%f1106, [%rd1+128];
	mul.f32 	%f1531, %f1106, %f224;
$L__BB15_65:
	add.f32 	%f230, %f1531, %f1476;
	and.b32  	%r539, %r4, -8;
	add.s32 	%r540, %r539, %r2;
	sub.s32 	%r541, %r540, %r811;
	shfl.sync.idx.b32	%r542|%p239, %r794, %r541, 31, -1;
	mov.b32 	%f231, %r542;
	setp.leu.f32 	%p240, %f231, 0f00000000;
	mov.f32 	%f1532, 0f00000000;
	@%p240 bra 	$L__BB15_67;
	ld.global.nc.f32 	%f1108, [%rd1];
	mul.f32 	%f1532, %f1108, %f231;
$L__BB15_67:
	add.f32 	%f234, %f1532, %f1475;
	mov.f32 	%f1533, 0f00000000;
	@%p240 bra 	$L__BB15_69;
	ld.global.nc.f32 	%f1110, [%rd1+128];
	mul.f32 	%f1533, %f1110, %f231;
$L__BB15_69:
	add.f32 	%f237, %f1533, %f1474;
	and.b32  	%r543, %r4, -8;
	add.s32 	%r544, %r543, %r2;
	sub.s32 	%r545, %r544, %r811;
	shfl.sync.idx.b32	%r546|%p242, %r793, %r545, 31, -1;
	mov.b32 	%f238, %r546;
	setp.leu.f32 	%p243, %f238, 0f00000000;
	mov.f32 	%f1534, 0f00000000;
	@%p243 bra 	$L__BB15_71;
	ld.global.nc.f32 	%f1112, [%rd1];
	mul.f32 	%f1534, %f1112, %f238;
$L__BB15_71:
	add.f32 	%f241, %f1534, %f1473;
	mov.f32 	%f1535, 0f00000000;
	@%p243 bra 	$L__BB15_73;
	ld.global.nc.f32 	%f1114, [%rd1+128];
	mul.f32 	%f1535, %f1114, %f238;
$L__BB15_73:
	add.f32 	%f244, %f1535, %f1472;
	and.b32  	%r547, %r4, -8;
	add.s32 	%r548, %r547, %r2;
	sub.s32 	%r549, %r548, %r811;
	shfl.sync.idx.b32	%r550|%p245, %r792, %r549, 31, -1;
	mov.b32 	%f245, %r550;
	setp.leu.f32 	%p246, %f245, 0f00000000;
	mov.f32 	%f1536, 0f00000000;
	@%p246 bra 	$L__BB15_75;
	ld.global.nc.f32 	%f1116, [%rd1];
	mul.f32 	%f1536, %f1116, %f245;
$L__BB15_75:
	add.f32 	%f248, %f1536, %f1471;
	mov.f32 	%f1537, 0f00000000;
	@%p246 bra 	$L__BB15_77;
	ld.global.nc.f32 	%f1118, [%rd1+128];
	mul.f32 	%f1537, %f1118, %f245;
$L__BB15_77:
	add.f32 	%f251, %f1537, %f1470;
	and.b32  	%r551, %r4, -8;
	add.s32 	%r552, %r551, %r2;
	sub.s32 	%r553, %r552, %r811;
	shfl.sync.idx.b32	%r554|%p248, %r791, %r553, 31, -1;
	mov.b32 	%f252, %r554;
	setp.leu.f32 	%p249, %f252, 0f00000000;
	mov.f32 	%f1538, 0f00000000;
	@%p249 bra 	$L__BB15_79;
	ld.global.nc.f32 	%f1120, [%rd1];
	mul.f32 	%f1538, %f1120, %f252;
$L__BB15_79:
	add.f32 	%f255, %f1538, %f1469;
	mov.f32 	%f1539, 0f00000000;
	@%p249 bra 	$L__BB15_81;
	ld.global.nc.f32 	%f1122, [%rd1+128];
	mul.f32 	%f1539, %f1122, %f252;
$L__BB15_81:
	add.f32 	%f258, %f1539, %f1468;
	and.b32  	%r555, %r4, -8;
	add.s32 	%r556, %r555, %r2;
	sub.s32 	%r557, %r556, %r811;
	shfl.sync.idx.b32	%r558|%p251, %r790, %r557, 31, -1;
	mov.b32 	%f259, %r558;
	setp.leu.f32 	%p252, %f259, 0f00000000;
	mov.f32 	%f1540, 0f00000000;
	@%p252 bra 	$L__BB15_83;
	ld.global.nc.f32 	%f1124, [%rd1];
	mul.f32 	%f1540, %f1124, %f259;
$L__BB15_83:
	add.f32 	%f262, %f1540, %f1467;
	mov.f32 	%f1541, 0f00000000;
	@%p252 bra 	$L__BB15_85;
	ld.global.nc.f32 	%f1126, [%rd1+128];
	mul.f32 	%f1541, %f1126, %f259;
$L__BB15_85:
	add.f32 	%f265, %f1541, %f1466;
	and.b32  	%r559, %r4, -8;
	add.s32 	%r560, %r559, %r2;
	sub.s32 	%r561, %r560, %r811;
	shfl.sync.idx.b32	%r562|%p254, %r789, %r561, 31, -1;
	mov.b32 	%f266, %r562;
	setp.leu.f32 	%p255, %f266, 0f00000000;
	mov.f32 	%f1542, 0f00000000;
	@%p255 bra 	$L__BB15_87;
	ld.global.nc.f32 	%f1128, [%rd1];
	mul.f32 	%f1542, %f1128, %f266;
$L__BB15_87:
	add.f32 	%f269, %f1542, %f1465;
	mov.f32 	%f1543, 0f00000000;
	@%p255 bra 	$L__BB15_89;
	ld.global.nc.f32 	%f1130, [%rd1+128];
	mul.f32 	%f1543, %f1130, %f266;
$L__BB15_89:
	add.f32 	%f272, %f1543, %f1464;
	and.b32  	%r563, %r4, -8;
	add.s32 	%r564, %r563, %r2;
	sub.s32 	%r565, %r564, %r811;
	shfl.sync.idx.b32	%r566|%p257, %r788, %r565, 31, -1;
	mov.b32 	%f273, %r566;
	setp.leu.f32 	%p258, %f273, 0f00000000;
	mov.f32 	%f1544, 0f00000000;
	@%p258 bra 	$L__BB15_91;
	ld.global.nc.f32 	%f1132, [%rd1];
	mul.f32 	%f1544, %f1132, %f273;
$L__BB15_91:
	add.f32 	%f276, %f1544, %f1463;
	mov.f32 	%f1545, 0f00000000;
	@%p258 bra 	$L__BB15_93;
	ld.global.nc.f32 	%f1134, [%rd1+128];
	mul.f32 	%f1545, %f1134, %f273;
$L__BB15_93:
	add.f32 	%f279, %f1545, %f1462;
	and.b32  	%r567, %r4, -8;
	add.s32 	%r568, %r567, %r2;
	sub.s32 	%r569, %r568, %r811;
	shfl.sync.idx.b32	%r570|%p260, %r787, %r569, 31, -1;
	mov.b32 	%f280, %r570;
	setp.leu.f32 	%p261, %f280, 0f00000000;
	mov.f32 	%f1546, 0f00000000;
	@%p261 bra 	$L__BB15_95;
	ld.global.nc.f32 	%f1136, [%rd1];
	mul.f32 	%f1546, %f1136, %f280;
$L__BB15_95:
	add.f32 	%f283, %f1546, %f1461;
	mov.f32 	%f1547, 0f00000000;
	@%p261 bra 	$L__BB15_97;
	ld.global.nc.f32 	%f1138, [%rd1+128];
	mul.f32 	%f1547, %f1138, %f280;
$L__BB15_97:
	ld.param.u64 	%rd199, [_Z13_spmm_conv_15PKfPfiiPKiS3_S3_S0__param_0];
	add.f32 	%f1139, %f1547, %f1460;
	cvta.to.global.u64 	%rd127, %rd199;
	mul.wide.s32 	%rd128, %r153, 4;
	add.s64 	%rd129, %rd127, %rd128;
	and.b32  	%r571, %r4, -8;
	add.s32 	%r572, %r571, %r2;
	sub.s32 	%r573, %r572, %r811;
	add.s32 	%r574, %r573, 1;
	shfl.sync.idx.b32	%r575|%p263, %r808, %r574, 31, -1;
	mov.b32 	%f1140, %r575;
	ld.global.nc.f32 	%f1141, [%rd129];
	fma.rn.f32 	%f1142, %f1141, %f1140, %f1504;
	ld.global.nc.f32 	%f1143, [%rd129+128];
	fma.rn.f32 	%f1144, %f1143, %f1140, %f139;
	shfl.sync.idx.b32	%r576|%p264, %r807, %r574, 31, -1;
	mov.b32 	%f1145, %r576;
	fma.rn.f32 	%f1146, %f1141, %f1145, %f143;
	fma.rn.f32 	%f1147, %f1143, %f1145, %f146;
	shfl.sync.idx.b32	%r577|%p265, %r806, %r574, 31, -1;
	mov.b32 	%f1148, %r577;
	fma.rn.f32 	%f1149, %f1141, %f1148, %f150;
	fma.rn.f32 	%f1150, %f1143, %f1148, %f153;
	shfl.sync.idx.b32	%r578|%p266, %r805, %r574, 31, -1;
	mov.b32 	%f1151, %r578;
	fma.rn.f32 	%f1152, %f1141, %f1151, %f157;
	fma.rn.f32 	%f1153, %f1143, %f1151, %f160;
	shfl.sync.idx.b32	%r579|%p267, %r804, %r574, 31, -1;
	mov.b32 	%f1154, %r579;
	fma.rn.f32 	%f1155, %f1141, %f1154, %f164;
	fma.rn.f32 	%f1156, %f1143, %f1154, %f167;
	shfl.sync.idx.b32	%r580|%p268, %r803, %r574, 31, -1;
	mov.b32 	%f1157, %r580;
	fma.rn.f32 	%f1158, %f1141, %f1157, %f171;
	fma.rn.f32 	%f1159, %f1143, %f1157, %f174;
	shfl.sync.idx.b32	%r581|%p269, %r802, %r574, 31, -1;
	mov.b32 	%f1160, %r581;
	fma.rn.f32 	%f1161, %f1141, %f1160, %f178;
	fma.rn.f32 	%f1162, %f1143, %f1160, %f181;
	shfl.sync.idx.b32	%r582|%p270, %r801, %r574, 31, -1;
	mov.b32 	%f1163, %r582;
	fma.rn.f32 	%f1164, %f1141, %f1163, %f185;
	fma.rn.f32 	%f1165, %f1143, %f1163, %f188;
	shfl.sync.idx.b32	%r583|%p271, %r800, %r574, 31, -1;
	mov.b32 	%f1166, %r583;
	fma.rn.f32 	%f1167, %f1141, %f1166, %f192;
	fma.rn.f32 	%f1168, %f1143, %f1166, %f195;
	shfl.sync.idx.b32	%r584|%p272, %r799, %r574, 31, -1;
	mov.b32 	%f1169, %r584;
	fma.rn.f32 	%f1170, %f1141, %f1169, %f199;
	fma.rn.f32 	%f1171, %f1143, %f1169, %f202;
	shfl.sync.idx.b32	%r585|%p273, %r798, %r574, 31, -1;
	mov.b32 	%f1172, %r585;
	fma.rn.f32 	%f1173, %f1141, %f1172, %f206;
	fma.rn.f32 	%f1174, %f1143, %f1172, %f209;
	shfl.sync.idx.b32	%r586|%p274, %r797, %r574, 31, -1;
	mov.b32 	%f1175, %r586;
	fma.rn.f32 	%f1176, %f1141, %f1175, %f213;
	fma.rn.f32 	%f1177, %f1143, %f1175, %f216;
	shfl.sync.idx.b32	%r587|%p275, %r796, %r574, 31, -1;
	mov.b32 	%f1178, %r587;
	fma.rn.f32 	%f1179, %f1141, %f1178, %f220;
	fma.rn.f32 	%f1180, %f1143, %f1178, %f223;
	shfl.sync.idx.b32	%r588|%p276, %r795, %r574, 31, -1;
	mov.b32 	%f1181, %r588;
	fma.rn.f32 	%f1182, %f1141, %f1181, %f227;
	fma.rn.f32 	%f1183, %f1143, %f1181, %f230;
	shfl.sync.idx.b32	%r589|%p277, %r794, %r574, 31, -1;
	mov.b32 	%f1184, %r589;
	fma.rn.f32 	%f1185, %f1141, %f1184, %f234;
	fma.rn.f32 	%f1186, %f1143, %f1184, %f237;
	shfl.sync.idx.b32	%r590|%p278, %r793, %r574, 31, -1;
	mov.b32 	%f1187, %r590;
	fma.rn.f32 	%f1188, %f1141, %f1187, %f241;
	fma.rn.f32 	%f1189, %f1143, %f1187, %f244;
	shfl.sync.idx.b32	%r591|%p279, %r792, %r574, 31, -1;
	mov.b32 	%f1190, %r591;
	fma.rn.f32 	%f1191, %f1141, %f1190, %f248;
	fma.rn.f32 	%f1192, %f1143, %f1190, %f251;
	shfl.sync.idx.b32	%r592|%p280, %r791, %r574, 31, -1;
	mov.b32 	%f1193, %r592;
	fma.rn.f32 	%f1194, %f1141, %f1193, %f255;
	fma.rn.f32 	%f1195, %f1143, %f1193, %f258;
	shfl.sync.idx.b32	%r593|%p281, %r790, %r574, 31, -1;
	mov.b32 	%f1196, %r593;
	fma.rn.f32 	%f1197, %f1141, %f1196, %f262;
	fma.rn.f32 	%f1198, %f1143, %f1196, %f265;
	shfl.sync.idx.b32	%r594|%p282, %r789, %r574, 31, -1;
	mov.b32 	%f1199, %r594;
	fma.rn.f32 	%f1200, %f1141, %f1199, %f269;
	fma.rn.f32 	%f1201, %f1143, %f1199, %f272;
	shfl.sync.idx.b32	%r595|%p283, %r788, %r574, 31, -1;
	mov.b32 	%f1202, %r595;
	fma.rn.f32 	%f1203, %f1141, %f1202, %f276;
	fma.rn.f32 	%f1204, %f1143, %f1202, %f279;
	shfl.sync.idx.b32	%r596|%p284, %r787, %r574, 31, -1;
	mov.b32 	%f1205, %r596;
	fma.rn.f32 	%f1206, %f1141, %f1205, %f283;
	fma.rn.f32 	%f1207, %f1143, %f1205, %f1139;
	mul.wide.s32 	%rd130, %r154, 4;
	add.s64 	%rd131, %rd127, %rd130;
	add.s32 	%r597, %r573, 2;
	shfl.sync.idx.b32	%r598|%p285, %r808, %r597, 31, -1;
	mov.b32 	%f1208, %r598;
	ld.global.nc.f32 	%f1209, [%rd131];
	fma.rn.f32 	%f1210, %f1209, %f1208, %f1142;
	ld.global.nc.f32 	%f1211, [%rd131+128];
	fma.rn.f32 	%f1212, %f1211, %f1208, %f1144;
	shfl.sync.idx.b32	%r599|%p286, %r807, %r597, 31, -1;
	mov.b32 	%f1213, %r599;
	fma.rn.f32 	%f1214, %f1209, %f1213, %f1146;
	fma.rn.f32 	%f1215, %f1211, %f1213, %f1147;
	shfl.sync.idx.b32	%r600|%p287, %r806, %r597, 31, -1;
	mov.b32 	%f1216, %r600;
	fma.rn.f32 	%f1217, %f1209, %f1216, %f1149;
	fma.rn.f32 	%f1218, %f1211, %f1216, %f1150;
	shfl.sync.idx.b32	%r601|%p288, %r805, %r597, 31, -1;
	mov.b32 	%f1219, %r601;
	fma.rn.f32 	%f1220, %f1209, %f1219, %f1152;
	fma.rn.f32 	%f1221, %f1211, %f1219, %f1153;
	shfl.sync.idx.b32	%r602|%p289, %r804, %r597, 31, -1;
	mov.b32 	%f1222, %r602;
	fma.rn.f32 	%f1223, %f1209, %f1222, %f1155;
	fma.rn.f32 	%f1224, %f1211, %f1222, %f1156;
	shfl.sync.idx.b32	%r603|%p290, %r803, %r597, 31, -1;
	mov.b32 	%f1225, %r603;
	fma.rn.f32 	%f1226, %f1209, %f1225, %f1158;
	fma.rn.f32 	%f1227, %f1211, %f1225, %f1159;
	shfl.sync.idx.b32	%r604|%p291, %r802, %r597, 31, -1;
	mov.b32 	%f1228, %r604;
	fma.rn.f32 	%f1229, %f1209, %f1228, %f1161;
	fma.rn.f32 	%f1230, %f1211, %f1228, %f1162;
	shfl.sync.idx.b32	%r605|%p292, %r801, %r597, 31, -1;
	mov.b32 	%f1231, %r605;
	fma.rn.f32 	%f1232, %f1209, %f1231, %f1164;
	fma.rn.f32 	%f1233, %f1211, %f1231, %f1165;
	shfl.sync.idx.b32	%r606|%p293, %r800, %r597, 31, -1;
	mov.b32 	%f1234, %r606;
	fma.rn.f32 	%f1235, %f1209, %f1234, %f1167;
	fma.rn.f32 	%f1236, %f1211, %f1234, %f1168;
	shfl.sync.idx.b32	%r607|%p294, %r799, %r597, 31, -1;
	mov.b32 	%f1237, %r607;
	fma.rn.f32 	%f1238, %f1209, %f1237, %f1170;
	fma.rn.f32 	%f1239, %f1211, %f1237, %f1171;
	shfl.sync.idx.b32	%r608|%p295, %r798, %r597, 31, -1;
	mov.b32 	%f1240, %r608;
	fma.rn.f32 	%f1241, %f1209, %f1240, %f1173;
	fma.rn.f32 	%f1242, %f1211, %f1240, %f1174;
	shfl.sync.idx.b32	%r609|%p296, %r797, %r597, 31, -1;
	mov.b32 	%f1243, %r609;
	fma.rn.f32 	%f1244, %f1209, %f1243, %f1176;
	fma.rn.f32 	%f1245, %f1211, %f1243, %f1177;
	shfl.sync.idx.b32	%r610|%p297, %r796, %r597, 31, -1;
	mov.b32 	%f1246, %r610;
	fma.rn.f32 	%f1247, %f1209, %f1246, %f1179;
	fma.rn.f32 	%f1248, %f1211, %f1246, %f1180;
	shfl.sync.idx.b32	%r611|%p298, %r795, %r597, 31, -1;
	mov.b32 	%f1249, %r611;
	fma.rn.f32 	%f1250, %f1209, %f1249, %f1182;
	fma.rn.f32 	%f1251, %f1211, %f1249, %f1183;
	shfl.sync.idx.b32	%r612|%p299, %r794, %r597, 31, -1;
	mov.b32 	%f1252, %r612;
	fma.rn.f32 	%f1253, %f1209, %f1252, %f1185;
	fma.rn.f32 	%f1254, %f1211, %f1252, %f1186;
	shfl.sync.idx.b32	%r613|%p300, %r793, %r597, 31, -1;
	mov.b32 	%f1255, %r613;
	fma.rn.f32 	%f1256, %f1209, %f1255, %f1188;
	fma.rn.f32 	%f1257, %f1211, %f1255, %f1189;
	shfl.sync.idx.b32	%r614|%p301, %r792, %r597, 31, -1;
	mov.b32 	%f1258, %r614;
	fma.rn.f32 	%f1259, %f1209, %f1258, %f1191;
	fma.rn.f32 	%f1260, %f1211, %f1258, %f1192;
	shfl.sync.idx.b32	%r615|%p302, %r791, %r597, 31, -1;
	mov.b32 	%f1261, %r615;
	fma.rn.f32 	%f1262, %f1209, %f1261, %f1194;
	fma.rn.f32 	%f1263, %f1211, %f1261, %f1195;
	shfl.sync.idx.b32	%r616|%p303, %r790, %r597, 31, -1;
	mov.b32 	%f1264, %r616;
	fma.rn.f32 	%f1265, %f1209, %f1264, %f1197;
	fma.rn.f32 	%f1266, %f1211, %f1264, %f1198;
	shfl.sync.idx.b32	%r617|%p304, %r789, %r597, 31, -1;
	mov.b32 	%f1267, %r617;
	fma.rn.f32 	%f1268, %f1209, %f1267, %f1200;
	fma.rn.f32 	%f1269, %f1211, %f1267, %f1201;
	shfl.sync.idx.b32	%r618|%p305, %r788, %r597, 31, -1;
	mov.b32 	%f1270, %r618;
	fma.rn.f32 	%f1271, %f1209, %f1270, %f1203;
	fma.rn.f32 	%f1272, %f1211, %f1270, %f1204;
	shfl.sync.idx.b32	%r619|%p306, %r787, %r597, 31, -1;
	mov.b32 	%f1273, %r619;
	fma.rn.f32 	%f1274, %f1209, %f1273, %f1206;
	fma.rn.f32 	%f1275, %f1211, %f1273, %f1207;
	mul.wide.s32 	%rd132, %r155, 4;
	add.s64 	%rd133, %rd127, %rd132;
	add.s32 	%r620, %r573, 3;
	shfl.sync.idx.b32	%r621|%p307, %r808, %r620, 31, -1;
	mov.b32 	%f1276, %r621;
	ld.global.nc.f32 	%f1277, [%rd133];
	fma.rn.f32 	%f1503, %f1277, %f1276, %f1210;
	ld.global.nc.f32 	%f1278, [%rd133+128];
	fma.rn.f32 	%f1502, %f1278, %f1276, %f1212;
	shfl.sync.idx.b32	%r622|%p308, %r807, %r620, 31, -1;
	mov.b32 	%f1279, %r622;
	fma.rn.f32 	%f1501, %f1277, %f1279, %f1214;
	fma.rn.f32 	%f1500, %f1278, %f1279, %f1215;
	shfl.sync.idx.b32	%r623|%p309, %r806, %r620, 31, -1;
	mov.b32 	%f1280, %r623;
	fma.rn.f32 	%f1499, %f1277, %f1280, %f1217;
	fma.rn.f32 	%f1498, %f1278, %f1280, %f1218;
	shfl.sync.idx.b32	%r624|%p310, %r805, %r620, 31, -1;
	mov.b32 	%f1281, %r624;
	fma.rn.f32 	%f1497, %f1277, %f1281, %f1220;
	fma.rn.f32 	%f1496, %f1278, %f1281, %f1221;
	shfl.sync.idx.b32	%r625|%p311, %r804, %r620, 31, -1;
	mov.b32 	%f1282, %r625;
	fma.rn.f32 	%f1495, %f1277, %f1282, %f1223;
	fma.rn.f32 	%f1494, %f1278, %f1282, %f1224;
	shfl.sync.idx.b32	%r626|%p312, %r803, %r620, 31, -1;
	mov.b32 	%f1283, %r626;
	fma.rn.f32 	%f1493, %f1277, %f1283, %f1226;
	fma.rn.f32 	%f1492, %f1278, %f1283, %f1227;
	shfl.sync.idx.b32	%r627|%p313, %r802, %r620, 31, -1;
	mov.b32 	%f1284, %r627;
	fma.rn.f32 	%f1491, %f1277, %f1284, %f1229;
	fma.rn.f32 	%f1490, %f1278, %f1284, %f1230;
	shfl.sync.idx.b32	%r628|%p314, %r801, %r620, 31, -1;
	mov.b32 	%f1285, %r628;
	fma.rn.f32 	%f1489, %f1277, %f1285, %f1232;
	fma.rn.f32 	%f1488, %f1278, %f1285, %f1233;
	shfl.sync.idx.b32	%r629|%p315, %r800, %r620, 31, -1;
	mov.b32 	%f1286, %r629;
	fma.rn.f32 	%f1487, %f1277, %f1286, %f1235;
	fma.rn.f32 	%f1486, %f1278, %f1286, %f1236;
	shfl.sync.idx.b32	%r630|%p316, %r799, %r620, 31, -1;
	mov.b32 	%f1287, %r630;
	fma.rn.f32 	%f1485, %f1277, %f1287, %f1238;
	fma.rn.f32 	%f1484, %f1278, %f1287, %f1239;
	shfl.sync.idx.b32	%r631|%p317, %r798, %r620, 31, -1;
	mov.b32 	%f1288, %r631;
	fma.rn.f32 	%f1483, %f1277, %f1288, %f1241;
	fma.rn.f32 	%f1482, %f1278, %f1288, %f1242;
	shfl.sync.idx.b32	%r632|%p318, %r797, %r620, 31, -1;
	mov.b32 	%f1289, %r632;
	fma.rn.f32 	%f1481, %f1277, %f1289, %f1244;
	fma.rn.f32 	%f1480, %f1278, %f1289, %f1245;
	shfl.sync.idx.b32	%r633|%p319, %r796, %r620, 31, -1;
	mov.b32 	%f1290, %r633;
	fma.rn.f32 	%f1479, %f1277, %f1290, %f1247;
	fma.rn.f32 	%f1478, %f1278, %f1290, %f1248;
	shfl.sync.idx.b32	%r634|%p320, %r795, %r620, 31, -1;
	mov.b32 	%f1291, %r634;
	fma.rn.f32 	%f1477, %f1277, %f1291, %f1250;
	fma.rn.f32 	%f1476, %f1278, %f1291, %f1251;
	shfl.sync.idx.b32	%r635|%p321, %r794, %r620, 31, -1;
	mov.b32 	%f1292, %r635;
	fma.rn.f32 	%f1475, %f1277, %f1292, %f1253;
	fma.rn.f32 	%f1474, %f1278, %f1292, %f1254;
	shfl.sync.idx.b32	%r636|%p322, %r793, %r620, 31, -1;
	mov.b32 	%f1293, %r636;
	fma.rn.f32 	%f1473, %f1277, %f1293, %f1256;
	fma.rn.f32 	%f1472, %f1278, %f1293, %f1257;
	shfl.sync.idx.b32	%r637|%p323, %r792, %r620, 31, -1;
	mov.b32 	%f1294, %r637;
	fma.rn.f32 	%f1471, %f1277, %f1294, %f1259;
	fma.rn.f32 	%f1470, %f1278, %f1294, %f1260;
	shfl.sync.idx.b32	%r638|%p324, %r791, %r620, 31, -1;
	mov.b32 	%f1295, %r638;
	fma.rn.f32 	%f1469, %f1277, %f1295, %f1262;
	fma.rn.f32 	%f1468, %f1278, %f1295, %f1263;
	shfl.sync.idx.b32	%r639|%p325, %r790, %r620, 31, -1;
	mov.b32 	%f1296, %r639;
	fma.rn.f32 	%f1467, %f1277, %f1296, %f1265;
	fma.rn.f32 	%f1466, %f1278, %f1296, %f1266;
	shfl.sync.idx.b32	%r640|%p326, %r789, %r620, 31, -1;
	mov.b32 	%f1297, %r640;
	fma.rn.f32 	%f1465, %f1277, %f1297, %f1268;
	fma.rn.f32 	%f1464, %f1278, %f1297, %f1269;
	shfl.sync.idx.b32	%r641|%p327, %r788, %r620, 31, -1;
	mov.b32 	%f1298, %r641;
	fma.rn.f32 	%f1463, %f1277, %f1298, %f1271;
	fma.rn.f32 	%f1462, %f1278, %f1298, %f1272;
	shfl.sync.idx.b32	%r642|%p328, %r787, %r620, 31, -1;
	mov.b32 	%f1299, %r642;
	fma.rn.f32 	%f1461, %f1277, %f1299, %f1274;
	fma.rn.f32 	%f1460, %f1278, %f1299, %f1275;
$L__BB15_98:
	and.b32  	%r643, %r4, -4;
	and.b32  	%r644, %r4, -2;
	setp.ge.s32 	%p329, %r643, %r644;
	@%p329 bra 	$L__BB15_100;
	ld.param.u64 	%rd200, [_Z13_spmm_conv_15PKfPfiiPKiS3_S3_S0__param_0];
	and.b32  	%r645, %r4, -4;
	add.s32 	%r646, %r645, %r2;
	sub.s32 	%r647, %r646, %r811;
	shfl.sync.idx.b32	%r648|%p330, %r810, %r647, 31, -1;
	add.s32 	%r649, %r647, 1;
	shfl.sync.idx.b32	%r650|%p331, %r810, %r649, 31, -1;
	cvta.to.global.u64 	%rd134, %rd200;
	mul.wide.s32 	%rd135, %r648, 4;
	add.s64 	%rd136, %rd134, %rd135;
	shfl.sync.idx.b32	%r651|%p332, %r808, %r647, 31, -1;
	mov.b32 	%f1300, %r651;
	ld.global.nc.f32 	%f1301, [%rd136];
	fma.rn.f32 	%f1302, %f1301, %f1300, %f1503;
	ld.global.nc.f32 	%f1303, [%rd136+128];
	fma.rn.f32 	%f1304, %f1303, %f1300, %f1502;
	shfl.sync.idx.b32	%r652|%p333, %r807, %r647, 31, -1;
	mov.b32 	%f1305, %r652;
	fma.rn.f32 	%f1306, %f1301, %f1305, %f1501;
	fma.rn.f32 	%f1307, %f1303, %f1305, %f1500;
	shfl.sync.idx.b32	%r653|%p334, %r806, %r647, 31, -1;
	mov.b32 	%f1308, %r653;
	fma.rn.f32 	%f1309, %f1301, %f1308, %f1499;
	fma.rn.f32 	%f1310, %f1303, %f1308, %f1498;
	shfl.sync.idx.b32	%r654|%p335, %r805, %r647, 31, -1;
	mov.b32 	%f1311, %r654;
	fma.rn.f32 	%f1312, %f1301, %f1311, %f1497;
	fma.rn.f32 	%f1313, %f1303, %f1311, %f1496;
	shfl.sync.idx.b32	%r655|%p336, %r804, %r647, 31, -1;
	mov.b32 	%f1314, %r655;
	fma.rn.f32 	%f1315, %f1301, %f1314, %f1495;
	fma.rn.f32 	%f1316, %f1303, %f1314, %f1494;
	shfl.sync.idx.b32	%r656|%p337, %r803, %r647, 31, -1;
	mov.b32 	%f1317, %r656;
	fma.rn.f32 	%f1318, %f1301, %f1317, %f1493;
	fma.rn.f32 	%f1319, %f1303, %f1317, %f1492;
	shfl.sync.idx.b32	%r657|%p338, %r802, %r647, 31, -1;
	mov.b32 	%f1320, %r657;
	fma.rn.f32 	%f1321, %f1301, %f1320, %f1491;
	fma.rn.f32 	%f1322, %f1303, %f1320, %f1490;
	shfl.sync.idx.b32	%r658|%p339, %r801, %r647, 31, -1;
	mov.b32 	%f1323, %r658;
	fma.rn.f32 	%f1324, %f1301, %f1323, %f1489;
	fma.rn.f32 	%f1325, %f1303, %f1323, %f1488;
	shfl.sync.idx.b32	%r659|%p340, %r800, %r647, 31, -1;
	mov.b32 	%f1326, %r659;
	fma.rn.f32 	%f1327, %f1301, %f1326, %f1487;
	fma.rn.f32 	%f1328, %f1303, %f1326, %f1486;
	shfl.sync.idx.b32	%r660|%p341, %r799, %r647, 31, -1;
	mov.b32 	%f1329, %r660;
	fma.rn.f32 	%f1330, %f1301, %f1329, %f1485;
	fma.rn.f32 	%f1331, %f1303, %f1329, %f1484;
	shfl.sync.idx.b32	%r661|%p342, %r798, %r647, 31, -1;
	mov.b32 	%f1332, %r661;
	fma.rn.f32 	%f1333, %f1301, %f1332, %f1483;
	fma.rn.f32 	%f1334, %f1303, %f1332, %f1482;
	shfl.sync.idx.b32	%r662|%p343, %r797, %r647, 31, -1;
	mov.b32 	%f1335, %r662;
	fma.rn.f32 	%f1336, %f1301, %f1335, %f1481;
	fma.rn.f32 	%f1337, %f1303, %f1335, %f1480;
	shfl.sync.idx.b32	%r663|%p344, %r796, %r647, 31, -1;
	mov.b32 	%f1338, %r663;
	fma.rn.f32 	%f1339, %f1301, %f1338, %f1479;
	fma.rn.f32 	%f1340, %f1303, %f1338, %f1478;
	shfl.sync.idx.b32	%r664|%p345, %r795, %r647, 31, -1;
	mov.b32 	%f1341, %r664;
	fma.rn.f32 	%f1342, %f1301, %f1341, %f1477;
	fma.rn.f32 	%f1343, %f1303, %f1341, %f1476;
	shfl.sync.idx.b32	%r665|%p346, %r794, %r647, 31, -1;
	mov.b32 	%f1344, %r665;
	fma.rn.f32 	%f1345, %f1301, %f1344, %f1475;
	fma.rn.f32 	%f1346, %f1303, %f1344, %f1474;
	shfl.sync.idx.b32	%r666|%p347, %r793, %r647, 31, -1;
	mov.b32 	%f1347, %r666;
	fma.rn.f32 	%f1348, %f1301, %f1347, %f1473;
	fma.rn.f32 	%f1349, %f1303, %f1347, %f1472;
	shfl.sync.idx.b32	%r667|%p348, %r792, %r647, 31, -1;
	mov.b32 	%f1350, %r667;
	fma.rn.f32 	%f1351, %f1301, %f1350, %f1471;
	fma.rn.f32 	%f1352, %f1303, %f1350, %f1470;
	shfl.sync.idx.b32	%r668|%p349, %r791, %r647, 31, -1;
	mov.b32 	%f1353, %r668;
	fma.rn.f32 	%f1354, %f1301, %f1353, %f1469;
	fma.rn.f32 	%f1355, %f1303, %f1353, %f1468;
	shfl.sync.idx.b32	%r669|%p350, %r790, %r647, 31, -1;
	mov.b32 	%f1356, %r669;
	fma.rn.f32 	%f1357, %f1301, %f1356, %f1467;
	fma.rn.f32 	%f1358, %f1303, %f1356, %f1466;
	shfl.sync.idx.b32	%r670|%p351, %r789, %r647, 31, -1;
	mov.b32 	%f1359, %r670;
	fma.rn.f32 	%f1360, %f1301, %f1359, %f1465;
	fma.rn.f32 	%f1361, %f1303, %f1359, %f1464;
	shfl.sync.idx.b32	%r671|%p352, %r788, %r647, 31, -1;
	mov.b32 	%f1362, %r671;
	fma.rn.f32 	%f1363, %f1301, %f1362, %f1463;
	fma.rn.f32 	%f1364, %f1303, %f1362, %f1462;
	shfl.sync.idx.b32	%r672|%p353, %r787, %r647, 31, -1;
	mov.b32 	%f1365, %r672;
	fma.rn.f32 	%f1366, %f1301, %f1365, %f1461;
	fma.rn.f32 	%f1367, %f1303, %f1365, %f1460;
	mul.wide.s32 	%rd137, %r650, 4;
	add.s64 	%rd138, %rd134, %rd137;
	shfl.sync.idx.b32	%r673|%p354, %r808, %r649, 31, -1;
	mov.b32 	%f1368, %r673;
	ld.global.nc.f32 	%f1369, [%rd138];
	fma.rn.f32 	%f1503, %f1369, %f1368, %f1302;
	ld.global.nc.f32 	%f1370, [%rd138+128];
	fma.rn.f32 	%f1502, %f1370, %f1368, %f1304;
	shfl.sync.idx.b32	%r674|%p355, %r807, %r649, 31, -1;
	mov.b32 	%f1371, %r674;
	fma.rn.f32 	%f1501, %f1369, %f1371, %f1306;
	fma.rn.f32 	%f1500, %f1370, %f1371, %f1307;
	shfl.sync.idx.b32	%r675|%p356, %r806, %r649, 31, -1;
	mov.b32 	%f1372, %r675;
	fma.rn.f32 	%f1499, %f1369, %f1372, %f1309;
	fma.rn.f32 	%f1498, %f1370, %f1372, %f1310;
	shfl.sync.idx.b32	%r676|%p357, %r805, %r649, 31, -1;
	mov.b32 	%f1373, %r676;
	fma.rn.f32 	%f1497, %f1369, %f1373, %f1312;
	fma.rn.f32 	%f1496, %f1370, %f1373, %f1313;
	shfl.sync.idx.b32	%r677|%p358, %r804, %r649, 31, -1;
	mov.b32 	%f1374, %r677;
	fma.rn.f32 	%f1495, %f1369, %f1374, %f1315;
	fma.rn.f32 	%f1494, %f1370, %f1374, %f1316;
	shfl.sync.idx.b32	%r678|%p359, %r803, %r649, 31, -1;
	mov.b32 	%f1375, %r678;
	fma.rn.f32 	%f1493, %f1369, %f1375, %f1318;
	fma.rn.f32 	%f1492, %f1370, %f1375, %f1319;
	shfl.sync.idx.b32	%r679|%p360, %r802, %r649, 31, -1;
	mov.b32 	%f1376, %r679;
	fma.rn.f32 	%f1491, %f1369, %f1376, %f1321;
	fma.rn.f32 	%f1490, %f1370, %f1376, %f1322;
	shfl.sync.idx.b32	%r680|%p361, %r801, %r649, 31, -1;
	mov.b32 	%f1377, %r680;
	fma.rn.f32 	%f1489, %f1369, %f1377, %f1324;
	fma.rn.f32 	%f1488, %f1370, %f1377, %f1325;
	shfl.sync.idx.b32	%r681|%p362, %r800, %r649, 31, -1;
	mov.b32 	%f1378, %r681;
	fma.rn.f32 	%f1487, %f1369, %f1378, %f1327;
	fma.rn.f32 	%f1486, %f1370, %f1378, %f1328;
	shfl.sync.idx.b32	%r682|%p363, %r799, %r649, 31, -1;
	mov.b32 	%f1379, %r682;
	fma.rn.f32 	%f1485, %f1369, %f1379, %f1330;
	fma.rn.f32 	%f1484, %f1370, %f1379, %f1331;
	shfl.sync.idx.b32	%r683|%p364, %r798, %r649, 31, -1;
	mov.b32 	%f1380, %r683;
	fma.rn.f32 	%f1483, %f1369, %f1380, %f1333;
	fma.rn.f32 	%f1482, %f1370, %f1380, %f1334;
	shfl.sync.idx.b32	%r684|%p365, %r797, %r649, 31, -1;
	mov.b32 	%f1381, %r684;
	fma.rn.f32 	%f1481, %f1369, %f1381, %f1336;
	fma.rn.f32 	%f1480, %f1370, %f1381, %f1337;
	shfl.sync.idx.b32	%r685|%p366, %r796, %r649, 31, -1;
	mov.b32 	%f1382, %r685;
	fma.rn.f32 	%f1479, %f1369, %f1382, %f1339;
	fma.rn.f32 	%f1478, %f1370, %f1382, %f1340;
	shfl.sync.idx.b32	%r686|%p367, %r795, %r649, 31, -1;
	mov.b32 	%f1383, %r686;
	fma.rn.f32 	%f1477, %f1369, %f1383, %f1342;
	fma.rn.f32 	%f1476, %f1370, %f1383, %f1343;
	shfl.sync.idx.b32	%r687|%p368, %r794, %r649, 31, -1;
	mov.b32 	%f1384, %r687;
	fma.rn.f32 	%f1475, %f1369, %f1384, %f1345;
	fma.rn.f32 	%f1474, %f1370, %f1384, %f1346;
	shfl.sync.idx.b32	%r688|%p369, %r793, %r649, 31, -1;
	mov.b32 	%f1385, %r688;
	fma.rn.f32 	%f1473, %f1369, %f1385, %f1348;
	fma.rn.f32 	%f1472, %f1370, %f1385, %f1349;
	shfl.sync.idx.b32	%r689|%p370, %r792, %r649, 31, -1;
	mov.b32 	%f1386, %r689;
	fma.rn.f32 	%f1471, %f1369, %f1386, %f1351;
	fma.rn.f32 	%f1470, %f1370, %f1386, %f1352;
	shfl.sync.idx.b32	%r690|%p371, %r791, %r649, 31, -1;
	mov.b32 	%f1387, %r690;
	fma.rn.f32 	%f1469, %f1369, %f1387, %f1354;
	fma.rn.f32 	%f1468, %f1370, %f1387, %f1355;
	shfl.sync.idx.b32	%r691|%p372, %r790, %r649, 31, -1;
	mov.b32 	%f1388, %r691;
	fma.rn.f32 	%f1467, %f1369, %f1388, %f1357;
	fma.rn.f32 	%f1466, %f1370, %f1388, %f1358;
	shfl.sync.idx.b32	%r692|%p373, %r789, %r649, 31, -1;
	mov.b32 	%f1389, %r692;
	fma.rn.f32 	%f1465, %f1369, %f1389, %f1360;
	fma.rn.f32 	%f1464, %f1370, %f1389, %f1361;
	shfl.sync.idx.b32	%r693|%p374, %r788, %r649, 31, -1;
	mov.b32 	%f1390, %r693;
	fma.rn.f32 	%f1463, %f1369, %f1390, %f1363;
	fma.rn.f32 	%f1462, %f1370, %f1390, %f1364;
	shfl.sync.idx.b32	%r694|%p375, %r787, %r649, 31, -1;
	mov.b32 	%f1391, %r694;
	fma.rn.f32 	%f1461, %f1369, %f1391, %f1366;
	fma.rn.f32 	%f1460, %f1370, %f1391, %f1367;
$L__BB15_100:
	setp.ge.s32 	%p376, %r6, %r4;
	@%p376 bra 	$L__BB15_102;
	ld.param.u64 	%rd201, [_Z13_spmm_conv_15PKfPfiiPKiS3_S3_S0__param_0];
	sub.s32 	%r695, %r6, %r811;
	shfl.sync.idx.b32	%r696|%p377, %r810, %r695, 31, -1;
	cvta.to.global.u64 	%rd139, %rd201;
	mul.wide.s32 	%rd140, %r696, 4;
	add.s64 	%rd141, %rd139, %rd140;
	shfl.sync.idx.b32	%r697|%p378, %r808, %r695, 31, -1;
	mov.b32 	%f1392, %r697;
	ld.global.nc.f32 	%f1393, [%rd141];
	fma.rn.f32 	%f1503, %f1393, %f1392, %f1503;
	ld.global.nc.f32 	%f1394, [%rd141+128];
	fma.rn.f32 	%f1502, %f1394, %f1392, %f1502;
	shfl.sync.idx.b32	%r698|%p379, %r807, %r695, 31, -1;
	mov.b32 	%f1395, %r698;
	fma.rn.f32 	%f1501, %f1393, %f1395, %f1501;
	fma.rn.f32 	%f1500, %f1394, %f1395, %f1500;
	shfl.sync.idx.b32	%r699|%p380, %r806, %r695, 31, -1;
	mov.b32 	%f1396, %r699;
	fma.rn.f32 	%f1499, %f1393, %f1396, %f1499;
	fma.rn.f32 	%f1498, %f1394, %f1396, %f1498;
	shfl.sync.idx.b32	%r700|%p381, %r805, %r695, 31, -1;
	mov.b32 	%f1397, %r700;
	fma.rn.f32 	%f1497, %f1393, %f1397, %f1497;
	fma.rn.f32 	%f1496, %f1394, %f1397, %f1496;
	shfl.sync.idx.b32	%r701|%p382, %r804, %r695, 31, -1;
	mov.b32 	%f1398, %r701;
	fma.rn.f32 	%f1495, %f1393, %f1398, %f1495;
	fma.rn.f32 	%f1494, %f1394, %f1398, %f1494;
	shfl.sync.idx.b32	%r702|%p383, %r803, %r695, 31, -1;
	mov.b32 	%f1399, %r702;
	fma.rn.f32 	%f1493, %f1393, %f1399, %f1493;
	fma.rn.f32 	%f1492, %f1394, %f1399, %f1492;
	shfl.sync.idx.b32	%r703|%p384, %r802, %r695, 31, -1;
	mov.b32 	%f1400, %r703;
	fma.rn.f32 	%f1491, %f1393, %f1400, %f1491;
	fma.rn.f32 	%f1490, %f1394, %f1400, %f1490;
	shfl.sync.idx.b32	%r704|%p385, %r801, %r695, 31, -1;
	mov.b32 	%f1401, %r704;
	fma.rn.f32 	%f1489, %f1393, %f1401, %f1489;
	fma.rn.f32 	%f1488, %f1394, %f1401, %f1488;
	shfl.sync.idx.b32	%r705|%p386, %r800, %r695, 31, -1;
	mov.b32 	%f1402, %r705;
	fma.rn.f32 	%f1487, %f1393, %f1402, %f1487;
	fma.rn.f32 	%f1486, %f1394, %f1402, %f1486;
	shfl.sync.idx.b32	%r706|%p387, %r799, %r695, 31, -1;
	mov.b32 	%f1403, %r706;
	fma.rn.f32 	%f1485, %f1393, %f1403, %f1485;
	fma.rn.f32 	%f1484, %f1394, %f1403, %f1484;
	shfl.sync.idx.b32	%r707|%p388, %r798, %r695, 31, -1;
	mov.b32 	%f1404, %r707;
	fma.rn.f32 	%f1483, %f1393, %f1404, %f1483;
	fma.rn.f32 	%f1482, %f1394, %f1404, %f1482;
	shfl.sync.idx.b32	%r708|%p389, %r797, %r695, 31, -1;
	mov.b32 	%f1405, %r708;
	fma.rn.f32 	%f1481, %f1393, %f1405, %f1481;
	fma.rn.f32 	%f1480, %f1394, %f1405, %f1480;
	shfl.sync.idx.b32	%r709|%p390, %r796, %r695, 31, -1;
	mov.b32 	%f1406, %r709;
	fma.rn.f32 	%f1479, %f1393, %f1406, %f1479;
	fma.rn.f32 	%f1478, %f1394, %f1406, %f1478;
	shfl.sync.idx.b32	%r710|%p391, %r795, %r695, 31, -1;
	mov.b32 	%f1407, %r710;
	fma.rn.f32 	%f1477, %f1393, %f1407, %f1477;
	fma.rn.f32 	%f1476, %f1394, %f1407, %f1476;
	shfl.sync.idx.b32	%r711|%p392, %r794, %r695, 31, -1;
	mov.b32 	%f1408, %r711;
	fma.rn.f32 	%f1475, %f1393, %f1408, %f1475;
	fma.rn.f32 	%f1474, %f1394, %f1408, %f1474;
	shfl.sync.idx.b32	%r712|%p393, %r793, %r695, 31, -1;
	mov.b32 	%f1409, %r712;
	fma.rn.f32 	%f1473, %f1393, %f1409, %f1473;
	fma.rn.f32 	%f1472, %f1394, %f1409, %f1472;
	shfl.sync.idx.b32	%r713|%p394, %r792, %r695, 31, -1;
	mov.b32 	%f1410, %r713;
	fma.rn.f32 	%f1471, %f1393, %f1410, %f1471;
	fma.rn.f32 	%f1470, %f1394, %f1410, %f1470;
	shfl.sync.idx.b32	%r714|%p395, %r791, %r695, 31, -1;
	mov.b32 	%f1411, %r714;
	fma.rn.f32 	%f1469, %f1393, %f1411, %f1469;
	fma.rn.f32 	%f1468, %f1394, %f1411, %f1468;
	shfl.sync.idx.b32	%r715|%p396, %r790, %r695, 31, -1;
	mov.b32 	%f1412, %r715;
	fma.rn.f32 	%f1467, %f1393, %f1412, %f1467;
	fma.rn.f32 	%f1466, %f1394, %f1412, %f1466;
	shfl.sync.idx.b32	%r716|%p397, %r789, %r695, 31, -1;
	mov.b32 	%f1413, %r716;
	fma.rn.f32 	%f1465, %f1393, %f1413, %f1465;
	fma.rn.f32 	%f1464, %f1394, %f1413, %f1464;
	shfl.sync.idx.b32	%r717|%p398, %r788, %r695, 31, -1;
	mov.b32 	%f1414, %r717;
	fma.rn.f32 	%f1463, %f1393, %f1414, %f1463;
	fma.rn.f32 	%f1462, %f1394, %f1414, %f1462;
	shfl.sync.idx.b32	%r718|%p399, %r787, %r695, 31, -1;
	mov.b32 	%f1415, %r718;
	fma.rn.f32 	%f1461, %f1393, %f1415, %f1461;
	fma.rn.f32 	%f1460, %f1394, %f1415, %f1460;
$L__BB15_102:
	ld.param.u64 	%rd203, [_Z13_spmm_conv_15PKfPfiiPKiS3_S3_S0__param_5];
	ld.param.u32 	%r786, [_Z13_spmm_conv_15PKfPfiiPKiS3_S3_S0__param_2];
	ld.param.u64 	%rd202, [_Z13_spmm_conv_15PKfPfiiPKiS3_S3_S0__param_1];
	cvta.to.global.u64 	%rd142, %rd202;
	cvta.to.global.u64 	%rd143, %rd203;
	cvt.s64.s32 	%rd144, %r1;
	cvt.s64.s32 	%rd145, %r786;
	add.s64 	%rd146, %rd145, %rd144;
	shl.b64 	%rd147, %rd146, 2;
	add.s64 	%rd148, %rd143, %rd147;
	ld.global.nc.u32 	%r719, [%rd148];
	shl.b32 	%r720, %r719, 6;
	add.s32 	%r721, %r720, %r5;
	mul.wide.s32 	%rd149, %r721, 4;
	add.s64 	%rd150, %rd142, %rd149;
	st.global.f32 	[%rd150], %f1503;
	st.global.f32 	[%rd150+128], %f1502;
	ld.global.nc.u32 	%r722, [%rd148+4];
	shl.b32 	%r723, %r722, 6;
	add.s32 	%r724, %r723, %r5;
	mul.wide.s32 	%rd151, %r724, 4;
	add.s64 	%rd152, %rd142, %rd151;
	st.global.f32 	[%rd152], %f1501;
	st.global.f32 	[%rd152+128], %f1500;
	ld.global.nc.u32 	%r725, [%rd148+8];
	shl.b32 	%r726, %r725, 6;
	add.s32 	%r727, %r726, %r5;
	mul.wide.s32 	%rd153, %r727, 4;
	add.s64 	%rd154, %rd142, %rd153;
	st.global.f32 	[%rd154], %f1499;
	st.global.f32 	[%rd154+128], %f1498;
	ld.global.nc.u32 	%r728, [%rd148+12];
	shl.b32 	%r729, %r728, 6;
	add.s32 	%r730, %r729, %r5;
	mul.wide.s32 	%rd155, %r730, 4;
	add.s64 	%rd156, %rd142, %rd155;
	st.global.f32 	[%rd156], %f1497;
	st.global.f32 	[%rd156+128], %f1496;
	ld.global.nc.u32 	%r731, [%rd148+16];
	shl.b32 	%r732, %r731, 6;
	add.s32 	%r733, %r732, %r5;
	mul.wide.s32 	%rd157, %r733, 4;
	add.s64 	%rd158, %rd142, %rd157;
	st.global.f32 	[%rd158], %f1495;
	st.global.f32 	[%rd158+128], %f1494;
	ld.global.nc.u32 	%r734, [%rd148+20];
	shl.b32 	%r735, %r734, 6;
	add.s32 	%r736, %r735, %r5;
	mul.wide.s32 	%rd159, %r736, 4;
	add.s64 	%rd160, %rd142, %rd159;
	st.global.f32 	[%rd160], %f1493;
	st.global.f32 	[%rd160+128], %f1492;
	ld.global.nc.u32 	%r737, [%rd148+24];
	shl.b32 	%r738, %r737, 6;
	add.s32 	%r739, %r738, %r5;
	mul.wide.s32 	%rd161, %r739, 4;
	add.s64 	%rd162, %rd142, %rd161;
	st.global.f32 	[%rd162], %f1491;
	st.global.f32 	[%rd162+128], %f1490;
	ld.global.nc.u32 	%r740, [%rd148+28];
	shl.b32 	%r741, %r740, 6;
	add.s32 	%r742, %r741, %r5;
	mul.wide.s32 	%rd163, %r742, 4;
	add.s64 	%rd164, %rd142, %rd163;
	st.global.f32 	[%rd164], %f1489;
	st.global.f32 	[%rd164+128], %f1488;
	ld.global.nc.u32 	%r743, [%rd148+32];
	shl.b32 	%r744, %r743, 6;
	add.s32 	%r745, %r744, %r5;
	mul.wide.s32 	%rd165, %r745, 4;
	add.s64 	%rd166, %rd142, %rd165;
	st.global.f32 	[%rd166], %f1487;
	st.global.f32 	[%rd166+128], %f1486;
	ld.global.nc.u32 	%r746, [%rd148+36];
	shl.b32 	%r747, %r746, 6;
	add.s32 	%r748, %r747, %r5;
	mul.wide.s32 	%rd167, %r748, 4;
	add.s64 	%rd168, %rd142, %rd167;
	st.global.f32 	[%rd168], %f1485;
	st.global.f32 	[%rd168+128], %f1484;
	ld.global.nc.u32 	%r749, [%rd148+40];
	shl.b32 	%r750, %r749, 6;
	add.s32 	%r751, %r750, %r5;
	mul.wide.s32 	%rd169, %r751, 4;
	add.s64 	%rd170, %rd142, %rd169;
	st.global.f32 	[%rd170], %f1483;
	st.global.f32 	[%rd170+128], %f1482;
	ld.global.nc.u32 	%r752, [%rd148+44];
	shl.b32 	%r753, %r752, 6;
	add.s32 	%r754, %r753, %r5;
	mul.wide.s32 	%rd171, %r754, 4;
	add.s64 	%rd172, %rd142, %rd171;
	st.global.f32 	[%rd172], %f1481;
	st.global.f32 	[%rd172+128], %f1480;
	ld.global.nc.u32 	%r755, [%rd148+48];
	shl.b32 	%r756, %r755, 6;
	add.s32 	%r757, %r756, %r5;
	mul.wide.s32 	%rd173, %r757, 4;
	add.s64 	%rd174, %rd142, %rd173;
	st.global.f32 	[%rd174], %f1479;
	st.global.f32 	[%rd174+128], %f1478;
	ld.global.nc.u32 	%r758, [%rd148+52];
	shl.b32 	%r759, %r758, 6;
	add.s32 	%r760, %r759, %r5;
	mul.wide.s32 	%rd175, %r760, 4;
	add.s64 	%rd176, %rd142, %rd175;
	st.global.f32 	[%rd176], %f1477;
	st.global.f32 	[%rd176+128], %f1476;
	ld.global.nc.u32 	%r761, [%rd148+56];
	shl.b32 	%r762, %r761, 6;
	add.s32 	%r763, %r762, %r5;
	mul.wide.s32 	%rd177, %r763, 4;
	add.s64 	%rd178, %rd142, %rd177;
	st.global.f32 	[%rd178], %f1475;
	st.global.f32 	[%rd178+128], %f1474;
	ld.global.nc.u32 	%r764, [%rd148+60];
	shl.b32 	%r765, %r764, 6;
	add.s32 	%r766, %r765, %r5;
	mul.wide.s32 	%rd179, %r766, 4;
	add.s64 	%rd180, %rd142, %rd179;
	st.global.f32 	[%rd180], %f1473;
	st.global.f32 	[%rd180+128], %f1472;
	ld.global.nc.u32 	%r767, [%rd148+64];
	shl.b32 	%r768, %r767, 6;
	add.s32 	%r769, %r768, %r5;
	mul.wide.s32 	%rd181, %r769, 4;
	add.s64 	%rd182, %rd142, %rd181;
	st.global.f32 	[%rd182], %f1471;
	st.global.f32 	[%rd182+128], %f1470;
	ld.global.nc.u32 	%r770, [%rd148+68];
	shl.b32 	%r771, %r770, 6;
	add.s32 	%r772, %r771, %r5;
	mul.wide.s32 	%rd183, %r772, 4;
	add.s64 	%rd184, %rd142, %rd183;
	st.global.f32 	[%rd184], %f1469;
	st.global.f32 	[%rd184+128], %f1468;
	ld.global.nc.u32 	%r773, [%rd148+72];
	shl.b32 	%r774, %r773, 6;
	add.s32 	%r775, %r774, %r5;
	mul.wide.s32 	%rd185, %r775, 4;
	add.s64 	%rd186, %rd142, %rd185;
	st.global.f32 	[%rd186], %f1467;
	st.global.f32 	[%rd186+128], %f1466;
	ld.global.nc.u32 	%r776, [%rd148+76];
	shl.b32 	%r777, %r776, 6;
	add.s32 	%r778, %r777, %r5;
	mul.wide.s32 	%rd187, %r778, 4;
	add.s64 	%rd188, %rd142, %rd187;
	st.global.f32 	[%rd188], %f1465;
	st.global.f32 	[%rd188+128], %f1464;
	ld.global.nc.u32 	%r779, [%rd148+80];
	shl.b32 	%r780, %r779, 6;
	add.s32 	%r781, %r780, %r5;
	mul.wide.s32 	%rd189, %r781, 4;
	add.s64 	%rd190, %rd142, %rd189;
	st.global.f32 	[%rd190], %f1463;
	st.global.f32 	[%rd190+128], %f1462;
	add.s32 	%r782, %r1, 21;
	cvt.u64.u32 	%rd191, %r782;
	add.s64 	%rd192, %rd191, %rd145;
	shl.b64 	%rd193, %rd192, 2;
	add.s64 	%rd194, %rd143, %rd193;
	ld.global.nc.u32 	%r783, [%rd194];
	shl.b32 	%r784, %r783, 6;
	add.s32 	%r785, %r784, %r5;
	mul.wide.s32 	%rd195, %r785, 4;
	add.s64 	%rd196, %rd142, %rd195;
	st.global.f32 	[%rd196], %f1461;
	st.global.f32 	[%rd196+128], %f1460;
	ret;

}


// ===== COMPILED SASS (sm_100) =====

	.target	sm_100

	.elftype	@"ET_EXEC"


//--------------------- .note.nv.tkinfo           --------------------------
	.section	.note.nv.tkinfo,"",@"SHT_NOTE"
	.sectionflags	@"SHF_NOTE_NV_TKINFO"
	.tkinfo
        /*0018*/ 	.word	0x00000002
        /*0030*/ 	.string	""
        /*0030*/ 	.string	"ptxas"
        /*0030*/ 	.string	"Cuda compilation tools, release 13.0, V13.0.88"
        /*0030*/ 	.string	"Build cuda_13.0.r13.0/compiler.36424714_0"
        /*0030*/ 	.string	"-arch sm_100 -m 64 "



//--------------------- .note.nv.cuinfo           --------------------------
	.section	.note.nv.cuinfo,"",@"SHT_NOTE"
	.sectionflags	@"SHF_NOTE_NV_CUINFO"
        /*0018*/ 	.short	0x0002
        /*001a*/ 	.short	0x0064
        /*001c*/ 	.short	0x0082
	.zero		2


//--------------------- .nv.info                  --------------------------
	.section	.nv.info,"",@"SHT_CUDA_INFO"
	.align	4


	//----- nvinfo : EIATTR_REGCOUNT
	.align		4
        /*0000*/ 	.byte	0x04, 0x2f
        /*0002*/ 	.short	(.L_1 - .L_0)
	.align		4
.L_0:
        /*0004*/ 	.word	index@(_Z12_spmm_conv_0PKfPfiiPKiS3_S3_S0_)
        /*0008*/ 	.word	0x000000a8


	//----- nvinfo : EIATTR_FRAME_SIZE
	.align		4
.L_1:
        /*000c*/ 	.byte	0x04, 0x11
        /*000e*/ 	.short	(.L_3 - .L_2)
	.align		4
.L_2:
        /*0010*/ 	.word	index@(_Z12_spmm_conv_0PKfPfiiPKiS3_S3_S0_)
        /*0014*/ 	.word	0x00000000


	//----- nvinfo : EIATTR_REGCOUNT
	.align		4
.L_3:
        /*0018*/ 	.byte	0x04, 0x2f
        /*001a*/ 	.short	(.L_5 - .L_4)
	.align		4
.L_4:
        /*001c*/ 	.word	index@(_Z12_spmm_conv_1PKfPfiiPKiS3_S3_S0_)
        /*0020*/ 	.word	0x0000005c


	//----- nvinfo : EIATTR_FRAME_SIZE
	.align		4
.L_5:
        /*0024*/ 	.byte	0x04, 0x11
        /*0026*/ 	.short	(.L_7 - .L_6)
	.align		4
.L_6:
        /*0028*/ 	.word	index@(_Z12_spmm_conv_1PKfPfiiPKiS3_S3_S0_)
        /*002c*/ 	.word	0x00000000


	//----- nvinfo : EIATTR_REGCOUNT
	.align		4
.L_7:
        /*0030*/ 	.byte	0x04, 0x2f
        /*0032*/ 	.short	(.L_9 - .L_8)
	.align		4
.L_8:
        /*0034*/ 	.word	index@(_Z12_spmm_conv_2PKfPfiiPKiS3_S3_S0_)
        /*0038*/ 	.word	0x000000a8


	//----- nvinfo : EIATTR_FRAME_SIZE
	.align		4
.L_9:
        /*003c*/ 	.byte	0x04, 0x11
        /*003e*/ 	.short	(.L_11 - .L_10)
	.align		4
.L_10:
        /*0040*/ 	.word	index@(_Z12_spmm_conv_2PKfPfiiPKiS3_S3_S0_)
        /*0044*/ 	.word	0x00000000


	//----- nvinfo : EIATTR_REGCOUNT
	.align		4
.L_11:
        /*0048*/ 	.byte	0x04, 0x2f
        /*004a*/ 	.short	(.L_13 - .L_12)
	.align		4
.L_12:
        /*004c*/ 	.word	index@(_Z12_spmm_conv_3PKfPfiiPKiS3_S3_S0_)
        /*0050*/ 	.word	0x0000005c


	//----- nvinfo : EIATTR_FRAME_SIZE
	.align		4
.L_13:
        /*0054*/ 	.byte	0x04, 0x11
        /*0056*/ 	.short	(.L_15 - .L_14)
	.align		4
.L_14:
        /*0058*/ 	.word	index@(_Z12_spmm_conv_3PKfPfiiPKiS3_S3_S0_)
        /*005c*/ 	.word	0x00000000


	//----- nvinfo : EIATTR_REGCOUNT
	.align		4
.L_15:
        /*0060*/ 	.byte	0x04, 0x2f
        /*0062*/ 	.short	(.L_17 - .L_16)
	.align		4
.L_16:
        /*0064*/ 	.word	index@(_Z12_spmm_conv_4PKfPfiiPKiS3_S3_S0_)
        /*0068*/ 	.word	0x000000a8


	//----- nvinfo : EIATTR_FRAME_SIZE
	.align		4
.L_17:
        /*006c*/ 	.byte	0x04, 0x11
        /*006e*/ 	.short	(.L_19 - .L_18)
	.align		4
.L_18:
        /*0070*/ 	.word	index@(_Z12_spmm_conv_4PKfPfiiPKiS3_S3_S0_)
        /*0074*/ 	.word	0x00000000


	//----- nvinfo : EIATTR_REGCOUNT
	.align		4
.L_19:
        /*0078*/ 	.byte	0x04, 0x2f
        /*007a*/ 	.short	(.L_21 - .L_20)
	.align		4
.L_20:
        /*007c*/ 	.word	index@(_Z12_spmm_conv_5PKfPfiiPKiS3_S3_S0_)
        /*0080*/ 	.word	0x0000005c


	//----- nvinfo : EIATTR_FRAME_SIZE
	.align		4
.L_21:
        /*0084*/ 	.byte	0x04, 0x11
        /*0086*/ 	.short	(.L_23 - .L_22)
	.align		4
.L_22:
        /*0088*/ 	.word	index@(_Z12_spmm_conv_5PKfPfiiPKiS3_S3_S0_)
        /*008c*/ 	.word	0x00000000


	//----- nvinfo : EIATTR_REGCOUNT
	.align		4
.L_23:
        /*0090*/ 	.byte	0x04, 0x2f
        /*0092*/ 	.short	(.L_25 - .L_24)
	.align		4
.L_24:
        /*0094*/ 	.word	index@(_Z12_spmm_conv_6PKfPfiiPKiS3_S3_S0_)
        /*0098*/ 	.word	0x000000a8


	//----- nvinfo : EIATTR_FRAME_SIZE
	.align		4
.L_25:
        /*009c*/ 	.byte	0x04, 0x11
        /*009e*/ 	.short	(.L_27 - .L_26)
	.align		4
.L_26:
        /*00a0*/ 	.word	index@(_Z12_spmm_conv_6PKfPfiiPKiS3_S3_S0_)
        /*00a4*/ 	.word	0x00000000


	//----- nvinfo : EIATTR_REGCOUNT
	.align		4
.L_27:
        /*00a8*/ 	.byte	0x04, 0x2f
        /*00aa*/ 	.short	(.L_29 - .L_28)
	.align		4
.L_28:
        /*00ac*/ 	.word	index@(_Z12_spmm_conv_7PKfPfiiPKiS3_S3_S0_)
        /*00b0*/ 	.word	0x00000048


	//----- nvinfo : EIATTR_FRAME_SIZE
	.align		4
.L_29:
        /*00b4*/ 	.byte	0x04, 0x11
        /*00b6*/ 	.short	(.L_31 - .L_30)
	.align		4
.L_30:
        /*00b8*/ 	.word	index@(_Z12_spmm_conv_7PKfPfiiPKiS3_S3_S0_)
        /*00bc*/ 	.word	0x00000000


	//----- nvinfo : EIATTR_REGCOUNT
	.align		4
.L_31:
        /*00c0*/ 	.byte	0x04, 0x2f
        /*00c2*/ 	.short	(.L_33 - .L_32)
	.align		4
.L_32:
        /*00c4*/ 	.word	index@(_Z12_spmm_conv_8PKfPfiiPKiS3_S3_S0_)
        /*00c8*/ 	.word	0x00000080


	//----- nvinfo : EIATTR_FRAME_SIZE
	.align		4
.L_33:
        /*00cc*/ 	.byte	0x04, 0x11
        /*00ce*/ 	.short	(.L_35 - .L_34)
	.align		4
.L_34:
        /*00d0*/ 	.word	index@(_Z12_spmm_conv_8PKfPfiiPKiS3_S3_S0_)
        /*00d4*/ 	.word	0x00000000


	//----- nvinfo : EIATTR_REGCOUNT
	.align		4
.L_35:
        /*00d8*/ 	.byte	0x04, 0x2f
        /*00da*/ 	.short	(.L_37 - .L_36)
	.align		4
.L_36:
        /*00dc*/ 	.word	index@(_Z12_spmm_conv_9PKfPfiiPKiS3_S3_S0_)
        /*00e0*/ 	.word	0x0000007c


	//----- nvinfo : EIATTR_FRAME_SIZE
	.align		4
.L_37:
        /*00e4*/ 	.byte	0x04, 0x11
        /*00e6*/ 	.short	(.L_39 - .L_38)
	.align		4
.L_38:
        /*00e8*/ 	.word	index@(_Z12_spmm_conv_9PKfPfiiPKiS3_S3_S0_)
        /*00ec*/ 	.word	0x00000000


	//----- nvinfo : EIATTR_REGCOUNT
	.align		4
.L_39:
        /*00f0*/ 	.byte	0x04, 0x2f
        /*00f2*/ 	.short	(.L_41 - .L_40)
	.align		4
.L_40:
        /*00f4*/ 	.word	index@(_Z13_spmm_conv_10PKfPfiiPKiS3_S3_S0_)
        /*00f8*/ 	.word	0x00000080


	//----- nvinfo : EIATTR_FRAME_SIZE
	.align		4
.L_41:
        /*00fc*/ 	.byte	0x04, 0x11
        /*00fe*/ 	.short	(.L_43 - .L_42)
	.align		4
.L_42:
        /*0100*/ 	.word	index@(_Z13_spmm_conv_10PKfPfiiPKiS3_S3_S0_)
        /*0104*/ 	.word	0x00000000


	//----- nvinfo : EIATTR_REGCOUNT
	.align		4
.L_43:
        /*0108*/ 	.byte	0x04, 0x2f
        /*010a*/ 	.short	(.L_45 - .L_44)
	.align		4
.L_44:
        /*010c*/ 	.word	index@(_Z13_spmm_conv_11PKfPfiiPKiS3_S3_S0_)
        /*0110*/ 	.word	0x0000007c


	//----- nvinfo : EIATTR_FRAME_SIZE
	.align		4
.L_45:
        /*0114*/ 	.byte	0x04, 0x11
        /*0116*/ 	.short	(.L_47 - .L_46)
	.align		4
.L_46:
        /*0118*/ 	.word	index@(_Z13_spmm_conv_11PKfPfiiPKiS3_S3_S0_)
        /*011c*/ 	.word	0x00000000


	//----- nvinfo : EIATTR_REGCOUNT
	.align		4
.L_47:
        /*0120*/ 	.byte	0x04, 0x2f
        /*0122*/ 	.short	(.L_49 - .L_48)
	.align		4
.L_48:
        /*0124*/ 	.word	index@(_Z13_spmm_conv_12PKfPfiiPKiS3_S3_S0_)
        /*0128*/ 	.word	0x00000080


	//----- nvinfo : EIATTR_FRAME_SIZE
	.align		4
.L_49:
        /*012c*/ 	.byte	0x04, 0x11
        /*012e*/ 	.short	(.L_51 - .L_50)
	.align		4
.L_50:
        /*0130*/ 	.word	index@(_Z13_spmm_conv_12PKfPfiiPKiS3_S3_S0_)
        /*0134*/ 	.word	0x00000000


	//----- nvinfo : EIATTR_REGCOUNT
	.align		4
.L_51:
        /*0138*/ 	.byte	0x04, 0x2f
        /*013a*/ 	.short	(.L_53 - .L_52)
	.align		4
.L_52:
        /*013c*/ 	.word	index@(_Z13_spmm_conv_13PKfPfiiPKiS3_S3_S0_)
        /*0140*/ 	.word	0x0000007c


	//----- nvinfo : EIATTR_FRAME_SIZE
	.align		4
.L_53:
        /*0144*/ 	.byte	0x04, 0x11
        /*0146*/ 	.short	(.L_55 - .L_54)
	.align		4
.L_54:
        /*0148*/ 	.word	index@(_Z13_spmm_conv_13PKfPfiiPKiS3_S3_S0_)
        /*014c*/ 	.word	0x00000000


	//----- nvinfo : EIATTR_REGCOUNT
	.align		4
.L_55:
        /*0150*/ 	.byte	0x04, 0x2f
        /*0152*/ 	.short	(.L_57 - .L_56)
	.align		4
.L_56:
        /*0154*/ 	.word	index@(_Z13_spmm_conv_14PKfPfiiPKiS3_S3_S0_)
        /*0158*/ 	.word	0x00000080


	//----- nvinfo : EIATTR_FRAME_SIZE
	.align		4
.L_57:
        /*015c*/ 	.byte	0x04, 0x11
        /*015e*/ 	.short	(.L_59 - .L_58)
	.align		4
.L_58:
        /*0160*/ 	.word	index@(_Z13_spmm_conv_14PKfPfiiPKiS3_S3_S0_)
        /*0164*/ 	.word	0x00000000


	//----- nvinfo : EIATTR_REGCOUNT
	.align		4
.L_59:
        /*0168*/ 	.byte	0x04, 0x2f
        /*016a*/ 	.short	(.L_61 - .L_60)
	.align		4
.L_60:
        /*016c*/ 	.word	index@(_Z13_spmm_conv_15PKfPfiiPKiS3_S3_S0_)
        /*0170*/ 	.word	0x0000007c


	//----- nvinfo : EIATTR_FRAME_SIZE
	.align		4
.L_61:
        /*0174*/ 	.byte	0x04, 0x11
        /*0176*/ 	.short	(.L_63 - .L_62)
	.align		4
.L_62:
        /*0178*/ 	.word	index@(_Z13_spmm_conv_15PKfPfiiPKiS3_S3_S0_)
        /*017c*/ 	.word	0x00000000


	//----- nvinfo : EIATTR_MIN_STACK_SIZE
	.align		4
.L_63:
        /*0180*/ 	.byte	0x04, 0x12
        /*0182*/ 	.short	(.L_65 - .L_64)
	.align		4
.L_64:
        /*0184*/ 	.word	index@(_Z13_spmm_conv_15PKfPfiiPKiS3_S3_S0_)
        /*0188*/ 	.word	0x00000000


	//----- nvinfo : EIATTR_MIN_STACK_SIZE
	.align		4
.L_65:
        /*018c*/ 	.byte	0x04, 0x12
        /*018e*/ 	.short	(.L_67 - .L_66)
	.align		4
.L_66:
        /*0190*/ 	.word	index@(_Z13_spmm_conv_14PKfPfiiPKiS3_S3_S0_)
        /*0194*/ 	.word	0x00000000


	//----- nvinfo : EIATTR_MIN_STACK_SIZE
	.align		4
.L_67:
        /*0198*/ 	.byte	0x04, 0x12
        /*019a*/ 	.short	(.L_69 - .L_68)
	.align		4
.L_68:
        /*019c*/ 	.word	index@(_Z13_spmm_conv_13PKfPfiiPKiS3_S3_S0_)
        /*01a0*/ 	.word	0x00000000


	//----- nvinfo : EIATTR_MIN_STACK_SIZE
	.align		4
.L_69:
        /*01a4*/ 	.byte	0x04, 0x12
        /*01a6*/ 	.short	(.L_71 - .L_70)
	.align		4
.L_70:
        /*01a8*/ 	.word	index@(_Z13_spmm_conv_12PKfPfiiPKiS3_S3_S0_)
        /*01ac*/ 	.word	0x00000000


	//----- nvinfo : EIATTR_MIN_STACK_SIZE
	.align		4
.L_71:
        /*01b0*/ 	.byte	0x04, 0x12
        /*01b2*/ 	.short	(.L_73 - .L_72)
	.align		4
.L_72:
        /*01b4*/ 	.word	index@(_Z13_spmm_conv_11PKfPfiiPKiS3_S3_S0_)
        /*01b8*/ 	.word	0x00000000


	//----- nvinfo : EIATTR_MIN_STACK_SIZE
	.align		4
.L_73:
        /*01bc*/ 	.byte	0x04, 0x12
        /*01be*/ 	.short	(.L_75 - .L_74)
	.align		4
.L_74:
        /*01c0*/ 	.word	index@(_Z13_spmm_conv_10PKfPfiiPKiS3_S3_S0_)
        /*01c4*/ 	.word	0x00000000


	//----- nvinfo : EIATTR_MIN_STACK_SIZE
	.align		4
.L_75:
        /*01c8*/ 	.byte	0x04, 0x12
        /*01ca*/ 	.short	(.L_77 - .L_76)
	.align		4
.L_76:
        /*01cc*/ 	.word	index@(_Z12_spmm_conv_9PKfPfiiPKiS3_S3_S0_)
        /*01d0*/ 	.word	0x00000000


	//----- nvinfo : EIATTR_MIN_STACK_SIZE
	.align		4
.L_77:
        /*01d4*/ 	.byte	0x04, 0x12
        /*01d6*/ 	.short	(.L_79 - .L_78)
	.align		4
.L_78:
        /*01d8*/ 	.word	index@(_Z12_spmm_conv_8PKfPfiiPKiS3_S3_S0_)
        /*01dc*/ 	.word	0x00000000


	//----- nvinfo : EIATTR_MIN_STACK_SIZE
	.align		4
.L_79:
        /*01e0*/ 	.byte	0x04, 0x12
        /*01e2*/ 	.short	(.L_81 - .L_80)
	.align		4
.L_80:
        /*01e4*/ 	.word	index@(_Z12_spmm_conv_7PKfPfiiPKiS3_S3_S0_)
        /*01e8*/ 	.word	0x00000000


	//----- nvinfo : EIATTR_MIN_STACK_SIZE
	.align		4
.L_81:
        /*01ec*/ 	.byte	0x04, 0x12
        /*01ee*/ 	.short	(.L_83 - .L_82)
	.align		4
.L_82:
        /*01f0*/ 	.word	index@(_Z12_spmm_conv_6PKfPfiiPKiS3_S3_S0_)
        /*01f4*/ 	.word	0x00000000


	//----- nvinfo : EIATTR_MIN_STACK_SIZE
	.align		4
.L_83:
        /*01f8*/ 	.byte	0x04, 0x12
        /*01fa*/ 	.short	(.L_85 - .L_84)
	.align		4
.L_84:
        /*01fc*/ 	.word	index@(_Z12_spmm_conv_5PKfPfiiPKiS3_S3_S0_)
        /*0200*/ 	.word	0x00000000


	//----- nvinfo : EIATTR_MIN_STACK_SIZE
	.align		4
.L_85:
        /*0204*/ 	.byte	0x04, 0x12
        /*0206*/ 	.short	(.L_87 - .L_86)
	.align		4
.L_86:
        /*0208*/ 	.word	index@(_Z12_spmm_conv_4PKfPfiiPKiS3_S3_S0_)
        /*020c*/ 	.word	0x00000000


	//----- nvinfo : EIATTR_MIN_STACK_SIZE
	.align		4
.L_87:
        /*0210*/ 	.byte	0x04, 0x12
        /*0212*/ 	.short	(.L_89 - .L_88)
	.align		4
.L_88:
        /*0214*/ 	.word	index@(_Z12_spmm_conv_3PKfPfiiPKiS3_S3_S0_)
        /*0218*/ 	.word	0x00000000


	//----- nvinfo : EIATTR_MIN_STACK_SIZE
	.align		4
.L_89:
        /*021c*/ 	.byte	0x04, 0x12
        /*021e*/ 	.short	(.L_91 - .L_90)
	.align		4
.L_90:
        /*0220*/ 	.word	index@(_Z12_spmm_conv_2PKfPfiiPKiS3_S3_S0_)
        /*0224*/ 	.word	0x00000000


	//----- nvinfo : EIATTR_MIN_STACK_SIZE
	.align		4
.L_91:
        /*0228*/ 	.byte	0x04, 0x12
        /*022a*/ 	.short	(.L_93 - .L_92)
	.align		4
.L_92:
        /*022c*/ 	.word	index@(_Z12_spmm_conv_1PKfPfiiPKiS3_S3_S0_)
        /*0230*/ 	.word	0x00000000


	//----- nvinfo : EIATTR_MIN_STACK_SIZE
	.align		4
.L_93:
        /*0234*/ 	.byte	0x04, 0x12
        /*0236*/ 	.short	(.L_95 - .L_94)
	.align		4
.L_94:
        /*0238*/ 	.word	index@(_Z12_spmm_conv_0PKfPfiiPKiS3_S3_S0_)
        /*023c*/ 	.word	0x00000000
.L_95:


//--------------------- .nv.compat                --------------------------
	.section	.nv.compat,"",@"SHT_CUDA_COMPAT_INFO"
	.align	4
        /*0000*/ 	.byte	0x02, 0x09, 0x00, 0x00, 0x02, 0x02, 0x01, 0x00, 0x02, 0x05, 0x05, 0x00, 0x03, 0x07, 0x01, 0x01
        /*0010*/ 	.byte	0x02, 0x03, 0x00, 0x00, 0x02, 0x06, 0x01, 0x00, 0x04, 0x0b, 0x08, 0x00, 0x09, 0x00, 0x00, 0x00
        /*0020*/ 	.byte	0x00, 0x00, 0x00, 0x00


//--------------------- .nv.info._Z13_spmm_conv_15PKfPfiiPKiS3_S3_S0_ --------------------------
	.section	.nv.info._Z13_spmm_conv_15PKfPfiiPKiS3_S3_S0_,"",@"SHT_CUDA_INFO"
	.sectionflags	@""
	.align	4


	//----- nvinfo : EIATTR_CUDA_API_VERSION
	.align		4
        /*0000*/ 	.byte	0x04, 0x37
        /*0002*/ 	.short	(.L_97 - .L_96)
.L_96:
        /*0004*/ 	.word	0x00000082


	//----- nvinfo : EIATTR_KPARAM_INFO
	.align		4
.L_97:
        /*0008*/ 	.byte	0x04, 0x17
        /*000a*/ 	.short	(.L_99 - .L_98)
.L_98:
        /*000c*/ 	.word	0x00000000
        /*0010*/ 	.short	0x0007
        /*0012*/ 	.short	0x0030
        /*0014*/ 	.byte	0x00, 0xf5, 0x21, 0x00


	//----- nvinfo : EIATTR_KPARAM_INFO
	.align		4
.L_99:
        /*0018*/ 	.byte	0x04, 0x17
        /*001a*/ 	.short	(.L_101 - .L_100)
.L_100:
        /*001c*/ 	.word	0x00000000
        /*0020*/ 	.short	0x0006
        /*0022*/ 	.short	0x0028
        /*0024*/ 	.byte	0x00, 0xf5, 0x21, 0x00


	//----- nvinfo : EIATTR_KPARAM_INFO
	.align		4
.L_101:
        /*0028*/ 	.byte	0x04, 0x17
        /*002a*/ 	.short	(.L_103 - .L_102)
.L_102:
        /*002c*/ 	.word	0x00000000
        /*0030*/ 	.short	0x0005
        /*0032*/ 	.short	0x0020
        /*0034*/ 	.byte	0x00, 0xf5, 0x21, 0x00


	//----- nvinfo : EIATTR_KPARAM_INFO
	.align		4
.L_103:
        /*0038*/ 	.byte	0x04, 0x17
        /*003a*/ 	.short	(.L_105 - .L_104)
.L_104:
        /*003c*/ 	.word	0x00000000
        /*0040*/ 	.short	0x0004
        /*0042*/ 	.short	0x0018
        /*0044*/ 	.byte	0x00, 0xf5, 0x21, 0x00


	//----- nvinfo : EIATTR_KPARAM_INFO
	.align		4
.L_105:
        /*0048*/ 	.byte	0x04, 0x17
        /*004a*/ 	.short	(.L_107 - .L_106)
.L_106:
        /*004c*/ 	.word	0x00000000
        /*0050*/ 	.short	0x0003
        /*0052*/ 	.short	0x0014
        /*0054*/ 	.byte	0x00, 0xf0, 0x11, 0x00


	//----- nvinfo : EIATTR_KPARAM_INFO
	.align		4
.L_107:
        /*0058*/ 	.byte	0x04, 0x17
        /*005a*/ 	.short	(.L_109 - .L_108)
.L_108:
        /*005c*/ 	.word	0x00000000
        /*0060*/ 	.short	0x0002
        /*0062*/ 	.short	0x0010
        /*0064*/ 	.byte	0x00, 0xf0, 0x11, 0x00


	//----- nvinfo : EIATTR_KPARAM_INFO
	.align		4
.L_109:
        /*0068*/ 	.byte	0x04, 0x17
        /*006a*/ 	.short	(.L_111 - .L_110)
.L_110:
        /*006c*/ 	.word	0x00000000
        /*0070*/ 	.short	0x0001
        /*0072*/ 	.short	0x0008
        /*0074*/ 	.byte	0x00, 0xf5, 0x21, 0x00


	//----- nvinfo : EIATTR_KPARAM_INFO
	.align		4
.L_111:
        /*0078*/ 	.byte	0x04, 0x17
        /*007a*/ 	.short	(.L_113 - .L_112)
.L_112:
        /*007c*/ 	.word	0x00000000
        /*0080*/ 	.short	0x0000
        /*0082*/ 	.short	0x0000
        /*0084*/ 	.byte	0x00, 0xf5, 0x21, 0x00


	//----- nvinfo : EIATTR_SPARSE_MMA_MASK
	.align		4
.L_113:
        /*0088*/ 	.byte	0x03, 0x50
        /*008a*/ 	.short	0x0000


	//----- nvinfo : EIATTR_MAXREG_COUNT
	.align		4
        /*008c*/ 	.byte	0x03, 0x1b
        /*008e*/ 	.short	0x00ff


	//----- nvinfo : EIATTR_MERCURY_ISA_VERSION
	.align		4
        /*0090*/ 	.byte	0x03, 0x5f
        /*0092*/ 	.short	0x0101


	//----- nvinfo : EIATTR_COOP_GROUP_MASK_REGIDS
	.align		4
        /*0094*/ 	.byte	0x04, 0x29
        /*0096*/ 	.short	(.L_115 - .L_114)


	//   ....[0]....
.L_114:
        /*0098*/ 	.word	0xffffffff


	//   ....[1]....
        /*009c*/ 	.word	0xffffffff


	//   ....[2]....
        /*00a0*/ 	.word	0xffffffff


	//   ....[3]....
        /*00a4*/ 	.word	0xffffffff


	//   ....[4]....
        /*00a8*/ 	.word	0xffffffff


	//   ....[5]....
        /*00ac*/ 	.word	0xffffffff


	//   ....[6]....
        /*00b0*/ 	.word	0xffffffff


	//   ....[7]....
        /*00b4*/ 	.word	0xffffffff


	//   ....[8]....
        /*00b8*/ 	.word	0xffffffff


	//   ....[9]....
        /*00bc*/ 	.word	0xffffffff


	//   ....[10]....
        /*00c0*/ 	.word	0xffffffff


	//   ....[11]....
        /*00c4*/ 	.word	0xffffffff


	//   ....[12]....
        /*00c8*/ 	.word	0xffffffff


	//   ....[13]....
        /*00cc*/ 	.word	0xffffffff


	//   ....[14]....
        /*00d0*/ 	.word	0xffffffff


	//   ....[15]....
        /*00d4*/ 	.word	0xffffffff


	//   ....[16]....
        /*00d8*/ 	.word	0xffffffff


	//   ....[17]....
        /*00dc*/ 	.word	0xffffffff


	//   ....[18]....
        /*00e0*/ 	.word	0xffffffff


	//   ....[19]....
        /*00e4*/ 	.word	0xffffffff


	//   ....[20]....
        /*00e8*/ 	.word	0xffffffff


	//   ....[21]....
        /*00ec*/ 	.word	0xffffffff


	//   ....[22]....
        /*00f0*/ 	.word	0xffffffff


	//   ....[23]....
        /*00f4*/ 	.word	0xffffffff


	//   ....[24]....
        /*00f8*/ 	.word	0xffffffff


	//   ....[25]....
        /*00fc*/ 	.word	0xffffffff


	//   ....[26]....
        /*0100*/ 	.word	0xffffffff


	//   ....[27]....
        /*0104*/ 	.word	0xffffffff


	//   ....[28]....
        /*0108*/ 	.word	0xffffffff


	//   ....[29]....
        /*010c*/ 	.word	0xffffffff


	//   ....[30]....
        /*0110*/ 	.word	0xffffffff


	//   ....[31]....
        /*0114*/ 	.word	0xffffffff


	//   ....[32]....
        /*0118*/ 	.word	0xffffffff


	//   ....[33]....
        /*011c*/ 	.word	0xffffffff


	//   ....[34]....
        /*0120*/ 	.word	0xffffffff


	//   ....[35]....
        /*0124*/ 	.word	0xffffffff


	//   ....[36]....
        /*0128*/ 	.word	0xffffffff


	//   ....[37]....
        /*012c*/ 	.word	0xffffffff


	//   ....[38]....
        /*0130*/ 	.word	0xffffffff


	//   ....[39]....
        /*0134*/ 	.word	0xffffffff


	//   ....[40]....
        /*0138*/ 	.word	0xffffffff


	//   ....[41]....
        /*013c*/ 	.word	0xffffffff


	//   ....[42]....
        /*0140*/ 	.word	0xffffffff


	//   ....[43]....
        /*0144*/ 	.word	0xffffffff


	//   ....[44]....
        /*0148*/ 	.word	0xffffffff


	//   ....[45]....
        /*014c*/ 	.word	0xffffffff


	//   ....[46]....
        /*0150*/ 	.word	0xffffffff


	//   ....[47]....
        /*0154*/ 	.word	0xffffffff


	//   ....[48]....
        /*0158*/ 	.word	0xffffffff


	//   ....[49]....
        /*015c*/ 	.word	0xffffffff


	//   ....[50]....
        /*0160*/ 	.word	0xffffffff


	//   ....[51]....
        /*0164*/ 	.word	0xffffffff


	//   ....[52]....
        /*0168*/ 	.word	0xffffffff


	//   ....[53]....
        /*016c*/ 	.word	0xffffffff


	//   ....[54]....
        /*0170*/ 	.word	0xffffffff


	//   ....[55]....
        /*0174*/ 	.word	0xffffffff


	//   ....[56]....
        /*0178*/ 	.word	0xffffffff


	//   ....[57]....
        /*017c*/ 	.word	0xffffffff


	//   ....[58]....
        /*0180*/ 	.word	0xffffffff


	//   ....[59]....
        /*0184*/ 	.word	0xffffffff


	//   ....[60]....
        /*0188*/ 	.word	0xffffffff


	//   ....[61]....
        /*018c*/ 	.word	0xffffffff


	//   ....[62]....
        /*0190*/ 	.word	0xffffffff


	//   ....[63]....
        /*0194*/ 	.word	0xffffffff


	//   ....[64]....
        /*0198*/ 	.word	0xffffffff


	//   ....[65]....
        /*019c*/ 	.word	0xffffffff


	//   ....[66]....
        /*01a0*/ 	.word	0xffffffff


	//   ....[67]....
        /*01a4*/ 	.word	0xffffffff


	//   ....[68]....
        /*01a8*/ 	.word	0xffffffff


	//   ....[69]....
        /*01ac*/ 	.word	0xffffffff


	//   ....[70]....
        /*01b0*/ 	.word	0xffffffff


	//   ....[71]....
        /*01b4*/ 	.word	0xffffffff


	//   ....[72]....
        /*01b8*/ 	.word	0xffffffff


	//   ....[73]....
        /*01bc*/ 	.word	0xffffffff


	//   ....[74]....
        /*01c0*/ 	.word	0xffffffff


	//   ....[75]....
        /*01c4*/ 	.word	0xffffffff


	//   ....[76]....
        /*01c8*/ 	.word	0xffffffff


	//   ....[77]....
        /*01cc*/ 	.word	0xffffffff


	//   ....[78]....
        /*01d0*/ 	.word	0xffffffff


	//   ....[79]....
        /*01d4*/ 	.word	0xffffffff


	//   ....[80]....
        /*01d8*/ 	.word	0xffffffff


	//   ....[81]....
        /*01dc*/ 	.word	0xffffffff


	//   ....[82]....
        /*01e0*/ 	.word	0xffffffff


	//   ....[83]....
        /*01e4*/ 	.word	0xffffffff


	//   ....[84]....
        /*01e8*/ 	.word	0xffffffff


	//   ....[85]....
        /*01ec*/ 	.word	0xffffffff


	//   ....[86]....
        /*01f0*/ 	.word	0xffffffff


	//   ....[87]....
        /*01f4*/ 	.word	0xffffffff


	//   ....[88]....
        /*01f8*/ 	.word	0xffffffff


	//   ....[89]....
        /*01fc*/ 	.word	0xffffffff


	//   ....[90]....
        /*0200*/ 	.word	0xffffffff


	//   ....[91]....
        /*0204*/ 	.word	0xffffffff


	//   ....[92]....
        /*0208*/ 	.word	0xffffffff


	//   ....[93]....
        /*020c*/ 	.word	0xffffffff


	//   ....[94]....
        /*0210*/ 	.word	0xffffffff


	//   ....[95]....
        /*0214*/ 	.word	0xffffffff


	//   ....[96]....
        /*0218*/ 	.word	0xffffffff


	//   ....[97]....
        /*021c*/ 	.word	0xffffffff


	//   ....[98]....
        /*0220*/ 	.word	0xffffffff


	//   ....[99]....
        /*0224*/ 	.word	0xffffffff


	//   ....[100]....
        /*0228*/ 	.word	0xffffffff


	//   ....[101]....
        /*022c*/ 	.word	0xffffffff


	//   ....[102]....
        /*0230*/ 	.word	0xffffffff


	//   ....[103]....
        /*0234*/ 	.word	0xffffffff


	//   ....[104]....
        /*0238*/ 	.word	0xffffffff


	//   ....[105]....
        /*023c*/ 	.word	0xffffffff


	//   ....[106]....
        /*0240*/ 	.word	0xffffffff


	//   ....[107]....
        /*0244*/ 	.word	0xffffffff


	//   ....[108]....
        /*0248*/ 	.word	0xffffffff


	//   ....[109]....
        /*024c*/ 	.word	0xffffffff


	//   ....[110]....
        /*0250*/ 	.word	0xffffffff


	//   ....[111]....
        /*0254*/ 	.word	0xffffffff


	//   ....[112]....
        /*0258*/ 	.word	0xffffffff


	//   ....[113]....
        /*025c*/ 	.word	0xffffffff


	//   ....[114]....
        /*0260*/ 	.word	0xffffffff


	//   ....[115]....
        /*0264*/ 	.word	0xffffffff


	//   ....[116]....
        /*0268*/ 	.word	0xffffffff


	//   ....[117]....
        /*026c*/ 	.word	0xffffffff


	//   ....[118]....
        /*0270*/ 	.word	0xffffffff


	//   ....[119]....
        /*0274*/ 	.word	0xffffffff


	//   ....[120]....
        /*0278*/ 	.word	0xffffffff


	//   ....[121]....
        /*027c*/ 	.word	0xffffffff


	//   ....[122]....
        /*0280*/ 	.word	0xffffffff


	//   ....[123]....
        /*0284*/ 	.word	0xffffffff


	//   ....[124]....
        /*0288*/ 	.word	0xffffffff


	//   ....[125]....
        /*028c*/ 	.word	0xffffffff


	//   ....[126]....
        /*0290*/ 	.word	0xffffffff


	//   ....[127]....
        /*0294*/ 	.word	0xffffffff


	//   ....[128]....
        /*0298*/ 	.word	0xffffffff


	//   ....[129]....
        /*029c*/ 	.word	0xffffffff


	//   ....[130]....
        /*02a0*/ 	.word	0xffffffff


	//   ....[131]....
        /*02a4*/ 	.word	0xffffffff


	//   ....[132]....
        /*02a8*/ 	.word	0xffffffff


	//   ....[133]....
        /*02ac*/ 	.word	0xffffffff


	//   ....[134]....
        /*02b0*/ 	.word	0xffffffff


	//   ....[135]....
        /*02b4*/ 	.word	0xffffffff


	//   ....[136]....
        /*02b8*/ 	.word	0xffffffff


	//   ....[137]....
        /*02bc*/ 	.word	0xffffffff


	//   ....[138]....
        /*02c0*/ 	.word	0xffffffff


	//   ....[139]....
        /*02c4*/ 	.word	0xffffffff


	//   ....[140]....
        /*02c8*/ 	.word	0xffffffff


	//   ....[141]....
        /*02cc*/ 	.word	0xffffffff


	//   ....[142]....
        /*02d0*/ 	.word	0xffffffff


	//   ....[143]....
        /*02d4*/ 	.word	0xffffffff


	//   ....[144]....
        /*02d8*/ 	.word	0xffffffff


	//   ....[145]....
        /*02dc*/ 	.word	0xffffffff


	//   ....[146]....
        /*02e0*/ 	.word	0xffffffff


	//   ....[147]....
        /*02e4*/ 	.word	0xffffffff


	//   ....[148]....
        /*02e8*/ 	.word	0xffffffff


	//   ....[149]....
        /*02ec*/ 	.word	0xffffffff


	//   ....[150]....
        /*02f0*/ 	.word	0xffffffff


	//   ....[151]....
        /*02f4*/ 	.word	0xffffffff


	//   ....[152]....
        /*02f8*/ 	.word	0xffffffff


	//   ....[153]....
        /*02fc*/ 	.word	0xffffffff


	//   ....[154]....
        /*0300*/ 	.word	0xffffffff


	//   ....[155]....
        /*0304*/ 	.word	0xffffffff


	//   ....[156]....
        /*0308*/ 	.word	0xffffffff


	//   ....[157]....
        /*030c*/ 	.word	0xffffffff


	//   ....[158]....
        /*0310*/ 	.word	0xffffffff


	//   ....[159]....
        /*0314*/ 	.word	0xffffffff


	//   ....[160]....
        /*0318*/ 	.word	0xffffffff


	//   ....[161]....
        /*031c*/ 	.word	0xffffffff


	//   ....[162]....
        /*0320*/ 	.word	0xffffffff


	//   ....[163]....
        /*0324*/ 	.word	0xffffffff


	//   ....[164]....
        /*0328*/ 	.word	0xffffffff


	//   ....[165]....
        /*032c*/ 	.word	0xffffffff


	//   ....[166]....
        /*0330*/ 	.word	0xffffffff


	//   ....[167]....
        /*0334*/ 	.word	0xffffffff


	//   ....[168]....
        /*0338*/ 	.word	0xffffffff


	//   ....[169]....
        /*033c*/ 	.word	0xffffffff


	//   ....[170]....
        /*0340*/ 	.word	0xffffffff


	//   ....[171]....
        /*0344*/ 	.word	0xffffffff


	//   ....[172]....
        /*0348*/ 	.word	0xffffffff


	//   ....[173]....
        /*034c*/ 	.word	0xffffffff


	//   ....[174]....
        /*0350*/ 	.word	0xffffffff


	//   ....[175]....
        /*0354*/ 	.word	0xffffffff


	//   ....[176]....
        /*0358*/ 	.word	0xffffffff


	//   ....[177]....
        /*035c*/ 	.word	0xffffffff


	//   ....[178]....
        /*0360*/ 	.word	0xffffffff


	//   ....[179]....
        /*0364*/ 	.word	0xffffffff


	//   ....[180]....
        /*0368*/ 	.word	0xffffffff


	//   ....[181]....
        /*036c*/ 	.word	0xffffffff


	//   ....[182]....
        /*0370*/ 	.word	0xffffffff


	//   ....[183]....
        /*0374*/ 	.word	0xffffffff


	//   ....[184]....
        /*0378*/ 	.word	0xffffffff


	//   ....[185]....
        /*037c*/ 	.word	0xffffffff


	//   ....[186]....
        /*0380*/ 	.word	0xffffffff


	//   ....[187]....
        /*0384*/ 	.word	0xffffffff


	//   ....[188]....
        /*0388*/ 	.word	0xffffffff


	//   ....[189]....
        /*038c*/ 	.word	0xffffffff


	//   ....[190]....
        /*0390*/ 	.word	0xffffffff


	//   ....[191]....
        /*0394*/ 	.word	0xffffffff


	//   ....[192]....
        /*0398*/ 	.word	0xffffffff


	//   ....[193]....
        /*039c*/ 	.word	0xffffffff


	//   ....[194]....
        /*03a0*/ 	.word	0xffffffff


	//   ....[195]....
        /*03a4*/ 	.word	0xffffffff


	//   ....[196]....
        /*03a8*/ 	.word	0xffffffff


	//   ....[197]....
        /*03ac*/ 	.word	0xffffffff


	//   ....[198]....
        /*03b0*/ 	.word	0xffffffff


	//   ....[199]....
        /*03b4*/ 	.word	0xffffffff


	//   ....[200]....
        /*03b8*/ 	.word	0xffffffff


	//   ....[201]....
        /*03bc*/ 	.word	0xffffffff


	//   ....[202]....
        /*03c0*/ 	.word	0xffffffff


	//   ....[203]....
        /*03c4*/ 	.word	0xffffffff


	//   ....[204]....
        /*03c8*/ 	.word	0xffffffff


	//   ....[205]....
        /*03cc*/ 	.word	0xffffffff


	//   ....[206]....
        /*03d0*/ 	.word	0xffffffff


	//   ....[207]....
        /*03d4*/ 	.word	0xffffffff


	//   ....[208]....
        /*03d8*/ 	.word	0xffffffff


	//   ....[209]....
        /*03dc*/ 	.word	0xffffffff


	//   ....[210]....
        /*03e0*/ 	.word	0xffffffff


	//   ....[211]....
        /*03e4*/ 	.word	0xffffffff


	//   ....[212]....
        /*03e8*/ 	.word	0xffffffff


	//   ....[213]....
        /*03ec*/ 	.word	0xffffffff


	//   ....[214]....
        /*03f0*/ 	.word	0xffffffff


	//   ....[215]....
        /*03f4*/ 	.word	0xffffffff


	//   ....[216]....
        /*03f8*/ 	.word	0xffffffff


	//   ....[217]....
        /*03fc*/ 	.word	0xffffffff


	//   ....[218]....
        /*0400*/ 	.word	0xffffffff


	//   ....[219]....
        /*0404*/ 	.word	0xffffffff


	//   ....[220]....
        /*0408*/ 	.word	0xffffffff


	//   ....[221]....
        /*040c*/ 	.word	0xffffffff


	//   ....[222]....
        /*0410*/ 	.word	0xffffffff


	//   ....[223]....
        /*0414*/ 	.word	0xffffffff


	//   ....[224]....
        /*0418*/ 	.word	0xffffffff


	//   ....[225]....
        /*041c*/ 	.word	0xffffffff


	//   ....[226]....
        /*0420*/ 	.word	0xffffffff


	//   ....[227]....
        /*0424*/ 	.word	0xffffffff


	//   ....[228]....
        /*0428*/ 	.word	0xffffffff


	//   ....[229]....
        /*042c*/ 	.word	0xffffffff


	//   ....[230]....
        /*0430*/ 	.word	0xffffffff


	//   ....[231]....
        /*0434*/ 	.word	0xffffffff


	//   ....[232]....
        /*0438*/ 	.word	0xffffffff


	//   ....[233]....
        /*043c*/ 	.word	0xffffffff


	//   ....[234]....
        /*0440*/ 	.word	0xffffffff


	//   ....[235]....
        /*0444*/ 	.word	0xffffffff


	//   ....[236]....
        /*0448*/ 	.word	0xffffffff


	//   ....[237]....
        /*044c*/ 	.word	0xffffffff


	//   ....[238]....
        /*0450*/ 	.word	0xffffffff


	//   ....[239]....
        /*0454*/ 	.word	0xffffffff


	//   ....[240]....
        /*0458*/ 	.word	0xffffffff


	//   ....[241]....
        /*045c*/ 	.word	0xffffffff


	//   ....[242]....
        /*0460*/ 	.word	0xffffffff


	//   ....[243]....
        /*0464*/ 	.word	0xffffffff


	//   ....[244]....
        /*0468*/ 	.word	0xffffffff


	//   ....[245]....
        /*046c*/ 	.word	0xffffffff


	//   ....[246]....
        /*0470*/ 	.word	0xffffffff


	//   ....[247]....
        /*0474*/ 	.word	0xffffffff


	//   ....[248]....
        /*0478*/ 	.word	0xffffffff


	//   ....[249]....
        /*047c*/ 	.word	0xffffffff


	//   ....[250]....
        /*0480*/ 	.word	0xffffffff


	//   ....[251]....
        /*0484*/ 	.word	0xffffffff


	//   ....[252]....
        /*0488*/ 	.word	0xffffffff


	//   ....[253]....
        /*048c*/ 	.word	0xffffffff


	//   ....[254]....
        /*0490*/ 	.word	0xffffffff


	//   ....[255]....
        /*0494*/ 	.word	0xffffffff


	//   ....[0]....
        /*0498*/ 	.word	0xffffffff


	//   ....[1]....
        /*049c*/ 	.word	0xffffffff


	//   ....[2]....
        /*04a0*/ 	.word	0xffffffff


	//   ....[3]....
        /*04a4*/ 	.word	0xffffffff


	//   ....[4]....
        /*04a8*/ 	.word	0xffffffff


	//   ....[5]....
        /*04ac*/ 	.word	0xffffffff


	//   ....[6]....
        /*04b0*/ 	.word	0xffffffff


	//   ....[7]....
        /*04b4*/ 	.word	0xffffffff


	//   ....[8]....
        /*04b8*/ 	.word	0xffffffff


	//   ....[9]....
        /*04bc*/ 	.word	0xffffffff


	//   ....[10]....
        /*04c0*/ 	.word	0xffffffff


	//   ....[11]....
        /*04c4*/ 	.word	0xffffffff


	//   ....[12]....
        /*04c8*/ 	.word	0xffffffff


	//   ....[13]....
        /*04cc*/ 	.word	0xffffffff


	//   ....[14]....
        /*04d0*/ 	.word	0xffffffff


	//   ....[15]....
        /*04d4*/ 	.word	0xffffffff


	//   ....[16]....
        /*04d8*/ 	.word	0xffffffff


	//   ....[17]....
        /*04dc*/ 	.word	0xffffffff


	//   ....[18]....
        /*04e0*/ 	.word	0xffffffff


	//   ....[19]....
        /*04e4*/ 	.word	0xffffffff


	//   ....[20]....
        /*04e8*/ 	.word	0xffffffff


	//   ....[21]....
        /*04ec*/ 	.word	0xffffffff


	//   ....[22]....
        /*04f0*/ 	.word	0xffffffff


	//   ....[23]....
        /*04f4*/ 	.word	0xffffffff


	//   ....[24]....
        /*04f8*/ 	.word	0xffffffff


	//   ....[25]....
        /*04fc*/ 	.word	0xffffffff


	//   ....[26]....
        /*0500*/ 	.word	0xffffffff


	//   ....[27]....
        /*0504*/ 	.word	0xffffffff


	//   ....[28]....
        /*0508*/ 	.word	0xffffffff


	//   ....[29]....
        /*050c*/ 	.word	0xffffffff


	//   ....[30]....
        /*0510*/ 	.word	0xffffffff


	//   ....[31]....
        /*0514*/ 	.word	0xffffffff


	//   ....[32]....
        /*0518*/ 	.word	0xffffffff


	//   ....[33]....
        /*051c*/ 	.word	0xffffffff


	//   ....[34]....
        /*0520*/ 	.word	0xffffffff


	//   ....[35]....
        /*0524*/ 	.word	0xffffffff


	//   ....[36]....
        /*0528*/ 	.word	0xffffffff


	//   ....[37]....
        /*052c*/ 	.word	0xffffffff


	//   ....[38]....
        /*0530*/ 	.word	0xffffffff


	//   ....[39]....
        /*0534*/ 	.word	0xffffffff


	//   ....[40]....
        /*0538*/ 	.word	0xffffffff


	//   ....[41]....
        /*053c*/ 	.word	0xffffffff


	//   ....[42]....
        /*0540*/ 	.word	0xffffffff


	//   ....[43]....
        /*0544*/ 	.word	0xffffffff


	//   ....[44]....
        /*0548*/ 	.word	0xffffffff


	//   ....[45]....
        /*054c*/ 	.word	0xffffffff


	//   ....[46]....
        /*0550*/ 	.word	0xffffffff


	//   ....[47]....
        /*0554*/ 	.word	0xffffffff


	//   ....[48]....
        /*0558*/ 	.word	0xffffffff


	//   ....[49]....
        /*055c*/ 	.word	0xffffffff


	//   ....[50]....
        /*0560*/ 	.word	0xffffffff


	//   ....[51]....
        /*0564*/ 	.word	0xffffffff


	//   ....[52]....
        /*0568*/ 	.word	0xffffffff


	//   ....[53]....
        /*056c*/ 	.word	0xffffffff


	//   ....[54]....
        /*0570*/ 	.word	0xffffffff


	//   ....[55]....
        /*0574*/ 	.word	0xffffffff


	//   ....[56]....
        /*0578*/ 	.word	0xffffffff


	//   ....[57]....
        /*057c*/ 	.word	0xffffffff


	//   ....[58]....
        /*0580*/ 	.word	0xffffffff


	//   ....[59]....
        /*0584*/ 	.word	0xffffffff


	//   ....[60]....
        /*0588*/ 	.word	0xffffffff


	//   ....[61]....
        /*058c*/ 	.word	0xffffffff


	//   ....[62]....
        /*0590*/ 	.word	0xffffffff


	//   ....[63]....
        /*0594*/ 	.word	0xffffffff


	//   ....[64]....
        /*0598*/ 	.word	0xffffffff


	//   ....[65]....
        /*059c*/ 	.word	0xffffffff


	//   ....[66]....
        /*05a0*/ 	.word	0xffffffff


	//   ....[67]....
        /*05a4*/ 	.word	0xffffffff


	//   ....[68]....
        /*05a8*/ 	.word	0xffffffff


	//   ....[69]....
        /*05ac*/ 	.word	0xffffffff


	//   ....[70]....
        /*05b0*/ 	.word	0xffffffff


	//   ....[71]....
        /*05b4*/ 	.word	0xffffffff


	//   ....[72]....
        /*05b8*/ 	.word	0xffffffff


	//   ....[73]....
        /*05bc*/ 	.word	0xffffffff


	//   ....[74]....
        /*05c0*/ 	.word	0xffffffff


	//   ....[75]....
        /*05c4*/ 	.word	0xffffffff


	//   ....[76]....
        /*05c8*/ 	.word	0xffffffff


	//   ....[77]....
        /*05cc*/ 	.word	0xffffffff


	//   ....[78]....
        /*05d0*/ 	.word	0xffffffff


	//   ....[79]....
        /*05d4*/ 	.word	0xffffffff


	//   ....[80]....
        /*05d8*/ 	.word	0xffffffff


	//   ....[81]....
        /*05dc*/ 	.word	0xffffffff


	//   ....[82]....
        /*05e0*/ 	.word	0xffffffff


	//   ....[83]....
        /*05e4*/ 	.word	0xffffffff


	//   ....[84]....
        /*05e8*/ 	.word	0xffffffff


	//   ....[85]....
        /*05ec*/ 	.word	0xffffffff


	//   ....[86]....
        /*05f0*/ 	.word	0xffffffff


	//   ....[87]....
        /*05f4*/ 	.word	0xffffffff


	//   ....[88]....
        /*05f8*/ 	.word	0xffffffff


	//   ....[89]....
        /*05fc*/ 	.word	0x0500005a


	//   ....[90]....
        /*0600*/ 	.word	0x0500005a


	//   ....[91]....
        /*0604*/ 	.word	0x0500005a


	//   ....[92]....
        /*0608*/ 	.word	0x0500005a


	//   ....[93]....
        /*060c*/ 	.word	0x0500005a


	//   ....[94]....
        /*0610*/ 	.word	0x0500005a


	//   ....[95]....
        /*0614*/ 	.word	0x0500005a


	//   ....[96]....
        /*0618*/ 	.word	0x0500005a


	//   ....[97]....
        /*061c*/ 	.word	0x0500005a


	//   ....[98]....
        /*0620*/ 	.word	0x0500005a


	//   ....[99]....
        /*0624*/ 	.word	0x0500005a


	//   ....[100]....
        /*0628*/ 	.word	0x0500005a


	//   ....[101]....
        /*062c*/ 	.word	0x0500005a


	//   ....[102]....
        /*0630*/ 	.word	0x0500005a


	//   ....[103]....
        /*0634*/ 	.word	0x0500005a


	//   ....[104]....
        /*0638*/ 	.word	0x0500005a


	//   ....[105]....
        /*063c*/ 	.word	0x0500005a


	//   ....[106]....
        /*0640*/ 	.word	0x0500005a


	//   ....[107]....
        /*0644*/ 	.word	0x0500005a


	//   ....[108]....
        /*0648*/ 	.word	0x0500005a


	//   ....[109]....
        /*064c*/ 	.word	0x0500005a


	//   ....[110]....
        /*0650*/ 	.word	0x0500005a


	//   ....[111]....
        /*0654*/ 	.word	0x0500005a


	//   ....[112]....
        /*0658*/ 	.word	0x0500005a


	//   ....[113]....
        /*065c*/ 	.word	0x0500005a


	//   ....[114]....
        /*0660*/ 	.word	0x0500005a


	//   ....[115]....
        /*0664*/ 	.word	0x0500005a


	//   ....[116]....
        /*0668*/ 	.word	0x0500005a


	//   ....[117]....
        /*066c*/ 	.word	0x0500005a


	//   ....[118]....
        /*0670*/ 	.word	0x0500005a


	//   ....[119]....
        /*0674*/ 	.word	0x0500005a


	//   ....[120]....
        /*0678*/ 	.word	0x0500005a


	//   ....[121]....
        /*067c*/ 	.word	0x0500005a


	//   ....[122]....
        /*0680*/ 	.word	0x0500005a


	//   ....[123]....
        /*0684*/ 	.word	0x0500005a


	//   ....[124]....
        /*0688*/ 	.word	0x0500005a


	//   ....[125]....
        /*068c*/ 	.word	0x0500005a


	//   ....[126]....
        /*0690*/ 	.word	0x0500005a


	//   ....[127]....
        /*0694*/ 	.word	0x0500005a


	//   ....[128]....
        /*0698*/ 	.word	0x0500005a


	//   ....[129]....
        /*069c*/ 	.word	0x0500005a


	//   ....[130]....
        /*06a0*/ 	.word	0x0500005a


	//   ....[131]....
        /*06a4*/ 	.word	0x0500005a


	//   ....[132]....
        /*06a8*/ 	.word	0x0500005a


	//   ....[133]....
        /*06ac*/ 	.word	0x0500005a


	//   ....[134]....
        /*06b0*/ 	.word	0x0500005a


	//   ....[135]....
        /*06b4*/ 	.word	0x0500005a


	//   ....[136]....
        /*06b8*/ 	.word	0x0500005a


	//   ....[137]....
        /*06bc*/ 	.word	0x0500005a


	//   ....[138]....
        /*06c0*/ 	.word	0x0500005a


	//   ....[139]....
        /*06c4*/ 	.word	0x0500005a


	//   ....[140]....
        /*06c8*/ 	.word	0x0500005a


	//   ....[141]....
        /*06cc*/ 	.word	0x0500005a


	//   ....[142]....
        /*06d0*/ 	.word	0x0500005a


	//   ....[143]....
        /*06d4*/ 	.word	0x0500005a


	//   ....[144]....
        /*06d8*/ 	.word	0x0500005a


	//   ....[145]....
        /*06dc*/ 	.word	0x0500005a


	//   ....[146]....
        /*06e0*/ 	.word	0x0500005a


	//   ....[147]....
        /*06e4*/ 	.word	0x0500005a


	//   ....[148]....
        /*06e8*/ 	.word	0x0500005a


	//   ....[149]....
        /*06ec*/ 	.word	0x0500005a


	//   ....[150]....
        /*06f0*/ 	.word	0x0500005a


	//   ....[151]....
        /*06f4*/ 	.word	0x0500005a


	//   ....[152]....
        /*06f8*/ 	.word	0x0500005a


	//   ....[153]....
        /*06fc*/ 	.word	0x0500005a


	//   ....[154]....
        /*0700*/ 	.word	0x0500005a


	//   ....[155]....
        /*0704*/ 	.word	0x0500005a


	//   ....[156]....
        /*0708*/ 	.word	0x0500005a


	//   ....[157]....
        /*070c*/ 	.word	0x0500005a


	//   ....[158]....
        /*0710*/ 	.word	0x0500005a


	//   ....[159]....
        /*0714*/ 	.word	0x0500005a


	//   ....[160]....
        /*0718*/ 	.word	0x0500005a


	//   ....[161]....
        /*071c*/ 	.word	0x0500005a


	//   ....[162]....
        /*0720*/ 	.word	0x0500005a


	//   ....[163]....
        /*0724*/ 	.word	0x0500005a


	//   ....[164]....
        /*0728*/ 	.word	0x0500005a


	//   ....[165]....
        /*072c*/ 	.word	0x0500005a


	//   ....[166]....
        /*0730*/ 	.word	0x0500005a


	//   ....[167]....
        /*0734*/ 	.word	0x0500005a


	//   ....[168]....
        /*0738*/ 	.word	0x0500005a


	//   ....[169]....
        /*073c*/ 	.word	0x0500005a


	//   ....[170]....
        /*0740*/ 	.word	0x0500005a


	//   ....[171]....
        /*0744*/ 	.word	0x0500005a


	//   ....[172]....
        /*0748*/ 	.word	0x0500005a


	//   ....[173]....
        /*074c*/ 	.word	0x0500005a


	//   ....[174]....
        /*0750*/ 	.word	0x0500005a


	//   ....[175]....
        /*0754*/ 	.word	0x0500005a


	//   ....[176]....
        /*0758*/ 	.word	0x0500005a


	//   ....[177]....
        /*075c*/ 	.word	0x0500005a


	//   ....[178]....
        /*0760*/ 	.word	0x0500005a


	//   ....[179]....
        /*0764*/ 	.word	0x0500005a


	//   ....[180]....
        /*0768*/ 	.word	0x0500005a


	//   ....[181]....
        /*076c*/ 	.word	0x0500005a


	//   ....[182]....
        /*0770*/ 	.word	0x0500005a


	//   ....[183]....
        /*0774*/ 	.word	0x0500005a


	//   ....[184]....
        /*0778*/ 	.word	0x0500005a


	//   ....[185]....
        /*077c*/ 	.word	0x0500005a


	//   ....[186]....
        /*0780*/ 	.word	0x0500005a


	//   ....[187]....
        /*0784*/ 	.word	0x0500005a


	//   ....[188]....
        /*0788*/ 	.word	0x0500005a


	//   ....[189]....
        /*078c*/ 	.word	0x0500005a


	//   ....[190]....
        /*0790*/ 	.word	0x0500005a


	//   ....[191]....
        /*0794*/ 	.word	0x0500005a


	//   ....[192]....
        /*0798*/ 	.word	0x0500005a


	//   ....[193]....
        /*079c*/ 	.word	0x0500005a


	//   ....[194]....
        /*07a0*/ 	.word	0x0500005a


	//   ....[195]....
        /*07a4*/ 	.word	0x0500005a


	//   ....[196]....
        /*07a8*/ 	.word	0x0500005a


	//   ....[197]....
        /*07ac*/ 	.word	0x0500005a


	//   ....[198]....
        /*07b0*/ 	.word	0x0500005a


	//   ....[199]....
        /*07b4*/ 	.word	0x0500005a


	//   ....[200]....
        /*07b8*/ 	.word	0x0500005a


	//   ....[201]....
        /*07bc*/ 	.word	0x0500005a


	//   ....[202]....
        /*07c0*/ 	.word	0x0500005a


	//   ....[203]....
        /*07c4*/ 	.word	0x0500005a


	//   ....[204]....
        /*07c8*/ 	.word	0x0500005a


	//   ....[205]....
        /*07cc*/ 	.word	0x0500005a


	//   ....[206]....
        /*07d0*/ 	.word	0x0500005a


	//   ....[207]....
        /*07d4*/ 	.word	0x0500005a


	//   ....[208]....
        /*07d8*/ 	.word	0x0500005a


	//   ....[209]....
        /*07dc*/ 	.word	0x0500005a


	//   ....[210]....
        /*07e0*/ 	.word	0x0500005a


	//   ....[211]....
        /*07e4*/ 	.word	0x0500005a


	//   ....[212]....
        /*07e8*/ 	.word	0x0500005a


	//   ....[213]....
        /*07ec*/ 	.word	0x0500005a


	//   ....[214]....
        /*07f0*/ 	.word	0x0500005a


	//   ....[215]....
        /*07f4*/ 	.word	0x0500005a


	//   ....[216]....
        /*07f8*/ 	.word	0x0500005a


	//   ....[217]....
        /*07fc*/ 	.word	0x0500005a


	//   ....[218]....
        /*0800*/ 	.word	0x0500005a


	//   ....[219]....
        /*0804*/ 	.word	0x0500005a


	//   ....[220]....
        /*0808*/ 	.word	0x0500005a


	//   ....[221]....
        /*080c*/ 	.word	0x0500005a


	//   ....[222]....
        /*0810*/ 	.word	0x0500005a


	//   ....[223]....
        /*0814*/ 	.word	0x0500005a


	//   ....[224]....
        /*0818*/ 	.word	0x0500005a


	//   ....[225]....
        /*081c*/ 	.word	0x0500005a


	//   ....[226]....
        /*0820*/ 	.word	0x0500005a


	//   ....[227]....
        /*0824*/ 	.word	0x0500005a


	//   ....[228]....
        /*0828*/ 	.word	0x0500005a


	//   ....[229]....
        /*082c*/ 	.word	0x0500005a


	//   ....[230]....
        /*0830*/ 	.word	0x0500005a


	//   ....[231]....
        /*0834*/ 	.word	0x0500005a


	//   ....[232]....
        /*0838*/ 	.word	0x0500005a


	//   ....[233]....
        /*083c*/ 	.word	0x0500005a


	//   ....[234]....
        /*0840*/ 	.word	0x0500005a


	//   ....[235]....
        /*0844*/ 	.word	0x0500005a


	//   ....[236]....
        /*0848*/ 	.word	0x0500005a


	//   ....[237]....
        /*084c*/ 	.word	0x0500005a


	//   ....[238]....
        /*0850*/ 	.word	0x0500005a


	//   ....[239]....
        /*0854*/ 	.word	0x0500005a


	//   ....[240]....
        /*0858*/ 	.word	0x0500005a


	//   ....[241]....
        /*085c*/ 	.word	0x0500005a


	//   ....[242]....
        /*0860*/ 	.word	0x0500005a


	//   ....[243]....
        /*0864*/ 	.word	0x0500005a


	//   ....[244]....
        /*0868*/ 	.word	0x0500005a


	//   ....[245]....
        /*086c*/ 	.word	0x0500005a


	//   ....[246]....
        /*0870*/ 	.word	0x0500005a


	//   ....[247]....
        /*0874*/ 	.word	0x0500005a


	//   ....[248]....
        /*0878*/ 	.word	0x0500005a


	//   ....[249]....
        /*087c*/ 	.word	0x0500005a


	//   ....[250]....
        /*0880*/ 	.word	0x0500005a


	//   ....[251]....
        /*0884*/ 	.word	0x0500005a


	//   ....[252]....
        /*0888*/ 	.word	0x0500005a


	//   ....[253]....
        /*088c*/ 	.word	0x0500005a


	//   ....[254]....
        /*0890*/ 	.word	0x0500005a


	//   ....[255]....
        /*0894*/ 	.word	0x0500005a


	//   ....[0]....
        /*0898*/ 	.word	0x0500005a


	//   ....[1]....
        /*089c*/ 	.word	0x0500005a


	//   ....[2]....
        /*08a0*/ 	.word	0x0500005a


	//   ....[3]....
        /*08a4*/ 	.word	0x0500005a


	//   ....[4]....
        /*08a8*/ 	.word	0x0500005a


	//   ....[5]....
        /*08ac*/ 	.word	0x0500005a


	//   ....[6]....
        /*08b0*/ 	.word	0x0500005a


	//   ....[7]....
        /*08b4*/ 	.word	0x0500005a


	//   ....[8]....
        /*08b8*/ 	.word	0x0500005a


	//   ....[9]....
        /*08bc*/ 	.word	0x0500005a


	//   ....[10]....
        /*08c0*/ 	.word	0x0500005a


	//   ....[11]....
        /*08c4*/ 	.word	0x0500005a


	//   ....[12]....
        /*08c8*/ 	.word	0x0500005a


	//   ....[13]....
        /*08cc*/ 	.word	0x0500005a


	//   ....[14]....
        /*08d0*/ 	.word	0x0500005a


	//   ....[15]....
        /*08d4*/ 	.word	0x0500005a


	//   ....[16]....
        /*08d8*/ 	.word	0x0500005a


	//   ....[17]....
        /*08dc*/ 	.word	0x0500005a


	//   ....[18]....
        /*08e0*/ 	.word	0x0500005a


	//   ....[19]....
        /*08e4*/ 	.word	0x0500005a


	//   ....[20]....
        /*08e8*/ 	.word	0x0500005a


	//   ....[21]....
        /*08ec*/ 	.word	0x0500005a


	//   ....[22]....
        /*08f0*/ 	.word	0x0500005a


	//   ....[23]....
        /*08f4*/ 	.word	0x0500005a


	//   ....[24]....
        /*08f8*/ 	.word	0x0500005a


	//   ....[25]....
        /*08fc*/ 	.word	0x0500005a


	//   ....[26]....
        /*0900*/ 	.word	0x0500005a


	//   ....[27]....
        /*0904*/ 	.word	0x0500005a


	//   ....[28]....
        /*0908*/ 	.word	0x0500005a


	//   ....[29]....
        /*090c*/ 	.word	0x0500005a


	//   ....[30]....
        /*0910*/ 	.word	0x0500005a


	//   ....[31]....
        /*0914*/ 	.word	0x0500005a


	//   ....[32]....
        /*0918*/ 	.word	0x0500005a


	//   ....[33]....
        /*091c*/ 	.word	0x0500005a


	//   ....[34]....
        /*0920*/ 	.word	0x0500005a


	//   ....[35]....
        /*0924*/ 	.word	0x0500005a


	//   ....[36]....
        /*0928*/ 	.word	0x0500005a


	//   ....[37]....
        /*092c*/ 	.word	0x0500005a


	//   ....[38]....
        /*0930*/ 	.word	0x0500005a


	//   ....[39]....
        /*0934*/ 	.word	0x0500005a


	//   ....[40]....
        /*0938*/ 	.word	0x0500005a


	//   ....[41]....
        /*093c*/ 	.word	0x0500005a


	//   ....[42]....
        /*0940*/ 	.word	0x0500005a


	//   ....[43]....
        /*0944*/ 	.word	0x0500005a


	//   ....[44]....
        /*0948*/ 	.word	0x0500005a


	//   ....[45]....
        /*094c*/ 	.word	0x0500005a


	//   ....[46]....
        /*0950*/ 	.word	0x0500005a


	//   ....[47]....
        /*0954*/ 	.word	0x0500005a


	//   ....[48]....
        /*0958*/ 	.word	0x0500005a


	//   ....[49]....
        /*095c*/ 	.word	0x0500005a


	//   ....[50]....
        /*0960*/ 	.word	0x0500005a


	//   ....[51]....
        /*0964*/ 	.word	0x0500005a


	//   ....[52]....
        /*0968*/ 	.word	0x0500005a


	//   ....[53]....
        /*096c*/ 	.word	0x0500005a


	//   ....[54]....
        /*0970*/ 	.word	0x0500005a


	//   ....[55]....
        /*0974*/ 	.word	0x0500005a


	//   ....[56]....
        /*0978*/ 	.word	0x0500005a


	//   ....[57]....
        /*097c*/ 	.word	0x0500005a


	//   ....[58]....
        /*0980*/ 	.word	0x0500005a


	//   ....[59]....
        /*0984*/ 	.word	0x0500005a


	//   ....[60]....
        /*0988*/ 	.word	0x0500005a


	//   ....[61]....
        /*098c*/ 	.word	0x0500005a


	//   ....[62]....
        /*0990*/ 	.word	0x0500005a


	//   ....[63]....
        /*0994*/ 	.word	0x0500005a


	//   ....[64]....
        /*0998*/ 	.word	0x0500005a


	//   ....[65]....
        /*099c*/ 	.word	0x0500005a


	//   ....[66]....
        /*09a0*/ 	.word	0x0500005a


	//   ....[67]....
        /*09a4*/ 	.word	0x0500005a


	//   ....[68]....
        /*09a8*/ 	.word	0x0500005a


	//   ....[69]....
        /*09ac*/ 	.word	0x0500005a


	//   ....[70]....
        /*09b0*/ 	.word	0x0500005a


	//   ....[71]....
        /*09b4*/ 	.word	0x0500005a


	//   ....[72]....
        /*09b8*/ 	.word	0x0500005a


	//   ....[73]....
        /*09bc*/ 	.word	0x0500005a


	//   ....[74]....
        /*09c0*/ 	.word	0x0500005a


	//   ....[75]....
        /*09c4*/ 	.word	0x0500005a


	//   ....[76]....
        /*09c8*/ 	.word	0x0500005a


	//   ....[77]....
        /*09cc*/ 	.word	0x0500005a


	//   ....[78]....
        /*09d0*/ 	.word	0x0500005a


	//   ....[79]....
        /*09d4*/ 	.word	0x0500005a


	//   ....[80]....
        /*09d8*/ 	.word	0x0500005a


	//   ....[81]....
        /*09dc*/ 	.word	0x0500005a


	//   ....[82]....
        /*09e0*/ 	.word	0x0500005a


	//   ....[83]....
        /*09e4*/ 	.word	0x0500005a


	//   ....[84]....
        /*09e8*/ 	.word	0x0500005a


	//   ....[85]....
        /*09ec*/ 	.word	0x0500005a


	//   ....[86]....
        /*09f0*/ 	.word	0x0500005a


	//   ....[87]....
        /*09f4*/ 	.word	0x0500005a


	//   ....[88]....
        /*09f8*/ 	.word	0x0500005a


	//   ....[89]....
        /*09fc*/ 	.word	0x0500005a


	//   ....[90]....
        /*0a00*/ 	.word	0x0500005a


	//   ....[91]....
        /*0a04*/ 	.word	0x0500005a


	//   ....[92]....
        /*0a08*/ 	.word	0x0500005a


	//   ....[93]....
        /*0a0c*/ 	.word	0x0500005a


	//   ....[94]....
        /*0a10*/ 	.word	0x0500005a


	//   ....[95]....
        /*0a14*/ 	.word	0x0500005a


	//   ....[96]....
        /*0a18*/ 	.word	0x0500005a


	//   ....[97]....
        /*0a1c*/ 	.word	0x0500005a


	//   ....[98]....
        /*0a20*/ 	.word	0x0500005a


	//   ....[99]....
        /*0a24*/ 	.word	0x0500005a


	//   ....[100]....
        /*0a28*/ 	.word	0x0500005a


	//   ....[101]....
        /*0a2c*/ 	.word	0x0500005a


	//   ....[102]....
        /*0a30*/ 	.word	0x0500005a


	//   ....[103]....
        /*0a34*/ 	.word	0x0500005a


	//   ....[104]....
        /*0a38*/ 	.word	0x0500005a


	//   ....[105]....
        /*0a3c*/ 	.word	0x0500005a


	//   ....[106]....
        /*0a40*/ 	.word	0x0500005a


	//   ....[107]....
        /*0a44*/ 	.word	0x0500005a


	//   ....[108]....
        /*0a48*/ 	.word	0x0500005a


	//   ....[109]....
        /*0a4c*/ 	.word	0x0500005a


	//   ....[110]....
        /*0a50*/ 	.word	0x0500005a


	//   ....[111]....
        /*0a54*/ 	.word	0x0500005a


	//   ....[112]....
        /*0a58*/ 	.word	0x0500005a


	//   ....[113]....
        /*0a5c*/ 	.word	0x0500005a


	//   ....[114]....
        /*0a60*/ 	.word	0x0500005a


	//   ....[115]....
        /*0a64*/ 	.word	0x0500005a


	//   ....[116]....
        /*0a68*/ 	.word	0x0500005a


	//   ....[117]....
        /*0a6c*/ 	.word	0x0500005a


	//   ....[118]....
        /*0a70*/ 	.word	0x0500005a


	//   ....[119]....
        /*0a74*/ 	.word	0x0500005a


	//   ....[120]....
        /*0a78*/ 	.word	0x0500005a


	//   ....[121]....
        /*0a7c*/ 	.word	0x0500005a


	//   ....[122]....
        /*0a80*/ 	.word	0x0500005a


	//   ....[123]....
        /*0a84*/ 	.word	0x0500005a


	//   ....[124]....
        /*0a88*/ 	.word	0x0500005a


	//   ....[125]....
        /*0a8c*/ 	.word	0x0500005a


	//   ....[126]....
        /*0a90*/ 	.word	0x0500005a


	//   ....[127]....
        /*0a94*/ 	.word	0x0500005a


	//   ....[128]....
        /*0a98*/ 	.word	0x0500005a


	//   ....[129]....
        /*0a9c*/ 	.word	0x0500005a


	//   ....[130]....
        /*0aa0*/ 	.word	0x0500005a


	//   ....[131]....
        /*0aa4*/ 	.word	0x0500005a


	//   ....[132]....
        /*0aa8*/ 	.word	0x0500005a


	//   ....[133]....
        /*0aac*/ 	.word	0x0500005a


	//   ....[134]....
        /*0ab0*/ 	.word	0x0500005a


	//   ....[135]....
        /*0ab4*/ 	.word	0x0500005a


	//   ....[136]....
        /*0ab8*/ 	.word	0x0500005a


	//   ....[137]....
        /*0abc*/ 	.word	0x0500005a


	//   ....[138]....
        /*0ac0*/ 	.word	0x0500005a


	//   ....[139]....
        /*0ac4*/ 	.word	0x0500005a


	//   ....[140]....
        /*0ac8*/ 	.word	0x0500005a


	//   ....[141]....
        /*0acc*/ 	.word	0x0500005a


	//   ....[142]....
        /*0ad0*/ 	.word	0x0500005a


	//   ....[143]....
        /*0ad4*/ 	.word	0x0500005a


	//   ....[144]....
        /*0ad8*/ 	.word	0x0500005a


	//   ....[145]....
        /*0adc*/ 	.word	0x0500005a


	//   ....[146]....
        /*0ae0*/ 	.word	0x0500005a


	//   ....[147]....
        /*0ae4*/ 	.word	0x0500005a


	//   ....[148]....
        /*0ae8*/ 	.word	0x0500005a


	//   ....[149]....
        /*0aec*/ 	.word	0x0500005a


	//   ....[150]....
        /*0af0*/ 	.word	0x0500005a


	//   ....[151]....
        /*0af4*/ 	.word	0x0500005a


	//   ....[152]....
        /*0af8*/ 	.word	0x0500005a


	//   ....[153]....
        /*0afc*/ 	.word	0x0500005a


	//   ....[154]....
        /*0b00*/ 	.word	0x0500005a


	//   ....[155]....
        /*0b04*/ 	.word	0x0500005a


	//   ....[156]....
        /*0b08*/ 	.word	0x0500005a


	//   ....[157]....
        /*0b0c*/ 	.word	0x0500005a


	//   ....[158]....
        /*0b10*/ 	.word	0x0500005a


	//   ....[159]....
        /*0b14*/ 	.word	0x0500005a


	//   ....[160]....
        /*0b18*/ 	.word	0x0500005a


	//   ....[161]....
        /*0b1c*/ 	.word	0x0500005a


	//   ....[162]....
        /*0b20*/ 	.word	0x0500005a


	//   ....[163]....
        /*0b24*/ 	.word	0x0500005a


	//   ....[164]....
        /*0b28*/ 	.word	0x0500005a


	//   ....[165]....
        /*0b2c*/ 	.word	0x0500005a


	//   ....[166]....
        /*0b30*/ 	.word	0x0500005a


	//   ....[167]....
        /*0b34*/ 	.word	0x0500005a


	//   ....[168]....
        /*0b38*/ 	.word	0x0500005a


	//   ....[169]....
        /*0b3c*/ 	.word	0x0500005a


	//   ....[170]....
        /*0b40*/ 	.word	0x0500005a


	//   ....[171]....
        /*0b44*/ 	.word	0x0500005a


	//   ....[172]....
        /*0b48*/ 	.word	0x0500005a


	//   ....[173]....
        /*0b4c*/ 	.word	0x0500005a


	//   ....[174]....
        /*0b50*/ 	.word	0x0500005a


	//   ....[175]....
        /*0b54*/ 	.word	0x0500005a


	//   ....[176]....
        /*0b58*/ 	.word	0x0500005a


	//   ....[177]....
        /*0b5c*/ 	.word	0x0500005a


	//----- nvinfo : EIATTR_COOP_GROUP_INSTR_OFFSETS
	.align		4
.L_115:
        /*0b60*/ 	.byte	0x04, 0x28
        /*0b62*/ 	.short	(.L_117 - .L_116)


	//   ....[0]....
.L_116:
        /*0b64*/ 	.word	0x000009e0


	//   ....[1]....
        /*0b68*/ 	.word	0x00000a40


	//   ....[2]....
        /*0b6c*/ 	.word	0x00000a90


	//   ....[3]....
        /*0b70*/ 	.word	0x00000aa0


	//   ....[4]....
        /*0b74*/ 	.word	0x00000ab0


	//   ....[5]....
        /*0b78*/ 	.word	0x00000ac0


	//   ....[6]....
        /*0b7c*/ 	.word	0x00000ad0


	//   ....[7]....
        /*0b80*/ 	.word	0x00000ae0


	//   ....[8]....
        /*0b84*/ 	.word	0x00000af0


	//   ....[9]....
        /*0b88*/ 	.word	0x00000b00


	//   ....[10]....
        /*0b8c*/ 	.word	0x00000b10


	//   ....[11]....
        /*0b90*/ 	.word	0x00000b20


	//   ....[12]....
        /*0b94*/ 	.word	0x00000b30


	//   ....[13]....
        /*0b98*/ 	.word	0x00000b40


	//   ....[14]....
        /*0b9c*/ 	.word	0x00000b50


	//   ....[15]....
        /*0ba0*/ 	.word	0x00000b60


	//   ....[16]....
        /*0ba4*/ 	.word	0x00000bd0


	//   ....[17]....
        /*0ba8*/ 	.word	0x00000c50


	//   ....[18]....
        /*0bac*/ 	.word	0x00000c70


	//   ....[19]....
        /*0bb0*/ 	.word	0x00000c80


	//   ....[20]....
        /*0bb4*/ 	.word	0x00000c90


	//   ....[21]....
        /*0bb8*/ 	.word	0x00000cc0


	//   ....[22]....
        /*0bbc*/ 	.word	0x00000cd0


	//   ....[23]....
        /*0bc0*/ 	.word	0x00000d00


	//   ....[24]....
        /*0bc4*/ 	.word	0x00000d40


	//   ....[25]....
        /*0bc8*/ 	.word	0x00000d80


	//   ....[26]....
        /*0bcc*/ 	.word	0x00000dc0


	//   ....[27]....
        /*0bd0*/ 	.word	0x00000e20


	//   ....[28]....
        /*0bd4*/ 	.word	0x00000e50


	//   ....[29]....
        /*0bd8*/ 	.word	0x00000e80


	//   ....[30]....
        /*0bdc*/ 	.word	0x00000eb0


	//   ....[31]....
        /*0be0*/ 	.word	0x00000ee0


	//   ....[32]....
        /*0be4*/ 	.word	0x00000f20


	//   ....[33]....
        /*0be8*/ 	.word	0x00000f60


	//   ....[34]....
        /*0bec*/ 	.word	0x00000f90


	//   ....[35]....
        /*0bf0*/ 	.word	0x00000fd0


	//   ....[36]....
        /*0bf4*/ 	.word	0x00001000


	//   ....[37]....
        /*0bf8*/ 	.word	0x00001040


	//   ....[38]....
        /*0bfc*/ 	.word	0x000010a0


	//   ....[39]....
        /*0c00*/ 	.word	0x000010d0


	//   ....[40]....
        /*0c04*/ 	.word	0x00001100


	//   ....[41]....
        /*0c08*/ 	.word	0x00001140


	//   ....[42]....
        /*0c0c*/ 	.word	0x00001160


	//   ....[43]....
        /*0c10*/ 	.word	0x00001180


	//   ....[44]....
        /*0c14*/ 	.word	0x00001190


	//   ....[45]....
        /*0c18*/ 	.word	0x000011c0


	//   ....[46]....
        /*0c1c*/ 	.word	0x000011f0


	//   ....[47]....
        /*0c20*/ 	.word	0x00001220


	//   ....[48]....
        /*0c24*/ 	.word	0x00001280


	//   ....[49]....
        /*0c28*/ 	.word	0x000012c0


	//   ....[50]....
        /*0c2c*/ 	.word	0x000012f0


	//   ....[51]....
        /*0c30*/ 	.word	0x00001300


	//   ....[52]....
        /*0c34*/ 	.word	0x00001310


	//   ....[53]....
        /*0c38*/ 	.word	0x00001330


	//   ....[54]....
        /*0c3c*/ 	.word	0x00001360


	//   ....[55]....
        /*0c40*/ 	.word	0x000013a0


	//   ....[56]....
        /*0c44*/ 	.word	0x000013b0


	//   ....[57]....
        /*0c48*/ 	.word	0x000013c0


	//   ....[58]....
        /*0c4c*/ 	.word	0x000013d0


	//   ....[59]....
        /*0c50*/ 	.word	0x000013e0


	//   ....[60]....
        /*0c54*/ 	.word	0x000013f0


	//   ....[61]....
        /*0c58*/ 	.word	0x00001400


	//   ....[62]....
        /*0c5c*/ 	.word	0x00001410


	//   ....[63]....
        /*0c60*/ 	.word	0x00001490


	//   ....[64]....
        /*0c64*/ 	.word	0x000014b0


	//   ....[65]....
        /*0c68*/ 	.word	0x00001500


	//   ....[66]....
        /*0c6c*/ 	.word	0x00001510


	//   ....[67]....
        /*0c70*/ 	.word	0x00001520


	//   ....[68]....
        /*0c74*/ 	.word	0x00001530


	//   ....[69]....
        /*0c78*/ 	.word	0x00001560


	//   ....[70]....
        /*0c7c*/ 	.word	0x000016d0


	//   ....[71]....
        /*0c80*/ 	.word	0x00001710


	//   ....[72]....
        /*0c84*/ 	.word	0x00001720


	//   ....[73]....
        /*0c88*/ 	.word	0x00001730


	//   ....[74]....
        /*0c8c*/ 	.word	0x00001740


	//   ....[75]....
        /*0c90*/ 	.word	0x00001750


	//   ....[76]....
        /*0c94*/ 	.word	0x00001770


	//   ....[77]....
        /*0c98*/ 	.word	0x00001780


	//   ....[78]....
        /*0c9c*/ 	.word	0x000017a0


	//   ....[79]....
        /*0ca0*/ 	.word	0x00001810


	//   ....[80]....
        /*0ca4*/ 	.word	0x00001820


	//   ....[81]....
        /*0ca8*/ 	.word	0x00001830


	//   ....[82]....
        /*0cac*/ 	.word	0x00001840


	//   ....[83]....
        /*0cb0*/ 	.word	0x00001850


	//   ....[84]....
        /*0cb4*/ 	.word	0x00001860


	//   ....[85]....
        /*0cb8*/ 	.word	0x00001870


	//   ....[86]....
        /*0cbc*/ 	.word	0x000018b0


	//   ....[87]....
        /*0cc0*/ 	.word	0x00001960


	//   ....[88]....
        /*0cc4*/ 	.word	0x00001970


	//   ....[89]....
        /*0cc8*/ 	.word	0x00001980


	//   ....[90]....
        /*0ccc*/ 	.word	0x00001990


	//   ....[91]....
        /*0cd0*/ 	.word	0x000019c0


	//   ....[92]....
        /*0cd4*/ 	.word	0x000019d0


	//   ....[93]....
        /*0cd8*/ 	.word	0x00001b30


	//   ....[94]....
        /*0cdc*/ 	.word	0x00001b50


	//   ....[95]....
        /*0ce0*/ 	.word	0x00001b60


	//   ....[96]....
        /*0ce4*/ 	.word	0x00001b70


	//   ....[97]....
        /*0ce8*/ 	.word	0x00001c50


	//   ....[98]....
        /*0cec*/ 	.word	0x00001c80


	//   ....[99]....
        /*0cf0*/ 	.word	0x00001d40


	//   ....[100]....
        /*0cf4*/ 	.word	0x00001d50


	//   ....[101]....
        /*0cf8*/ 	.word	0x00001d60


	//   ....[102]....
        /*0cfc*/ 	.word	0x00001d70


	//   ....[103]....
        /*0d00*/ 	.word	0x00001d80


	//   ....[104]....
        /*0d04*/ 	.word	0x00001d90


	//   ....[105]....
        /*0d08*/ 	.word	0x00001da0


	//   ....[106]....
        /*0d0c*/ 	.word	0x00001df0


	//   ....[107]....
        /*0d10*/ 	.word	0x00001e20


	//   ....[108]....
        /*0d14*/ 	.word	0x00001e50


	//   ....[109]....
        /*0d18*/ 	.word	0x00001e80


	//   ....[110]....
        /*0d1c*/ 	.word	0x00001eb0


	//   ....[111]....
        /*0d20*/ 	.word	0x00001ee0


	//   ....[112]....
        /*0d24*/ 	.word	0x00001ef0


	//   ....[113]....
        /*0d28*/ 	.word	0x00001f00


	//   ....[114]....
        /*0d2c*/ 	.word	0x00001f10


	//   ....[115]....
        /*0d30*/ 	.word	0x00001f20


	//   ....[116]....
        /*0d34*/ 	.word	0x00001f40


	//   ....[117]....
        /*0d38*/ 	.word	0x00001f50


	//   ....[118]....
        /*0d3c*/ 	.word	0x00001f70


	//   ....[119]....
        /*0d40*/ 	.word	0x00001fe0


	//   ....[120]....
        /*0d44*/ 	.word	0x00001ff0


	//   ....[121]....
        /*0d48*/ 	.word	0x00002080


	//   ....[122]....
        /*0d4c*/ 	.word	0x00002190


	//   ....[123]....
        /*0d50*/ 	.word	0x000021a0


	//   ....[124]....
        /*0d54*/ 	.word	0x000021d0


	//   ....[125]....
        /*0d58*/ 	.word	0x000021e0


	//   ....[126]....
        /*0d5c*/ 	.word	0x000021f0


	//   ....[127]....
        /*0d60*/ 	.word	0x00002200


	//   ....[128]....
        /*0d64*/ 	.word	0x00002210


	//   ....[129]....
        /*0d68*/ 	.word	0x00002290


	//   ....[130]....
        /*0d6c*/ 	.word	0x000022c0


	//   ....[131]....
        /*0d70*/ 	.word	0x000022f0


	//   ....[132]....
        /*0d74*/ 	.word	0x00002320


	//   ....[133]....
        /*0d78*/ 	.word	0x00002350


	//   ....[134]....
        /*0d7c*/ 	.word	0x00002360


	//   ....[135]....
        /*0d80*/ 	.word	0x00002370


	//   ....[136]....
        /*0d84*/ 	.word	0x00002380


	//   ....[137]....
        /*0d88*/ 	.word	0x00002390


	//   ....[138]....
        /*0d8c*/ 	.word	0x000023a0


	//   ....[139]....
        /*0d90*/ 	.word	0x000023e0


	//   ....[140]....
        /*0d94*/ 	.word	0x00002470


	//   ....[141]....
        /*0d98*/ 	.word	0x00002560


	//   ....[142]....
        /*0d9c*/ 	.word	0x00002570


	//   ....[143]....
        /*0da0*/ 	.word	0x00002580


	//   ....[144]....
        /*0da4*/ 	.word	0x000025b0


	//   ....[145]....
        /*0da8*/ 	.word	0x00002630


	//   ....[146]....
        /*0dac*/ 	.word	0x00002640


	//   ....[147]....
        /*0db0*/ 	.word	0x00002650


	//   ....[148]....
        /*0db4*/ 	.word	0x00002660


	//   ....[149]....
        /*0db8*/ 	.word	0x00002670


	//   ....[150]....
        /*0dbc*/ 	.word	0x000026a0


	//   ....[151]....
        /*0dc0*/ 	.word	0x000026d0


	//   ....[152]....
        /*0dc4*/ 	.word	0x00002700


	//   ....[153]....
        /*0dc8*/ 	.word	0x00002730


	//   ....[154]....
        /*0dcc*/ 	.word	0x00002750


	//   ....[155]....
        /*0dd0*/ 	.word	0x00002760


	//   ....[156]....
        /*0dd4*/ 	.word	0x00002770


	//   ....[157]....
        /*0dd8*/ 	.word	0x00002790


	//   ....[158]....
        /*0ddc*/ 	.word	0x000027c0


	//   ....[159]....
        /*0de0*/ 	.word	0x000027e0


	//   ....[160]....
        /*0de4*/ 	.word	0x000027f0


	//   ....[161]....
        /*0de8*/ 	.word	0x00002830


	//   ....[162]....
        /*0dec*/ 	.word	0x00002860


	//   ....[163]....
        /*0df0*/ 	.word	0x00002890


	//   ....[164]....
        /*0df4*/ 	.word	0x000028b0


	//   ....[165]....
        /*0df8*/ 	.word	0x000028c0


	//   ....[166]....
        /*0dfc*/ 	.word	0x000028d0


	//   ....[167]....
        /*0e00*/ 	.word	0x000028e0


	//   ....[168]....
        /*0e04*/ 	.word	0x00002960


	//   ....[169]....
        /*0e08*/ 	.word	0x00002980


	//   ....[170]....
        /*0e0c*/ 	.word	0x000029a0


	//   ....[171]....
        /*0e10*/ 	.word	0x000029c0


	//   ....[172]....
        /*0e14*/ 	.word	0x000029e0


	//   ....[173]....
        /*0e18*/ 	.word	0x00002a00


	//   ....[174]....
        /*0e1c*/ 	.word	0x00002a30


	//   ....[175]....
        /*0e20*/ 	.word	0x00002a50


	//   ....[176]....
        /*0e24*/ 	.word	0x00002a70


	//   ....[177]....
        /*0e28*/ 	.word	0x00002a80


	//   ....[178]....
        /*0e2c*/ 	.word	0x00002af0


	//   ....[179]....
        /*0e30*/ 	.word	0x00002b10


	//   ....[180]....
        /*0e34*/ 	.word	0x00002b40


	//   ....[181]....
        /*0e38*/ 	.word	0x00002b70


	//   ....[182]....
        /*0e3c*/ 	.word	0x00002ba0


	//   ....[183]....
        /*0e40*/ 	.word	0x00002be0


	//   ....[184]....
        /*0e44*/ 	.word	0x00003500


	//   ....[185]....
        /*0e48*/ 	.word	0x00003520


	//   ....[186]....
        /*0e4c*/ 	.word	0x00003530


	//   ....[187]....
        /*0e50*/ 	.word	0x000035b0


	//   ....[188]....
        /*0e54*/ 	.word	0x000035d0


	//   ....[189]....
        /*0e58*/ 	.word	0x00003690


	//   ....[190]....
        /*0e5c*/ 	.word	0x00003740


	//   ....[191]....
        /*0e60*/ 	.word	0x000037c0


	//   ....[192]....
        /*0e64*/ 	.word	0x000038c0


	//   ....[193]....
        /*0e68*/ 	.word	0x00003950


	//   ....[194]....
        /*0e6c*/ 	.word	0x00003a10


	//   ....[195]....
        /*0e70*/ 	.word	0x00003b00


	//   ....[196]....
        /*0e74*/ 	.word	0x00003c00


	//   ....[197]....
        /*0e78*/ 	.word	0x00003c40


	//   ....[198]....
        /*0e7c*/ 	.word	0x00003d90


	//   ....[199]....
        /*0e80*/ 	.word	0x00003e10


	//   ....[200]....
        /*0e84*/ 	.word	0x00003e70


	//   ....[201]....
        /*0e88*/ 	.word	0x00003f20


	//   ....[202]....
        /*0e8c*/ 	.word	0x00004040


	//   ....[203]....
        /*0e90*/ 	.word	0x000040f0


	//   ....[204]....
        /*0e94*/ 	.word	0x00004150


	//   ....[205]....
        /*0e98*/ 	.word	0x00004310


	//   ....[206]....
        /*0e9c*/ 	.word	0x00004350


	//   ....[207]....
        /*0ea0*/ 	.word	0x000043a0


	//   ....[208]....
        /*0ea4*/ 	.word	0x000044c0


	//   ....[209]....
        /*0ea8*/ 	.word	0x00004550


	//   ....[210]....
        /*0eac*/ 	.word	0x00004580


	//   ....[211]....
        /*0eb0*/ 	.word	0x000045a0


	//   ....[212]....
        /*0eb4*/ 	.word	0x000045d0


	//   ....[213]....
        /*0eb8*/ 	.word	0x00004690


	//   ....[214]....
        /*0ebc*/ 	.word	0x000046a0


	//   ....[215]....
        /*0ec0*/ 	.word	0x00004720


	//   ....[216]....
        /*0ec4*/ 	.word	0x00004740


	//   ....[217]....
        /*0ec8*/ 	.word	0x00004750


	//   ....[218]....
        /*0ecc*/ 	.word	0x00004760


	//   ....[219]....
        /*0ed0*/ 	.word	0x00004790


	//   ....[220]....
        /*0ed4*/ 	.word	0x000047c0


	//   ....[221]....
        /*0ed8*/ 	.word	0x000047f0


	//   ....[222]....
        /*0edc*/ 	.word	0x00004820


	//   ....[223]....
        /*0ee0*/ 	.word	0x00004830


	//   ....[224]....
        /*0ee4*/ 	.word	0x00004840


	//   ....[225]....
        /*0ee8*/ 	.word	0x00004850


	//   ....[226]....
        /*0eec*/ 	.word	0x000048b0


	//   ....[227]....
        /*0ef0*/ 	.word	0x000048e0


	//   ....[228]....
        /*0ef4*/ 	.word	0x00004990


	//   ....[229]....
        /*0ef8*/ 	.word	0x000049a0


	//   ....[230]....
        /*0efc*/ 	.word	0x000049b0


	//   ....[231]....
        /*0f00*/ 	.word	0x000049e0


	//   ....[232]....
        /*0f04*/ 	.word	0x000049f0


	//   ....[233]....
        /*0f08*/ 	.word	0x00004a00


	//   ....[234]....
        /*0f0c*/ 	.word	0x00004a10


	//   ....[235]....
        /*0f10*/ 	.word	0x00004a20


	//   ....[236]....
        /*0f14*/ 	.word	0x00004a50


	//   ....[237]....
        /*0f18*/ 	.word	0x00004b30


	//   ....[238]....
        /*0f1c*/ 	.word	0x00004b50


	//   ....[239]....
        /*0f20*/ 	.word	0x00004b80


	//   ....[240]....
        /*0f24*/ 	.word	0x00004b90


	//   ....[241]....
        /*0f28*/ 	.word	0x00004ba0


	//   ....[242]....
        /*0f2c*/ 	.word	0x00004bb0


	//   ....[243]....
        /*0f30*/ 	.word	0x00004bc0


	//   ....[244]....
        /*0f34*/ 	.word	0x00004bd0


	//   ....[245]....
        /*0f38*/ 	.word	0x00004c00


	//   ....[246]....
        /*0f3c*/ 	.word	0x00004cb0


	//   ....[247]....
        /*0f40*/ 	.word	0x00004ce0


	//   ....[248]....
        /*0f44*/ 	.word	0x00004d10


	//   ....[249]....
        /*0f48*/ 	.word	0x00004d40


	//   ....[250]....
        /*0f4c*/ 	.word	0x00004d50


	//   ....[251]....
        /*0f50*/ 	.word	0x00004d60


	//   ....[252]....
        /*0f54*/ 	.word	0x00004d70


	//   ....[253]....
        /*0f58*/ 	.word	0x00004d80


	//   ....[254]....
        /*0f5c*/ 	.word	0x00004d90


	//   ....[255]....
        /*0f60*/ 	.word	0x00004db0


	//   ....[0]....
        /*0f64*/ 	.word	0x00004dd0


	//   ....[1]....
        /*0f68*/ 	.word	0x00004ef0


	//   ....[2]....
        /*0f6c*/ 	.word	0x00004f10


	//   ....[3]....
        /*0f70*/ 	.word	0x00004f30


	//   ....[4]....
        /*0f74*/ 	.word	0x00004f40


	//   ....[5]....
        /*0f78*/ 	.word	0x00004f50


	//   ....[6]....
        /*0f7c*/ 	.word	0x00004f60


	//   ....[7]....
        /*0f80*/ 	.word	0x00004f80


	//   ....[8]....
        /*0f84*/ 	.word	0x00004fa0


	//   ....[9]....
        /*0f88*/ 	.word	0x00005040


	//   ....[10]....
        /*0f8c*/ 	.word	0x00005060


	//   ....[11]....
        /*0f90*/ 	.word	0x00005070


	//   ....[12]....
        /*0f94*/ 	.word	0x000050c0


	//   ....[13]....
        /*0f98*/ 	.word	0x000050d0


	//   ....[14]....
        /*0f9c*/ 	.word	0x000050e0


	//   ....[15]....
        /*0fa0*/ 	.word	0x00005110


	//   ....[16]....
        /*0fa4*/ 	.word	0x00005140


	//   ....[17]....
        /*0fa8*/ 	.word	0x00005150


	//   ....[18]....
        /*0fac*/ 	.word	0x00005170


	//   ....[19]....
        /*0fb0*/ 	.word	0x00005190


	//   ....[20]....
        /*0fb4*/ 	.word	0x00005380


	//   ....[21]....
        /*0fb8*/ 	.word	0x000053e0


	//   ....[22]....
        /*0fbc*/ 	.word	0x000053f0


	//   ....[23]....
        /*0fc0*/ 	.word	0x00005400


	//   ....[24]....
        /*0fc4*/ 	.word	0x00005410


	//   ....[25]....
        /*0fc8*/ 	.word	0x00005420


	//   ....[26]....
        /*0fcc*/ 	.word	0x00005430


	//   ....[27]....
        /*0fd0*/ 	.word	0x00005450


	//   ....[28]....
        /*0fd4*/ 	.word	0x00005480


	//   ....[29]....
        /*0fd8*/ 	.word	0x00005490


	//   ....[30]....
        /*0fdc*/ 	.word	0x000054a0


	//   ....[31]....
        /*0fe0*/ 	.word	0x000054b0


	//   ....[32]....
        /*0fe4*/ 	.word	0x000054c0


	//   ....[33]....
        /*0fe8*/ 	.word	0x000054d0


	//   ....[34]....
        /*0fec*/ 	.word	0x000054e0


	//   ....[35]....
        /*0ff0*/ 	.word	0x000054f0


	//   ....[36]....
        /*0ff4*/ 	.word	0x00005500


	//   ....[37]....
        /*0ff8*/ 	.word	0x00005570


	//   ....[38]....
        /*0ffc*/ 	.word	0x00005660


	//   ....[39]....
        /*1000*/ 	.word	0x00005690


	//   ....[40]....
        /*1004*/ 	.word	0x000056a0


	//   ....[41]....
        /*1008*/ 	.word	0x000056d0


	//   ....[42]....
        /*100c*/ 	.word	0x000056e0


	//   ....[43]....
        /*1010*/ 	.word	0x000056f0


	//   ....[44]....
        /*1014*/ 	.word	0x00005700


	//   ....[45]....
        /*1018*/ 	.word	0x00005720


	//   ....[46]....
        /*101c*/ 	.word	0x00005740


	//   ....[47]....
        /*1020*/ 	.word	0x00005760


	//   ....[48]....
        /*1024*/ 	.word	0x00005790


	//   ....[49]....
        /*1028*/ 	.word	0x000057e0


	//   ....[50]....
        /*102c*/ 	.word	0x00005800


	//   ....[51]....
        /*1030*/ 	.word	0x00005840


	//   ....[52]....
        /*1034*/ 	.word	0x00005870


	//   ....[53]....
        /*1038*/ 	.word	0x00005990


	//   ....[54]....
        /*103c*/ 	.word	0x000059c0


	//   ....[55]....
        /*1040*/ 	.word	0x000059d0


	//   ....[56]....
        /*1044*/ 	.word	0x000059f0


	//   ....[57]....
        /*1048*/ 	.word	0x00005a10


	//   ....[58]....
        /*104c*/ 	.word	0x00005a20


	//   ....[59]....
        /*1050*/ 	.word	0x00005a30


	//   ....[60]....
        /*1054*/ 	.word	0x00005a40


	//   ....[61]....
        /*1058*/ 	.word	0x00005a50


	//   ....[62]....
        /*105c*/ 	.word	0x00005a60


	//   ....[63]....
        /*1060*/ 	.word	0x00005a70


	//   ....[64]....
        /*1064*/ 	.word	0x00005a80


	//   ....[65]....
        /*1068*/ 	.word	0x00005a90


	//   ....[66]....
        /*106c*/ 	.word	0x00005cd0


	//   ....[67]....
        /*1070*/ 	.word	0x00005d20


	//   ....[68]....
        /*1074*/ 	.word	0x00005d30


	//   ....[69]....
        /*1078*/ 	.word	0x00005d40


	//   ....[70]....
        /*107c*/ 	.word	0x00005d50


	//   ....[71]....
        /*1080*/ 	.word	0x00005d60


	//   ....[72]....
        /*1084*/ 	.word	0x00005d70


	//   ....[73]....
        /*1088*/ 	.word	0x00005d80


	//   ....[74]....
        /*108c*/ 	.word	0x00005d90


	//   ....[75]....
        /*1090*/ 	.word	0x00005da0


	//   ....[76]....
        /*1094*/ 	.word	0x00005db0


	//   ....[77]....
        /*1098*/ 	.word	0x00005dc0


	//   ....[78]....
        /*109c*/ 	.word	0x00005dd0


	//   ....[79]....
        /*10a0*/ 	.word	0x00005de0


	//   ....[80]....
        /*10a4*/ 	.word	0x00005df0


	//   ....[81]....
        /*10a8*/ 	.word	0x00005e00


	//   ....[82]....
        /*10ac*/ 	.word	0x00005e10


	//   ....[83]....
        /*10b0*/ 	.word	0x00005e20


	//   ....[84]....
        /*10b4*/ 	.word	0x00005e30


	//   ....[85]....
        /*10b8*/ 	.word	0x00005e40


	//   ....[86]....
        /*10bc*/ 	.word	0x00005e50


	//   ....[87]....
        /*10c0*/ 	.word	0x00005e60


	//   ....[88]....
        /*10c4*/ 	.word	0x00005e70


	//   ....[89]....
        /*10c8*/ 	.word	0x00006970


	//   ....[90]....
        /*10cc*/ 	.word	0x00006a60


	//   ....[91]....
        /*10d0*/ 	.word	0x00006af0


	//   ....[92]....
        /*10d4*/ 	.word	0x00006b70


	//   ....[93]....
        /*10d8*/ 	.word	0x00006bc0


	//   ....[94]....
        /*10dc*/ 	.word	0x00006c10


	//   ....[95]....
        /*10e0*/ 	.word	0x00006c60


	//   ....[96]....
        /*10e4*/ 	.word	0x00006cb0


	//   ....[97]....
        /*10e8*/ 	.word	0x00006d10


	//   ....[98]....
        /*10ec*/ 	.word	0x00006d70


	//   ....[99]....
        /*10f0*/ 	.word	0x00006dc0


	//   ....[100]....
        /*10f4*/ 	.word	0x00006e40


	//   ....[101]....
        /*10f8*/ 	.word	0x00006e90


	//   ....[102]....
        /*10fc*/ 	.word	0x00006f00


	//   ....[103]....
        /*1100*/ 	.word	0x00006f70


	//   ....[104]....
        /*1104*/ 	.word	0x00006fe0


	//   ....[105]....
        /*1108*/ 	.word	0x00007050


	//   ....[106]....
        /*110c*/ 	.word	0x000070d0


	//   ....[107]....
        /*1110*/ 	.word	0x00007120


	//   ....[108]....
        /*1114*/ 	.word	0x00007190


	//   ....[109]....
        /*1118*/ 	.word	0x00007200


	//   ....[110]....
        /*111c*/ 	.word	0x00007270


	//   ....[111]....
        /*1120*/ 	.word	0x000072e0


	//   ....[112]....
        /*1124*/ 	.word	0x00007350


	//   ....[113]....
        /*1128*/ 	.word	0x000073d0


	//   ....[114]....
        /*112c*/ 	.word	0x00007420


	//   ....[115]....
        /*1130*/ 	.word	0x00007490


	//   ....[116]....
        /*1134*/ 	.word	0x00007500


	//   ....[117]....
        /*1138*/ 	.word	0x00007570


	//   ....[118]....
        /*113c*/ 	.word	0x000075e0


	//   ....[119]....
        /*1140*/ 	.word	0x00007660


	//   ....[120]....
        /*1144*/ 	.word	0x000076d0


	//   ....[121]....
        /*1148*/ 	.word	0x00007730


	//   ....[122]....
        /*114c*/ 	.word	0x00007780


	//   ....[123]....
        /*1150*/ 	.word	0x000077d0


	//   ....[124]....
        /*1154*/ 	.word	0x00007820


	//   ....[125]....
        /*1158*/ 	.word	0x00007870


	//   ....[126]....
        /*115c*/ 	.word	0x000078c0


	//   ....[127]....
        /*1160*/ 	.word	0x00007910


	//   ....[128]....
        /*1164*/ 	.word	0x00007960


	//   ....[129]....
        /*1168*/ 	.word	0x000079b0


	//   ....[130]....
        /*116c*/ 	.word	0x00007a20


	//   ....[131]....
        /*1170*/ 	.word	0x00007a70


	//   ....[132]....
        /*1174*/ 	.word	0x00007ae0


	//   ....[133]....
        /*1178*/ 	.word	0x00007be0


	//   ....[134]....
        /*117c*/ 	.word	0x00007c50


	//   ....[135]....
        /*1180*/ 	.word	0x00007ca0


	//   ....[136]....
        /*1184*/ 	.word	0x00007cf0


	//   ....[137]....
        /*1188*/ 	.word	0x00007d40


	//   ....[138]....
        /*118c*/ 	.word	0x00007db0


	//   ....[139]....
        /*1190*/ 	.word	0x00007e00


	//   ....[140]....
        /*1194*/ 	.word	0x00007e70


	//   ....[141]....
        /*1198*/ 	.word	0x00007ee0


	//   ....[142]....
        /*119c*/ 	.word	0x00007f30


	//   ....[143]....
        /*11a0*/ 	.word	0x00007fa0


	//   ....[144]....
        /*11a4*/ 	.word	0x00008000


	//   ....[145]....
        /*11a8*/ 	.word	0x00008050


	//   ....[146]....
        /*11ac*/ 	.word	0x000080c0


	//   ....[147]....
        /*11b0*/ 	.word	0x00008110


	//   ....[148]....
        /*11b4*/ 	.word	0x00008200


	//   ....[149]....
        /*11b8*/ 	.word	0x00008260


	//   ....[150]....
        /*11bc*/ 	.word	0x000082c0


	//   ....[151]....
        /*11c0*/ 	.word	0x00008320


	//   ....[152]....
        /*11c4*/ 	.word	0x00008380


	//   ....[153]....
        /*11c8*/ 	.word	0x000083e0


	//   ....[154]....
        /*11cc*/ 	.word	0x00008430


	//   ....[155]....
        /*11d0*/ 	.word	0x000084a0


	//   ....[156]....
        /*11d4*/ 	.word	0x00008510


	//   ....[157]....
        /*11d8*/ 	.word	0x000085c0


	//   ....[158]....
        /*11dc*/ 	.word	0x00008630


	//   ....[159]....
        /*11e0*/ 	.word	0x000086a0


	//   ....[160]....
        /*11e4*/ 	.word	0x000086f0


	//   ....[161]....
        /*11e8*/ 	.word	0x00008740


	//   ....[162]....
        /*11ec*/ 	.word	0x00008790


	//   ....[163]....
        /*11f0*/ 	.word	0x00008950


	//   ....[164]....
        /*11f4*/ 	.word	0x00008a10


	//   ....[165]....
        /*11f8*/ 	.word	0x00008a60


	//   ....[166]....
        /*11fc*/ 	.word	0x00008ab0


	//   ....[167]....
        /*1200*/ 	.word	0x00008b00


	//   ....[168]....
        /*1204*/ 	.word	0x00008b60


	//   ....[169]....
        /*1208*/ 	.word	0x00008bb0


	//   ....[170]....
        /*120c*/ 	.word	0x00008c00


	//   ....[171]....
        /*1210*/ 	.word	0x00008c50


	//   ....[172]....
        /*1214*/ 	.word	0x00008ca0


	//   ....[173]....
        /*1218*/ 	.word	0x00008cf0


	//   ....[174]....
        /*121c*/ 	.word	0x00008d40


	//   ....[175]....
        /*1220*/ 	.word	0x00008da0


	//   ....[176]....
        /*1224*/ 	.word	0x00008df0


	//   ....[177]....
        /*1228*/ 	.word	0x00008e60


	//   ....[178]....
        /*122c*/ 	.word	0x00008ed0


	//   ....[179]....
        /*1230*/ 	.word	0x00008f40


	//   ....[180]....
        /*1234*/ 	.word	0x00008fa0


	//   ....[181]....
        /*1238*/ 	.word	0x00009010


	//   ....[182]....
        /*123c*/ 	.word	0x00009080


	//   ....[183]....
        /*1240*/ 	.word	0x000090e0


	//   ....[184]....
        /*1244*/ 	.word	0x00009140


	//   ....[185]....
        /*1248*/ 	.word	0x000092f0


	//   ....[186]....
        /*124c*/ 	.word	0x000093a0


	//   ....[187]....
        /*1250*/ 	.word	0x000093f0


	//   ....[188]....
        /*1254*/ 	.word	0x00009440


	//   ....[189]....
        /*1258*/ 	.word	0x00009490


	//   ....[190]....
        /*125c*/ 	.word	0x000094f0


	//   ....[191]....
        /*1260*/ 	.word	0x00009540


	//   ....[192]....
        /*1264*/ 	.word	0x00009590


	//   ....[193]....
        /*1268*/ 	.word	0x000095e0


	//   ....[194]....
        /*126c*/ 	.word	0x00009630


	//   ....[195]....
        /*1270*/ 	.word	0x00009680


	//   ....[196]....
        /*1274*/ 	.word	0x000096d0


	//   ....[197]....
        /*1278*/ 	.word	0x00009730


	//   ....[198]....
        /*127c*/ 	.word	0x000098a0


	//   ....[199]....
        /*1280*/ 	.word	0x00009910


	//   ....[200]....
        /*1284*/ 	.word	0x00009980


	//   ....[201]....
        /*1288*/ 	.word	0x000099f0


	//   ....[202]....
        /*128c*/ 	.word	0x00009a60


	//   ....[203]....
        /*1290*/ 	.word	0x00009ab0


	//   ....[204]....
        /*1294*/ 	.word	0x00009b20


	//   ....[205]....
        /*1298*/ 	.word	0x00009b90


	//   ....[206]....
        /*129c*/ 	.word	0x00009be0


	//   ....[207]....
        /*12a0*/ 	.word	0x00009c40


	//   ....[208]....
        /*12a4*/ 	.word	0x00009ca0


	//   ....[209]....
        /*12a8*/ 	.word	0x00009cf0


	//   ....[210]....
        /*12ac*/ 	.word	0x00009d40


	//   ....[211]....
        /*12b0*/ 	.word	0x00009d90


	//   ....[212]....
        /*12b4*/ 	.word	0x00009df0


	//   ....[213]....
        /*12b8*/ 	.word	0x00009ed0


	//   ....[214]....
        /*12bc*/ 	.word	0x00009f30


	//   ....[215]....
        /*12c0*/ 	.word	0x00009f90


	//   ....[216]....
        /*12c4*/ 	.word	0x00009ff0


	//   ....[217]....
        /*12c8*/ 	.word	0x0000a050


	//   ....[218]....
        /*12cc*/ 	.word	0x0000a0b0


	//   ....[219]....
        /*12d0*/ 	.word	0x0000a110


	//   ....[220]....
        /*12d4*/ 	.word	0x0000a180


	//   ....[221]....
        /*12d8*/ 	.word	0x0000a2a0


	//   ....[222]....
        /*12dc*/ 	.word	0x0000a310


	//   ....[223]....
        /*12e0*/ 	.word	0x0000a380


	//   ....[224]....
        /*12e4*/ 	.word	0x0000a3f0


	//   ....[225]....
        /*12e8*/ 	.word	0x0000a460


	//   ....[226]....
        /*12ec*/ 	.word	0x0000a4d0


	//   ....[227]....
        /*12f0*/ 	.word	0x0000a540


	//   ....[228]....
        /*12f4*/ 	.word	0x0000a590


	//   ....[229]....
        /*12f8*/ 	.word	0x0000a5f0


	//   ....[230]....
        /*12fc*/ 	.word	0x0000a700


	//   ....[231]....
        /*1300*/ 	.word	0x0000a750


	//   ....[232]....
        /*1304*/ 	.word	0x0000a7a0


	//   ....[233]....
        /*1308*/ 	.word	0x0000a800


	//   ....[234]....
        /*130c*/ 	.word	0x0000a8d0


	//   ....[235]....
        /*1310*/ 	.word	0x0000a930


	//   ....[236]....
        /*1314*/ 	.word	0x0000a990


	//   ....[237]....
        /*1318*/ 	.word	0x0000a9f0


	//   ....[238]....
        /*131c*/ 	.word	0x0000aa40


	//   ....[239]....
        /*1320*/ 	.word	0x0000aa90


	//   ....[240]....
        /*1324*/ 	.word	0x0000ab30


	//   ....[241]....
        /*1328*/ 	.word	0x0000ab90


	//   ....[242]....
        /*132c*/ 	.word	0x0000abe0


	//   ....[243]....
        /*1330*/ 	.word	0x0000ac30


	//   ....[244]....
        /*1334*/ 	.word	0x0000ac80


	//   ....[245]....
        /*1338*/ 	.word	0x0000acd0


	//   ....[246]....
        /*133c*/ 	.word	0x0000ad30


	//   ....[247]....
        /*1340*/ 	.word	0x0000ada0


	//   ....[248]....
        /*1344*/ 	.word	0x0000ae10


	//   ....[249]....
        /*1348*/ 	.word	0x0000ae80


	//   ....[250]....
        /*134c*/ 	.word	0x0000aef0


	//   ....[251]....
        /*1350*/ 	.word	0x0000af70


	//   ....[252]....
        /*1354*/ 	.word	0x0000afd0


	//   ....[253]....
        /*1358*/ 	.word	0x0000b020


	//   ....[254]....
        /*135c*/ 	.word	0x0000b070


	//   ....[255]....
        /*1360*/ 	.word	0x0000b0e0


	//   ....[0]....
        /*1364*/ 	.word	0x0000b150


	//   ....[1]....
        /*1368*/ 	.word	0x0000b1c0


	//   ....[2]....
        /*136c*/ 	.word	0x0000b230


	//   ....[3]....
        /*1370*/ 	.word	0x0000b280


	//   ....[4]....
        /*1374*/ 	.word	0x0000b300


	//   ....[5]....
        /*1378*/ 	.word	0x0000b370


	//   ....[6]....
        /*137c*/ 	.word	0x0000b400


	//   ....[7]....
        /*1380*/ 	.word	0x0000b4a0


	//   ....[8]....
        /*1384*/ 	.word	0x0000b4f0


	//   ....[9]....
        /*1388*/ 	.word	0x0000b540


	//   ....[10]....
        /*138c*/ 	.word	0x0000b5e0


	//   ....[11]....
        /*1390*/ 	.word	0x0000b630


	//   ....[12]....
        /*1394*/ 	.word	0x0000b680


	//   ....[13]....
        /*1398*/ 	.word	0x0000b6d0


	//   ....[14]....
        /*139c*/ 	.word	0x0000b720


	//   ....[15]....
        /*13a0*/ 	.word	0x0000b780


	//   ....[16]....
        /*13a4*/ 	.word	0x0000b800


	//   ....[17]....
        /*13a8*/ 	.word	0x0000bb00


	//   ....[18]....
        /*13ac*/ 	.word	0x0000bba0


	//   ....[19]....
        /*13b0*/ 	.word	0x0000bc00


	//   ....[20]....
        /*13b4*/ 	.word	0x0000bc50


	//   ....[21]....
        /*13b8*/ 	.word	0x0000bcb0


	//   ....[22]....
        /*13bc*/ 	.word	0x0000bd00


	//   ....[23]....
        /*13c0*/ 	.word	0x0000bde0


	//   ....[24]....
        /*13c4*/ 	.word	0x0000bf90


	//   ....[25]....
        /*13c8*/ 	.word	0x0000c090


	//   ....[26]....
        /*13cc*/ 	.word	0x0000c180


	//   ....[27]....
        /*13d0*/ 	.word	0x0000c250


	//   ....[28]....
        /*13d4*/ 	.word	0x0000c350


	//   ....[29]....
        /*13d8*/ 	.word	0x0000c450


	//   ....[30]....
        /*13dc*/ 	.word	0x0000c540


	//   ....[31]....
        /*13e0*/ 	.word	0x0000c620


	//   ....[32]....
        /*13e4*/ 	.word	0x0000c720


	//   ....[33]....
        /*13e8*/ 	.word	0x0000c820


	//   ....[34]....
        /*13ec*/ 	.word	0x0000c920


	//   ....[35]....
        /*13f0*/ 	.word	0x0000ca00


	//   ....[36]....
        /*13f4*/ 	.word	0x0000cb00


	//   ....[37]....
        /*13f8*/ 	.word	0x0000cc00


	//   ....[38]....
        /*13fc*/ 	.word	0x0000cd00


	//   ....[39]....
        /*1400*/ 	.word	0x0000ce00


	//   ....[40]....
        /*1404*/ 	.word	0x0000cee0


	//   ....[41]....
        /*1408*/ 	.word	0x0000cfe0


	//   ....[42]....
        /*140c*/ 	.word	0x0000d0d0


	//   ....[43]....
        /*1410*/ 	.word	0x0000d220


	//   ....[44]....
        /*1414*/ 	.word	0x0000d280


	//   ....[45]....
        /*1418*/ 	.word	0x0000d2e0


	//   ....[46]....
        /*141c*/ 	.word	0x0000d330


	//   ....[47]....
        /*1420*/ 	.word	0x0000d380


	//   ....[48]....
        /*1424*/ 	.word	0x0000d3e0


	//   ....[49]....
        /*1428*/ 	.word	0x0000d430


	//   ....[50]....
        /*142c*/ 	.word	0x0000d480


	//   ....[51]....
        /*1430*/ 	.word	0x0000d4d0


	//   ....[52]....
        /*1434*/ 	.word	0x0000d520


	//   ....[53]....
        /*1438*/ 	.word	0x0000d590


	//   ....[54]....
        /*143c*/ 	.word	0x0000d600


	//   ....[55]....
        /*1440*/ 	.word	0x0000d650


	//   ....[56]....
        /*1444*/ 	.word	0x0000d6a0


	//   ....[57]....
        /*1448*/ 	.word	0x0000d6f0


	//   ....[58]....
        /*144c*/ 	.word	0x0000d760


	//   ....[59]....
        /*1450*/ 	.word	0x0000d840


	//   ....[60]....
        /*1454*/ 	.word	0x0000d8b0


	//   ....[61]....
        /*1458*/ 	.word	0x0000d920


	//   ....[62]....
        /*145c*/ 	.word	0x0000d990


	//   ....[63]....
        /*1460*/ 	.word	0x0000da00


	//   ....[64]....
        /*1464*/ 	.word	0x0000da70


	//   ....[65]....
        /*1468*/ 	.word	0x0000daf0


	//   ....[66]....
        /*146c*/ 	.word	0x0000db70


	//   ....[67]....
        /*1470*/ 	.word	0x0000dbc0


	//   ....[68]....
        /*1474*/ 	.word	0x0000dc10


	//   ....[69]....
        /*1478*/ 	.word	0x0000dc60


	//   ....[70]....
        /*147c*/ 	.word	0x0000dcc0


	//   ....[71]....
        /*1480*/ 	.word	0x0000dd10


	//   ....[72]....
        /*1484*/ 	.word	0x0000dd80


	//   ....[73]....
        /*1488*/ 	.word	0x0000de40


	//   ....[74]....
        /*148c*/ 	.word	0x0000dea0


	//   ....[75]....
        /*1490*/ 	.word	0x0000df40


	//   ....[76]....
        /*1494*/ 	.word	0x0000dfe0


	//   ....[77]....
        /*1498*/ 	.word	0x0000e030


	//   ....[78]....
        /*149c*/ 	.word	0x0000e080


	//   ....[79]....
        /*14a0*/ 	.word	0x0000e0f0


	//   ....[80]....
        /*14a4*/ 	.word	0x0000e160


	//   ....[81]....
        /*14a8*/ 	.word	0x0000e1d0


	//   ....[82]....
        /*14ac*/ 	.word	0x0000e240


	//   ....[83]....
        /*14b0*/ 	.word	0x0000e2b0


	//   ....[84]....
        /*14b4*/ 	.word	0x0000e320


	//   ....[85]....
        /*14b8*/ 	.word	0x0000e390


	//   ....[86]....
        /*14bc*/ 	.word	0x0000e400


	//   ....[87]....
        /*14c0*/ 	.word	0x0000e460


	//   ....[88]....
        /*14c4*/ 	.word	0x0000e4c0


	//   ....[89]....
        /*14c8*/ 	.word	0x0000e510


	//   ....[90]....
        /*14cc*/ 	.word	0x0000e580


	//   ....[91]....
        /*14d0*/ 	.word	0x0000e5d0


	//   ....[92]....
        /*14d4*/ 	.word	0x0000e620


	//   ....[93]....
        /*14d8*/ 	.word	0x0000e680


	//   ....[94]....
        /*14dc*/ 	.word	0x0000e750


	//   ....[95]....
        /*14e0*/ 	.word	0x0000e7a0


	//   ....[96]....
        /*14e4*/ 	.word	0x0000e830


	//   ....[97]....
        /*14e8*/ 	.word	0x0000e900


	//   ....[98]....
        /*14ec*/ 	.word	0x0000e960


	//   ....[99]....
        /*14f0*/ 	.word	0x0000e9d0


	//   ....[100]....
        /*14f4*/ 	.word	0x0000ea40


	//   ....[101]....
        /*14f8*/ 	.word	0x0000eab0


	//   ....[102]....
        /*14fc*/ 	.word	0x0000eb20


	//   ....[103]....
        /*1500*/ 	.word	0x0000eb90


	//   ....[104]....
        /*1504*/ 	.word	0x0000ec00


	//   ....[105]....
        /*1508*/ 	.word	0x0000ec50


	//   ....[106]....
        /*150c*/ 	.word	0x0000eca0


	//   ....[107]....
        /*1510*/ 	.word	0x0000ecf0


	//   ....[108]....
        /*1514*/ 	.word	0x0000ed40


	//   ....[109]....
        /*1518*/ 	.word	0x0000ef30


	//   ....[110]....
        /*151c*/ 	.word	0x0000f000


	//   ....[111]....
        /*1520*/ 	.word	0x0000f060


	//   ....[112]....
        /*1524*/ 	.word	0x0000f0f0


	//   ....[113]....
        /*1528*/ 	.word	0x0000f140


	//   ....[114]....
        /*152c*/ 	.word	0x0000f1b0


	//   ....[115]....
        /*1530*/ 	.word	0x0000f220


	//   ....[116]....
        /*1534*/ 	.word	0x0000f290


	//   ....[117]....
        /*1538*/ 	.word	0x0000f300


	//   ....[118]....
        /*153c*/ 	.word	0x0000f370


	//   ....[119]....
        /*1540*/ 	.word	0x0000f3e0


	//   ....[120]....
        /*1544*/ 	.word	0x0000f450


	//   ....[121]....
        /*1548*/ 	.word	0x0000f4c0


	//   ....[122]....
        /*154c*/ 	.word	0x0000f540


	//   ....[123]....
        /*1550*/ 	.word	0x0000f590


	//   ....[124]....
        /*1554*/ 	.word	0x0000f600


	//   ....[125]....
        /*1558*/ 	.word	0x0000f670


	//   ....[126]....
        /*155c*/ 	.word	0x0000f6e0


	//   ....[127]....
        /*1560*/ 	.word	0x0000f750


	//   ....[128]....
        /*1564*/ 	.word	0x0000f7c0


	//   ....[129]....
        /*1568*/ 	.word	0x0000f830


	//   ....[130]....
        /*156c*/ 	.word	0x0000f8a0


	//   ....[131]....
        /*1570*/ 	.word	0x0000f910


	//   ....[132]....
        /*1574*/ 	.word	0x0000f980


	//   ....[133]....
        /*1578*/ 	.word	0x0000fa00


	//   ....[134]....
        /*157c*/ 	.word	0x0000fa80


	//   ....[135]....
        /*1580*/ 	.word	0x0000fad0


	//   ....[136]....
        /*1584*/ 	.word	0x0000fb20


	//   ....[137]....
        /*1588*/ 	.word	0x0000fb70


	//   ....[138]....
        /*158c*/ 	.word	0x0000fbc0


	//   ....[139]....
        /*1590*/ 	.word	0x0000fc10


	//   ....[140]....
        /*1594*/ 	.word	0x0000fc60


	//   ....[141]....
        /*1598*/ 	.word	0x0000fcb0


	//   ....[142]....
        /*159c*/ 	.word	0x0000fd00


	//   ....[143]....
        /*15a0*/ 	.word	0x0000fd60


	//   ....[144]....
        /*15a4*/ 	.word	0x0000fdd0


	//   ....[145]....
        /*15a8*/ 	.word	0x0000fe40


	//   ....[146]....
        /*15ac*/ 	.word	0x0000feb0


	//   ....[147]....
        /*15b0*/ 	.word	0x0000ff20


	//   ....[148]....
        /*15b4*/ 	.word	0x0000ff90


	//   ....[149]....
        /*15b8*/ 	.word	0x0000ffe0


	//   ....[150]....
        /*15bc*/ 	.word	0x00010030


	//   ....[151]....
        /*15c0*/ 	.word	0x00010090


	//   ....[152]....
        /*15c4*/ 	.word	0x000100e0


	//   ....[153]....
        /*15c8*/ 	.word	0x00010130


	//   ....[154]....
        /*15cc*/ 	.word	0x00010180


	//   ....[155]....
        /*15d0*/ 	.word	0x000103a0


	//   ....[156]....
        /*15d4*/ 	.word	0x00010450


	//   ....[157]....
        /*15d8*/ 	.word	0x000104b0


	//   ....[158]....
        /*15dc*/ 	.word	0x00010500


	//   ....[159]....
        /*15e0*/ 	.word	0x00010570


	//   ....[160]....
        /*15e4*/ 	.word	0x000105e0


	//   ....[161]....
        /*15e8*/ 	.word	0x00010650


	//   ....[162]....
        /*15ec*/ 	.word	0x000106c0


	//   ....[163]....
        /*15f0*/ 	.word	0x00010730


	//   ....[164]....
        /*15f4*/ 	.word	0x000107a0


	//   ....[165]....
        /*15f8*/ 	.word	0x00010810


	//   ....[166]....
        /*15fc*/ 	.word	0x00010880


	//   ....[167]....
        /*1600*/ 	.word	0x000108f0


	//   ....[168]....
        /*1604*/ 	.word	0x00010960


	//   ....[169]....
        /*1608*/ 	.word	0x000109d0


	//   ....[170]....
        /*160c*/ 	.word	0x00010a40


	//   ....[171]....
        /*1610*/ 	.word	0x00010ab0


	//   ....[172]....
        /*1614*/ 	.word	0x00010b20


	//   ....[173]....
        /*1618*/ 	.word	0x00010b90


	//   ....[174]....
        /*161c*/ 	.word	0x00010c00


	//   ....[175]....
        /*1620*/ 	.word	0x00010c70


	//   ....[176]....
        /*1624*/ 	.word	0x00010ce0


	//   ....[177]....
        /*1628*/ 	.word	0x00010d50


	//----- nvinfo : EIATTR_VRC_CTA_INIT_COUNT
	.align		4
.L_117:
        /*162c*/ 	.byte	0x02, 0x4a
	.zero		1
	.zero		1


	//----- nvinfo : EIATTR_EXIT_INSTR_OFFSETS
	.align		4
        /*1630*/ 	.byte	0x04, 0x1c
        /*1632*/ 	.short	(.L_119 - .L_118)


	//   ....[0]....
.L_118:
        /*1634*/ 	.word	0x00006900


	//----- nvinfo : EIATTR_CRS_STACK_SIZE
	.align		4
.L_119:
        /*1638*/ 	.byte	0x04, 0x1e
        /*163a*/ 	.short	(.L_121 - .L_120)
.L_120:
        /*163c*/ 	.word	0x00000000


	//----- nvinfo : EIATTR_CBANK_PARAM_SIZE
	.align		4
.L_121:
        /*1640*/ 	.byte	0x03, 0x19
        /*1642*/ 	.short	0x0038


	//----- nvinfo : EIATTR_PARAM_CBANK
	.align		4
        /*1644*/ 	.byte	0x04, 0x0a
        /*1646*/ 	.short	(.L_123 - .L_122)
	.align		4
.L_122:
        /*1648*/ 	.word	index@(.nv.constant0._Z13_spmm_conv_15PKfPfiiPKiS3_S3_S0_)
        /*164c*/ 	.short	0x0380
        /*164e*/ 	.short	0x0038


	//----- nvinfo : EIATTR_SW_WAR
	.align		4
.L_123:
        /*1650*/ 	.byte	0x04, 0x36
        /*1652*/ 	.short	(.L_125 - .L_124)
.L_124:
        /*1654*/ 	.word	0x00000008
.L_125:


//--------------------- .nv.info._Z13_spmm_conv_14PKfPfiiPKiS3_S3_S0_ --------------------------
	.section	.nv.info._Z13_spmm_conv_14PKfPfiiPKiS3_S3_S0_,"",@"SHT_CUDA_INFO"
	.sectionflags	@""
	.align	4


	//----- nvinfo : EIATTR_CUDA_API_VERSION
	.align		4
        /*0000*/ 	.byte	0x04, 0x37
        /*0002*/ 	.short	(.L_127 - .L_126)
.L_126:
        /*0004*/ 	.word	0x00000082


	//----- nvinfo : EIATTR_KPARAM_INFO
	.align		4
.L_127:
        /*0008*/ 	.byte	0x04, 0x17
        /*000a*/ 	.short	(.L_129 - .L_128)
.L_128:
        /*000c*/ 	.word	0x00000000
        /*0010*/ 	.short	0x0007
        /*0012*/ 	.short	0x0030
        /*0014*/ 	.byte	0x00, 0xf5, 0x21, 0x00


	//----- nvinfo : EIATTR_KPARAM_INFO
	.align		4
.L_129:
        /*0018*/ 	.byte	0x04, 0x17
        /*001a*/ 	.short	(.L_131 - .L_130)
.L_130:
        /*001c*/ 	.word	0x00000000
        /*0020*/ 	.short	0x0006
        /*0022*/ 	.short	0x0028
        /*0024*/ 	.byte	0x00, 0xf5, 0x21, 0x00


	//----- nvinfo : EIATTR_KPARAM_INFO
	.align		4
.L_131:
        /*0028*/ 	.byte	0x04, 0x17
        /*002a*/ 	.short	(.L_133 - .L_132)
.L_132:
        /*002c*/ 	.word	0x00000000
        /*0030*/ 	.short	0x0005
        /*0032*/ 	.short	0x0020
        /*0034*/ 	.byte	0x00, 0xf5, 0x21, 0x00


	//----- nvinfo : EIATTR_KPARAM_INFO
	.align		4
.L_133:
        /*0038*/ 	.byte	0x04, 0x17
        /*003a*/ 	.short	(.L_135 - .L_134)
.L_134:
        /*003c*/ 	.word	0x00000000
        /*0040*/ 	.short	0x0004
        /*0042*/ 	.short	0x0018
        /*0044*/ 	.byte	0x00, 0xf5, 0x21, 0x00


	//----- nvinfo : EIATTR_KPARAM_INFO
	.align		4
.L_135:
        /*0048*/ 	.byte	0x04, 0x17
        /*004a*/ 	.short	(.L_137 - .L_136)
.L_136:
        /*004c*/ 	.word	0x00000000
        /*0050*/ 	.short	0x0003
        /*0052*/ 	.short	0x0014
        /*0054*/ 	.byte	0x00, 0xf0, 0x11, 0x00


	//----- nvinfo : EIATTR_KPARAM_INFO
	.align		4
.L_137:
        /*0058*/ 	.byte	0x04, 0x17
        /*005a*/ 	.short	(.L_139 - .L_138)
.L_138:
        /*005c*/ 	.word	0x00000000
        /*0060*/ 	.short	0x0002
        /*0062*/ 	.short	0x0010
        /*0064*/ 	.byte	0x00, 0xf0, 0x11, 0x00


	//----- nvinfo : EIATTR_KPARAM_INFO
	.align		4
.L_139:
        /*0068*/ 	.byte	0x04, 0x17
        /*006a*/ 	.short	(.L_141 - .L_140)
.L_140:
        /*006c*/ 	.word	0x00000000
        /*0070*/ 	.short	0x0001
        /*0072*/ 	.short	0x0008
        /*0074*/ 	.byte	0x00, 0xf5, 0x21, 0x00


	//----- nvinfo : EIATTR_KPARAM_INFO
	.align		4
.L_141:
        /*0078*/ 	.byte	0x04, 0x17
        /*007a*/ 	.short	(.L_143 - .L_142)
.L_142:
        /*007c*/ 	.word	0x00000000
        /*0080*/ 	.short	0x0000
        /*0082*/ 	.short	0x0000
        /*0084*/ 	.byte	0x00, 0xf5, 0x21, 0x00


	//----- nvinfo : EIATTR_SPARSE_MMA_MASK
	.align		4
.L_143:
        /*0088*/ 	.byte	0x03, 0x50
        /*008a*/ 	.short	0x0000


	//----- nvinfo : EIATTR_MAXREG_COUNT
	.align		4
        /*008c*/ 	.byte	0x03, 0x1b
        /*008e*/ 	.short	0x00ff


	//----- nvinfo : EIATTR_MERCURY_ISA_VERSION
	.align		4
        /*0090*/ 	.byte	0x03, 0x5f
        /*0092*/ 	.short	0x0101


	//----- nvinfo : EIATTR_COOP_GROUP_MASK_REGIDS
	.align		4
        /*0094*/ 	.byte	0x04, 0x29
        /*0096*/ 	.short	(.L_145 - .L_144)


	//   ....[0]....
.L_144:
        /*0098*/ 	.word	0xffffffff


	//   ....[1]....
        /*009c*/ 	.word	0xffffffff


	//   ....[2]....
        /*00a0*/ 	.word	0xffffffff


	//   ....[3]....
        /*00a4*/ 	.word	0xffffffff


	//   ....[4]....
        /*00a8*/ 	.word	0xffffffff


	//   ....[5]....
        /*00ac*/ 	.word	0xffffffff


	//   ....[6]....
        /*00b0*/ 	.word	0xffffffff


	//   ....[7]....
        /*00b4*/ 	.word	0xffffffff


	//   ....[8]....
        /*00b8*/ 	.word	0xffffffff


	//   ....[9]....
        /*00bc*/ 	.word	0xffffffff


	//   ....[10]....
        /*00c0*/ 	.word	0xffffffff


	//   ....[11]....
        /*00c4*/ 	.word	0xffffffff


	//   ....[12]....
        /*00c8*/ 	.word	0xffffffff


	//   ....[13]....
        /*00cc*/ 	.word	0xffffffff


	//   ....[14]....
        /*00d0*/ 	.word	0xffffffff


	//   ....[15]....
        /*00d4*/ 	.word	0xffffffff


	//   ....[16]....
        /*00d8*/ 	.word	0xffffffff


	//   ....[17]....
        /*00dc*/ 	.word	0xffffffff


	//   ....[18]....
        /*00e0*/ 	.word	0xffffffff


	//   ....[19]....
        /*00e4*/ 	.word	0xffffffff


	//   ....[20]....
        /*00e8*/ 	.word	0xffffffff


	//   ....[21]....
        /*00ec*/ 	.word	0xffffffff


	//   ....[22]....
        /*00f0*/ 	.word	0xffffffff


	//   ....[23]....
        /*00f4*/ 	.word	0xffffffff


	//   ....[24]....
        /*00f8*/ 	.word	0xffffffff


	//   ....[25]....
        /*00fc*/ 	.word	0xffffffff


	//   ....[26]....
        /*0100*/ 	.word	0xffffffff


	//   ....[27]....
        /*0104*/ 	.word	0xffffffff


	//   ....[28]....
        /*0108*/ 	.word	0xffffffff


	//   ....[29]....
        /*010c*/ 	.word	0xffffffff


	//   ....[30]....
        /*0110*/ 	.word	0xffffffff


	//   ....[31]....
        /*0114*/ 	.word	0xffffffff


	//   ....[32]....
        /*0118*/ 	.word	0xffffffff


	//   ....[33]....
        /*011c*/ 	.word	0xffffffff


	//   ....[34]....
        /*0120*/ 	.word	0xffffffff


	//   ....[35]....
        /*0124*/ 	.word	0xffffffff


	//   ....[36]....
        /*0128*/ 	.word	0xffffffff


	//   ....[37]....
        /*012c*/ 	.word	0xffffffff


	//   ....[38]....
        /*0130*/ 	.word	0xffffffff


	//   ....[39]....
        /*0134*/ 	.word	0xffffffff


	//   ....[40]....
        /*0138*/ 	.word	0xffffffff


	//   ....[41]....
        /*013c*/ 	.word	0xffffffff


	//   ....[42]....
        /*0140*/ 	.word	0xffffffff


	//   ....[43]....
        /*0144*/ 	.word	0xffffffff


	//   ....[44]....
        /*0148*/ 	.word	0xffffffff


	//   ....[45]....
        /*014c*/ 	.word	0xffffffff


	//   ....[46]....
        /*0150*/ 	.word	0xffffffff


	//   ....[47]....
        /*0154*/ 	.word	0xffffffff


	//   ....[48]....
        /*0158*/ 	.word	0xffffffff


	//   ....[49]....
        /*015c*/ 	.word	0xffffffff


	//   ....[50]....
        /*0160*/ 	.word	0xffffffff


	//   ....[51]....
        /*0164*/ 	.word	0xffffffff


	//   ....[52]....
        /*0168*/ 	.word	0xffffffff


	//   ....[53]....
        /*016c*/ 	.word	0xffffffff


	//   ....[54]....
        /*0170*/ 	.word	0xffffffff


	//   ....[55]....
        /*0174*/ 	.word	0xffffffff


	//   ....[56]....
        /*0178*/ 	.word	0xffffffff


	//   ....[57]....
        /*017c*/ 	.word	0xffffffff


	//   ....[58]....
        /*0180*/ 	.word	0xffffffff


	//   ....[59]....
        /*0184*/ 	.word	0xffffffff


	//   ....[60]....
        /*0188*/ 	.word	0xffffffff


	//   ....[61]....
        /*018c*/ 	.word	0xffffffff


	//   ....[62]....
        /*0190*/ 	.word	0xffffffff


	//   ....[63]....
        /*0194*/ 	.word	0xffffffff


	//   ....[64]....
        /*0198*/ 	.word	0xffffffff


	//   ....[65]....
        /*019c*/ 	.word	0xffffffff


	//   ....[66]....
        /*01a0*/ 	.word	0xffffffff


	//   ....[67]....
        /*01a4*/ 	.word	0xffffffff


	//   ....[68]....
        /*01a8*/ 	.word	0xffffffff


	//   ....[69]....
        /*01ac*/ 	.word	0xffffffff


	//   ....[70]....
        /*01b0*/ 	.word	0xffffffff


	//   ....[71]....
        /*01b4*/ 	.word	0xffffffff


	//   ....[72]....
        /*01b8*/ 	.word	0xffffffff


	//   ....[73]....
        /*01bc*/ 	.word	0xffffffff


	//   ....[74]....
        /*01c0*/ 	.word	0xffffffff


	//   ....[75]....
        /*01c4*/ 	.word	0xffffffff


	//   ....[76]....
        /*01c8*/ 	.word	0xffffffff


	//   ....[77]....
        /*01cc*/ 	.word	0xffffffff


	//   ....[78]....
        /*01d0*/ 	.word	0xffffffff


	//   ....[79]....
        /*01d4*/ 	.word	0xffffffff


	//   ....[80]....
        /*01d8*/ 	.word	0xffffffff


	//   ....[81]....
        /*01dc*/ 	.word	0xffffffff


	//   ....[82]....
        /*01e0*/ 	.word	0xffffffff


	//   ....[83]....
        /*01e4*/ 	.word	0xffffffff


	//   ....[84]....
        /*01e8*/ 	.word	0xffffffff


	//   ....[85]....
        /*01ec*/ 	.word	0xffffffff


	//   ....[86]....
        /*01f0*/ 	.word	0xffffffff


	//   ....[87]....
        /*01f4*/ 	.word	0xffffffff


	//   ....[88]....
        /*01f8*/ 	.word	0xffffffff


	//   ....[89]....
        /*01fc*/ 	.word	0xffffffff


	//   ....[90]....
        /*0200*/ 	.word	0xffffffff


	//   ....[91]....
        /*0204*/ 	.word	0xffffffff


	//   ....[92]....
        /*0208*/ 	.word	0xffffffff


	//   ....[93]....
        /*020c*/ 	.word	0xffffffff


	//   ....[94]....
        /*0210*/ 	.word	0xffffffff


	//   ....[95]....
        /*0214*/ 	.word	0xffffffff


	//   ....[96]....
        /*0218*/ 	.word	0xffffffff


	//   ....[97]....
        /*021c*/ 	.word	0xffffffff


	//   ....[98]....
        /*0220*/ 	.word	0xffffffff


	//   ....[99]....
        /*0224*/ 	.word	0xffffffff


	//   ....[100]....
        /*0228*/ 	.word	0xffffffff


	//   ....[101]....
        /*022c*/ 	.word	0xffffffff


	//   ....[102]....
        /*0230*/ 	.word	0xffffffff


	//   ....[103]....
        /*0234*/ 	.word	0xffffffff


	//   ....[104]....
        /*0238*/ 	.word	0xffffffff


	//   ....[105]....
        /*023c*/ 	.word	0xffffffff


	//   ....[106]....
        /*0240*/ 	.word	0xffffffff


	//   ....[107]....
        /*0244*/ 	.word	0xffffffff


	//   ....[108]....
        /*0248*/ 	.word	0xffffffff


	//   ....[109]....
        /*024c*/ 	.word	0xffffffff


	//   ....[110]....
        /*0250*/ 	.word	0xffffffff


	//   ....[111]....
        /*0254*/ 	.word	0xffffffff


	//   ....[112]....
        /*0258*/ 	.word	0xffffffff


	//   ....[113]....
        /*025c*/ 	.word	0xffffffff


	//   ....[114]....
        /*0260*/ 	.word	0xffffffff


	//   ....[115]....
        /*0264*/ 	.word	0xffffffff


	//   ....[116]....
        /*0268*/ 	.word	0xffffffff


	//   ....[117]....
        /*026c*/ 	.word	0xffffffff


	//   ....[118]....
        /*0270*/ 	.word	0xffffffff


	//   ....[119]....
        /*0274*/ 	.word	0xffffffff


	//   ....[120]....
        /*0278*/ 	.word	0xffffffff


	//   ....[121]....
        /*027c*/ 	.word	0xffffffff


	//   ....[122]....
        /*0280*/ 	.word	0xffffffff


	//   ....[123]....
        /*0284*/ 	.word	0xffffffff


	//   ....[124]....
        /*0288*/ 	.word	0xffffffff


	//   ....[125]....
        /*028c*/ 	.word	0xffffffff


	//   ....[126]....
        /*0290*/ 	.word	0xffffffff


	//   ....[127]....
        /*0294*/ 	.word	0xffffffff


	//   ....[128]....
        /*0298*/ 	.word	0xffffffff


	//   ....[129]....
        /*029c*/ 	.word	0xffffffff


	//   ....[130]....
        /*02a0*/ 	.word	0xffffffff


	//   ....[131]....
        /*02a4*/ 	.word	0xffffffff


	//   ....[132]....
        /*02a8*/ 	.word	0xffffffff


	//   ....[133]....
        /*02ac*/ 	.word	0xffffffff


	//   ....[134]....
        /*02b0*/ 	.word	0xffffffff


	//   ....[135]....
        /*02b4*/ 	.word	0xffffffff


	//   ....[136]....
        /*02b8*/ 	.word	0xffffffff


	//   ....[137]....
        /*02bc*/ 	.word	0xffffffff


	//   ....[138]....
        /*02c0*/ 	.word	0xffffffff


	//   ....[139]....
        /*02c4*/ 	.word	0xffffffff


	//   ....[140]....
        /*02c8*/ 	.word	0xffffffff


	//   ....[141]....
        /*02cc*/ 	.word	0xffffffff


	//   ....[142]....
        /*02d0*/ 	.word	0xffffffff


	//   ....[143]....
        /*02d4*/ 	.word	0xffffffff


	//   ....[144]....
        /*02d8*/ 	.word	0xffffffff


	//   ....[145]....
        /*02dc*/ 	.word	0xffffffff


	//   ....[146]....
        /*02e0*/ 	.word	0xffffffff


	//   ....[147]....
        /*02e4*/ 	.word	0xffffffff


	//   ....[148]....
        /*02e8*/ 	.word	0xffffffff


	//   ....[149]....
        /*02ec*/ 	.word	0xffffffff


	//   ....[150]....
        /*02f0*/ 	.word	0xffffffff


	//   ....[151]....
        /*02f4*/ 	.word	0xffffffff


	//   ....[152]....
        /*02f8*/ 	.word	0xffffffff


	//   ....[153]....
        /*02fc*/ 	.word	0xffffffff


	//   ....[154]....
        /*0300*/ 	.word	0xffffffff


	//   ....[155]....
        /*0304*/ 	.word	0xffffffff


	//   ....[156]....
        /*0308*/ 	.word	0xffffffff


	//   ....[157]....
        /*030c*/ 	.word	0xffffffff


	//   ....[158]....
        /*0310*/ 	.word	0xffffffff


	//   ....[159]....
        /*0314*/ 	.word	0xffffffff


	//   ....[160]....
        /*0318*/ 	.word	0xffffffff


	//   ....[161]....
        /*031c*/ 	.word	0xffffffff


	//   ....[162]....
        /*0320*/ 	.word	0xffffffff


	//   ....[163]....
        /*0324*/ 	.word	0xffffffff


	//   ....[164]....
        /*0328*/ 	.word	0xffffffff


	//   ....[165]....
        /*032c*/ 	.word	0xffffffff


	//   ....[166]....
        /*0330*/ 	.word	0xffffffff


	//   ....[167]....
        /*0334*/ 	.word	0xffffffff


	//   ....[168]....
        /*0338*/ 	.word	0xffffffff


	//   ....[169]....
        /*033c*/ 	.word	0xffffffff


	//   ....[170]....
        /*0340*/ 	.word	0xffffffff


	//   ....[171]....
        /*0344*/ 	.word	0xffffffff


	//   ....[172]....
        /*0348*/ 	.word	0xffffffff


	//   ....[173]....
        /*034c*/ 	.word	0xffffffff


	//   ....[174]....
        /*0350*/ 	.word	0xffffffff


	//   ....[175]....
        /*0354*/ 	.word	0xffffffff


	//   ....[176]....
        /*0358*/ 	.word	0xffffffff


	//   ....[177]....
        /*035c*/ 	.word	0xffffffff


	//   ....[178]....
        /*0360*/ 	.word	0xffffffff


	//   ....[179]....
        /*0364*/ 	.word	0xffffffff


	//   ....[180]....
        /*0368*/ 	.word	0xffffffff


	//   ....[181]....
        /*036c*/ 	.word	0xffffffff


	//   ....[182]....
        /*0370*/ 	.word	0xffffffff


	//   ....[183]....
        /*0374*/ 	.word	0xffffffff


	//   ....[184]....
        /*0378*/ 	.word	0xffffffff


	//   ....[185]....
        /*037c*/ 	.word	0xffffffff


	//   ....[186]....
        /*0380*/ 	.word	0xffffffff


	//   ....[187]....
        /*0384*/ 	.word	0xffffffff


	//   ....[188]....
        /*0388*/ 	.word	0xffffffff


	//   ....[189]....
        /*038c*/ 	.word	0xffffffff


	//   ....[190]....
        /*0390*/ 	.word	0xffffffff


	//   ....[191]....
        /*0394*/ 	.word	0xffffffff


	//   ....[192]....
        /*0398*/ 	.word	0xffffffff


	//   ....[193]....
        /*039c*/ 	.word	0xffffffff


	//   ....[194]....
        /*03a0*/ 	.word	0xffffffff


	//   ....[195]....
        /*03a4*/ 	.word	0xffffffff


	//   ....[196]....
        /*03a8*/ 	.word	0xffffffff


	//   ....[197]....
        /*03ac*/ 	.word	0xffffffff


	//   ....[198]....
        /*03b0*/ 	.word	0xffffffff


	//   ....[199]....
        /*03b4*/ 	.word	0xffffffff


	//   ....[200]....
        /*03b8*/ 	.word	0xffffffff


	//   ....[201]....
        /*03bc*/ 	.word	0xffffffff


	//   ....[202]....
        /*03c0*/ 	.word	0xffffffff


	//   ....[203]....
        /*03c4*/ 	.word	0xffffffff


	//   ....[204]....
        /*03c8*/ 	.word	0xffffffff


	//   ....[205]....
        /*03cc*/ 	.word	0xffffffff


	//   ....[206]....
        /*03d0*/ 	.word	0xffffffff


	//   ....[207]....
        /*03d4*/ 	.word	0xffffffff


	//   ....[208]....
        /*03d8*/ 	.word	0xffffffff


	//   ....[209]....
        /*03dc*/ 	.word	0xffffffff


	//   ....[210]....
        /*03e0*/ 	.word	0xffffffff


	//   ....[211]....
        /*03e4*/ 	.word	0xffffffff


	//   ....[212]....
        /*03e8*/ 	.word	0xffffffff


	//   ....[213]....
        /*03ec*/ 	.word	0xffffffff


	//   ....[214]....
        /*03f0*/ 	.word	0xffffffff


	//   ....[215]....
        /*03f4*/ 	.word	0xffffffff


	//   ....[216]....
        /*03f8*/ 	.word	0xffffffff


	//   ....[217]....
        /*03fc*/ 	.word	0xffffffff


	//   ....[218]....
        /*0400*/ 	.word	0xffffffff


	//   ....[219]....
        /*0404*/ 	.word	0xffffffff


	//   ....[220]....
        /*0408*/ 	.word	0xffffffff


	//   ....[221]....
        /*040c*/ 	.word	0xffffffff


	//   ....[222]....
        /*0410*/ 	.word	0xffffffff


	//   ....[223]....
        /*0414*/ 	.word	0xffffffff


	//   ....[224]....
        /*0418*/ 	.word	0xffffffff


	//   ....[225]....
        /*041c*/ 	.word	0xffffffff


	//   ....[226]....
        /*0420*/ 	.word	0xffffffff


	//   ....[227]....
        /*0424*/ 	.word	0xffffffff


	//   ....[228]....
        /*0428*/ 	.word	0xffffffff


	//   ....[229]....
        /*042c*/ 	.word	0xffffffff


	//   ....[230]....
        /*0430*/ 	.word	0xffffffff


	//   ....[231]....
        /*0434*/ 	.word	0xffffffff


	//   ....[232]....
        /*0438*/ 	.word	0xffffffff


	//   ....[233]....
        /*043c*/ 	.word	0xffffffff


	//   ....[234]....
        /*0440*/ 	.word	0xffffffff


	//   ....[235]....
        /*0444*/ 	.word	0xffffffff


	//   ....[236]....
        /*0448*/ 	.word	0xffffffff


	//   ....[237]....
        /*044c*/ 	.word	0xffffffff


	//   ....[238]....
        /*0450*/ 	.word	0xffffffff


	//   ....[239]....
        /*0454*/ 	.word	0xffffffff


	//   ....[240]....
        /*0458*/ 	.word	0xffffffff


	//   ....[241]....
        /*045c*/ 	.word	0xffffffff


	//   ....[242]....
        /*0460*/ 	.word	0xffffffff


	//   ....[243]....
        /*0464*/ 	.word	0xffffffff


	//   ....[244]....
        /*0468*/ 	.word	0xffffffff


	//   ....[245]....
        /*046c*/ 	.word	0xffffffff


	//   ....[246]....
        /*0470*/ 	.word	0xffffffff


	//   ....[247]....
        /*0474*/ 	.word	0xffffffff


	//   ....[248]....
        /*0478*/ 	.word	0xffffffff


	//   ....[249]....
        /*047c*/ 	.word	0xffffffff


	//   ....[250]....
        /*0480*/ 	.word	0xffffffff


	//   ....[251]....
        /*0484*/ 	.word	0xffffffff


	//   ....[252]....
        /*0488*/ 	.word	0xffffffff


	//   ....[253]....
        /*048c*/ 	.word	0xffffffff


	//   ....[254]....
        /*0490*/ 	.word	0xffffffff


	//   ....[255]....
        /*0494*/ 	.word	0xffffffff


	//   ....[0]....
        /*0498*/ 	.word	0xffffffff


	//   ....[1]....
        /*049c*/ 	.word	0xffffffff


	//   ....[2]....
        /*04a0*/ 	.word	0xffffffff


	//   ....[3]....
        /*04a4*/ 	.word	0xffffffff


	//   ....[4]....
        /*04a8*/ 	.word	0xffffffff


	//   ....[5]....
        /*04ac*/ 	.word	0xffffffff


	//   ....[6]....
        /*04b0*/ 	.word	0xffffffff


	//   ....[7]....
        /*04b4*/ 	.word	0xffffffff


	//   ....[8]....
        /*04b8*/ 	.word	0xffffffff


	//   ....[9]....
        /*04bc*/ 	.word	0xffffffff


	//   ....[10]....
        /*04c0*/ 	.word	0xffffffff


	//   ....[11]....
        /*04c4*/ 	.word	0xffffffff


	//   ....[12]....
        /*04c8*/ 	.word	0xffffffff


	//   ....[13]....
        /*04cc*/ 	.word	0xffffffff


	//   ....[14]....
        /*04d0*/ 	.word	0xffffffff


	//   ....[15]....
        /*04d4*/ 	.word	0xffffffff


	//   ....[16]....
        /*04d8*/ 	.word	0xffffffff


	//   ....[17]....
        /*04dc*/ 	.word	0xffffffff


	//   ....[18]....
        /*04e0*/ 	.word	0xffffffff


	//   ....[19]....
        /*04e4*/ 	.word	0xffffffff


	//   ....[20]....
        /*04e8*/ 	.word	0xffffffff


	//   ....[21]....
        /*04ec*/ 	.word	0xffffffff


	//   ....[22]....
        /*04f0*/ 	.word	0xffffffff


	//   ....[23]....
        /*04f4*/ 	.word	0xffffffff


	//   ....[24]....
        /*04f8*/ 	.word	0xffffffff


	//   ....[25]....
        /*04fc*/ 	.word	0xffffffff


	//   ....[26]....
        /*0500*/ 	.word	0xffffffff


	//   ....[27]....
        /*0504*/ 	.word	0xffffffff


	//   ....[28]....
        /*0508*/ 	.word	0xffffffff


	//   ....[29]....
        /*050c*/ 	.word	0xffffffff


	//   ....[30]....
        /*0510*/ 	.word	0xffffffff


	//   ....[31]....
        /*0514*/ 	.word	0xffffffff


	//   ....[32]....
        /*0518*/ 	.word	0xffffffff


	//   ....[33]....
        /*051c*/ 	.word	0xffffffff


	//   ....[34]....
        /*0520*/ 	.word	0xffffffff


	//   ....[35]....
        /*0524*/ 	.word	0xffffffff


	//   ....[36]....
        /*0528*/ 	.word	0xffffffff


	//   ....[37]....
        /*052c*/ 	.word	0xffffffff


	//   ....[38]....
        /*0530*/ 	.word	0xffffffff


	//   ....[39]....
        /*0534*/ 	.word	0xffffffff


	//   ....[40]....
        /*0538*/ 	.word	0xffffffff


	//   ....[41]....
        /*053c*/ 	.word	0xffffffff


	//   ....[42]....
        /*0540*/ 	.word	0xffffffff


	//   ....[43]....
        /*0544*/ 	.word	0xffffffff


	//   ....[44]....
        /*0548*/ 	.word	0xffffffff


	//   ....[45]....
        /*054c*/ 	.word	0xffffffff


	//   ....[46]....
        /*0550*/ 	.word	0xffffffff


	//   ....[47]....
        /*0554*/ 	.word	0xffffffff


	//   ....[48]....
        /*0558*/ 	.word	0xffffffff


	//   ....[49]....
        /*055c*/ 	.word	0xffffffff


	//   ....[50]....
        /*0560*/ 	.word	0xffffffff


	//   ....[51]....
        /*0564*/ 	.word	0xffffffff


	//   ....[52]....
        /*0568*/ 	.word	0xffffffff


	//   ....[53]....
        /*056c*/ 	.word	0xffffffff


	//   ....[54]....
        /*0570*/ 	.word	0xffffffff


	//   ....[55]....
        /*0574*/ 	.word	0xffffffff


	//   ....[56]....
        /*0578*/ 	.word	0xffffffff


	//   ....[57]....
        /*057c*/ 	.word	0xffffffff


	//   ....[58]....
        /*0580*/ 	.word	0xffffffff


	//   ....[59]....
        /*0584*/ 	.word	0xffffffff


	//   ....[60]....
        /*0588*/ 	.word	0xffffffff


	//   ....[61]....
        /*058c*/ 	.word	0xffffffff


	//   ....[62]....
        /*0590*/ 	.word	0xffffffff


	//   ....[63]....
        /*0594*/ 	.word	0xffffffff


	//   ....[64]....
        /*0598*/ 	.word	0xffffffff


	//   ....[65]....
        /*059c*/ 	.word	0xffffffff


	//   ....[66]....
        /*05a0*/ 	.word	0xffffffff


	//   ....[67]....
        /*05a4*/ 	.word	0xffffffff


	//   ....[68]....
        /*05a8*/ 	.word	0xffffffff


	//   ....[69]....
        /*05ac*/ 	.word	0xffffffff


	//   ....[70]....
        /*05b0*/ 	.word	0xffffffff


	//   ....[71]....
        /*05b4*/ 	.word	0xffffffff


	//   ....[72]....
        /*05b8*/ 	.word	0xffffffff


	//   ....[73]....
        /*05bc*/ 	.word	0xffffffff


	//   ....[74]....
        /*05c0*/ 	.word	0xffffffff


	//   ....[75]....
        /*05c4*/ 	.word	0xffffffff


	//   ....[76]....
        /*05c8*/ 	.word	0xffffffff


	//   ....[77]....
        /*05cc*/ 	.word	0xffffffff


	//   ....[78]....
        /*05d0*/ 	.word	0xffffffff


	//   ....[79]....
        /*05d4*/ 	.word	0xffffffff


	//   ....[80]....
        /*05d8*/ 	.word	0xffffffff


	//   ....[81]....
        /*05dc*/ 	.word	0xffffffff


	//   ....[82]....
        /*05e0*/ 	.word	0xffffffff


	//   ....[83]....
        /*05e4*/ 	.word	0xffffffff


	//   ....[84]....
        /*05e8*/ 	.word	0xffffffff


	//   ....[85]....
        /*05ec*/ 	.word	0xffffffff


	//   ....[86]....
        /*05f0*/ 	.word	0xffffffff


	//   ....[87]....
        /*05f4*/ 	.word	0xffffffff


	//   ....[88]....
        /*05f8*/ 	.word	0xffffffff


	//   ....[89]....
        /*05fc*/ 	.word	0xffffffff


	//   ....[90]....
        /*0600*/ 	.word	0xffffffff


	//   ....[91]....
        /*0604*/ 	.word	0xffffffff


	//   ....[92]....
        /*0608*/ 	.word	0xffffffff


	//   ....[93]....
        /*060c*/ 	.word	0xffffffff


	//   ....[94]....
        /*0610*/ 	.word	0xffffffff


	//   ....[95]....
        /*0614*/ 	.word	0xffffffff


	//   ....[96]....
        /*0618*/ 	.word	0xffffffff


	//   ....[97]....
        /*061c*/ 	.word	0xffffffff


	//   ....[98]....
        /*0620*/ 	.word	0xffffffff


	//   ....[99]....
        /*0624*/ 	.word	0xffffffff


	//   ....[100]....
        /*0628*/ 	.word	0xffffffff


	//   ....[101]....
        /*062c*/ 	.word	0xffffffff


	//   ....[102]....
        /*0630*/ 	.word	0xffffffff


	//   ....[103]....
        /*0634*/ 	.word	0xffffffff


	//   ....[104]....
        /*0638*/ 	.word	0xffffffff


	//   ....[105]....
        /*063c*/ 	.word	0xffffffff


	//   ....[106]....
        /*0640*/ 	.word	0xffffffff


	//   ....[107]....
        /*0644*/ 	.word	0xffffffff


	//   ....[108]....
        /*0648*/ 	.word	0xffffffff


	//   ....[109]....
        /*064c*/ 	.word	0xffffffff


	//   ....[110]....
        /*0650*/ 	.word	0xffffffff


	//   ....[111]....
        /*0654*/ 	.word	0xffffffff


	//   ....[112]....
        /*0658*/ 	.word	0xffffffff


	//   ....[113]....
        /*065c*/ 	.word	0xffffffff


	//   ....[114]....
        /*0660*/ 	.word	0xffffffff


	//   ....[115]....
        /*0664*/ 	.word	0xffffffff


	//   ....[116]....
        /*0668*/ 	.word	0xffffffff


	//   ....[117]....
        /*066c*/ 	.word	0xffffffff


	//   ....[118]....
        /*0670*/ 	.word	0xffffffff


	//   ....[119]....
        /*0674*/ 	.word	0xffffffff


	//   ....[120]....
        /*0678*/ 	.word	0xffffffff


	//   ....[121]....
        /*067c*/ 	.word	0xffffffff


	//   ....[122]....
        /*0680*/ 	.word	0xffffffff


	//   ....[123]....
        /*0684*/ 	.word	0xffffffff


	//   ....[124]....
        /*0688*/ 	.word	0xffffffff


	//   ....[125]....
        /*068c*/ 	.word	0xffffffff


	//   ....[126]....
        /*0690*/ 	.word	0xffffffff


	//   ....[127]....
        /*0694*/ 	.word	0xffffffff


	//   ....[128]....
        /*0698*/ 	.word	0xffffffff


	//   ....[129]....
        /*069c*/ 	.word	0xffffffff


	//   ....[130]....
        /*06a0*/ 	.word	0xffffffff


	//   ....[131]....
        /*06a4*/ 	.word	0xffffffff


	//   ....[132]....
        /*06a8*/ 	.word	0xffffffff


	//   ....[133]....
        /*06ac*/ 	.word	0xffffffff


	//   ....[134]....
        /*06b0*/ 	.word	0xffffffff


	//   ....[135]....
        /*06b4*/ 	.word	0xffffffff


	//   ....[136]....
        /*06b8*/ 	.word	0xffffffff


	//   ....[137]....
        /*06bc*/ 	.word	0xffffffff


	//   ....[138]....
        /*06c0*/ 	.word	0xffffffff


	//   ....[139]....
        /*06c4*/ 	.word	0xffffffff


	//   ....[140]....
        /*06c8*/ 	.word	0xffffffff


	//   ....[141]....
        /*06cc*/ 	.word	0xffffffff


	//   ....[142]....
        /*06d0*/ 	.word	0xffffffff


	//   ....[143]....
        /*06d4*/ 	.word	0xffffffff


	//   ....[144]....
        /*06d8*/ 	.word	0xffffffff


	//   ....[145]....
        /*06dc*/ 	.word	0xffffffff


	//   ....[146]....
        /*06e0*/ 	.word	0xffffffff


	//   ....[147]....
        /*06e4*/ 	.word	0xffffffff


	//   ....[148]....
        /*06e8*/ 	.word	0xffffffff


	//   ....[149]....
        /*06ec*/ 	.word	0xffffffff


	//   ....[150]....
        /*06f0*/ 	.word	0xffffffff


	//   ....[151]....
        /*06f4*/ 	.word	0xffffffff


	//   ....[152]....
        /*06f8*/ 	.word	0xffffffff


	//   ....[153]....
        /*06fc*/ 	.word	0xffffffff


	//   ....[154]....
        /*0700*/ 	.word	0xffffffff


	//   ....[155]....
        /*0704*/ 	.word	0xffffffff


	//   ....[156]....
        /*0708*/ 	.word	0xffffffff


	//   ....[157]....
        /*070c*/ 	.word	0xffffffff


	//   ....[158]....
        /*0710*/ 	.word	0xffffffff


	//   ....[159]....
        /*0714*/ 	.word	0xffffffff


	//   ....[160]....
        /*0718*/ 	.word	0xffffffff


	//   ....[161]....
        /*071c*/ 	.word	0xffffffff


	//   ....[162]....
        /*0720*/ 	.word	0xffffffff


	//   ....[163]....
        /*0724*/ 	.word	0xffffffff


	//   ....[164]....
        /*0728*/ 	.word	0xffffffff


	//   ....[165]....
        /*072c*/ 	.word	0xffffffff


	//   ....[166]....
        /*0730*/ 	.word	0xffffffff


	//   ....[167]....
        /*0734*/ 	.word	0xffffffff


	//   ....[168]....
        /*0738*/ 	.word	0xffffffff


	//   ....[169]....
        /*073c*/ 	.word	0xffffffff


	//   ....[170]....
        /*0740*/ 	.word	0xffffffff


	//   ....[171]....
        /*0744*/ 	.word	0xffffffff


	//   ....[172]....
        /*0748*/ 	.word	0xffffffff


	//   ....[173]....
        /*074c*/ 	.word	0xffffffff


	//   ....[174]....
        /*0750*/ 	.word	0xffffffff


	//   ....[175]....
        /*0754*/ 	.word	0xffffffff


	//   ....[176]....
        /*0758*/ 	.word	0xffffffff


	//   ....[177]....
        /*075c*/ 	.word	0xffffffff


	//   ....[178]....
        /*0760*/ 	.word	0xffffffff


	//   ....[179]....
        /*0764*/ 	.word	0xffffffff


	//   ....[180]....
        /*0768*/ 	.word	0xffffffff


	//   ....[181]....
        /*076c*/ 	.word	0xffffffff


	//   ....[182]....
        /*0770*/ 	.word	0xffffffff


	//   ....[183]....
        /*0774*/ 	.word	0xffffffff


	//   ....[184]....
        /*0778*/ 	.word	0xffffffff


	//   ....[185]....
        /*077c*/ 	.word	0xffffffff


	//   ....[186]....
        /*0780*/ 	.word	0xffffffff


	//   ....[187]....
        /*0784*/ 	.word	0xffffffff


	//   ....[188]....
        /*0788*/ 	.word	0xffffffff


	//   ....[189]....
        /*078c*/ 	.word	0xffffffff


	//   ....[190]....
        /*0790*/ 	.word	0xffffffff


	//   ....[191]....
        /*0794*/ 	.word	0xffffffff


	//   ....[192]....
        /*0798*/ 	.word	0xffffffff


	//   ....[193]....
        /*079c*/ 	.word	0xffffffff


	//   ....[194]....
        /*07a0*/ 	.word	0xffffffff


	//   ....[195]....
        /*07a4*/ 	.word	0xffffffff


	//   ....[196]....
        /*07a8*/ 	.word	0xffffffff


	//   ....[197]....
        /*07ac*/ 	.word	0xffffffff


	//   ....[198]....
        /*07b0*/ 	.word	0xffffffff


	//   ....[199]....
        /*07b4*/ 	.word	0xffffffff


	//   ....[200]....
        /*07b8*/ 	.word	0xffffffff


	//   ....[201]....
        /*07bc*/ 	.word	0xffffffff


	//   ....[202]....
        /*07c0*/ 	.word	0xffffffff


	//   ....[203]....
        /*07c4*/ 	.word	0xffffffff


	//   ....[204]....
        /*07c8*/ 	.word	0xffffffff


	//   ....[205]....
        /*07cc*/ 	.word	0xffffffff


	//   ....[206]....
        /*07d0*/ 	.word	0xffffffff


	//   ....[207]....
        /*07d4*/ 	.word	0xffffffff


	//   ....[208]....
        /*07d8*/ 	.word	0xffffffff


	//   ....[209]....
        /*07dc*/ 	.word	0xffffffff


	//   ....[210]....
        /*07e0*/ 	.word	0xffffffff


	//   ....[211]....
        /*07e4*/ 	.word	0xffffffff


	//   ....[212]....
        /*07e8*/ 	.word	0xffffffff


	//   ....[213]....
        /*07ec*/ 	.word	0xffffffff


	//   ....[214]....
        /*07f0*/ 	.word	0xffffffff


	//   ....[215]....
        /*07f4*/ 	.word	0xffffffff


	//   ....[216]....
        /*07f8*/ 	.word	0xffffffff


	//   ....[217]....
        /*07fc*/ 	.word	0xffffffff


	//   ....[218]....
        /*0800*/ 	.word	0xffffffff


	//   ....[219]....
        /*0804*/ 	.word	0xffffffff


	//   ....[220]....
        /*0808*/ 	.word	0xffffffff


	//   ....[221]....
        /*080c*/ 	.word	0xffffffff


	//   ....[222]....
        /*0810*/ 	.word	0xffffffff


	//   ....[223]....
        /*0814*/ 	.word	0xffffffff


	//   ....[224]....
        /*0818*/ 	.word	0xffffffff


	//   ....[225]....
        /*081c*/ 	.word	0xffffffff


	//   ....[226]....
        /*0820*/ 	.word	0xffffffff


	//   ....[227]....
        /*0824*/ 	.word	0xffffffff


	//   ....[228]....
        /*0828*/ 	.word	0xffffffff


	//   ....[229]....
        /*082c*/ 	.word	0xffffffff


	//   ....[230]....
        /*0830*/ 	.word	0xffffffff


	//   ....[231]....
        /*0834*/ 	.word	0xffffffff


	//   ....[232]....
        /*0838*/ 	.word	0xffffffff


	//   ....[233]....
        /*083c*/ 	.word	0xffffffff


	//   ....[234]....
        /*0840*/ 	.word	0xffffffff


	//   ....[235]....
        /*0844*/ 	.word	0xffffffff


	//   ....[236]....
        /*0848*/ 	.word	0xffffffff


	//   ....[237]....
        /*084c*/ 	.word	0xffffffff


	//   ....[238]....
        /*0850*/ 	.word	0xffffffff


	//----- nvinfo : EIATTR_COOP_GROUP_INSTR_OFFSETS
	.align		4
.L_145:
        /*0854*/ 	.byte	0x04, 0x28
        /*0856*/ 	.short	(.L_147 - .L_146)


	//   ....[0]....
.L_146:
        /*0858*/ 	.word	0x00000be0


	//   ....[1]....
        /*085c*/ 	.word	0x00000c30


	//   ....[2]....
        /*0860*/ 	.word	0x00000c70


	//   ....[3]....
        /*0864*/ 	.word	0x00000c80


	//   ....[4]....
        /*0868*/ 	.word	0x00000c90


	//   ....[5]....
        /*086c*/ 	.word	0x00000ca0


	//   ....[6]....
        /*0870*/ 	.word	0x00000cb0


	//   ....[7]....
        /*0874*/ 	.word	0x00000cc0


	//   ....[8]....
        /*0878*/ 	.word	0x00000cd0


	//   ....[9]....
        /*087c*/ 	.word	0x00000ce0


	//   ....[10]....
        /*0880*/ 	.word	0x00000cf0


	//   ....[11]....
        /*0884*/ 	.word	0x00000d00


	//   ....[12]....
        /*0888*/ 	.word	0x00000d10


	//   ....[13]....
        /*088c*/ 	.word	0x00000d20


	//   ....[14]....
        /*0890*/ 	.word	0x00000e00


	//   ....[15]....
        /*0894*/ 	.word	0x00000e40


	//   ....[16]....
        /*0898*/ 	.word	0x00000e80


	//   ....[17]....
        /*089c*/ 	.word	0x00000ea0


	//   ....[18]....
        /*08a0*/ 	.word	0x00000eb0


	//   ....[19]....
        /*08a4*/ 	.word	0x00000ec0


	//   ....[20]....
        /*08a8*/ 	.word	0x00000ef0


	//   ....[21]....
        /*08ac*/ 	.word	0x00000f20


	//   ....[22]....
        /*08b0*/ 	.word	0x00000f50


	//   ....[23]....
        /*08b4*/ 	.word	0x00000f90


	//   ....[24]....
        /*08b8*/ 	.word	0x00000fd0


	//   ....[25]....
        /*08bc*/ 	.word	0x00001000


	//   ....[26]....
        /*08c0*/ 	.word	0x00001030


	//   ....[27]....
        /*08c4*/ 	.word	0x00001060


	//   ....[28]....
        /*08c8*/ 	.word	0x00001090


	//   ....[29]....
        /*08cc*/ 	.word	0x000010d0


	//   ....[30]....
        /*08d0*/ 	.word	0x00001110


	//   ....[31]....
        /*08d4*/ 	.word	0x00001140


	//   ....[32]....
        /*08d8*/ 	.word	0x00001150


	//   ....[33]....
        /*08dc*/ 	.word	0x00001180


	//   ....[34]....
        /*08e0*/ 	.word	0x000011d0


	//   ....[35]....
        /*08e4*/ 	.word	0x00001200


	//   ....[36]....
        /*08e8*/ 	.word	0x00001230


	//   ....[37]....
        /*08ec*/ 	.word	0x00001260


	//   ....[38]....
        /*08f0*/ 	.word	0x00001280


	//   ....[39]....
        /*08f4*/ 	.word	0x000012b0


	//   ....[40]....
        /*08f8*/ 	.word	0x000012c0


	//   ....[41]....
        /*08fc*/ 	.word	0x00001310


	//   ....[42]....
        /*0900*/ 	.word	0x00001340


	//   ....[43]....
        /*0904*/ 	.word	0x00001380


	//   ....[44]....
        /*0908*/ 	.word	0x000013b0


	//   ....[45]....
        /*090c*/ 	.word	0x000013e0


	//   ....[46]....
        /*0910*/ 	.word	0x00001410


	//   ....[47]....
        /*0914*/ 	.word	0x00001430


	//   ....[48]....
        /*0918*/ 	.word	0x00001460


	//   ....[49]....
        /*091c*/ 	.word	0x000014a0


	//   ....[50]....
        /*0920*/ 	.word	0x000014d0


	//   ....[51]....
        /*0924*/ 	.word	0x00001500


	//   ....[52]....
        /*0928*/ 	.word	0x00001530


	//   ....[53]....
        /*092c*/ 	.word	0x00001560


	//   ....[54]....
        /*0930*/ 	.word	0x00001590


	//   ....[55]....
        /*0934*/ 	.word	0x000015c0


	//   ....[56]....
        /*0938*/ 	.word	0x000015f0


	//   ....[57]....
        /*093c*/ 	.word	0x00001620


	//   ....[58]....
        /*0940*/ 	.word	0x00001650


	//   ....[59]....
        /*0944*/ 	.word	0x00001680


	//   ....[60]....
        /*0948*/ 	.word	0x000016b0


	//   ....[61]....
        /*094c*/ 	.word	0x000016c0


	//   ....[62]....
        /*0950*/ 	.word	0x000016f0


	//   ....[63]....
        /*0954*/ 	.word	0x00001720


	//   ....[64]....
        /*0958*/ 	.word	0x00001740


	//   ....[65]....
        /*095c*/ 	.word	0x00001760


	//   ....[66]....
        /*0960*/ 	.word	0x00001800


	//   ....[67]....
        /*0964*/ 	.word	0x000018c0


	//   ....[68]....
        /*0968*/ 	.word	0x000018d0


	//   ....[69]....
        /*096c*/ 	.word	0x000018e0


	//   ....[70]....
        /*0970*/ 	.word	0x000018f0


	//   ....[71]....
        /*0974*/ 	.word	0x00001900


	//   ....[72]....
        /*0978*/ 	.word	0x00001910


	//   ....[73]....
        /*097c*/ 	.word	0x00001920


	//   ....[74]....
        /*0980*/ 	.word	0x00001930


	//   ....[75]....
        /*0984*/ 	.word	0x00001940


	//   ....[76]....
        /*0988*/ 	.word	0x00001950


	//   ....[77]....
        /*098c*/ 	.word	0x00001960


	//   ....[78]....
        /*0990*/ 	.word	0x00001970


	//   ....[79]....
        /*0994*/ 	.word	0x000019e0


	//   ....[80]....
        /*0998*/ 	.word	0x00001ab0


	//   ....[81]....
        /*099c*/ 	.word	0x00001af0


	//   ....[82]....
        /*09a0*/ 	.word	0x00001b30


	//   ....[83]....
        /*09a4*/ 	.word	0x00001b60


	//   ....[84]....
        /*09a8*/ 	.word	0x00001b70


	//   ....[85]....
        /*09ac*/ 	.word	0x00001b80


	//   ....[86]....
        /*09b0*/ 	.word	0x00001ba0


	//   ....[87]....
        /*09b4*/ 	.word	0x00001bd0


	//   ....[88]....
        /*09b8*/ 	.word	0x00001c00


	//   ....[89]....
        /*09bc*/ 	.word	0x00001c20


	//   ....[90]....
        /*09c0*/ 	.word	0x00001c80


	//   ....[91]....
        /*09c4*/ 	.word	0x00001cb0


	//   ....[92]....
        /*09c8*/ 	.word	0x00001ce0


	//   ....[93]....
        /*09cc*/ 	.word	0x00001d10


	//   ....[94]....
        /*09d0*/ 	.word	0x00001d40


	//   ....[95]....
        /*09d4*/ 	.word	0x00001d70


	//   ....[96]....
        /*09d8*/ 	.word	0x00001d80


	//   ....[97]....
        /*09dc*/ 	.word	0x00001db0


	//   ....[98]....
        /*09e0*/ 	.word	0x00001dd0


	//   ....[99]....
        /*09e4*/ 	.word	0x00001df0


	//   ....[100]....
        /*09e8*/ 	.word	0x00001f10


	//   ....[101]....
        /*09ec*/ 	.word	0x00001f20


	//   ....[102]....
        /*09f0*/ 	.word	0x00001f30


	//   ....[103]....
        /*09f4*/ 	.word	0x00001f40


	//   ....[104]....
        /*09f8*/ 	.word	0x00001f50


	//   ....[105]....
        /*09fc*/ 	.word	0x00001f60


	//   ....[106]....
        /*0a00*/ 	.word	0x00001f70


	//   ....[107]....
        /*0a04*/ 	.word	0x00001f80


	//   ....[108]....
        /*0a08*/ 	.word	0x00001f90


	//   ....[109]....
        /*0a0c*/ 	.word	0x00001fa0


	//   ....[110]....
        /*0a10*/ 	.word	0x00001fb0


	//   ....[111]....
        /*0a14*/ 	.word	0x00001fc0


	//   ....[112]....
        /*0a18*/ 	.word	0x00001ff0


	//   ....[113]....
        /*0a1c*/ 	.word	0x00002110


	//   ....[114]....
        /*0a20*/ 	.word	0x00002130


	//   ....[115]....
        /*0a24*/ 	.word	0x00002140


	//   ....[116]....
        /*0a28*/ 	.word	0x00002150


	//   ....[117]....
        /*0a2c*/ 	.word	0x00002160


	//   ....[118]....
        /*0a30*/ 	.word	0x00002170


	//   ....[119]....
        /*0a34*/ 	.word	0x00002180


	//   ....[120]....
        /*0a38*/ 	.word	0x00002190


	//   ....[121]....
        /*0a3c*/ 	.word	0x000021a0


	//   ....[122]....
        /*0a40*/ 	.word	0x00002220


	//   ....[123]....
        /*0a44*/ 	.word	0x00002240


	//   ....[124]....
        /*0a48*/ 	.word	0x00002360


	//   ....[125]....
        /*0a4c*/ 	.word	0x00002370


	//   ....[126]....
        /*0a50*/ 	.word	0x00002380


	//   ....[127]....
        /*0a54*/ 	.word	0x00002390


	//   ....[128]....
        /*0a58*/ 	.word	0x000023a0


	//   ....[129]....
        /*0a5c*/ 	.word	0x000023b0


	//   ....[130]....
        /*0a60*/ 	.word	0x000023c0


	//   ....[131]....
        /*0a64*/ 	.word	0x000023d0


	//   ....[132]....
        /*0a68*/ 	.word	0x000023e0


	//   ....[133]....
        /*0a6c*/ 	.word	0x00002560


	//   ....[134]....
        /*0a70*/ 	.word	0x00002570


	//   ....[135]....
        /*0a74*/ 	.word	0x00002580


	//   ....[136]....
        /*0a78*/ 	.word	0x00002590


	//   ....[137]....
        /*0a7c*/ 	.word	0x000025a0


	//   ....[138]....
        /*0a80*/ 	.word	0x000025b0


	//   ....[139]....
        /*0a84*/ 	.word	0x000025c0


	//   ....[140]....
        /*0a88*/ 	.word	0x000025d0


	//   ....[141]....
        /*0a8c*/ 	.word	0x000025e0


	//   ....[142]....
        /*0a90*/ 	.word	0x000025f0


	//   ....[143]....
        /*0a94*/ 	.word	0x00002600


	//   ....[144]....
        /*0a98*/ 	.word	0x00002610


	//   ....[145]....
        /*0a9c*/ 	.word	0x00002740


	//   ....[146]....
        /*0aa0*/ 	.word	0x00002750


	//   ....[147]....
        /*0aa4*/ 	.word	0x00002760


	//   ....[148]....
        /*0aa8*/ 	.word	0x00002770


	//   ....[149]....
        /*0aac*/ 	.word	0x00002780


	//   ....[150]....
        /*0ab0*/ 	.word	0x00002790


	//   ....[151]....
        /*0ab4*/ 	.word	0x000027a0


	//   ....[152]....
        /*0ab8*/ 	.word	0x000027b0


	//   ....[153]....
        /*0abc*/ 	.word	0x000027c0


	//   ....[154]....
        /*0ac0*/ 	.word	0x000028f0


	//   ....[155]....
        /*0ac4*/ 	.word	0x00002920


	//   ....[156]....
        /*0ac8*/ 	.word	0x00002950


	//   ....[157]....
        /*0acc*/ 	.word	0x00002960


	//   ....[158]....
        /*0ad0*/ 	.word	0x00002970


	//   ....[159]....
        /*0ad4*/ 	.word	0x00002980


	//   ....[160]....
        /*0ad8*/ 	.word	0x00002990


	//   ....[161]....
        /*0adc*/ 	.word	0x000029a0


	//   ....[162]....
        /*0ae0*/ 	.word	0x000029b0


	//   ....[163]....
        /*0ae4*/ 	.word	0x000029c0


	//   ....[164]....
        /*0ae8*/ 	.word	0x000029d0


	//   ....[165]....
        /*0aec*/ 	.word	0x000029f0


	//   ....[166]....
        /*0af0*/ 	.word	0x00002bb0


	//   ....[167]....
        /*0af4*/ 	.word	0x00002bc0


	//   ....[168]....
        /*0af8*/ 	.word	0x00002bd0


	//   ....[169]....
        /*0afc*/ 	.word	0x00002be0


	//   ....[170]....
        /*0b00*/ 	.word	0x00002bf0


	//   ....[171]....
        /*0b04*/ 	.word	0x00002c00


	//   ....[172]....
        /*0b08*/ 	.word	0x00002c10


	//   ....[173]....
        /*0b0c*/ 	.word	0x00002c20


	//   ....[174]....
        /*0b10*/ 	.word	0x00002c30


	//   ....[175]....
        /*0b14*/ 	.word	0x00002c40


	//   ....[176]....
        /*0b18*/ 	.word	0x00002c50


	//   ....[177]....
        /*0b1c*/ 	.word	0x00002c60


	//   ....[178]....
        /*0b20*/ 	.word	0x00002d90


	//   ....[179]....
        /*0b24*/ 	.word	0x00002da0


	//   ....[180]....
        /*0b28*/ 	.word	0x00002db0


	//   ....[181]....
        /*0b2c*/ 	.word	0x00002dc0


	//   ....[182]....
        /*0b30*/ 	.word	0x00002dd0


	//   ....[183]....
        /*0b34*/ 	.word	0x00002de0


	//   ....[184]....
        /*0b38*/ 	.word	0x00002df0


	//   ....[185]....
        /*0b3c*/ 	.word	0x00002e00


	//   ....[186]....
        /*0b40*/ 	.word	0x00002e10


	//   ....[187]....
        /*0b44*/ 	.word	0x00002f40


	//   ....[188]....
        /*0b48*/ 	.word	0x00002f70


	//   ....[189]....
        /*0b4c*/ 	.word	0x00002fa0


	//   ....[190]....
        /*0b50*/ 	.word	0x00002fb0


	//   ....[191]....
        /*0b54*/ 	.word	0x00002fc0


	//   ....[192]....
        /*0b58*/ 	.word	0x00002fd0


	//   ....[193]....
        /*0b5c*/ 	.word	0x00002fe0


	//   ....[194]....
        /*0b60*/ 	.word	0x00002ff0


	//   ....[195]....
        /*0b64*/ 	.word	0x00003000


	//   ....[196]....
        /*0b68*/ 	.word	0x00003010


	//   ....[197]....
        /*0b6c*/ 	.word	0x00003020


	//   ....[198]....
        /*0b70*/ 	.word	0x00003060


	//   ....[199]....
        /*0b74*/ 	.word	0x00003200


	//   ....[200]....
        /*0b78*/ 	.word	0x00003210


	//   ....[201]....
        /*0b7c*/ 	.word	0x00003220


	//   ....[202]....
        /*0b80*/ 	.word	0x00003230


	//   ....[203]....
        /*0b84*/ 	.word	0x00003240


	//   ....[204]....
        /*0b88*/ 	.word	0x00003250


	//   ....[205]....
        /*0b8c*/ 	.word	0x00003260


	//   ....[206]....
        /*0b90*/ 	.word	0x00003270


	//   ....[207]....
        /*0b94*/ 	.word	0x00003280


	//   ....[208]....
        /*0b98*/ 	.word	0x00003290


	//   ....[209]....
        /*0b9c*/ 	.word	0x000032a0


	//   ....[210]....
        /*0ba0*/ 	.word	0x000032c0


	//   ....[211]....
        /*0ba4*/ 	.word	0x000032d0


	//   ....[212]....
        /*0ba8*/ 	.word	0x00003420


	//   ....[213]....
        /*0bac*/ 	.word	0x00003430


	//   ....[214]....
        /*0bb0*/ 	.word	0x00003440


	//   ....[215]....
        /*0bb4*/ 	.word	0x00003450


	//   ....[216]....
        /*0bb8*/ 	.word	0x00003460


	//   ....[217]....
        /*0bbc*/ 	.word	0x00003470


	//   ....[218]....
        /*0bc0*/ 	.word	0x00003480


	//   ....[219]....
        /*0bc4*/ 	.word	0x00003490


	//   ....[220]....
        /*0bc8*/ 	.word	0x000034a0


	//   ....[221]....
        /*0bcc*/ 	.word	0x000035d0


	//   ....[222]....
        /*0bd0*/ 	.word	0x00003600


	//   ....[223]....
        /*0bd4*/ 	.word	0x00003630


	//   ....[224]....
        /*0bd8*/ 	.word	0x00003640


	//   ....[225]....
        /*0bdc*/ 	.word	0x00003650


	//   ....[226]....
        /*0be0*/ 	.word	0x00003660


	//   ....[227]....
        /*0be4*/ 	.word	0x00003670


	//   ....[228]....
        /*0be8*/ 	.word	0x00003680


	//   ....[229]....
        /*0bec*/ 	.word	0x00003690


	//   ....[230]....
        /*0bf0*/ 	.word	0x000036a0


	//   ....[231]....
        /*0bf4*/ 	.word	0x000036b0


	//   ....[232]....
        /*0bf8*/ 	.word	0x000037d0


	//   ....[233]....
        /*0bfc*/ 	.word	0x000037e0


	//   ....[234]....
        /*0c00*/ 	.word	0x000037f0


	//   ....[235]....
        /*0c04*/ 	.word	0x00003800


	//   ....[236]....
        /*0c08*/ 	.word	0x00003810


	//   ....[237]....
        /*0c0c*/ 	.word	0x000038b0


	//   ....[238]....
        /*0c10*/ 	.word	0x000038d0


	//   ....[239]....
        /*0c14*/ 	.word	0x000038f0


	//   ....[240]....
        /*0c18*/ 	.word	0x00003910


	//   ....[241]....
        /*0c1c*/ 	.word	0x00003930


	//   ....[242]....
        /*0c20*/ 	.word	0x00003940


	//   ....[243]....
        /*0c24*/ 	.word	0x00003950


	//   ....[244]....
        /*0c28*/ 	.word	0x00003960


	//   ....[245]....
        /*0c2c*/ 	.word	0x000039a0


	//   ....[246]....
        /*0c30*/ 	.word	0x00003a70


	//   ....[247]....
        /*0c34*/ 	.word	0x00003a80


	//   ....[248]....
        /*0c38*/ 	.word	0x00003a90


	//   ....[249]....
        /*0c3c*/ 	.word	0x00003aa0


	//   ....[250]....
        /*0c40*/ 	.word	0x00003ab0


	//   ....[251]....
        /*0c44*/ 	.word	0x00003b60


	//   ....[252]....
        /*0c48*/ 	.word	0x00003b90


	//   ....[253]....
        /*0c4c*/ 	.word	0x00003bc0


	//   ....[254]....
        /*0c50*/ 	.word	0x00003bf0


	//   ....[255]....
        /*0c54*/ 	.word	0x00003c20


	//   ....[0]....
        /*0c58*/ 	.word	0x00003c30


	//   ....[1]....
        /*0c5c*/ 	.word	0x00003c40


	//   ....[2]....
        /*0c60*/ 	.word	0x00003c50


	//   ....[3]....
        /*0c64*/ 	.word	0x00003c60


	//   ....[4]....
        /*0c68*/ 	.word	0x00003c70


	//   ....[5]....
        /*0c6c*/ 	.word	0x00003c80


	//   ....[6]....
        /*0c70*/ 	.word	0x00003c90


	//   ....[7]....
        /*0c74*/ 	.word	0x00003ca0


	//   ....[8]....
        /*0c78*/ 	.word	0x00004720


	//   ....[9]....
        /*0c7c*/ 	.word	0x00004730


	//   ....[10]....
        /*0c80*/ 	.word	0x000047a0


	//   ....[11]....
        /*0c84*/ 	.word	0x000047b0


	//   ....[12]....
        /*0c88*/ 	.word	0x000048a0


	//   ....[13]....
        /*0c8c*/ 	.word	0x000048b0


	//   ....[14]....
        /*0c90*/ 	.word	0x00004960


	//   ....[15]....
        /*0c94*/ 	.word	0x00004a30


	//   ....[16]....
        /*0c98*/ 	.word	0x00004b10


	//   ....[17]....
        /*0c9c*/ 	.word	0x00004b60


	//   ....[18]....
        /*0ca0*/ 	.word	0x00004c50


	//   ....[19]....
        /*0ca4*/ 	.word	0x00004c90


	//   ....[20]....
        /*0ca8*/ 	.word	0x00004d90


	//   ....[21]....
        /*0cac*/ 	.word	0x00004dd0


	//   ....[22]....
        /*0cb0*/ 	.word	0x00004ed0


	//   ....[23]....
        /*0cb4*/ 	.word	0x00004f10


	//   ....[24]....
        /*0cb8*/ 	.word	0x00005010


	//   ....[25]....
        /*0cbc*/ 	.word	0x00005050


	//   ....[26]....
        /*0cc0*/ 	.word	0x00005150


	//   ....[27]....
        /*0cc4*/ 	.word	0x00005190


	//   ....[28]....
        /*0cc8*/ 	.word	0x00005290


	//   ....[29]....
        /*0ccc*/ 	.word	0x000052d0


	//   ....[30]....
        /*0cd0*/ 	.word	0x000053d0


	//   ....[31]....
        /*0cd4*/ 	.word	0x00005410


	//   ....[32]....
        /*0cd8*/ 	.word	0x00005520


	//   ....[33]....
        /*0cdc*/ 	.word	0x00005550


	//   ....[34]....
        /*0ce0*/ 	.word	0x00005680


	//   ....[35]....
        /*0ce4*/ 	.word	0x00005690


	//   ....[36]....
        /*0ce8*/ 	.word	0x000057c0


	//   ....[37]....
        /*0cec*/ 	.word	0x000057d0


	//   ....[38]....
        /*0cf0*/ 	.word	0x000058a0


	//   ....[39]....
        /*0cf4*/ 	.word	0x000058e0


	//   ....[40]....
        /*0cf8*/ 	.word	0x00005a30


	//   ....[41]....
        /*0cfc*/ 	.word	0x00005a70


	//   ....[42]....
        /*0d00*/ 	.word	0x00005b00


	//   ....[43]....
        /*0d04*/ 	.word	0x00005b10


	//   ....[44]....
        /*0d08*/ 	.word	0x00005b40


	//   ....[45]....
        /*0d0c*/ 	.word	0x00005b50


	//   ....[46]....
        /*0d10*/ 	.word	0x00005b60


	//   ....[47]....
        /*0d14*/ 	.word	0x00005ba0


	//   ....[48]....
        /*0d18*/ 	.word	0x00005bb0


	//   ....[49]....
        /*0d1c*/ 	.word	0x00005be0


	//   ....[50]....
        /*0d20*/ 	.word	0x00005c10


	//   ....[51]....
        /*0d24*/ 	.word	0x00005c40


	//   ....[52]....
        /*0d28*/ 	.word	0x00005c50


	//   ....[53]....
        /*0d2c*/ 	.word	0x00005c80


	//   ....[54]....
        /*0d30*/ 	.word	0x00005cb0


	//   ....[55]....
        /*0d34*/ 	.word	0x00005d40


	//   ....[56]....
        /*0d38*/ 	.word	0x00005d70


	//   ....[57]....
        /*0d3c*/ 	.word	0x00005da0


	//   ....[58]....
        /*0d40*/ 	.word	0x00005dd0


	//   ....[59]....
        /*0d44*/ 	.word	0x00005de0


	//   ....[60]....
        /*0d48*/ 	.word	0x00005df0


	//   ....[61]....
        /*0d4c*/ 	.word	0x00005e00


	//   ....[62]....
        /*0d50*/ 	.word	0x00005e10


	//   ....[63]....
        /*0d54*/ 	.word	0x00005e40


	//   ....[64]....
        /*0d58*/ 	.word	0x00005f30


	//   ....[65]....
        /*0d5c*/ 	.word	0x00005f60


	//   ....[66]....
        /*0d60*/ 	.word	0x00005f90


	//   ....[67]....
        /*0d64*/ 	.word	0x00005fa0


	//   ....[68]....
        /*0d68*/ 	.word	0x00005fb0


	//   ....[69]....
        /*0d6c*/ 	.word	0x00005fc0


	//   ....[70]....
        /*0d70*/ 	.word	0x00005fd0


	//   ....[71]....
        /*0d74*/ 	.word	0x00005fe0


	//   ....[72]....
        /*0d78*/ 	.word	0x00005ff0


	//   ....[73]....
        /*0d7c*/ 	.word	0x00006000


	//   ....[74]....
        /*0d80*/ 	.word	0x00006040


	//   ....[75]....
        /*0d84*/ 	.word	0x000061c0


	//   ....[76]....
        /*0d88*/ 	.word	0x000061d0


	//   ....[77]....
        /*0d8c*/ 	.word	0x000061e0


	//   ....[78]....
        /*0d90*/ 	.word	0x000061f0


	//   ....[79]....
        /*0d94*/ 	.word	0x00006200


	//   ....[80]....
        /*0d98*/ 	.word	0x00006210


	//   ....[81]....
        /*0d9c*/ 	.word	0x00006220


	//   ....[82]....
        /*0da0*/ 	.word	0x00006230


	//   ....[83]....
        /*0da4*/ 	.word	0x00006240


	//   ....[84]....
        /*0da8*/ 	.word	0x00006250


	//   ....[85]....
        /*0dac*/ 	.word	0x00006260


	//   ....[86]....
        /*0db0*/ 	.word	0x00006290


	//   ....[87]....
        /*0db4*/ 	.word	0x00006320


	//   ....[88]....
        /*0db8*/ 	.word	0x00006330


	//   ....[89]....
        /*0dbc*/ 	.word	0x00006340


	//   ....[90]....
        /*0dc0*/ 	.word	0x00006350


	//   ....[91]....
        /*0dc4*/ 	.word	0x00006380


	//   ....[92]....
        /*0dc8*/ 	.word	0x00006410


	//   ....[93]....
        /*0dcc*/ 	.word	0x00006440


	//   ....[94]....
        /*0dd0*/ 	.word	0x00006470


	//   ....[95]....
        /*0dd4*/ 	.word	0x000064a0


	//   ....[96]....
        /*0dd8*/ 	.word	0x000064b0


	//   ....[97]....
        /*0ddc*/ 	.word	0x000064c0


	//   ....[98]....
        /*0de0*/ 	.word	0x000064d0


	//   ....[99]....
        /*0de4*/ 	.word	0x00006530


	//   ....[100]....
        /*0de8*/ 	.word	0x00006620


	//   ....[101]....
        /*0dec*/ 	.word	0x00006650


	//   ....[102]....
        /*0df0*/ 	.word	0x00006660


	//   ....[103]....
        /*0df4*/ 	.word	0x00006670


	//   ....[104]....
        /*0df8*/ 	.word	0x00006680


	//   ....[105]....
        /*0dfc*/ 	.word	0x00006690


	//   ....[106]....
        /*0e00*/ 	.word	0x000066a0


	//   ....[107]....
        /*0e04*/ 	.word	0x000066b0


	//   ....[108]....
        /*0e08*/ 	.word	0x00006810


	//   ....[109]....
        /*0e0c*/ 	.word	0x00006820


	//   ....[110]....
        /*0e10*/ 	.word	0x00006830


	//   ....[111]....
        /*0e14*/ 	.word	0x00006840


	//   ....[112]....
        /*0e18*/ 	.word	0x00006850


	//   ....[113]....
        /*0e1c*/ 	.word	0x00006860


	//   ....[114]....
        /*0e20*/ 	.word	0x00006870


	//   ....[115]....
        /*0e24*/ 	.word	0x00006880


	//   ....[116]....
        /*0e28*/ 	.word	0x00006890


	//   ....[117]....
        /*0e2c*/ 	.word	0x000068a0


	//   ....[118]....
        /*0e30*/ 	.word	0x000068b0


	//   ....[119]....
        /*0e34*/ 	.word	0x000068c0


	//   ....[120]....
        /*0e38*/ 	.word	0x000068d0


	//   ....[121]....
        /*0e3c*/ 	.word	0x000069b0


	//   ....[122]....
        /*0e40*/ 	.word	0x000069d0


	//   ....[123]....
        /*0e44*/ 	.word	0x000069e0


	//   ....[124]....
        /*0e48*/ 	.word	0x000069f0


	//   ....[125]....
        /*0e4c*/ 	.word	0x00006a00


	//   ....[126]....
        /*0e50*/ 	.word	0x00006a10


	//   ....[127]....
        /*0e54*/ 	.word	0x00006a20


	//   ....[128]....
        /*0e58*/ 	.word	0x00006b90


	//   ....[129]....
        /*0e5c*/ 	.word	0x00006bc0


	//   ....[130]....
        /*0e60*/ 	.word	0x00006bd0


	//   ....[131]....
        /*0e64*/ 	.word	0x00006be0


	//   ....[132]....
        /*0e68*/ 	.word	0x00006bf0


	//   ....[133]....
        /*0e6c*/ 	.word	0x00006c00


	//   ....[134]....
        /*0e70*/ 	.word	0x00006c10


	//   ....[135]....
        /*0e74*/ 	.word	0x00006c20


	//   ....[136]....
        /*0e78*/ 	.word	0x00006c30


	//   ....[137]....
        /*0e7c*/ 	.word	0x00006c40


	//   ....[138]....
        /*0e80*/ 	.word	0x00006c50


	//   ....[139]....
        /*0e84*/ 	.word	0x00006c60


	//   ....[140]....
        /*0e88*/ 	.word	0x00006e40


	//   ....[141]....
        /*0e8c*/ 	.word	0x00006e80


	//   ....[142]....
        /*0e90*/ 	.word	0x00006e90


	//   ....[143]....
        /*0e94*/ 	.word	0x00006ea0


	//   ....[144]....
        /*0e98*/ 	.word	0x00006eb0


	//   ....[145]....
        /*0e9c*/ 	.word	0x00006ec0


	//   ....[146]....
        /*0ea0*/ 	.word	0x00006ed0


	//   ....[147]....
        /*0ea4*/ 	.word	0x00006ee0


	//   ....[148]....
        /*0ea8*/ 	.word	0x00006ef0


	//   ....[149]....
        /*0eac*/ 	.word	0x00006f00


	//   ....[150]....
        /*0eb0*/ 	.word	0x00006f10


	//   ....[151]....
        /*0eb4*/ 	.word	0x00006f20


	//   ....[152]....
        /*0eb8*/ 	.word	0x00006f30


	//   ....[153]....
        /*0ebc*/ 	.word	0x00006f40


	//   ....[154]....
        /*0ec0*/ 	.word	0x00006fb0


	//   ....[155]....
        /*0ec4*/ 	.word	0x00006ff0


	//   ....[156]....
        /*0ec8*/ 	.word	0x00007030


	//   ....[157]....
        /*0ecc*/ 	.word	0x00007080


	//   ....[158]....
        /*0ed0*/ 	.word	0x000070c0


	//   ....[159]....
        /*0ed4*/ 	.word	0x00007100


	//   ....[160]....
        /*0ed8*/ 	.word	0x00007150


	//   ....[161]....
        /*0edc*/ 	.word	0x00007190


	//   ....[162]....
        /*0ee0*/ 	.word	0x000071c0


	//   ....[163]....
        /*0ee4*/ 	.word	0x000071f0


	//   ....[164]....
        /*0ee8*/ 	.word	0x00007230


	//   ....[165]....
        /*0eec*/ 	.word	0x00007260


	//   ....[166]....
        /*0ef0*/ 	.word	0x00007290


	//   ....[167]....
        /*0ef4*/ 	.word	0x000072c0


	//   ....[168]....
        /*0ef8*/ 	.word	0x000072f0


	//   ....[169]....
        /*0efc*/ 	.word	0x00007320


	//   ....[170]....
        /*0f00*/ 	.word	0x00007340


	//   ....[171]....
        /*0f04*/ 	.word	0x00007360


	//   ....[172]....
        /*0f08*/ 	.word	0x00007370


	//   ....[173]....
        /*0f0c*/ 	.word	0x00007390


	//   ....[174]....
        /*0f10*/ 	.word	0x000074d0


	//   ....[175]....
        /*0f14*/ 	.word	0x000074e0


	//   ....[176]....
        /*0f18*/ 	.word	0x000074f0


	//   ....[177]....
        /*0f1c*/ 	.word	0x00007500


	//   ....[178]....
        /*0f20*/ 	.word	0x00007510


	//   ....[179]....
        /*0f24*/ 	.word	0x00007520


	//   ....[180]....
        /*0f28*/ 	.word	0x00007530


	//   ....[181]....
        /*0f2c*/ 	.word	0x00007540


	//   ....[182]....
        /*0f30*/ 	.word	0x00007550


	//   ....[183]....
        /*0f34*/ 	.word	0x00007560


	//   ....[184]....
        /*0f38*/ 	.word	0x00007570


	//   ....[185]....
        /*0f3c*/ 	.word	0x00007580


	//   ....[186]....
        /*0f40*/ 	.word	0x00007590


	//   ....[187]....
        /*0f44*/ 	.word	0x00007680


	//   ....[188]....
        /*0f48*/ 	.word	0x000076c0


	//   ....[189]....
        /*0f4c*/ 	.word	0x00007700


	//   ....[190]....
        /*0f50*/ 	.word	0x00007740


	//   ....[191]....
        /*0f54*/ 	.word	0x00007780


	//   ....[192]....
        /*0f58*/ 	.word	0x00007790


	//   ....[193]....
        /*0f5c*/ 	.word	0x000077a0


	//   ....[194]....
        /*0f60*/ 	.word	0x000077f0


	//   ....[195]....
        /*0f64*/ 	.word	0x00007820


	//   ....[196]....
        /*0f68*/ 	.word	0x00007850


	//   ....[197]....
        /*0f6c*/ 	.word	0x00007880


	//   ....[198]....
        /*0f70*/ 	.word	0x000078b0


	//   ....[199]....
        /*0f74*/ 	.word	0x000078e0


	//   ....[200]....
        /*0f78*/ 	.word	0x000078f0


	//   ....[201]....
        /*0f7c*/ 	.word	0x00007920


	//   ....[202]....
        /*0f80*/ 	.word	0x00007950


	//   ....[203]....
        /*0f84*/ 	.word	0x00007980


	//   ....[204]....
        /*0f88*/ 	.word	0x000079b0


	//   ....[205]....
        /*0f8c*/ 	.word	0x000079e0


	//   ....[206]....
        /*0f90*/ 	.word	0x00007bd0


	//   ....[207]....
        /*0f94*/ 	.word	0x00007c10


	//   ....[208]....
        /*0f98*/ 	.word	0x00007c20


	//   ....[209]....
        /*0f9c*/ 	.word	0x00007c30


	//   ....[210]....
        /*0fa0*/ 	.word	0x00007c40


	//   ....[211]....
        /*0fa4*/ 	.word	0x00007c50


	//   ....[212]....
        /*0fa8*/ 	.word	0x00007c60


	//   ....[213]....
        /*0fac*/ 	.word	0x00007c70


	//   ....[214]....
        /*0fb0*/ 	.word	0x00007c80


	//   ....[215]....
        /*0fb4*/ 	.word	0x00007c90


	//   ....[216]....
        /*0fb8*/ 	.word	0x00007ca0


	//   ....[217]....
        /*0fbc*/ 	.word	0x00007cb0


	//   ....[218]....
        /*0fc0*/ 	.word	0x00007cc0


	//   ....[219]....
        /*0fc4*/ 	.word	0x00007cd0


	//   ....[220]....
        /*0fc8*/ 	.word	0x00007ce0


	//   ....[221]....
        /*0fcc*/ 	.word	0x00007cf0


	//   ....[222]....
        /*0fd0*/ 	.word	0x00007d00


	//   ....[223]....
        /*0fd4*/ 	.word	0x00007d10


	//   ....[224]....
        /*0fd8*/ 	.word	0x00007d20


	//   ....[225]....
        /*0fdc*/ 	.word	0x00007d30


	//   ....[226]....
        /*0fe0*/ 	.word	0x00007d40


	//   ....[227]....
        /*0fe4*/ 	.word	0x00007d50


	//   ....[228]....
        /*0fe8*/ 	.word	0x00007d60


	//   ....[229]....
        /*0fec*/ 	.word	0x00007d70


	//   ....[230]....
        /*0ff0*/ 	.word	0x00007d80


	//   ....[231]....
        /*0ff4*/ 	.word	0x00007d90


	//   ....[232]....
        /*0ff8*/ 	.word	0x00007da0


	//   ....[233]....
        /*0ffc*/ 	.word	0x00007db0


	//   ....[234]....
        /*1000*/ 	.word	0x00007dc0


	//   ....[235]....
        /*1004*/ 	.word	0x00007dd0


	//   ....[236]....
        /*1008*/ 	.word	0x00007de0


	//   ....[237]....
        /*100c*/ 	.word	0x00007df0


	//   ....[238]....
        /*1010*/ 	.word	0x00007e00


	//----- nvinfo : EIATTR_VRC_CTA_INIT_COUNT
	.align		4
.L_147:
        /*1014*/ 	.byte	0x02, 0x4a
	.zero		1
	.zero		1


	//----- nvinfo : EIATTR_EXIT_INSTR_OFFSETS
	.align		4
        /*1018*/ 	.byte	0x04, 0x1c
        /*101a*/ 	.short	(.L_149 - .L_148)


	//   ....[0]....
.L_148:
        /*101c*/ 	.word	0x00008b60


	//----- nvinfo : EIATTR_CRS_STACK_SIZE
	.align		4
.L_149:
        /*1020*/ 	.byte	0x04, 0x1e
        /*1022*/ 	.short	(.L_151 - .L_150)
.L_150:
        /*1024*/ 	.word	0x00000000


	//----- nvinfo : EIATTR_CBANK_PARAM_SIZE
	.align		4
.L_151:
        /*1028*/ 	.byte	0x03, 0x19
        /*102a*/ 	.short	0x0038


	//----- nvinfo : EIATTR_PARAM_CBANK
	.align		4
        /*102c*/ 	.byte	0x04, 0x0a
        /*102e*/ 	.short	(.L_153 - .L_152)
	.align		4
.L_152:
        /*1030*/ 	.word	index@(.nv.constant0._Z13_spmm_conv_14PKfPfiiPKiS3_S3_S0_)
        /*1034*/ 	.short	0x0380
        /*1036*/ 	.short	0x0038


	//----- nvinfo : EIATTR_SW_WAR
	.align		4
.L_153:
        /*1038*/ 	.byte	0x04, 0x36
        /*103a*/ 	.short	(.L_155 - .L_154)
.L_154:
        /*103c*/ 	.word	0x00000008
.L_155:


//--------------------- .nv.info._Z13_spmm_conv_13PKfPfiiPKiS3_S3_S0_ --------------------------
	.section	.nv.info._Z13_spmm_conv_13PKfPfiiPKiS3_S3_S0_,"",@"SHT_CUDA_INFO"
	.sectionflags	@""
	.align	4


	//----- nvinfo : EIATTR_CUDA_API_VERSION
	.align		4
        /*0000*/ 	.byte	0x04, 0x37
        /*0002*/ 	.short	(.L_157 - .L_156)
.L_156:
        /*0004*/ 	.word	0x00000082


	//----- nvinfo : EIATTR_KPARAM_INFO
	.align		4
.L_157:
        /*0008*/ 	.byte	0x04, 0x17
        /*000a*/ 	.short	(.L_159 - .L_158)
.L_158:
        /*000c*/ 	.word	0x00000000
        /*0010*/ 	.short	0x0007
        /*0012*/ 	.short	0x0030
        /*0014*/ 	.byte	0x00, 0xf5, 0x21, 0x00


	//----- nvinfo : EIATTR_KPARAM_INFO
	.align		4
.L_159:
        /*0018*/ 	.byte	0x04, 0x17
        /*001a*/ 	.short	(.L_161 - .L_160)
.L_160:
        /*001c*/ 	.word	0x00000000
        /*0020*/ 	.short	0x0006
        /*0022*/ 	.short	0x0028
        /*0024*/ 	.byte	0x00, 0xf5, 0x21, 0x00


	//----- nvinfo : EIATTR_KPARAM_INFO
	.align		4
.L_161:
        /*0028*/ 	.byte	0x04, 0x17
        /*002a*/ 	.short	(.L_163 - .L_162)
.L_162:
        /*002c*/ 	.word	0x00000000
        /*0030*/ 	.short	0x0005
        /*0032*/ 	.short	0x0020
        /*0034*/ 	.byte	0x00, 0xf5, 0x21, 0x00


	//----- nvinfo : EIATTR_KPARAM_INFO
	.align		4
.L_163:
        /*0038*/ 	.byte	0x04, 0x17
        /*003a*/ 	.short	(.L_165 - .L_164)
.L_164:
        /*003c*/ 	.word	0x00000000
        /*0040*/ 	.short	0x0004
        /*0042*/ 	.short	0x0018
        /*0044*/ 	.byte	0x00, 0xf5, 0x21, 0x00


	//----- nvinfo : EIATTR_KPARAM_INFO
	.align		4
.L_165:
        /*0048*/ 	.byte	0x04, 0x17
        /*004a*/ 	.short	(.L_167 - .L_166)
.L_166:
        /*004c*/ 	.word	0x00000000
        /*0050*/ 	.short	0x0003
        /*0052*/ 	.short	0x0014
        /*0054*/ 	.byte	0x00, 0xf0, 0x11, 0x00


	//----- nvinfo : EIATTR_KPARAM_INFO
	.align		4
.L_167:
        /*0058*/ 	.byte	0x04, 0x17
        /*005a*/ 	.short	(.L_169 - .L_168)
.L_168:
        /*005c*/ 	.word	0x00000000
        /*0060*/ 	.short	0x0002
        /*0062*/ 	.short	0x0010
        /*0064*/ 	.byte	0x00, 0xf0, 0x11, 0x00


	//----- nvinfo : EIATTR_KPARAM_INFO
	.align		4
.L_169:
        /*0068*/ 	.byte	0x04, 0x17
        /*006a*/ 	.short	(.L_171 - .L_170)
.L_170:
        /*006c*/ 	.word	0x00000000
        /*0070*/ 	.short	0x0001
        /*0072*/ 	.short	0x0008
        /*0074*/ 	.byte	0x00, 0xf5, 0x21, 0x00


	//----- nvinfo : EIATTR_KPARAM_INFO
	.align		4
.L_171:
        /*0078*/ 	.byte	0x04, 0x17
        /*007a*/ 	.short	(.L_173 - .L_172)
.L_172:
        /*007c*/ 	.word	0x00000000
        /*0080*/ 	.short	0x0000
        /*0082*/ 	.short	0x0000
        /*0084*/ 	.byte	0x00, 0xf5, 0x21, 0x00


	//----- nvinfo : EIATTR_SPARSE_MMA_MASK
	.align		4
.L_173:
        /*0088*/ 	.byte	0x03, 0x50
        /*008a*/ 	.short	0x0000


	//----- nvinfo : EIATTR_MAXREG_COUNT
	.align		4
        /*008c*/ 	.byte	0x03, 0x1b
        /*008e*/ 	.short	0x00ff


	//----- nvinfo : EIATTR_MERCURY_ISA_VERSION
	.align		4
        /*0090*/ 	.byte	0x03, 0x5f
        /*0092*/ 	.short	0x0101


	//----- nvinfo : EIATTR_COOP_GROUP_MASK_REGIDS
	.align		4
        /*0094*/ 	.byte	0x04, 0x29
        /*0096*/ 	.short	(.L_175 - .L_174)


	//   ....[0]....
.L_174:
        /*0098*/ 	.word	0xffffffff


	//   ....[1]....
        /*009c*/ 	.word	0xffffffff


	//   ....[2]....
        /*00a0*/ 	.word	0xffffffff


	//   ....[3]....
        /*00a4*/ 	.word	0xffffffff


	//   ....[4]....
        /*00a8*/ 	.word	0xffffffff


	//   ....[5]....
        /*00ac*/ 	.word	0xffffffff


	//   ....[6]....
        /*00b0*/ 	.word	0xffffffff


	//   ....[7]....
        /*00b4*/ 	.word	0xffffffff


	//   ....[8]....
        /*00b8*/ 	.word	0xffffffff


	//   ....[9]....
        /*00bc*/ 	.word	0xffffffff


	//   ....[10]....
        /*00c0*/ 	.word	0xffffffff


	//   ....[11]....
        /*00c4*/ 	.word	0xffffffff


	//   ....[12]....
        /*00c8*/ 	.word	0xffffffff


	//   ....[13]....
        /*00cc*/ 	.word	0xffffffff


	//   ....[14]....
        /*00d0*/ 	.word	0xffffffff


	//   ....[15]....
        /*00d4*/ 	.word	0xffffffff


	//   ....[16]....
        /*00d8*/ 	.word	0xffffffff


	//   ....[17]....
        /*00dc*/ 	.word	0xffffffff


	//   ....[18]....
        /*00e0*/ 	.word	0xffffffff


	//   ....[19]....
        /*00e4*/ 	.word	0xffffffff


	//   ....[20]....
        /*00e8*/ 	.word	0xffffffff


	//   ....[21]....
        /*00ec*/ 	.word	0xffffffff


	//   ....[22]....
        /*00f0*/ 	.word	0xffffffff


	//   ....[23]....
        /*00f4*/ 	.word	0xffffffff


	//   ....[24]....
        /*00f8*/ 	.word	0xffffffff


	//   ....[25]....
        /*00fc*/ 	.word	0xffffffff


	//   ....[26]....
        /*0100*/ 	.word	0xffffffff


	//   ....[27]....
        /*0104*/ 	.word	0xffffffff


	//   ....[28]....
        /*0108*/ 	.word	0xffffffff


	//   ....[29]....
        /*010c*/ 	.word	0xffffffff


	//   ....[30]....
        /*0110*/ 	.word	0xffffffff


	//   ....[31]....
        /*0114*/ 	.word	0xffffffff


	//   ....[32]....
        /*0118*/ 	.word	0xffffffff


	//   ....[33]....
        /*011c*/ 	.word	0xffffffff


	//   ....[34]....
        /*0120*/ 	.word	0xffffffff


	//   ....[35]....
        /*0124*/ 	.word	0xffffffff


	//   ....[36]....
        /*0128*/ 	.word	0xffffffff


	//   ....[37]....
        /*012c*/ 	.word	0xffffffff


	//   ....[38]....
        /*0130*/ 	.word	0xffffffff


	//   ....[39]....
        /*0134*/ 	.word	0xffffffff


	//   ....[40]....
        /*0138*/ 	.word	0xffffffff


	//   ....[41]....
        /*013c*/ 	.word	0xffffffff


	//   ....[42]....
        /*0140*/ 	.word	0xffffffff


	//   ....[43]....
        /*0144*/ 	.word	0xffffffff


	//   ....[44]....
        /*0148*/ 	.word	0xffffffff


	//   ....[45]....
        /*014c*/ 	.word	0xffffffff


	//   ....[46]....
        /*0150*/ 	.word	0xffffffff


	//   ....[47]....
        /*0154*/ 	.word	0xffffffff


	//   ....[48]....
        /*0158*/ 	.word	0xffffffff


	//   ....[49]....
        /*015c*/ 	.word	0xffffffff


	//   ....[50]....
        /*0160*/ 	.word	0xffffffff


	//   ....[51]....
        /*0164*/ 	.word	0xffffffff


	//   ....[52]....
        /*0168*/ 	.word	0xffffffff


	//   ....[53]....
        /*016c*/ 	.word	0xffffffff


	//   ....[54]....
        /*0170*/ 	.word	0xffffffff


	//   ....[55]....
        /*0174*/ 	.word	0xffffffff


	//   ....[56]....
        /*0178*/ 	.word	0xffffffff


	//   ....[57]....
        /*017c*/ 	.word	0xffffffff


	//   ....[58]....
        /*0180*/ 	.word	0xffffffff


	//   ....[59]....
        /*0184*/ 	.word	0xffffffff


	//   ....[60]....
        /*0188*/ 	.word	0xffffffff


	//   ....[61]....
        /*018c*/ 	.word	0xffffffff


	//   ....[62]....
        /*0190*/ 	.word	0xffffffff


	//   ....[63]....
        /*0194*/ 	.word	0xffffffff


	//   ....[64]....
        /*0198*/ 	.word	0xffffffff


	//   ....[65]....
        /*019c*/ 	.word	0xffffffff


	//   ....[66]....
        /*01a0*/ 	.word	0xffffffff


	//   ....[67]....
        /*01a4*/ 	.word	0xffffffff


	//   ....[68]....
        /*01a8*/ 	.word	0xffffffff


	//   ....[69]....
        /*01ac*/ 	.word	0xffffffff


	//   ....[70]....
        /*01b0*/ 	.word	0xffffffff


	//   ....[71]....
        /*01b4*/ 	.word	0xffffffff


	//   ....[72]....
        /*01b8*/ 	.word	0xffffffff


	//   ....[73]....
        /*01bc*/ 	.word	0xffffffff


	//   ....[74]....
        /*01c0*/ 	.word	0xffffffff


	//   ....[75]....
        /*01c4*/ 	.word	0xffffffff


	//   ....[76]....
        /*01c8*/ 	.word	0xffffffff


	//   ....[77]....
        /*01cc*/ 	.word	0xffffffff


	//   ....[78]....
        /*01d0*/ 	.word	0xffffffff


	//   ....[79]....
        /*01d4*/ 	.word	0xffffffff


	//   ....[80]....
        /*01d8*/ 	.word	0xffffffff


	//   ....[81]....
        /*01dc*/ 	.word	0xffffffff


	//   ....[82]....
        /*01e0*/ 	.word	0xffffffff


	//   ....[83]....
        /*01e4*/ 	.word	0xffffffff


	//   ....[84]....
        /*01e8*/ 	.word	0xffffffff


	//   ....[85]....
        /*01ec*/ 	.word	0xffffffff


	//   ....[86]....
        /*01f0*/ 	.word	0xffffffff


	//   ....[87]....
        /*01f4*/ 	.word	0xffffffff


	//   ....[88]....
        /*01f8*/ 	.word	0xffffffff


	//   ....[89]....
        /*01fc*/ 	.word	0xffffffff


	//   ....[90]....
        /*0200*/ 	.word	0xffffffff


	//   ....[91]....
        /*0204*/ 	.word	0xffffffff


	//   ....[92]....
        /*0208*/ 	.word	0xffffffff


	//   ....[93]....
        /*020c*/ 	.word	0xffffffff


	//   ....[94]....
        /*0210*/ 	.word	0xffffffff


	//   ....[95]....
        /*0214*/ 	.word	0xffffffff


	//   ....[96]....
        /*0218*/ 	.word	0xffffffff


	//   ....[97]....
        /*021c*/ 	.word	0xffffffff


	//   ....[98]....
        /*0220*/ 	.word	0xffffffff


	//   ....[99]....
        /*0224*/ 	.word	0xffffffff


	//   ....[100]....
        /*0228*/ 	.word	0xffffffff


	//   ....[101]....
        /*022c*/ 	.word	0xffffffff


	//   ....[102]....
        /*0230*/ 	.word	0xffffffff


	//   ....[103]....
        /*0234*/ 	.word	0xffffffff


	//   ....[104]....
        /*0238*/ 	.word	0xffffffff


	//   ....[105]....
        /*023c*/ 	.word	0xffffffff


	//   ....[106]....
        /*0240*/ 	.word	0xffffffff


	//   ....[107]....
        /*0244*/ 	.word	0xffffffff


	//   ....[108]....
        /*0248*/ 	.word	0xffffffff


	//   ....[109]....
        /*024c*/ 	.word	0xffffffff


	//   ....[110]....
        /*0250*/ 	.word	0xffffffff


	//   ....[111]....
        /*0254*/ 	.word	0xffffffff


	//   ....[112]....
        /*0258*/ 	.word	0xffffffff


	//   ....[113]....
        /*025c*/ 	.word	0xffffffff


	//   ....[114]....
        /*0260*/ 	.word	0xffffffff


	//   ....[115]....
        /*0264*/ 	.word	0xffffffff


	//   ....[116]....
        /*0268*/ 	.word	0xffffffff


	//   ....[117]....
        /*026c*/ 	.word	0xffffffff


	//   ....[118]....
        /*0270*/ 	.word	0xffffffff


	//   ....[119]....
        /*0274*/ 	.word	0xffffffff


	//   ....[120]....
        /*0278*/ 	.word	0xffffffff


	//   ....[121]....
        /*027c*/ 	.word	0xffffffff


	//   ....[122]....
        /*0280*/ 	.word	0xffffffff


	//   ....[123]....
        /*0284*/ 	.word	0xffffffff


	//   ....[124]....
        /*0288*/ 	.word	0xffffffff


	//   ....[125]....
        /*028c*/ 	.word	0xffffffff


	//   ....[126]....
        /*0290*/ 	.word	0xffffffff


	//   ....[127]....
        /*0294*/ 	.word	0xffffffff


	//   ....[128]....
        /*0298*/ 	.word	0xffffffff


	//   ....[129]....
        /*029c*/ 	.word	0xffffffff


	//   ....[130]....
        /*02a0*/ 	.word	0xffffffff


	//   ....[131]....
        /*02a4*/ 	.word	0xffffffff


	//   ....[132]....
        /*02a8*/ 	.word	0xffffffff


	//   ....[133]....
        /*02ac*/ 	.word	0xffffffff


	//   ....[134]....
        /*02b0*/ 	.word	0xffffffff


	//   ....[135]....
        /*02b4*/ 	.word	0xffffffff


	//   ....[136]....
        /*02b8*/ 	.word	0xffffffff


	//   ....[137]....
        /*02bc*/ 	.word	0xffffffff


	//   ....[138]....
        /*02c0*/ 	.word	0xffffffff


	//   ....[139]....
        /*02c4*/ 	.word	0xffffffff


	//   ....[140]....
        /*02c8*/ 	.word	0xffffffff


	//   ....[141]....
        /*02cc*/ 	.word	0xffffffff


	//   ....[142]....
        /*02d0*/ 	.word	0xffffffff


	//   ....[143]....
        /*02d4*/ 	.word	0xffffffff


	//   ....[144]....
        /*02d8*/ 	.word	0xffffffff


	//   ....[145]....
        /*02dc*/ 	.word	0xffffffff


	//   ....[146]....
        /*02e0*/ 	.word	0xffffffff


	//   ....[147]....
        /*02e4*/ 	.word	0xffffffff


	//   ....[148]....
        /*02e8*/ 	.word	0xffffffff


	//   ....[149]....
        /*02ec*/ 	.word	0xffffffff


	//   ....[150]....
        /*02f0*/ 	.word	0xffffffff


	//   ....[151]....
        /*02f4*/ 	.word	0xffffffff


	//   ....[152]....
        /*02f8*/ 	.word	0xffffffff


	//   ....[153]....
        /*02fc*/ 	.word	0xffffffff


	//   ....[154]....
        /*0300*/ 	.word	0xffffffff


	//   ....[155]....
        /*0304*/ 	.word	0xffffffff


	//   ....[156]....
        /*0308*/ 	.word	0xffffffff


	//   ....[157]....
        /*030c*/ 	.word	0xffffffff


	//   ....[158]....
        /*0310*/ 	.word	0xffffffff


	//   ....[159]....
        /*0314*/ 	.word	0xffffffff


	//   ....[160]....
        /*0318*/ 	.word	0xffffffff


	//   ....[161]....
        /*031c*/ 	.word	0xffffffff


	//   ....[162]....
        /*0320*/ 	.word	0xffffffff


	//   ....[163]....
        /*0324*/ 	.word	0xffffffff


	//   ....[164]....
        /*0328*/ 	.word	0xffffffff


	//   ....[165]....
        /*032c*/ 	.word	0xffffffff


	//   ....[166]....
        /*0330*/ 	.word	0xffffffff


	//   ....[167]....
        /*0334*/ 	.word	0xffffffff


	//   ....[168]....
        /*0338*/ 	.word	0xffffffff


	//   ....[169]....
        /*033c*/ 	.word	0xffffffff


	//   ....[170]....
        /*0340*/ 	.word	0xffffffff


	//   ....[171]....
        /*0344*/ 	.word	0xffffffff


	//   ....[172]....
        /*0348*/ 	.word	0xffffffff


	//   ....[173]....
        /*034c*/ 	.word	0xffffffff


	//   ....[174]....
        /*0350*/ 	.word	0xffffffff


	//   ....[175]....
        /*0354*/ 	.word	0xffffffff


	//   ....[176]....
        /*0358*/ 	.word	0xffffffff


	//   ....[177]....
        /*035c*/ 	.word	0xffffffff


	//   ....[178]....
        /*0360*/ 	.word	0xffffffff


	//   ....[179]....
        /*0364*/ 	.word	0xffffffff


	//   ....[180]....
        /*0368*/ 	.word	0xffffffff


	//   ....[181]....
        /*036c*/ 	.word	0xffffffff


	//   ....[182]....
        /*0370*/ 	.word	0xffffffff


	//   ....[183]....
        /*0374*/ 	.word	0xffffffff


	//   ....[184]....
        /*0378*/ 	.word	0xffffffff


	//   ....[185]....
        /*037c*/ 	.word	0xffffffff


	//   ....[186]....
        /*0380*/ 	.word	0xffffffff


	//   ....[187]....
        /*0384*/ 	.word	0xffffffff


	//   ....[188]....
        /*0388*/ 	.word	0xffffffff


	//   ....[189]....
        /*038c*/ 	.word	0xffffffff


	//   ....[190]....
        /*0390*/ 	.word	0xffffffff


	//   ....[191]....
        /*0394*/ 	.word	0xffffffff


	//   ....[192]....
        /*0398*/ 	.word	0xffffffff


	//   ....[193]....
        /*039c*/ 	.word	0xffffffff


	//   ....[194]....
        /*03a0*/ 	.word	0xffffffff


	//   ....[195]....
        /*03a4*/ 	.word	0xffffffff


	//   ....[196]....
        /*03a8*/ 	.word	0xffffffff


	//   ....[197]....
        /*03ac*/ 	.word	0xffffffff


	//   ....[198]....
        /*03b0*/ 	.word	0xffffffff


	//   ....[199]....
        /*03b4*/ 	.word	0xffffffff


	//   ....[200]....
        /*03b8*/ 	.word	0xffffffff


	//   ....[201]....
        /*03bc*/ 	.word	0xffffffff


	//   ....[202]....
        /*03c0*/ 	.word	0xffffffff


	//   ....[203]....
        /*03c4*/ 	.word	0xffffffff


	//   ....[204]....
        /*03c8*/ 	.word	0xffffffff


	//   ....[205]....
        /*03cc*/ 	.word	0xffffffff


	//   ....[206]....
        /*03d0*/ 	.word	0xffffffff


	//   ....[207]....
        /*03d4*/ 	.word	0xffffffff


	//   ....[208]....
        /*03d8*/ 	.word	0xffffffff


	//   ....[209]....
        /*03dc*/ 	.word	0xffffffff


	//   ....[210]....
        /*03e0*/ 	.word	0xffffffff


	//   ....[211]....
        /*03e4*/ 	.word	0xffffffff


	//   ....[212]....
        /*03e8*/ 	.word	0xffffffff


	//   ....[213]....
        /*03ec*/ 	.word	0xffffffff


	//   ....[214]....
        /*03f0*/ 	.word	0xffffffff


	//   ....[215]....
        /*03f4*/ 	.word	0xffffffff


	//   ....[216]....
        /*03f8*/ 	.word	0xffffffff


	//   ....[217]....
        /*03fc*/ 	.word	0xffffffff


	//   ....[218]....
        /*0400*/ 	.word	0xffffffff


	//   ....[219]....
        /*0404*/ 	.word	0xffffffff


	//   ....[220]....
        /*0408*/ 	.word	0xffffffff


	//   ....[221]....
        /*040c*/ 	.word	0xffffffff


	//   ....[222]....
        /*0410*/ 	.word	0xffffffff


	//   ....[223]....
        /*0414*/ 	.word	0xffffffff


	//   ....[224]....
        /*0418*/ 	.word	0xffffffff


	//   ....[225]....
        /*041c*/ 	.word	0xffffffff


	//   ....[226]....
        /*0420*/ 	.word	0xffffffff


	//   ....[227]....
        /*0424*/ 	.word	0xffffffff


	//   ....[228]....
        /*0428*/ 	.word	0xffffffff


	//   ....[229]....
        /*042c*/ 	.word	0xffffffff


	//   ....[230]....
        /*0430*/ 	.word	0xffffffff


	//   ....[231]....
        /*0434*/ 	.word	0xffffffff


	//   ....[232]....
        /*0438*/ 	.word	0xffffffff


	//   ....[233]....
        /*043c*/ 	.word	0xffffffff


	//   ....[234]....
        /*0440*/ 	.word	0xffffffff


	//   ....[235]....
        /*0444*/ 	.word	0xffffffff


	//   ....[236]....
        /*0448*/ 	.word	0xffffffff


	//   ....[237]....
        /*044c*/ 	.word	0xffffffff


	//   ....[238]....
        /*0450*/ 	.word	0xffffffff


	//   ....[239]....
        /*0454*/ 	.word	0xffffffff


	//   ....[240]....
        /*0458*/ 	.word	0xffffffff


	//   ....[241]....
        /*045c*/ 	.word	0xffffffff


	//   ....[242]....
        /*0460*/ 	.word	0xffffffff


	//   ....[243]....
        /*0464*/ 	.word	0xffffffff


	//   ....[244]....
        /*0468*/ 	.word	0xffffffff


	//   ....[245]....
        /*046c*/ 	.word	0xffffffff


	//   ....[246]....
        /*0470*/ 	.word	0xffffffff


	//   ....[247]....
        /*0474*/ 	.word	0xffffffff


	//   ....[248]....
        /*0478*/ 	.word	0xffffffff


	//   ....[249]....
        /*047c*/ 	.word	0xffffffff


	//   ....[250]....
        /*0480*/ 	.word	0xffffffff


	//   ....[251]....
        /*0484*/ 	.word	0xffffffff


	//   ....[252]....
        /*0488*/ 	.word	0xffffffff


	//   ....[253]....
        /*048c*/ 	.word	0xffffffff


	//   ....[254]....
        /*0490*/ 	.word	0xffffffff


	//   ....[255]....
        /*0494*/ 	.word	0xffffffff


	//   ....[0]....
        /*0498*/ 	.word	0xffffffff


	//   ....[1]....
        /*049c*/ 	.word	0xffffffff


	//   ....[2]....
        /*04a0*/ 	.word	0xffffffff


	//   ....[3]....
        /*04a4*/ 	.word	0xffffffff


	//   ....[4]....
        /*04a8*/ 	.word	0xffffffff


	//   ....[5]....
        /*04ac*/ 	.word	0xffffffff


	//   ....[6]....
        /*04b0*/ 	.word	0xffffffff


	//   ....[7]....
        /*04b4*/ 	.word	0xffffffff


	//   ....[8]....
        /*04b8*/ 	.word	0xffffffff


	//   ....[9]....
        /*04bc*/ 	.word	0xffffffff


	//   ....[10]....
        /*04c0*/ 	.word	0xffffffff


	//   ....[11]....
        /*04c4*/ 	.word	0xffffffff


	//   ....[12]....
        /*04c8*/ 	.word	0xffffffff


	//   ....[13]....
        /*04cc*/ 	.word	0xffffffff


	//   ....[14]....
        /*04d0*/ 	.word	0xffffffff


	//   ....[15]....
        /*04d4*/ 	.word	0xffffffff


	//   ....[16]....
        /*04d8*/ 	.word	0xffffffff


	//   ....[17]....
        /*04dc*/ 	.word	0xffffffff


	//   ....[18]....
        /*04e0*/ 	.word	0xffffffff


	//   ....[19]....
        /*04e4*/ 	.word	0xffffffff


	//   ....[20]....
        /*04e8*/ 	.word	0xffffffff


	//   ....[21]....
        /*04ec*/ 	.word	0xffffffff


	//   ....[22]....
        /*04f0*/ 	.word	0xffffffff


	//   ....[23]....
        /*04f4*/ 	.word	0xffffffff


	//   ....[24]....
        /*04f8*/ 	.word	0xffffffff


	//   ....[25]....
        /*04fc*/ 	.word	0xffffffff


	//   ....[26]....
        /*0500*/ 	.word	0xffffffff


	//   ....[27]....
        /*0504*/ 	.word	0xffffffff


	//   ....[28]....
        /*0508*/ 	.word	0xffffffff


	//   ....[29]....
        /*050c*/ 	.word	0xffffffff


	//   ....[30]....
        /*0510*/ 	.word	0xffffffff


	//   ....[31]....
        /*0514*/ 	.word	0xffffffff


	//   ....[32]....
        /*0518*/ 	.word	0xffffffff


	//   ....[33]....
        /*051c*/ 	.word	0xffffffff


	//   ....[34]....
        /*0520*/ 	.word	0xffffffff


	//   ....[35]....
        /*0524*/ 	.word	0xffffffff


	//   ....[36]....
        /*0528*/ 	.word	0xffffffff


	//   ....[37]....
        /*052c*/ 	.word	0xffffffff


	//   ....[38]....
        /*0530*/ 	.word	0xffffffff


	//   ....[39]....
        /*0534*/ 	.word	0xffffffff


	//   ....[40]....
        /*0538*/ 	.word	0xffffffff


	//   ....[41]....
        /*053c*/ 	.word	0xffffffff


	//   ....[42]....
        /*0540*/ 	.word	0xffffffff


	//   ....[43]....
        /*0544*/ 	.word	0xffffffff


	//   ....[44]....
        /*0548*/ 	.word	0xffffffff


	//   ....[45]....
        /*054c*/ 	.word	0xffffffff


	//   ....[46]....
        /*0550*/ 	.word	0xffffffff


	//   ....[47]....
        /*0554*/ 	.word	0xffffffff


	//   ....[48]....
        /*0558*/ 	.word	0xffffffff


	//   ....[49]....
        /*055c*/ 	.word	0xffffffff


	//   ....[50]....
        /*0560*/ 	.word	0xffffffff


	//   ....[51]....
        /*0564*/ 	.word	0xffffffff


	//   ....[52]....
        /*0568*/ 	.word	0xffffffff


	//   ....[53]....
        /*056c*/ 	.word	0xffffffff


	//   ....[54]....
        /*0570*/ 	.word	0xffffffff


	//   ....[55]....
        /*0574*/ 	.word	0xffffffff


	//   ....[56]....
        /*0578*/ 	.word	0xffffffff


	//   ....[57]....
        /*057c*/ 	.word	0xffffffff


	//   ....[58]....
        /*0580*/ 	.word	0xffffffff


	//   ....[59]....
        /*0584*/ 	.word	0xffffffff


	//   ....[60]....
        /*0588*/ 	.word	0xffffffff


	//   ....[61]....
        /*058c*/ 	.word	0xffffffff


	//   ....[62]....
        /*0590*/ 	.word	0xffffffff


	//   ....[63]....
        /*0594*/ 	.word	0xffffffff


	//   ....[64]....
        /*0598*/ 	.word	0xffffffff


	//   ....[65]....
        /*059c*/ 	.word	0xffffffff


	//   ....[66]....
        /*05a0*/ 	.word	0xffffffff


	//   ....[67]....
        /*05a4*/ 	.word	0xffffffff


	//   ....[68]....
        /*05a8*/ 	.word	0xffffffff


	//   ....[69]....
        /*05ac*/ 	.word	0xffffffff


	//   ....[70]....
        /*05b0*/ 	.word	0xffffffff


	//   ....[71]....
        /*05b4*/ 	.word	0xffffffff


	//   ....[72]....
        /*05b8*/ 	.word	0xffffffff


	//   ....[73]....
        /*05bc*/ 	.word	0xffffffff


	//   ....[74]....
        /*05c0*/ 	.word	0xffffffff


	//   ....[75]....
        /*05c4*/ 	.word	0xffffffff


	//   ....[76]....
        /*05c8*/ 	.word	0xffffffff


	//   ....[77]....
        /*05cc*/ 	.word	0xffffffff


	//   ....[78]....
        /*05d0*/ 	.word	0xffffffff


	//   ....[79]....
        /*05d4*/ 	.word	0xffffffff


	//   ....[80]....
        /*05d8*/ 	.word	0xffffffff


	//   ....[81]....
        /*05dc*/ 	.word	0xffffffff


	//   ....[82]....
        /*05e0*/ 	.word	0xffffffff


	//   ....[83]....
        /*05e4*/ 	.word	0xffffffff


	//   ....[84]....
        /*05e8*/ 	.word	0xffffffff


	//   ....[85]....
        /*05ec*/ 	.word	0xffffffff


	//   ....[86]....
        /*05f0*/ 	.word	0xffffffff


	//   ....[87]....
        /*05f4*/ 	.word	0xffffffff


	//   ....[88]....
        /*05f8*/ 	.word	0xffffffff


	//   ....[89]....
        /*05fc*/ 	.word	0x0500005a


	//   ....[90]....
        /*0600*/ 	.word	0x0500005a


	//   ....[91]....
        /*0604*/ 	.word	0x0500005a


	//   ....[92]....
        /*0608*/ 	.word	0x0500005a


	//   ....[93]....
        /*060c*/ 	.word	0x0500005a


	//   ....[94]....
        /*0610*/ 	.word	0x0500005a


	//   ....[95]....
        /*0614*/ 	.word	0x0500005a


	//   ....[96]....
        /*0618*/ 	.word	0x0500005a


	//   ....[97]....
        /*061c*/ 	.word	0x0500005a


	//   ....[98]....
        /*0620*/ 	.word	0x0500005a


	//   ....[99]....
        /*0624*/ 	.word	0x0500005a


	//   ....[100]....
        /*0628*/ 	.word	0x0500005a


	//   ....[101]....
        /*062c*/ 	.word	0x0500005a


	//   ....[102]....
        /*0630*/ 	.word	0x0500005a


	//   ....[103]....
        /*0634*/ 	.word	0x0500005a


	//   ....[104]....
        /*0638*/ 	.word	0x0500005a


	//   ....[105]....
        /*063c*/ 	.word	0x0500005a


	//   ....[106]....
        /*0640*/ 	.word	0x0500005a


	//   ....[107]....
        /*0644*/ 	.word	0x0500005a


	//   ....[108]....
        /*0648*/ 	.word	0x0500005a


	//   ....[109]....
        /*064c*/ 	.word	0x0500005a


	//   ....[110]....
        /*0650*/ 	.word	0x0500005a


	//   ....[111]....
        /*0654*/ 	.word	0x0500005a


	//   ....[112]....
        /*0658*/ 	.word	0x0500005a


	//   ....[113]....
        /*065c*/ 	.word	0x0500005a


	//   ....[114]....
        /*0660*/ 	.word	0x0500005a


	//   ....[115]....
        /*0664*/ 	.word	0x0500005a


	//   ....[116]....
        /*0668*/ 	.word	0x0500005a


	//   ....[117]....
        /*066c*/ 	.word	0x0500005a


	//   ....[118]....
        /*0670*/ 	.word	0x0500005a


	//   ....[119]....
        /*0674*/ 	.word	0x0500005a


	//   ....[120]....
        /*0678*/ 	.word	0x0500005a


	//   ....[121]....
        /*067c*/ 	.word	0x0500005a


	//   ....[122]....
        /*0680*/ 	.word	0x0500005a


	//   ....[123]....
        /*0684*/ 	.word	0x0500005a


	//   ....[124]....
        /*0688*/ 	.word	0x0500005a


	//   ....[125]....
        /*068c*/ 	.word	0x0500005a


	//   ....[126]....
        /*0690*/ 	.word	0x0500005a


	//   ....[127]....
        /*0694*/ 	.word	0x0500005a


	//   ....[128]....
        /*0698*/ 	.word	0x0500005a


	//   ....[129]....
        /*069c*/ 	.word	0x0500005a


	//   ....[130]....
        /*06a0*/ 	.word	0x0500005a


	//   ....[131]....
        /*06a4*/ 	.word	0x0500005a


	//   ....[132]....
        /*06a8*/ 	.word	0x0500005a


	//   ....[133]....
        /*06ac*/ 	.word	0x0500005a


	//   ....[134]....
        /*06b0*/ 	.word	0x0500005a


	//   ....[135]....
        /*06b4*/ 	.word	0x0500005a


	//   ....[136]....
        /*06b8*/ 	.word	0x0500005a


	//   ....[137]....
        /*06bc*/ 	.word	0x0500005a


	//   ....[138]....
        /*06c0*/ 	.word	0x0500005a


	//   ....[139]....
        /*06c4*/ 	.word	0x0500005a


	//   ....[140]....
        /*06c8*/ 	.word	0x0500005a


	//   ....[141]....
        /*06cc*/ 	.word	0x0500005a


	//   ....[142]....
        /*06d0*/ 	.word	0x0500005a


	//   ....[143]....
        /*06d4*/ 	.word	0x0500005a


	//   ....[144]....
        /*06d8*/ 	.word	0x0500005a


	//   ....[145]....
        /*06dc*/ 	.word	0x0500005a


	//   ....[146]....
        /*06e0*/ 	.word	0x0500005a


	//   ....[147]....
        /*06e4*/ 	.word	0x0500005a


	//   ....[148]....
        /*06e8*/ 	.word	0x0500005a


	//   ....[149]....
        /*06ec*/ 	.word	0x0500005a


	//   ....[150]....
        /*06f0*/ 	.word	0x0500005a


	//   ....[151]....
        /*06f4*/ 	.word	0x0500005a


	//   ....[152]....
        /*06f8*/ 	.word	0x0500005a


	//   ....[153]....
        /*06fc*/ 	.word	0x0500005a


	//   ....[154]....
        /*0700*/ 	.word	0x0500005a


	//   ....[155]....
        /*0704*/ 	.word	0x0500005a


	//   ....[156]....
        /*0708*/ 	.word	0x0500005a


	//   ....[157]....
        /*070c*/ 	.word	0x0500005a


	//   ....[158]....
        /*0710*/ 	.word	0x0500005a


	//   ....[159]....
        /*0714*/ 	.word	0x0500005a


	//   ....[160]....
        /*0718*/ 	.word	0x0500005a


	//   ....[161]....
        /*071c*/ 	.word	0x0500005a


	//   ....[162]....
        /*0720*/ 	.word	0x0500005a


	//   ....[163]....
        /*0724*/ 	.word	0x0500005a


	//   ....[164]....
        /*0728*/ 	.word	0x0500005a


	//   ....[165]....
        /*072c*/ 	.word	0x0500005a


	//   ....[166]....
        /*0730*/ 	.word	0x0500005a


	//   ....[167]....
        /*0734*/ 	.word	0x0500005a


	//   ....[168]....
        /*0738*/ 	.word	0x0500005a


	//   ....[169]....
        /*073c*/ 	.word	0x0500005a


	//   ....[170]....
        /*0740*/ 	.word	0x0500005a


	//   ....[171]....
        /*0744*/ 	.word	0x0500005a


	//   ....[172]....
        /*0748*/ 	.word	0x0500005a


	//   ....[173]....
        /*074c*/ 	.word	0x0500005a


	//   ....[174]....
        /*0750*/ 	.word	0x0500005a


	//   ....[175]....
        /*0754*/ 	.word	0x0500005a


	//   ....[176]....
        /*0758*/ 	.word	0x0500005a


	//   ....[177]....
        /*075c*/ 	.word	0x0500005a


	//   ....[178]....
        /*0760*/ 	.word	0x0500005a


	//   ....[179]....
        /*0764*/ 	.word	0x0500005a


	//   ....[180]....
        /*0768*/ 	.word	0x0500005a


	//   ....[181]....
        /*076c*/ 	.word	0x0500005a


	//   ....[182]....
        /*0770*/ 	.word	0x0500005a


	//   ....[183]....
        /*0774*/ 	.word	0x0500005a


	//   ....[184]....
        /*0778*/ 	.word	0x0500005a


	//   ....[185]....
        /*077c*/ 	.word	0x0500005a


	//   ....[186]....
        /*0780*/ 	.word	0x0500005a


	//   ....[187]....
        /*0784*/ 	.word	0x0500005a


	//   ....[188]....
        /*0788*/ 	.word	0x0500005a


	//   ....[189]....
        /*078c*/ 	.word	0x0500005a


	//   ....[190]....
        /*0790*/ 	.word	0x0500005a


	//   ....[191]....
        /*0794*/ 	.word	0x0500005a


	//   ....[192]....
        /*0798*/ 	.word	0x0500005a


	//   ....[193]....
        /*079c*/ 	.word	0x0500005a


	//   ....[194]....
        /*07a0*/ 	.word	0x0500005a


	//   ....[195]....
        /*07a4*/ 	.word	0x0500005a


	//   ....[196]....
        /*07a8*/ 	.word	0x0500005a


	//   ....[197]....
        /*07ac*/ 	.word	0x0500005a


	//   ....[198]....
        /*07b0*/ 	.word	0x0500005a


	//   ....[199]....
        /*07b4*/ 	.word	0x0500005a


	//   ....[200]....
        /*07b8*/ 	.word	0x0500005a


	//   ....[201]....
        /*07bc*/ 	.word	0x0500005a


	//   ....[202]....
        /*07c0*/ 	.word	0x0500005a


	//   ....[203]....
        /*07c4*/ 	.word	0x0500005a


	//   ....[204]....
        /*07c8*/ 	.word	0x0500005a


	//   ....[205]....
        /*07cc*/ 	.word	0x0500005a


	//   ....[206]....
        /*07d0*/ 	.word	0x0500005a


	//   ....[207]....
        /*07d4*/ 	.word	0x0500005a


	//   ....[208]....
        /*07d8*/ 	.word	0x0500005a


	//   ....[209]....
        /*07dc*/ 	.word	0x0500005a


	//   ....[210]....
        /*07e0*/ 	.word	0x0500005a


	//   ....[211]....
        /*07e4*/ 	.word	0x0500005a


	//   ....[212]....
        /*07e8*/ 	.word	0x0500005a


	//   ....[213]....
        /*07ec*/ 	.word	0x0500005a


	//   ....[214]....
        /*07f0*/ 	.word	0x0500005a


	//   ....[215]....
        /*07f4*/ 	.word	0x0500005a


	//   ....[216]....
        /*07f8*/ 	.word	0x0500005a


	//   ....[217]....
        /*07fc*/ 	.word	0x0500005a


	//   ....[218]....
        /*0800*/ 	.word	0x0500005a


	//   ....[219]....
        /*0804*/ 	.word	0x0500005a


	//   ....[220]....
        /*0808*/ 	.word	0x0500005a


	//   ....[221]....
        /*080c*/ 	.word	0x0500005a


	//   ....[222]....
        /*0810*/ 	.word	0x0500005a


	//   ....[223]....
        /*0814*/ 	.word	0x0500005a


	//   ....[224]....
        /*0818*/ 	.word	0x0500005a


	//   ....[225]....
        /*081c*/ 	.word	0x0500005a


	//   ....[226]....
        /*0820*/ 	.word	0x0500005a


	//   ....[227]....
        /*0824*/ 	.word	0x0500005a


	//   ....[228]....
        /*0828*/ 	.word	0x0500005a


	//   ....[229]....
        /*082c*/ 	.word	0x0500005a


	//   ....[230]....
        /*0830*/ 	.word	0x0500005a


	//   ....[231]....
        /*0834*/ 	.word	0x0500005a


	//   ....[232]....
        /*0838*/ 	.word	0x0500005a


	//   ....[233]....
        /*083c*/ 	.word	0x0500005a


	//   ....[234]....
        /*0840*/ 	.word	0x0500005a


	//   ....[235]....
        /*0844*/ 	.word	0x0500005a


	//   ....[236]....
        /*0848*/ 	.word	0x0500005a


	//   ....[237]....
        /*084c*/ 	.word	0x0500005a


	//   ....[238]....
        /*0850*/ 	.word	0x0500005a


	//   ....[239]....
        /*0854*/ 	.word	0x0500005a


	//   ....[240]....
        /*0858*/ 	.word	0x0500005a


	//   ....[241]....
        /*085c*/ 	.word	0x0500005a


	//   ....[242]....
        /*0860*/ 	.word	0x0500005a


	//   ....[243]....
        /*0864*/ 	.word	0x0500005a


	//   ....[244]....
        /*0868*/ 	.word	0x0500005a


	//   ....[245]....
        /*086c*/ 	.word	0x0500005a


	//   ....[246]....
        /*0870*/ 	.word	0x0500005a


	//   ....[247]....
        /*0874*/ 	.word	0x0500005a


	//   ....[248]....
        /*0878*/ 	.word	0x0500005a


	//   ....[249]....
        /*087c*/ 	.word	0x0500005a


	//   ....[250]....
        /*0880*/ 	.word	0x0500005a


	//   ....[251]....
        /*0884*/ 	.word	0x0500005a


	//   ....[252]....
        /*0888*/ 	.word	0x0500005a


	//   ....[253]....
        /*088c*/ 	.word	0x0500005a


	//   ....[254]....
        /*0890*/ 	.word	0x0500005a


	//   ....[255]....
        /*0894*/ 	.word	0x0500005a


	//   ....[0]....
        /*0898*/ 	.word	0x0500005a


	//   ....[1]....
        /*089c*/ 	.word	0x0500005a


	//   ....[2]....
        /*08a0*/ 	.word	0x0500005a


	//   ....[3]....
        /*08a4*/ 	.word	0x0500005a


	//   ....[4]....
        /*08a8*/ 	.word	0x0500005a


	//   ....[5]....
        /*08ac*/ 	.word	0x0500005a


	//   ....[6]....
        /*08b0*/ 	.word	0x0500005a


	//   ....[7]....
        /*08b4*/ 	.word	0x0500005a


	//   ....[8]....
        /*08b8*/ 	.word	0x0500005a


	//   ....[9]....
        /*08bc*/ 	.word	0x0500005a


	//   ....[10]....
        /*08c0*/ 	.word	0x0500005a


	//   ....[11]....
        /*08c4*/ 	.word	0x0500005a


	//   ....[12]....
        /*08c8*/ 	.word	0x0500005a


	//   ....[13]....
        /*08cc*/ 	.word	0x0500005a


	//   ....[14]....
        /*08d0*/ 	.word	0x0500005a


	//   ....[15]....
        /*08d4*/ 	.word	0x0500005a


	//   ....[16]....
        /*08d8*/ 	.word	0x0500005a


	//   ....[17]....
        /*08dc*/ 	.word	0x0500005a


	//   ....[18]....
        /*08e0*/ 	.word	0x0500005a


	//   ....[19]....
        /*08e4*/ 	.word	0x0500005a


	//   ....[20]....
        /*08e8*/ 	.word	0x0500005a


	//   ....[21]....
        /*08ec*/ 	.word	0x0500005a


	//   ....[22]....
        /*08f0*/ 	.word	0x0500005a


	//   ....[23]....
        /*08f4*/ 	.word	0x0500005a


	//   ....[24]....
        /*08f8*/ 	.word	0x0500005a


	//   ....[25]....
        /*08fc*/ 	.word	0x0500005a


	//   ....[26]....
        /*0900*/ 	.word	0x0500005a


	//   ....[27]....
        /*0904*/ 	.word	0x0500005a


	//   ....[28]....
        /*0908*/ 	.word	0x0500005a


	//   ....[29]....
        /*090c*/ 	.word	0x0500005a


	//   ....[30]....
        /*0910*/ 	.word	0x0500005a


	//   ....[31]....
        /*0914*/ 	.word	0x0500005a


	//   ....[32]....
        /*0918*/ 	.word	0x0500005a


	//   ....[33]....
        /*091c*/ 	.word	0x0500005a


	//   ....[34]....
        /*0920*/ 	.word	0x0500005a


	//   ....[35]....
        /*0924*/ 	.word	0x0500005a


	//   ....[36]....
        /*0928*/ 	.word	0x0500005a


	//   ....[37]....
        /*092c*/ 	.word	0x0500005a


	//   ....[38]....
        /*0930*/ 	.word	0x0500005a


	//   ....[39]....
        /*0934*/ 	.word	0x0500005a


	//   ....[40]....
        /*0938*/ 	.word	0x0500005a


	//   ....[41]....
        /*093c*/ 	.word	0x0500005a


	//   ....[42]....
        /*0940*/ 	.word	0x0500005a


	//   ....[43]....
        /*0944*/ 	.word	0x0500005a


	//   ....[44]....
        /*0948*/ 	.word	0x0500005a


	//   ....[45]....
        /*094c*/ 	.word	0x0500005a


	//   ....[46]....
        /*0950*/ 	.word	0x0500005a


	//   ....[47]....
        /*0954*/ 	.word	0x0500005a


	//   ....[48]....
        /*0958*/ 	.word	0x0500005a


	//   ....[49]....
        /*095c*/ 	.word	0x0500005a


	//   ....[50]....
        /*0960*/ 	.word	0x0500005a


	//   ....[51]....
        /*0964*/ 	.word	0x0500005a


	//   ....[52]....
        /*0968*/ 	.word	0x0500005a


	//   ....[53]....
        /*096c*/ 	.word	0x0500005a


	//   ....[54]....
        /*0970*/ 	.word	0x0500005a


	//   ....[55]....
        /*0974*/ 	.word	0x0500005a


	//   ....[56]....
        /*0978*/ 	.word	0x0500005a


	//   ....[57]....
        /*097c*/ 	.word	0x0500005a


	//   ....[58]....
        /*0980*/ 	.word	0x0500005a


	//   ....[59]....
        /*0984*/ 	.word	0x0500005a


	//   ....[60]....
        /*0988*/ 	.word	0x0500005a


	//   ....[61]....
        /*098c*/ 	.word	0x0500005a


	//   ....[62]....
        /*0990*/ 	.word	0x0500005a


	//   ....[63]....
        /*0994*/ 	.word	0x0500005a


	//   ....[64]....
        /*0998*/ 	.word	0x0500005a


	//   ....[65]....
        /*099c*/ 	.word	0x0500005a


	//   ....[66]....
        /*09a0*/ 	.word	0x0500005a


	//   ....[67]....
        /*09a4*/ 	.word	0x0500005a


	//   ....[68]....
        /*09a8*/ 	.word	0x0500005a


	//   ....[69]....
        /*09ac*/ 	.word	0x0500005a


	//   ....[70]....
        /*09b0*/ 	.word	0x0500005a


	//   ....[71]....
        /*09b4*/ 	.word	0x0500005a


	//   ....[72]....
        /*09b8*/ 	.word	0x0500005a


	//   ....[73]....
        /*09bc*/ 	.word	0x0500005a


	//   ....[74]....
        /*09c0*/ 	.word	0x0500005a


	//   ....[75]....
        /*09c4*/ 	.word	0x0500005a


	//   ....[76]....
        /*09c8*/ 	.word	0x0500005a


	//   ....[77]....
        /*09cc*/ 	.word	0x0500005a


	//   ....[78]....
        /*09d0*/ 	.word	0x0500005a


	//   ....[79]....
        /*09d4*/ 	.word	0x0500005a


	//   ....[80]....
        /*09d8*/ 	.word	0x0500005a


	//   ....[81]....
        /*09dc*/ 	.word	0x0500005a


	//   ....[82]....
        /*09e0*/ 	.word	0x0500005a


	//   ....[83]....
        /*09e4*/ 	.word	0x0500005a


	//   ....[84]....
        /*09e8*/ 	.word	0x0500005a


	//   ....[85]....
        /*09ec*/ 	.word	0x0500005a


	//   ....[86]....
        /*09f0*/ 	.word	0x0500005a


	//   ....[87]....
        /*09f4*/ 	.word	0x0500005a


	//   ....[88]....
        /*09f8*/ 	.word	0x0500005a


	//   ....[89]....
        /*09fc*/ 	.word	0x0500005a


	//   ....[90]....
        /*0a00*/ 	.word	0x0500005a


	//   ....[91]....
        /*0a04*/ 	.word	0x0500005a


	//   ....[92]....
        /*0a08*/ 	.word	0x0500005a


	//   ....[93]....
        /*0a0c*/ 	.word	0x0500005a


	//   ....[94]....
        /*0a10*/ 	.word	0x0500005a


	//   ....[95]....
        /*0a14*/ 	.word	0x0500005a


	//   ....[96]....
        /*0a18*/ 	.word	0x0500005a


	//   ....[97]....
        /*0a1c*/ 	.word	0x0500005a


	//   ....[98]....
        /*0a20*/ 	.word	0x0500005a


	//   ....[99]....
        /*0a24*/ 	.word	0x0500005a


	//   ....[100]....
        /*0a28*/ 	.word	0x0500005a


	//   ....[101]....
        /*0a2c*/ 	.word	0x0500005a


	//   ....[102]....
        /*0a30*/ 	.word	0x0500005a


	//   ....[103]....
        /*0a34*/ 	.word	0x0500005a


	//   ....[104]....
        /*0a38*/ 	.word	0x0500005a


	//   ....[105]....
        /*0a3c*/ 	.word	0x0500005a


	//   ....[106]....
        /*0a40*/ 	.word	0x0500005a


	//   ....[107]....
        /*0a44*/ 	.word	0x0500005a


	//   ....[108]....
        /*0a48*/ 	.word	0x0500005a


	//   ....[109]....
        /*0a4c*/ 	.word	0x0500005a


	//   ....[110]....
        /*0a50*/ 	.word	0x0500005a


	//   ....[111]....
        /*0a54*/ 	.word	0x0500005a


	//   ....[112]....
        /*0a58*/ 	.word	0x0500005a


	//   ....[113]....
        /*0a5c*/ 	.word	0x0500005a


	//   ....[114]....
        /*0a60*/ 	.word	0x0500005a


	//   ....[115]....
        /*0a64*/ 	.word	0x0500005a


	//   ....[116]....
        /*0a68*/ 	.word	0x0500005a


	//   ....[117]....
        /*0a6c*/ 	.word	0x0500005a


	//   ....[118]....
        /*0a70*/ 	.word	0x0500005a


	//   ....[119]....
        /*0a74*/ 	.word	0x0500005a


	//   ....[120]....
        /*0a78*/ 	.word	0x0500005a


	//   ....[121]....
        /*0a7c*/ 	.word	0x0500005a


	//   ....[122]....
        /*0a80*/ 	.word	0x0500005a


	//   ....[123]....
        /*0a84*/ 	.word	0x0500005a


	//   ....[124]....
        /*0a88*/ 	.word	0x0500005a


	//   ....[125]....
        /*0a8c*/ 	.word	0x0500005a


	//   ....[126]....
        /*0a90*/ 	.word	0x0500005a


	//   ....[127]....
        /*0a94*/ 	.word	0x0500005a


	//   ....[128]....
        /*0a98*/ 	.word	0x0500005a


	//   ....[129]....
        /*0a9c*/ 	.word	0x0500005a


	//   ....[130]....
        /*0aa0*/ 	.word	0x0500005a


	//   ....[131]....
        /*0aa4*/ 	.word	0x0500005a


	//   ....[132]....
        /*0aa8*/ 	.word	0x0500005a


	//   ....[133]....
        /*0aac*/ 	.word	0x0500005a


	//   ....[134]....
        /*0ab0*/ 	.word	0x0500005a


	//   ....[135]....
        /*0ab4*/ 	.word	0x0500005a


	//   ....[136]....
        /*0ab8*/ 	.word	0x0500005a


	//   ....[137]....
        /*0abc*/ 	.word	0x0500005a


	//   ....[138]....
        /*0ac0*/ 	.word	0x0500005a


	//   ....[139]....
        /*0ac4*/ 	.word	0x0500005a


	//   ....[140]....
        /*0ac8*/ 	.word	0x0500005a


	//   ....[141]....
        /*0acc*/ 	.word	0x0500005a


	//   ....[142]....
        /*0ad0*/ 	.word	0x0500005a


	//   ....[143]....
        /*0ad4*/ 	.word	0x0500005a


	//   ....[144]....
        /*0ad8*/ 	.word	0x0500005a


	//   ....[145]....
        /*0adc*/ 	.word	0x0500005a


	//   ....[146]....
        /*0ae0*/ 	.word	0x0500005a


	//   ....[147]....
        /*0ae4*/ 	.word	0x0500005a


	//   ....[148]....
        /*0ae8*/ 	.word	0x0500005a


	//   ....[149]....
        /*0aec*/ 	.word	0x0500005a


	//   ....[150]....
        /*0af0*/ 	.word	0x0500005a


	//   ....[151]....
        /*0af4*/ 	.word	0x0500005a


	//   ....[152]....
        /*0af8*/ 	.word	0x0500005a


	//   ....[153]....
        /*0afc*/ 	.word	0x0500005a


	//   ....[154]....
        /*0b00*/ 	.word	0x0500005a


	//   ....[155]....
        /*0b04*/ 	.word	0x0500005a


	//   ....[156]....
        /*0b08*/ 	.word	0x0500005a


	//   ....[157]....
        /*0b0c*/ 	.word	0x0500005a


	//   ....[158]....
        /*0b10*/ 	.word	0x0500005a


	//   ....[159]....
        /*0b14*/ 	.word	0x0500005a


	//   ....[160]....
        /*0b18*/ 	.word	0x0500005a


	//   ....[161]....
        /*0b1c*/ 	.word	0x0500005a


	//   ....[162]....
        /*0b20*/ 	.word	0x0500005a


	//   ....[163]....
        /*0b24*/ 	.word	0x0500005a


	//   ....[164]....
        /*0b28*/ 	.word	0x0500005a


	//   ....[165]....
        /*0b2c*/ 	.word	0x0500005a


	//   ....[166]....
        /*0b30*/ 	.word	0x0500005a


	//   ....[167]....
        /*0b34*/ 	.word	0x0500005a


	//   ....[168]....
        /*0b38*/ 	.word	0x0500005a


	//   ....[169]....
        /*0b3c*/ 	.word	0x0500005a


	//   ....[170]....
        /*0b40*/ 	.word	0x0500005a


	//   ....[171]....
        /*0b44*/ 	.word	0x0500005a


	//   ....[172]....
        /*0b48*/ 	.word	0x0500005a


	//   ....[173]....
        /*0b4c*/ 	.word	0x0500005a


	//   ....[174]....
        /*0b50*/ 	.word	0x0500005a


	//   ....[175]....
        /*0b54*/ 	.word	0x0500005a


	//   ....[176]....
        /*0b58*/ 	.word	0x0500005a


	//   ....[177]....
        /*0b5c*/ 	.word	0x0500005a


	//----- nvinfo : EIATTR_COOP_GROUP_INSTR_OFFSETS
	.align		4
.L_175:
        /*0b60*/ 	.byte	0x04, 0x28
        /*0b62*/ 	.short	(.L_177 - .L_176)


	//   ....[0]....
.L_176:
        /*0b64*/ 	.word	0x000009e0


	//   ....[1]....
        /*0b68*/ 	.word	0x00000a40


	//   ....[2]....
        /*0b6c*/ 	.word	0x00000a90


	//   ....[3]....
        /*0b70*/ 	.word	0x00000aa0


	//   ....[4]....
        /*0b74*/ 	.word	0x00000ab0


	//   ....[5]....
        /*0b78*/ 	.word	0x00000ac0


	//   ....[6]....
        /*0b7c*/ 	.word	0x00000ad0


	//   ....[7]....
        /*0b80*/ 	.word	0x00000ae0


	//   ....[8]....
        /*0b84*/ 	.word	0x00000af0


	//   ....[9]....
        /*0b88*/ 	.word	0x00000b00


	//   ....[10]....
        /*0b8c*/ 	.word	0x00000b10


	//   ....[11]....
        /*0b90*/ 	.word	0x00000b20


	//   ....[12]....
        /*0b94*/ 	.word	0x00000b30


	//   ....[13]....
        /*0b98*/ 	.word	0x00000b40


	//   ....[14]....
        /*0b9c*/ 	.word	0x00000b50


	//   ....[15]....
        /*0ba0*/ 	.word	0x00000b60


	//   ....[16]....
        /*0ba4*/ 	.word	0x00000bd0


	//   ....[17]....
        /*0ba8*/ 	.word	0x00000c50


	//   ....[18]....
        /*0bac*/ 	.word	0x00000c70


	//   ....[19]....
        /*0bb0*/ 	.word	0x00000c80


	//   ....[20]....
        /*0bb4*/ 	.word	0x00000c90


	//   ....[21]....
        /*0bb8*/ 	.word	0x00000cc0


	//   ....[22]....
        /*0bbc*/ 	.word	0x00000cd0


	//   ....[23]....
        /*0bc0*/ 	.word	0x00000d00


	//   ....[24]....
        /*0bc4*/ 	.word	0x00000d40


	//   ....[25]....
        /*0bc8*/ 	.word	0x00000d80


	//   ....[26]....
        /*0bcc*/ 	.word	0x00000dc0


	//   ....[27]....
        /*0bd0*/ 	.word	0x00000e20


	//   ....[28]....
        /*0bd4*/ 	.word	0x00000e50


	//   ....[29]....
        /*0bd8*/ 	.word	0x00000e80


	//   ....[30]....
        /*0bdc*/ 	.word	0x00000eb0


	//   ....[31]....
        /*0be0*/ 	.word	0x00000ee0


	//   ....[32]....
        /*0be4*/ 	.word	0x00000f20


	//   ....[33]....
        /*0be8*/ 	.word	0x00000f60


	//   ....[34]....
        /*0bec*/ 	.word	0x00000f90


	//   ....[35]....
        /*0bf0*/ 	.word	0x00000fd0


	//   ....[36]....
        /*0bf4*/ 	.word	0x00001000


	//   ....[37]....
        /*0bf8*/ 	.word	0x00001040


	//   ....[38]....
        /*0bfc*/ 	.word	0x000010a0


	//   ....[39]....
        /*0c00*/ 	.word	0x000010d0


	//   ....[40]....
        /*0c04*/ 	.word	0x00001100


	//   ....[41]....
        /*0c08*/ 	.word	0x00001140


	//   ....[42]....
        /*0c0c*/ 	.word	0x00001160


	//   ....[43]....
        /*0c10*/ 	.word	0x00001180


	//   ....[44]....
        /*0c14*/ 	.word	0x00001190


	//   ....[45]....
        /*0c18*/ 	.word	0x000011c0


	//   ....[46]....
        /*0c1c*/ 	.word	0x000011f0


	//   ....[47]....
        /*0c20*/ 	.word	0x00001220


	//   ....[48]....
        /*0c24*/ 	.word	0x00001280


	//   ....[49]....
        /*0c28*/ 	.word	0x000012c0


	//   ....[50]....
        /*0c2c*/ 	.word	0x000012f0


	//   ....[51]....
        /*0c30*/ 	.word	0x00001300


	//   ....[52]....
        /*0c34*/ 	.word	0x00001310


	//   ....[53]....
        /*0c38*/ 	.word	0x00001330


	//   ....[54]....
        /*0c3c*/ 	.word	0x00001360


	//   ....[55]....
        /*0c40*/ 	.word	0x000013a0


	//   ....[56]....
        /*0c44*/ 	.word	0x000013b0


	//   ....[57]....
        /*0c48*/ 	.word	0x000013c0


	//   ....[58]....
        /*0c4c*/ 	.word	0x000013d0


	//   ....[59]....
        /*0c50*/ 	.word	0x000013e0


	//   ....[60]....
        /*0c54*/ 	.word	0x000013f0


	//   ....[61]....
        /*0c58*/ 	.word	0x00001400


	//   ....[62]....
        /*0c5c*/ 	.word	0x00001410


	//   ....[63]....
        /*0c60*/ 	.word	0x00001490


	//   ....[64]....
        /*0c64*/ 	.word	0x000014b0


	//   ....[65]....
        /*0c68*/ 	.word	0x00001500


	//   ....[66]....
        /*0c6c*/ 	.word	0x00001510


	//   ....[67]....
        /*0c70*/ 	.word	0x00001520


	//   ....[68]....
        /*0c74*/ 	.word	0x00001530


	//   ....[69]....
        /*0c78*/ 	.word	0x00001560


	//   ....[70]....
        /*0c7c*/ 	.word	0x000016d0


	//   ....[71]....
        /*0c80*/ 	.word	0x00001710


	//   ....[72]....
        /*0c84*/ 	.word	0x00001720


	//   ....[73]....
        /*0c88*/ 	.word	0x00001730


	//   ....[74]....
        /*0c8c*/ 	.word	0x00001740


	//   ....[75]....
        /*0c90*/ 	.word	0x00001750


	//   ....[76]....
        /*0c94*/ 	.word	0x00001770


	//   ....[77]....
        /*0c98*/ 	.word	0x00001780


	//   ....[78]....
        /*0c9c*/ 	.word	0x000017a0


	//   ....[79]....
        /*0ca0*/ 	.word	0x00001810


	//   ....[80]....
        /*0ca4*/ 	.word	0x00001820


	//   ....[81]....
        /*0ca8*/ 	.word	0x00001830


	//   ....[82]....
        /*0cac*/ 	.word	0x00001840


	//   ....[83]....
        /*0cb0*/ 	.word	0x00001850


	//   ....[84]....
        /*0cb4*/ 	.word	0x00001860


	//   ....[85]....
        /*0cb8*/ 	.word	0x00001870


	//   ....[86]....
        /*0cbc*/ 	.word	0x000018b0


	//   ....[87]....
        /*0cc0*/ 	.word	0x00001960


	//   ....[88]....
        /*0cc4*/ 	.word	0x00001970


	//   ....[89]....
        /*0cc8*/ 	.word	0x00001980


	//   ....[90]....
        /*0ccc*/ 	.word	0x00001990


	//   ....[91]....
        /*0cd0*/ 	.word	0x000019c0


	//   ....[92]....
        /*0cd4*/ 	.word	0x000019d0


	//   ....[93]....
        /*0cd8*/ 	.word	0x00001b30


	//   ....[94]....
        /*0cdc*/ 	.word	0x00001b50


	//   ....[95]....
        /*0ce0*/ 	.word	0x00001b60


	//   ....[96]....
        /*0ce4*/ 	.word	0x00001b70


	//   ....[97]....
        /*0ce8*/ 	.word	0x00001c50


	//   ....[98]....
        /*0cec*/ 	.word	0x00001c80


	//   ....[99]....
        /*0cf0*/ 	.word	0x00001d40


	//   ....[100]....
        /*0cf4*/ 	.word	0x00001d50


	//   ....[101]....
        /*0cf8*/ 	.word	0x00001d60


	//   ....[102]....
        /*0cfc*/ 	.word	0x00001d70


	//   ....[103]....
        /*0d00*/ 	.word	0x00001d80


	//   ....[104]....
        /*0d04*/ 	.word	0x00001d90


	//   ....[105]....
        /*0d08*/ 	.word	0x00001da0


	//   ....[106]....
        /*0d0c*/ 	.word	0x00001df0


	//   ....[107]....
        /*0d10*/ 	.word	0x00001e20


	//   ....[108]....
        /*0d14*/ 	.word	0x00001e50


	//   ....[109]....
        /*0d18*/ 	.word	0x00001e80


	//   ....[110]....
        /*0d1c*/ 	.word	0x00001eb0


	//   ....[111]....
        /*0d20*/ 	.word	0x00001ee0


	//   ....[112]....
        /*0d24*/ 	.word	0x00001ef0


	//   ....[113]....
        /*0d28*/ 	.word	0x00001f00


	//   ....[114]....
        /*0d2c*/ 	.word	0x00001f10


	//   ....[115]....
        /*0d30*/ 	.word	0x00001f20


	//   ....[116]....
        /*0d34*/ 	.word	0x00001f40


	//   ....[117]....
        /*0d38*/ 	.word	0x00001f50


	//   ....[118]....
        /*0d3c*/ 	.word	0x00001f70


	//   ....[119]....
        /*0d40*/ 	.word	0x00001fe0


	//   ....[120]....
        /*0d44*/ 	.word	0x00001ff0


	//   ....[121]....
        /*0d48*/ 	.word	0x00002080


	//   ....[122]....
        /*0d4c*/ 	.word	0x00002190


	//   ....[123]....
        /*0d50*/ 	.word	0x000021a0


	//   ....[124]....
        /*0d54*/ 	.word	0x000021d0


	//   ....[125]....
        /*0d58*/ 	.word	0x000021e0


	//   ....[126]....
        /*0d5c*/ 	.word	0x000021f0


	//   ....[127]....
        /*0d60*/ 	.word	0x00002200


	//   ....[128]....
        /*0d64*/ 	.word	0x00002210


	//   ....[129]....
        /*0d68*/ 	.word	0x00002290


	//   ....[130]....
        /*0d6c*/ 	.word	0x000022c0


	//   ....[131]....
        /*0d70*/ 	.word	0x000022f0


	//   ....[132]....
        /*0d74*/ 	.word	0x00002320


	//   ....[133]....
        /*0d78*/ 	.word	0x00002350


	//   ....[134]....
        /*0d7c*/ 	.word	0x00002360


	//   ....[135]....
        /*0d80*/ 	.word	0x00002370


	//   ....[136]....
        /*0d84*/ 	.word	0x00002380


	//   ....[137]....
        /*0d88*/ 	.word	0x00002390


	//   ....[138]....
        /*0d8c*/ 	.word	0x000023a0


	//   ....[139]....
        /*0d90*/ 	.word	0x000023e0


	//   ....[140]....
        /*0d94*/ 	.word	0x00002470


	//   ....[141]....
        /*0d98*/ 	.word	0x00002560


	//   ....[142]....
        /*0d9c*/ 	.word	0x00002570


	//   ....[143]....
        /*0da0*/ 	.word	0x00002580


	//   ....[144]....
        /*0da4*/ 	.word	0x000025b0


	//   ....[145]....
        /*0da8*/ 	.word	0x00002630


	//   ....[146]....
        /*0dac*/ 	.word	0x00002640


	//   ....[147]....
        /*0db0*/ 	.word	0x00002650


	//   ....[148]....
        /*0db4*/ 	.word	0x00002660


	//   ....[149]....
        /*0db8*/ 	.word	0x00002670


	//   ....[150]....
        /*0dbc*/ 	.word	0x000026a0


	//   ....[151]....
        /*0dc0*/ 	.word	0x000026d0


	//   ....[152]....
        /*0dc4*/ 	.word	0x00002700


	//   ....[153]....
        /*0dc8*/ 	.word	0x00002730


	//   ....[154]....
        /*0dcc*/ 	.word	0x00002750


	//   ....[155]....
        /*0dd0*/ 	.word	0x00002760


	//   ....[156]....
        /*0dd4*/ 	.word	0x00002770


	//   ....[157]....
        /*0dd8*/ 	.word	0x00002790


	//   ....[158]....
        /*0ddc*/ 	.word	0x000027c0


	//   ....[159]....
        /*0de0*/ 	.word	0x000027e0


	//   ....[160]....
        /*0de4*/ 	.word	0x000027f0


	//   ....[161]....
        /*0de8*/ 	.word	0x00002830


	//   ....[162]....
        /*0dec*/ 	.word	0x00002860


	//   ....[163]....
        /*0df0*/ 	.word	0x00002890


	//   ....[164]....
        /*0df4*/ 	.word	0x000028b0


	//   ....[165]....
        /*0df8*/ 	.word	0x000028c0


	//   ....[166]....
        /*0dfc*/ 	.word	0x000028d0


	//   ....[167]....
        /*0e00*/ 	.word	0x000028e0


	//   ....[168]....
        /*0e04*/ 	.word	0x00002960


	//   ....[169]....
        /*0e08*/ 	.word	0x00002980


	//   ....[170]....
        /*0e0c*/ 	.word	0x000029a0


	//   ....[171]....
        /*0e10*/ 	.word	0x000029c0


	//   ....[172]....
        /*0e14*/ 	.word	0x000029e0


	//   ....[173]....
        /*0e18*/ 	.word	0x00002a00


	//   ....[174]....
        /*0e1c*/ 	.word	0x00002a30


	//   ....[175]....
        /*0e20*/ 	.word	0x00002a50


	//   ....[176]....
        /*0e24*/ 	.word	0x00002a70


	//   ....[177]....
        /*0e28*/ 	.word	0x00002a80


	//   ....[178]....
        /*0e2c*/ 	.word	0x00002af0


	//   ....[179]....
        /*0e30*/ 	.word	0x00002b10


	//   ....[180]....
        /*0e34*/ 	.word	0x00002b40


	//   ....[181]....
        /*0e38*/ 	.word	0x00002b70


	//   ....[182]....
        /*0e3c*/ 	.word	0x00002ba0


	//   ....[183]....
        /*0e40*/ 	.word	0x00002be0


	//   ....[184]....
        /*0e44*/ 	.word	0x00003500


	//   ....[185]....
        /*0e48*/ 	.word	0x00003520


	//   ....[186]....
        /*0e4c*/ 	.word	0x00003530


	//   ....[187]....
        /*0e50*/ 	.word	0x000035b0


	//   ....[188]....
        /*0e54*/ 	.word	0x000035d0


	//   ....[189]....
        /*0e58*/ 	.word	0x00003690


	//   ....[190]....
        /*0e5c*/ 	.word	0x00003740


	//   ....[191]....
        /*0e60*/ 	.word	0x000037c0


	//   ....[192]....
        /*0e64*/ 	.word	0x000038c0


	//   ....[193]....
        /*0e68*/ 	.word	0x00003950


	//   ....[194]....
        /*0e6c*/ 	.word	0x00003a10


	//   ....[195]....
        /*0e70*/ 	.word	0x00003b00


	//   ....[196]....
        /*0e74*/ 	.word	0x00003c00


	//   ....[197]....
        /*0e78*/ 	.word	0x00003c40


	//   ....[198]....
        /*0e7c*/ 	.word	0x00003d90


	//   ....[199]....
        /*0e80*/ 	.word	0x00003e10


	//   ....[200]....
        /*0e84*/ 	.word	0x00003e70


	//   ....[201]....
        /*0e88*/ 	.word	0x00003f20


	//   ....[202]....
        /*0e8c*/ 	.word	0x00004040


	//   ....[203]....
        /*0e90*/ 	.word	0x000040f0


	//   ....[204]....
        /*0e94*/ 	.word	0x00004150


	//   ....[205]....
        /*0e98*/ 	.word	0x00004310


	//   ....[206]....
        /*0e9c*/ 	.word	0x00004350


	//   ....[207]....
        /*0ea0*/ 	.word	0x000043a0


	//   ....[208]....
        /*0ea4*/ 	.word	0x000044c0


	//   ....[209]....
        /*0ea8*/ 	.word	0x00004550


	//   ....[210]....
        /*0eac*/ 	.word	0x00004580


	//   ....[211]....
        /*0eb0*/ 	.word	0x000045a0


	//   ....[212]....
        /*0eb4*/ 	.word	0x000045d0


	//   ....[213]....
        /*0eb8*/ 	.word	0x00004690


	//   ....[214]....
        /*0ebc*/ 	.word	0x000046a0


	//   ....[215]....
        /*0ec0*/ 	.word	0x00004720


	//   ....[216]....
        /*0ec4*/ 	.word	0x00004740


	//   ....[217]....
        /*0ec8*/ 	.word	0x00004750


	//   ....[218]....
        /*0ecc*/ 	.word	0x00004760


	//   ....[219]....
        /*0ed0*/ 	.word	0x00004790


	//   ....[220]....
        /*0ed4*/ 	.word	0x000047c0


	//   ....[221]....
        /*0ed8*/ 	.word	0x000047f0


	//   ....[222]....
        /*0edc*/ 	.word	0x00004820


	//   ....[223]....
        /*0ee0*/ 	.word	0x00004830


	//   ....[224]....
        /*0ee4*/ 	.word	0x00004840


	//   ....[225]....
        /*0ee8*/ 	.word	0x00004850


	//   ....[226]....
        /*0eec*/ 	.word	0x000048b0


	//   ....[227]....
        /*0ef0*/ 	.word	0x000048e0


	//   ....[228]....
        /*0ef4*/ 	.word	0x00004990


	//   ....[229]....
        /*0ef8*/ 	.word	0x000049a0


	//   ....[230]....
        /*0efc*/ 	.word	0x000049b0


	//   ....[231]....
        /*0f00*/ 	.word	0x000049e0


	//   ....[232]....
        /*0f04*/ 	.word	0x000049f0


	//   ....[233]....
        /*0f08*/ 	.word	0x00004a00


	//   ....[234]....
        /*0f0c*/ 	.word	0x00004a10


	//   ....[235]....
        /*0f10*/ 	.word	0x00004a20


	//   ....[236]....
        /*0f14*/ 	.word	0x00004a50


	//   ....[237]....
        /*0f18*/ 	.word	0x00004b30


	//   ....[238]....
        /*0f1c*/ 	.word	0x00004b50


	//   ....[239]....
        /*0f20*/ 	.word	0x00004b80


	//   ....[240]....
        /*0f24*/ 	.word	0x00004b90


	//   ....[241]....
        /*0f28*/ 	.word	0x00004ba0


	//   ....[242]....
        /*0f2c*/ 	.word	0x00004bb0


	//   ....[243]....
        /*0f30*/ 	.word	0x00004bc0


	//   ....[244]....
        /*0f34*/ 	.word	0x00004bd0


	//   ....[245]....
        /*0f38*/ 	.word	0x00004c00


	//   ....[246]....
        /*0f3c*/ 	.word	0x00004cb0


	//   ....[247]....
        /*0f40*/ 	.word	0x00004ce0


	//   ....[248]....
        /*0f44*/ 	.word	0x00004d10


	//   ....[249]....
        /*0f48*/ 	.word	0x00004d40


	//   ....[250]....
        /*0f4c*/ 	.word	0x00004d50


	//   ....[251]....
        /*0f50*/ 	.word	0x00004d60


	//   ....[252]....
        /*0f54*/ 	.word	0x00004d70


	//   ....[253]....
        /*0f58*/ 	.word	0x00004d80


	//   ....[254]....
        /*0f5c*/ 	.word	0x00004d90


	//   ....[255]....
        /*0f60*/ 	.word	0x00004db0


	//   ....[0]....
        /*0f64*/ 	.word	0x00004dd0


	//   ....[1]....
        /*0f68*/ 	.word	0x00004ef0


	//   ....[2]....
        /*0f6c*/ 	.word	0x00004f10


	//   ....[3]....
        /*0f70*/ 	.word	0x00004f30


	//   ....[4]....
        /*0f74*/ 	.word	0x00004f40


	//   ....[5]....
        /*0f78*/ 	.word	0x00004f50


	//   ....[6]....
        /*0f7c*/ 	.word	0x00004f60


	//   ....[7]....
        /*0f80*/ 	.word	0x00004f80


	//   ....[8]....
        /*0f84*/ 	.word	0x00004fa0


	//   ....[9]....
        /*0f88*/ 	.word	0x00005040


	//   ....[10]....
        /*0f8c*/ 	.word	0x00005060


	//   ....[11]....
        /*0f90*/ 	.word	0x00005070


	//   ....[12]....
        /*0f94*/ 	.word	0x000050c0


	//   ....[13]....
        /*0f98*/ 	.word	0x000050d0


	//   ....[14]....
        /*0f9c*/ 	.word	0x000050e0


	//   ....[15]....
        /*0fa0*/ 	.word	0x00005110


	//   ....[16]....
        /*0fa4*/ 	.word	0x00005140


	//   ....[17]....
        /*0fa8*/ 	.word	0x00005150


	//   ....[18]....
        /*0fac*/ 	.word	0x00005170


	//   ....[19]....
        /*0fb0*/ 	.word	0x00005190


	//   ....[20]....
        /*0fb4*/ 	.word	0x00005380


	//   ....[21]....
        /*0fb8*/ 	.word	0x000053e0


	//   ....[22]....
        /*0fbc*/ 	.word	0x000053f0


	//   ....[23]....
        /*0fc0*/ 	.word	0x00005400


	//   ....[24]....
        /*0fc4*/ 	.word	0x00005410


	//   ....[25]....
        /*0fc8*/ 	.word	0x00005420


	//   ....[26]....
        /*0fcc*/ 	.word	0x00005430


	//   ....[27]....
        /*0fd0*/ 	.word	0x00005450


	//   ....[28]....
        /*0fd4*/ 	.word	0x00005480


	//   ....[29]....
        /*0fd8*/ 	.word	0x00005490


	//   ....[30]....
        /*0fdc*/ 	.word	0x000054a0


	//   ....[31]....
        /*0fe0*/ 	.word	0x000054b0


	//   ....[32]....
        /*0fe4*/ 	.word	0x000054c0


	//   ....[33]....
        /*0fe8*/ 	.word	0x000054d0


	//   ....[34]....
        /*0fec*/ 	.word	0x000054e0


	//   ....[35]....
        /*0ff0*/ 	.word	0x000054f0


	//   ....[36]....
        /*0ff4*/ 	.word	0x00005500


	//   ....[37]....
        /*0ff8*/ 	.word	0x00005570


	//   ....[38]....
        /*0ffc*/ 	.word	0x00005660


	//   ....[39]....
        /*1000*/ 	.word	0x00005690


	//   ....[40]....
        /*1004*/ 	.word	0x000056a0


	//   ....[41]....
        /*1008*/ 	.word	0x000056d0


	//   ....[42]....
        /*100c*/ 	.word	0x000056e0


	//   ....[43]....
        /*1010*/ 	.word	0x000056f0


	//   ....[44]....
        /*1014*/ 	.word	0x00005700


	//   ....[45]....
        /*1018*/ 	.word	0x00005720


	//   ....[46]....
        /*101c*/ 	.word	0x00005740


	//   ....[47]....
        /*1020*/ 	.word	0x00005760


	//   ....[48]....
        /*1024*/ 	.word	0x00005790


	//   ....[49]....
        /*1028*/ 	.word	0x000057e0


	//   ....[50]....
        /*102c*/ 	.word	0x00005800


	//   ....[51]....
        /*1030*/ 	.word	0x00005840


	//   ....[52]....
        /*1034*/ 	.word	0x00005870


	//   ....[53]....
        /*1038*/ 	.word	0x00005990


	//   ....[54]....
        /*103c*/ 	.word	0x000059c0


	//   ....[55]....
        /*1040*/ 	.word	0x000059d0


	//   ....[56]....
        /*1044*/ 	.word	0x000059f0


	//   ....[57]....
        /*1048*/ 	.word	0x00005a10


	//   ....[58]....
        /*104c*/ 	.word	0x00005a20


	//   ....[59]....
        /*1050*/ 	.word	0x00005a30


	//   ....[60]....
        /*1054*/ 	.word	0x00005a40


	//   ....[61]....
        /*1058*/ 	.word	0x00005a50


	//   ....[62]....
        /*105c*/ 	.word	0x00005a60


	//   ....[63]....
        /*1060*/ 	.word	0x00005a70


	//   ....[64]....
        /*1064*/ 	.word	0x00005a80


	//   ....[65]....
        /*1068*/ 	.word	0x00005a90


	//   ....[66]....
        /*106c*/ 	.word	0x00005cd0


	//   ....[67]....
        /*1070*/ 	.word	0x00005d20


	//   ....[68]....
        /*1074*/ 	.word	0x00005d30


	//   ....[69]....
        /*1078*/ 	.word	0x00005d40


	//   ....[70]....
        /*107c*/ 	.word	0x00005d50


	//   ....[71]....
        /*1080*/ 	.word	0x00005d60


	//   ....[72]....
        /*1084*/ 	.word	0x00005d70


	//   ....[73]....
        /*1088*/ 	.word	0x00005d80


	//   ....[74]....
        /*108c*/ 	.word	0x00005d90


	//   ....[75]....
        /*1090*/ 	.word	0x00005da0


	//   ....[76]....
        /*1094*/ 	.word	0x00005db0


	//   ....[77]....
        /*1098*/ 	.word	0x00005dc0


	//   ....[78]....
        /*109c*/ 	.word	0x00005dd0


	//   ....[79]....
        /*10a0*/ 	.word	0x00005de0


	//   ....[80]....
        /*10a4*/ 	.word	0x00005df0


	//   ....[81]....
        /*10a8*/ 	.word	0x00005e00


	//   ....[82]....
        /*10ac*/ 	.word	0x00005e10


	//   ....[83]....
        /*10b0*/ 	.word	0x00005e20


	//   ....[84]....
        /*10b4*/ 	.word	0x00005e30


	//   ....[85]....
        /*10b8*/ 	.word	0x00005e40


	//   ....[86]....
        /*10bc*/ 	.word	0x00005e50


	//   ....[87]....
        /*10c0*/ 	.word	0x00005e60


	//   ....[88]....
        /*10c4*/ 	.word	0x00005e70


	//   ....[89]....
        /*10c8*/ 	.word	0x00006970


	//   ....[90]....
        /*10cc*/ 	.word	0x00006a60


	//   ....[91]....
        /*10d0*/ 	.word	0x00006af0


	//   ....[92]....
        /*10d4*/ 	.word	0x00006b70


	//   ....[93]....
        /*10d8*/ 	.word	0x00006bc0


	//   ....[94]....
        /*10dc*/ 	.word	0x00006c10


	//   ....[95]....
        /*10e0*/ 	.word	0x00006c60


	//   ....[96]....
        /*10e4*/ 	.word	0x00006cb0


	//   ....[97]....
        /*10e8*/ 	.word	0x00006d10


	//   ....[98]....
        /*10ec*/ 	.word	0x00006d70


	//   ....[99]....
        /*10f0*/ 	.word	0x00006dc0


	//   ....[100]....
        /*10f4*/ 	.word	0x00006e40


	//   ....[101]....
        /*10f8*/ 	.word	0x00006e90


	//   ....[102]....
        /*10fc*/ 	.word	0x00006f00


	//   ....[103]....
        /*1100*/ 	.word	0x00006f70


	//   ....[104]....
        /*1104*/ 	.word	0x00006fe0


	//   ....[105]....
        /*1108*/ 	.word	0x00007050


	//   ....[106]....
        /*110c*/ 	.word	0x000070d0


	//   ....[107]....
        /*1110*/ 	.word	0x00007120


	//   ....[108]....
        /*1114*/ 	.word	0x00007190


	//   ....[109]....
        /*1118*/ 	.word	0x00007200


	//   ....[110]....
        /*111c*/ 	.word	0x00007270


	//   ....[111]....
        /*1120*/ 	.word	0x000072e0


	//   ....[112]....
        /*1124*/ 	.word	0x00007350


	//   ....[113]....
        /*1128*/ 	.word	0x000073d0


	//   ....[114]....
        /*112c*/ 	.word	0x00007420


	//   ....[115]....
        /*1130*/ 	.word	0x00007490


	//   ....[116]....
        /*1134*/ 	.word	0x00007500


	//   ....[117]....
        /*1138*/ 	.word	0x00007570


	//   ....[118]....
        /*113c*/ 	.word	0x000075e0


	//   ....[119]....
        /*1140*/ 	.word	0x00007660


	//   ....[120]....
        /*1144*/ 	.word	0x000076d0


	//   ....[121]....
        /*1148*/ 	.word	0x00007730


	//   ....[122]....
        /*114c*/ 	.word	0x00007780


	//   ....[123]....
        /*1150*/ 	.word	0x000077d0


	//   ....[124]....
        /*1154*/ 	.word	0x00007820


	//   ....[125]....
        /*1158*/ 	.word	0x00007870


	//   ....[126]....
        /*115c*/ 	.word	0x000078c0


	//   ....[127]....
        /*1160*/ 	.word	0x00007910


	//   ....[128]....
        /*1164*/ 	.word	0x00007960


	//   ....[129]....
        /*1168*/ 	.word	0x000079b0


	//   ....[130]....
        /*116c*/ 	.word	0x00007a20


	//   ....[131]....
        /*1170*/ 	.word	0x00007a70


	//   ....[132]....
        /*1174*/ 	.word	0x00007ae0


	//   ....[133]....
        /*1178*/ 	.word	0x00007be0


	//   ....[134]....
        /*117c*/ 	.word	0x00007c50


	//   ....[135]....
        /*1180*/ 	.word	0x00007ca0


	//   ....[136]....
        /*1184*/ 	.word	0x00007cf0


	//   ....[137]....
        /*1188*/ 	.word	0x00007d40


	//   ....[138]....
        /*118c*/ 	.word	0x00007db0


	//   ....[139]....
        /*1190*/ 	.word	0x00007e00


	//   ....[140]....
        /*1194*/ 	.word	0x00007e70


	//   ....[141]....
        /*1198*/ 	.word	0x00007ee0


	//   ....[142]....
        /*119c*/ 	.word	0x00007f30


	//   ....[143]....
        /*11a0*/ 	.word	0x00007fa0


	//   ....[144]....
        /*11a4*/ 	.word	0x00008000


	//   ....[145]....
        /*11a8*/ 	.word	0x00008050


	//   ....[146]....
        /*11ac*/ 	.word	0x000080c0


	//   ....[147]....
        /*11b0*/ 	.word	0x00008110


	//   ....[148]....
        /*11b4*/ 	.word	0x00008200


	//   ....[149]....
        /*11b8*/ 	.word	0x00008260


	//   ....[150]....
        /*11bc*/ 	.word	0x000082c0


	//   ....[151]....
        /*11c0*/ 	.word	0x00008320


	//   ....[152]....
        /*11c4*/ 	.word	0x00008380


	//   ....[153]....
        /*11c8*/ 	.word	0x000083e0


	//   ....[154]....
        /*11cc*/ 	.word	0x00008430


	//   ....[155]....
        /*11d0*/ 	.word	0x000084a0


	//   ....[156]....
        /*11d4*/ 	.word	0x00008510


	//   ....[157]....
        /*11d8*/ 	.word	0x000085c0


	//   ....[158]....
        /*11dc*/ 	.word	0x00008630


	//   ....[159]....
        /*11e0*/ 	.word	0x000086a0


	//   ....[160]....
        /*11e4*/ 	.word	0x000086f0


	//   ....[161]....
        /*11e8*/ 	.word	0x00008740


	//   ....[162]....
        /*11ec*/ 	.word	0x00008790


	//   ....[163]....
        /*11f0*/ 	.word	0x00008950


	//   ....[164]....
        /*11f4*/ 	.word	0x00008a10


	//   ....[165]....
        /*11f8*/ 	.word	0x00008a60


	//   ....[166]....
        /*11fc*/ 	.word	0x00008ab0


	//   ....[167]....
        /*1200*/ 	.word	0x00008b00


	//   ....[168]....
        /*1204*/ 	.word	0x00008b60


	//   ....[169]....
        /*1208*/ 	.word	0x00008bb0


	//   ....[170]....
        /*120c*/ 	.word	0x00008c00


	//   ....[171]....
        /*1210*/ 	.word	0x00008c50


	//   ....[172]....
        /*1214*/ 	.word	0x00008ca0


	//   ....[173]....
        /*1218*/ 	.word	0x00008cf0


	//   ....[174]....
        /*121c*/ 	.word	0x00008d40


	//   ....[175]....
        /*1220*/ 	.word	0x00008da0


	//   ....[176]....
        /*1224*/ 	.word	0x00008df0


	//   ....[177]....
        /*1228*/ 	.word	0x00008e60


	//   ....[178]....
        /*122c*/ 	.word	0x00008ed0


	//   ....[179]....
        /*1230*/ 	.word	0x00008f40


	//   ....[180]....
        /*1234*/ 	.word	0x00008fa0


	//   ....[181]....
        /*1238*/ 	.word	0x00009010


	//   ....[182]....
        /*123c*/ 	.word	0x00009080


	//   ....[183]....
        /*1240*/ 	.word	0x000090e0


	//   ....[184]....
        /*1244*/ 	.word	0x00009140


	//   ....[185]....
        /*1248*/ 	.word	0x000092f0


	//   ....[186]....
        /*124c*/ 	.word	0x000093a0


	//   ....[187]....
        /*1250*/ 	.word	0x000093f0


	//   ....[188]....
        /*1254*/ 	.word	0x00009440


	//   ....[189]....
        /*1258*/ 	.word	0x00009490


	//   ....[190]....
        /*125c*/ 	.word	0x000094f0


	//   ....[191]....
        /*1260*/ 	.word	0x00009540


	//   ....[192]....
        /*1264*/ 	.word	0x00009590


	//   ....[193]....
        /*1268*/ 	.word	0x000095e0


	//   ....[194]....
        /*126c*/ 	.word	0x00009630


	//   ....[195]....
        /*1270*/ 	.word	0x00009680


	//   ....[196]....
        /*1274*/ 	.word	0x000096d0


	//   ....[197]....
        /*1278*/ 	.word	0x00009730


	//   ....[198]....
        /*127c*/ 	.word	0x000098a0


	//   ....[199]....
        /*1280*/ 	.word	0x00009910


	//   ....[200]....
        /*1284*/ 	.word	0x00009980


	//   ....[201]....
        /*1288*/ 	.word	0x000099f0


	//   ....[202]....
        /*128c*/ 	.word	0x00009a60


	//   ....[203]....
        /*1290*/ 	.word	0x00009ab0


	//   ....[204]....
        /*1294*/ 	.word	0x00009b20


	//   ....[205]....
        /*1298*/ 	.word	0x00009b90


	//   ....[206]....
        /*129c*/ 	.word	0x00009be0


	//   ....[207]....
        /*12a0*/ 	.word	0x00009c40


	//   ....[208]....
        /*12a4*/ 	.word	0x00009ca0


	//   ....[209]....
        /*12a8*/ 	.word	0x00009cf0


	//   ....[210]....
        /*12ac*/ 	.word	0x00009d40


	//   ....[211]....
        /*12b0*/ 	.word	0x00009d90


	//   ....[212]....
        /*12b4*/ 	.word	0x00009df0


	//   ....[213]....
        /*12b8*/ 	.word	0x00009ed0


	//   ....[214]....
        /*12bc*/ 	.word	0x00009f30


	//   ....[215]....
        /*12c0*/ 	.word	0x00009f90


	//   ....[216]....
        /*12c4*/ 	.word	0x00009ff0


	//   ....[217]....
        /*12c8*/ 	.word	0x0000a050


	//   ....[218]....
        /*12cc*/ 	.word	0x0000a0b0


	//   ....[219]....
        /*12d0*/ 	.word	0x0000a110


	//   ....[220]....
        /*12d4*/ 	.word	0x0000a180


	//   ....[221]....
        /*12d8*/ 	.word	0x0000a2a0


	//   ....[222]....
        /*12dc*/ 	.word	0x0000a310


	//   ....[223]....
        /*12e0*/ 	.word	0x0000a380


	//   ....[224]....
        /*12e4*/ 	.word	0x0000a3f0


	//   ....[225]....
        /*12e8*/ 	.word	0x0000a460


	//   ....[226]....
        /*12ec*/ 	.word	0x0000a4d0


	//   ....[227]....
        /*12f0*/ 	.word	0x0000a540


	//   ....[228]....
        /*12f4*/ 	.word	0x0000a590


	//   ....[229]....
        /*12f8*/ 	.word	0x0000a5f0


	//   ....[230]....
        /*12fc*/ 	.word	0x0000a700


	//   ....[231]....
        /*1300*/ 	.word	0x0000a750


	//   ....[232]....
        /*1304*/ 	.word	0x0000a7a0


	//   ....[233]....
        /*1308*/ 	.word	0x0000a800


	//   ....[234]....
        /*130c*/ 	.word	0x0000a8d0


	//   ....[235]....
        /*1310*/ 	.word	0x0000a930


	//   ....[236]....
        /*1314*/ 	.word	0x0000a990


	//   ....[237]....
        /*1318*/ 	.word	0x0000a9f0


	//   ....[238]....
        /*131c*/ 	.word	0x0000aa40


	//   ....[239]....
        /*1320*/ 	.word	0x0000aa90


	//   ....[240]....
        /*1324*/ 	.word	0x0000ab30


	//   ....[241]....
        /*1328*/ 	.word	0x0000ab90


	//   ....[242]....
        /*132c*/ 	.word	0x0000abe0


	//   ....[243]....
        /*1330*/ 	.word	0x0000ac30


	//   ....[244]....
        /*1334*/ 	.word	0x0000ac80


	//   ....[245]....
        /*1338*/ 	.word	0x0000acd0


	//   ....[246]....
        /*133c*/ 	.word	0x0000ad30


	//   ....[247]....
        /*1340*/ 	.word	0x0000ada0


	//   ....[248]....
        /*1344*/ 	.word	0x0000ae10


	//   ....[249]....
        /*1348*/ 	.word	0x0000ae80


	//   ....[250]....
        /*134c*/ 	.word	0x0000aef0


	//   ....[251]....
        /*1350*/ 	.word	0x0000af70


	//   ....[252]....
        /*1354*/ 	.word	0x0000afd0


	//   ....[253]....
        /*1358*/ 	.word	0x0000b020


	//   ....[254]....
        /*135c*/ 	.word	0x0000b070


	//   ....[255]....
        /*1360*/ 	.word	0x0000b0e0


	//   ....[0]....
        /*1364*/ 	.word	0x0000b150


	//   ....[1]....
        /*1368*/ 	.word	0x0000b1c0


	//   ....[2]....
        /*136c*/ 	.word	0x0000b230


	//   ....[3]....
        /*1370*/ 	.word	0x0000b280


	//   ....[4]....
        /*1374*/ 	.word	0x0000b300


	//   ....[5]....
        /*1378*/ 	.word	0x0000b370


	//   ....[6]....
        /*137c*/ 	.word	0x0000b400


	//   ....[7]....
        /*1380*/ 	.word	0x0000b4a0


	//   ....[8]....
        /*1384*/ 	.word	0x0000b4f0


	//   ....[9]....
        /*1388*/ 	.word	0x0000b540


	//   ....[10]....
        /*138c*/ 	.word	0x0000b5e0


	//   ....[11]....
        /*1390*/ 	.word	0x0000b630


	//   ....[12]....
        /*1394*/ 	.word	0x0000b680


	//   ....[13]....
        /*1398*/ 	.word	0x0000b6d0


	//   ....[14]....
        /*139c*/ 	.word	0x0000b720


	//   ....[15]....
        /*13a0*/ 	.word	0x0000b780


	//   ....[16]....
        /*13a4*/ 	.word	0x0000b800


	//   ....[17]....
        /*13a8*/ 	.word	0x0000bb00


	//   ....[18]....
        /*13ac*/ 	.word	0x0000bba0


	//   ....[19]....
        /*13b0*/ 	.word	0x0000bc00


	//   ....[20]....
        /*13b4*/ 	.word	0x0000bc50


	//   ....[21]....
        /*13b8*/ 	.word	0x0000bcb0


	//   ....[22]....
        /*13bc*/ 	.word	0x0000bd00


	//   ....[23]....
        /*13c0*/ 	.word	0x0000bde0


	//   ....[24]....
        /*13c4*/ 	.word	0x0000bf90


	//   ....[25]....
        /*13c8*/ 	.word	0x0000c090


	//   ....[26]....
        /*13cc*/ 	.word	0x0000c180


	//   ....[27]....
        /*13d0*/ 	.word	0x0000c250


	//   ....[28]....
        /*13d4*/ 	.word	0x0000c350


	//   ....[29]....
        /*13d8*/ 	.word	0x0000c450


	//   ....[30]....
        /*13dc*/ 	.word	0x0000c540


	//   ....[31]....
        /*13e0*/ 	.word	0x0000c620


	//   ....[32]....
        /*13e4*/ 	.word	0x0000c720


	//   ....[33]....
        /*13e8*/ 	.word	0x0000c820


	//   ....[34]....
        /*13ec*/ 	.word	0x0000c920


	//   ....[35]....
        /*13f0*/ 	.word	0x0000ca00


	//   ....[36]....
        /*13f4*/ 	.word	0x0000cb00


	//   ....[37]....
        /*13f8*/ 	.word	0x0000cc00


	//   ....[38]....
        /*13fc*/ 	.word	0x0000cd00


	//   ....[39]....
        /*1400*/ 	.word	0x0000ce00


	//   ....[40]....
        /*1404*/ 	.word	0x0000cee0


	//   ....[41]....
        /*1408*/ 	.word	0x0000cfe0


	//   ....[42]....
        /*140c*/ 	.word	0x0000d0d0


	//   ....[43]....
        /*1410*/ 	.word	0x0000d220


	//   ....[44]....
        /*1414*/ 	.word	0x0000d280


	//   ....[45]....
        /*1418*/ 	.word	0x0000d2e0


	//   ....[46]....
        /*141c*/ 	.word	0x0000d330


	//   ....[47]....
        /*1420*/ 	.word	0x0000d380


	//   ....[48]....
        /*1424*/ 	.word	0x0000d3e0


	//   ....[49]....
        /*1428*/ 	.word	0x0000d430


	//   ....[50]....
        /*142c*/ 	.word	0x0000d480


	//   ....[51]....
        /*1430*/ 	.word	0x0000d4d0


	//   ....[52]....
        /*1434*/ 	.word	0x0000d520


	//   ....[53]....
        /*1438*/ 	.word	0x0000d590


	//   ....[54]....
        /*143c*/ 	.word	0x0000d600


	//   ....[55]....
        /*1440*/ 	.word	0x0000d650


	//   ....[56]....
        /*1444*/ 	.word	0x0000d6a0


	//   ....[57]....
        /*1448*/ 	.word	0x0000d6f0


	//   ....[58]....
        /*144c*/ 	.word	0x0000d760


	//   ....[59]....
        /*1450*/ 	.word	0x0000d840


	//   ....[60]....
        /*1454*/ 	.word	0x0000d8b0


	//   ....[61]....
        /*1458*/ 	.word	0x0000d920


	//   ....[62]....
        /*145c*/ 	.word	0x0000d990


	//   ....[63]....
        /*1460*/ 	.word	0x0000da00


	//   ....[64]....
        /*1464*/ 	.word	0x0000da70


	//   ....[65]....
        /*1468*/ 	.word	0x0000daf0


	//   ....[66]....
        /*146c*/ 	.word	0x0000db70


	//   ....[67]....
        /*1470*/ 	.word	0x0000dbc0


	//   ....[68]....
        /*1474*/ 	.word	0x0000dc10


	//   ....[69]....
        /*1478*/ 	.word	0x0000dc60


	//   ....[70]....
        /*147c*/ 	.word	0x0000dcc0


	//   ....[71]....
        /*1480*/ 	.word	0x0000dd10


	//   ....[72]....
        /*1484*/ 	.word	0x0000dd80


	//   ....[73]....
        /*1488*/ 	.word	0x0000de40


	//   ....[74]....
        /*148c*/ 	.word	0x0000dea0


	//   ....[75]....
        /*1490*/ 	.word	0x0000df40


	//   ....[76]....
        /*1494*/ 	.word	0x0000dfe0


	//   ....[77]....
        /*1498*/ 	.word	0x0000e030


	//   ....[78]....
        /*149c*/ 	.word	0x0000e080


	//   ....[79]....
        /*14a0*/ 	.word	0x0000e0f0


	//   ....[80]....
        /*14a4*/ 	.word	0x0000e160


	//   ....[81]....
        /*14a8*/ 	.word	0x0000e1d0


	//   ....[82]....
        /*14ac*/ 	.word	0x0000e240


	//   ....[83]....
        /*14b0*/ 	.word	0x0000e2b0


	//   ....[84]....
        /*14b4*/ 	.word	0x0000e320


	//   ....[85]....
        /*14b8*/ 	.word	0x0000e390


	//   ....[86]....
        /*14bc*/ 	.word	0x0000e400


	//   ....[87]....
        /*14c0*/ 	.word	0x0000e460


	//   ....[88]....
        /*14c4*/ 	.word	0x0000e4c0


	//   ....[89]....
        /*14c8*/ 	.word	0x0000e510


	//   ....[90]....
        /*14cc*/ 	.word	0x0000e580


	//   ....[91]....
        /*14d0*/ 	.word	0x0000e5d0


	//   ....[92]....
        /*14d4*/ 	.word	0x0000e620


	//   ....[93]....
        /*14d8*/ 	.word	0x0000e680


	//   ....[94]....
        /*14dc*/ 	.word	0x0000e750


	//   ....[95]....
        /*14e0*/ 	.word	0x0000e7a0


	//   ....[96]....
        /*14e4*/ 	.word	0x0000e830


	//   ....[97]....
        /*14e8*/ 	.word	0x0000e900


	//   ....[98]....
        /*14ec*/ 	.word	0x0000e960


	//   ....[99]....
        /*14f0*/ 	.word	0x0000e9d0


	//   ....[100]....
        /*14f4*/ 	.word	0x0000ea40


	//   ....[101]....
        /*14f8*/ 	.word	0x0000eab0


	//   ....[102]....
        /*14fc*/ 	.word	0x0000eb20


	//   ....[103]....
        /*1500*/ 	.word	0x0000eb90


	//   ....[104]....
        /*1504*/ 	.word	0x0000ec00


	//   ....[105]....
        /*1508*/ 	.word	0x0000ec50


	//   ....[106]....
        /*150c*/ 	.word	0x0000eca0


	//   ....[107]....
        /*1510*/ 	.word	0x0000ecf0


	//   ....[108]....
        /*1514*/ 	.word	0x0000ed40


	//   ....[109]....
        /*1518*/ 	.word	0x0000ef30


	//   ....[110]....
        /*151c*/ 	.word	0x0000f000


	//   ....[111]....
        /*1520*/ 	.word	0x0000f060


	//   ....[112]....
        /*1524*/ 	.word	0x0000f0f0


	//   ....[113]....
        /*1528*/ 	.word	0x0000f140


	//   ....[114]....
        /*152c*/ 	.word	0x0000f1b0


	//   ....[115]....
        /*1530*/ 	.word	0x0000f220


	//   ....[116]....
        /*1534*/ 	.word	0x0000f290


	//   ....[117]....
        /*1538*/ 	.word	0x0000f300


	//   ....[118]....
        /*153c*/ 	.word	0x0000f370


	//   ....[119]....
        /*1540*/ 	.word	0x0000f3e0


	//   ....[120]....
        /*1544*/ 	.word	0x0000f450


	//   ....[121]....
        /*1548*/ 	.word	0x0000f4c0


	//   ....[122]....
        /*154c*/ 	.word	0x0000f540


	//   ....[123]....
        /*1550*/ 	.word	0x0000f590


	//   ....[124]....
        /*1554*/ 	.word	0x0000f600


	//   ....[125]....
        /*1558*/ 	.word	0x0000f670


	//   ....[126]....
        /*155c*/ 	.word	0x0000f6e0


	//   ....[127]....
        /*1560*/ 	.word	0x0000f750


	//   ....[128]....
        /*1564*/ 	.word	0x0000f7c0


	//   ....[129]....
        /*1568*/ 	.word	0x0000f830


	//   ....[130]....
        /*156c*/ 	.word	0x0000f8a0


	//   ....[131]....
        /*1570*/ 	.word	0x0000f910


	//   ....[132]....
        /*1574*/ 	.word	0x0000f980


	//   ....[133]....
        /*1578*/ 	.word	0x0000fa00


	//   ....[134]....
        /*157c*/ 	.word	0x0000fa80


	//   ....[135]....
        /*1580*/ 	.word	0x0000fad0


	//   ....[136]....
        /*1584*/ 	.word	0x0000fb20


	//   ....[137]....
        /*1588*/ 	.word	0x0000fb70


	//   ....[138]....
        /*158c*/ 	.word	0x0000fbc0


	//   ....[139]....
        /*1590*/ 	.word	0x0000fc10


	//   ....[140]....
        /*1594*/ 	.word	0x0000fc60


	//   ....[141]....
        /*1598*/ 	.word	0x0000fcb0


	//   ....[142]....
        /*159c*/ 	.word	0x0000fd00


	//   ....[143]....
        /*15a0*/ 	.word	0x0000fd60


	//   ....[144]....
        /*15a4*/ 	.word	0x0000fdd0


	//   ....[145]....
        /*15a8*/ 	.word	0x0000fe40


	//   ....[146]....
        /*15ac*/ 	.word	0x0000feb0


	//   ....[147]....
        /*15b0*/ 	.word	0x0000ff20


	//   ....[148]....
        /*15b4*/ 	.word	0x0000ff90


	//   ....[149]....
        /*15b8*/ 	.word	0x0000ffe0


	//   ....[150]....
        /*15bc*/ 	.word	0x00010030


	//   ....[151]....
        /*15c0*/ 	.word	0x00010090


	//   ....[152]....
        /*15c4*/ 	.word	0x000100e0


	//   ....[153]....
        /*15c8*/ 	.word	0x00010130


	//   ....[154]....
        /*15cc*/ 	.word	0x00010180


	//   ....[155]....
        /*15d0*/ 	.word	0x000103a0


	//   ....[156]....
        /*15d4*/ 	.word	0x00010450


	//   ....[157]....
        /*15d8*/ 	.word	0x000104b0


	//   ....[158]....
        /*15dc*/ 	.word	0x00010500


	//   ....[159]....
        /*15e0*/ 	.word	0x00010570


	//   ....[160]....
        /*15e4*/ 	.word	0x000105e0


	//   ....[161]....
        /*15e8*/ 	.word	0x00010650


	//   ....[162]....
        /*15ec*/ 	.word	0x000106c0


	//   ....[163]....
        /*15f0*/ 	.word	0x00010730


	//   ....[164]....
        /*15f4*/ 	.word	0x000107a0


	//   ....[165]....
        /*15f8*/ 	.word	0x00010810


	//   ....[166]....
        /*15fc*/ 	.word	0x00010880


	//   ....[167]....
        /*1600*/ 	.word	0x000108f0


	//   ....[168]....
        /*1604*/ 	.word	0x00010960


	//   ....[169]....
        /*1608*/ 	.word	0x000109d0


	//   ....[170]....
        /*160c*/ 	.word	0x00010a40


	//   ....[171]....
        /*1610*/ 	.word	0x00010ab0


	//   ....[172]....
        /*1614*/ 	.word	0x00010b20


	//   ....[173]....
        /*1618*/ 	.word	0x00010b90


	//   ....[174]....
        /*161c*/ 	.word	0x00010c00


	//   ....[175]....
        /*1620*/ 	.word	0x00010c70


	//   ....[176]....
        /*1624*/ 	.word	0x00010ce0


	//   ....[177]....
        /*1628*/ 	.word	0x00010d50


	//----- nvinfo : EIATTR_VRC_CTA_INIT_COUNT
	.align		4
.L_177:
        /*162c*/ 	.byte	0x02, 0x4a
	.zero		1
	.zero		1


	//----- nvinfo : EIATTR_EXIT_INSTR_OFFSETS
	.align		4
        /*1630*/ 	.byte	0x04, 0x1c
        /*1632*/ 	.short	(.L_179 - .L_178)


	//   ....[0]....
.L_178:
        /*1634*/ 	.word	0x00006900


	//----- nvinfo : EIATTR_CRS_STACK_SIZE
	.align		4
.L_179:
        /*1638*/ 	.byte	0x04, 0x1e
        /*163a*/ 	.short	(.L_181 - .L_180)
.L_180:
        /*163c*/ 	.word	0x00000000


	//----- nvinfo : EIATTR_CBANK_PARAM_SIZE
	.align		4
.L_181:
        /*1640*/ 	.byte	0x03, 0x19
        /*1642*/ 	.short	0x0038


	//----- nvinfo : EIATTR_PARAM_CBANK
	.align		4
        /*1644*/ 	.byte	0x04, 0x0a
        /*1646*/ 	.short	(.L_183 - .L_182)
	.align		4
.L_182:
        /*1648*/ 	.word	index@(.nv.constant0._Z13_spmm_conv_13PKfPfiiPKiS3_S3_S0_)
        /*164c*/ 	.short	0x0380
        /*164e*/ 	.short	0x0038


	//----- nvinfo : EIATTR_SW_WAR
	.align		4
.L_183:
        /*1650*/ 	.byte	0x04, 0x36
        /*1652*/ 	.short	(.L_185 - .L_184)
.L_184:
        /*1654*/ 	.word	0x00000008
.L_185:


//--------------------- .nv.info._Z13_spmm_conv_12PKfPfiiPKiS3_S3_S0_ --------------------------
	.section	.nv.info._Z13_spmm_conv_12PKfPfiiPKiS3_S3_S0_,"",@"SHT_CUDA_INFO"
	.sectionflags	@""
	.align	4


	//----- nvinfo : EIATTR_CUDA_API_VERSION
	.align		4
        /*0000*/ 	.byte	0x04, 0x37
        /*0002*/ 	.short	(.L_187 - .L_186)
.L_186:
        /*0004*/ 	.word	0x00000082


	//----- nvinfo : EIATTR_KPARAM_INFO
	.align		4
.L_187:
        /*0008*/ 	.byte	0x04, 0x17
        /*000a*/ 	.short	(.L_189 - .L_188)
.L_188:
        /*000c*/ 	.word	0x00000000
        /*0010*/ 	.short	0x0007
        /*0012*/ 	.short	0x0030
        /*0014*/ 	.byte	0x00, 0xf5, 0x21, 0x00


	//----- nvinfo : EIATTR_KPARAM_INFO
	.align		4
.L_189:
        /*0018*/ 	.byte	0x04, 0x17
        /*001a*/ 	.short	(.L_191 - .L_190)
.L_190:
        /*001c*/ 	.word	0x00000000
        /*0020*/ 	.short	0x0006
        /*0022*/ 	.short	0x0028
        /*0024*/ 	.byte	0x00, 0xf5, 0x21, 0x00


	//----- nvinfo : EIATTR_KPARAM_INFO
	.align		4
.L_191:
        /*0028*/ 	.byte	0x04, 0x17
        /*002a*/ 	.short	(.L_193 - .L_192)
.L_192:
        /*002c*/ 	.word	0x00000000
        /*0030*/ 	.short	0x0005
        /*0032*/ 	.short	0x0020
        /*0034*/ 	.byte	0x00, 0xf5, 0x21, 0x00


	//----- nvinfo : EIATTR_KPARAM_INFO
	.align		4
.L_193:
        /*0038*/ 	.byte	0x04, 0x17
        /*003a*/ 	.short	(.L_195 - .L_194)
.L_194:
        /*003c*/ 	.word	0x00000000
        /*0040*/ 	.short	0x0004
        /*0042*/ 	.short	0x0018
        /*0044*/ 	.byte	0x00, 0xf5, 0x21, 0x00


	//----- nvinfo : EIATTR_KPARAM_INFO
	.align		4
.L_195:
        /*0048*/ 	.byte	0x04, 0x17
        /*004a*/ 	.short	(.L_197 - .L_196)
.L_196:
        /*004c*/ 	.word	0x00000000
        /*0050*/ 	.short	0x0003
        /*0052*/ 	.short	0x0014
        /*0054*/ 	.byte	0x00, 0xf0, 0x11, 0x00


	//----- nvinfo : EIATTR_KPARAM_INFO
	.align		4
.L_197:
        /*0058*/ 	.byte	0x04, 0x17
        /*005a*/ 	.short	(.L_199 - .L_198)
.L_198:
        /*005c*/ 	.word	0x00000000
        /*0060*/ 	.short	0x0002
        /*0062*/ 	.short	0x0010
        /*0064*/ 	.byte	0x00, 0xf0, 0x11, 0x00


	//----- nvinfo : EIATTR_KPARAM_INFO
	.align		4
.L_199:
        /*0068*/ 	.byte	0x04, 0x17
        /*006a*/ 	.short	(.L_201 - .L_200)
.L_200:
        /*006c*/ 	.word	0x00000000
        /*0070*/ 	.short	0x0001
        /*0072*/ 	.short	0x0008
        /*0074*/ 	.byte	0x00, 0xf5, 0x21, 0x00


	//----- nvinfo : EIATTR_KPARAM_INFO
	.align		4
.L_201:
        /*0078*/ 	.byte	0x04, 0x17
        /*007a*/ 	.short	(.L_203 - .L_202)
.L_202:
        /*007c*/ 	.word	0x00000000
        /*0080*/ 	.short	0x0000
        /*0082*/ 	.short	0x0000
        /*0084*/ 	.byte	0x00, 0xf5, 0x21, 0x00


	//----- nvinfo : EIATTR_SPARSE_MMA_MASK
	.align		4
.L_203:
        /*0088*/ 	.byte	0x03, 0x50
        /*008a*/ 	.short	0x0000


	//----- nvinfo : EIATTR_MAXREG_COUNT
	.align		4
        /*008c*/ 	.byte	0x03, 0x1b
        /*008e*/ 	.short	0x00ff


	//----- nvinfo : EIATTR_MERCURY_ISA_VERSION
	.align		4
        /*0090*/ 	.byte	0x03, 0x5f
        /*0092*/ 	.short	0x0101


	//----- nvinfo : EIATTR_COOP_GROUP_MASK_REGIDS
	.align		4
        /*0094*/ 	.byte	0x04, 0x29
        /*0096*/ 	.short	(.L_205 - .L_204)


	//   ....[0]....
.L_204:
        /*0098*/ 	.word	0xffffffff


	//   ....[1]....
        /*009c*/ 	.word	0xffffffff


	//   ....[2]....
        /*00a0*/ 	.word	0xffffffff


	//   ....[3]....
        /*00a4*/ 	.word	0xffffffff


	//   ....[4]....
        /*00a8*/ 	.word	0xffffffff


	//   ....[5]....
        /*00ac*/ 	.word	0xffffffff


	//   ....[6]....
        /*00b0*/ 	.word	0xffffffff


	//   ....[7]....
        /*00b4*/ 	.word	0xffffffff


	//   ....[8]....
        /*00b8*/ 	.word	0xffffffff


	//   ....[9]....
        /*00bc*/ 	.word	0xffffffff


	//   ....[10]....
        /*00c0*/ 	.word	0xffffffff


	//   ....[11]....
        /*00c4*/ 	.word	0xffffffff


	//   ....[12]....
        /*00c8*/ 	.word	0xffffffff


	//   ....[13]....
        /*00cc*/ 	.word	0xffffffff


	//   ....[14]....
        /*00d0*/ 	.word	0xffffffff


	//   ....[15]....
        /*00d4*/ 	.word	0xffffffff


	//   ....[16]....
        /*00d8*/ 	.word	0xffffffff


	//   ....[17]....
        /*00dc*/ 	.word	0xffffffff


	//   ....[18]....
        /*00e0*/ 	.word	0xffffffff


	//   ....[19]....
        /*00e4*/ 	.word	0xffffffff


	//   ....[20]....
        /*00e8*/ 	.word	0xffffffff


	//   ....[21]....
        /*00ec*/ 	.word	0xffffffff


	//   ....[22]....
        /*00f0*/ 	.word	0xffffffff


	//   ....[23]....
        /*00f4*/ 	.word	0xffffffff


	//   ....[24]....
        /*00f8*/ 	.word	0xffffffff


	//   ....[25]....
        /*00fc*/ 	.word	0xffffffff


	//   ....[26]....
        /*0100*/ 	.word	0xffffffff


	//   ....[27]....
        /*0104*/ 	.word	0xffffffff


	//   ....[28]....
        /*0108*/ 	.word	0xffffffff


	//   ....[29]....
        /*010c*/ 	.word	0xffffffff


	//   ....[30]....
        /*0110*/ 	.word	0xffffffff


	//   ....[31]....
        /*0114*/ 	.word	0xffffffff


	//   ....[32]....
        /*0118*/ 	.word	0xffffffff


	//   ....[33]....
        /*011c*/ 	.word	0xffffffff


	//   ....[34]....
        /*0120*/ 	.word	0xffffffff


	//   ....[35]....
        /*0124*/ 	.word	0xffffffff


	//   ....[36]....
        /*0128*/ 	.word	0xffffffff


	//   ....[37]....
        /*012c*/ 	.word	0xffffffff


	//   ....[38]....
        /*0130*/ 	.word	0xffffffff


	//   ....[39]....
        /*0134*/ 	.word	0xffffffff


	//   ....[40]....
        /*0138*/ 	.word	0xffffffff


	//   ....[41]....
        /*013c*/ 	.word	0xffffffff


	//   ....[42]....
        /*0140*/ 	.word	0xffffffff


	//   ....[43]....
        /*0144*/ 	.word	0xffffffff


	//   ....[44]....
        /*0148*/ 	.word	0xffffffff


	//   ....[45]....
        /*014c*/ 	.word	0xffffffff


	//   ....[46]....
        /*0150*/ 	.word	0xffffffff


	//   ....[47]....
        /*0154*/ 	.word	0xffffffff


	//   ....[48]....
        /*0158*/ 	.word	0xffffffff


	//   ....[49]....
        /*015c*/ 	.word	0xffffffff


	//   ....[50]....
        /*0160*/ 	.word	0xffffffff


	//   ....[51]....
        /*0164*/ 	.word	0xffffffff


	//   ....[52]....
        /*0168*/ 	.word	0xffffffff


	//   ....[53]....
        /*016c*/ 	.word	0xffffffff


	//   ....[54]....
        /*0170*/ 	.word	0xffffffff


	//   ....[55]....
        /*0174*/ 	.word	0xffffffff


	//   ....[56]....
        /*0178*/ 	.word	0xffffffff


	//   ....[57]....
        /*017c*/ 	.word	0xffffffff


	//   ....[58]....
        /*0180*/ 	.word	0xffffffff


	//   ....[59]....
        /*0184*/ 	.word	0xffffffff


	//   ....[60]....
        /*0188*/ 	.word	0xffffffff


	//   ....[61]....
        /*018c*/ 	.word	0xffffffff


	//   ....[62]....
        /*0190*/ 	.word	0xffffffff


	//   ....[63]....
        /*0194*/ 	.word	0xffffffff


	//   ....[64]....
        /*0198*/ 	.word	0xffffffff


	//   ....[65]....
        /*019c*/ 	.word	0xffffffff


	//   ....[66]....
        /*01a0*/ 	.word	0xffffffff


	//   ....[67]....
        /*01a4*/ 	.word	0xffffffff


	//   ....[68]....
        /*01a8*/ 	.word	0xffffffff


	//   ....[69]....
        /*01ac*/ 	.word	0xffffffff


	//   ....[70]....
        /*01b0*/ 	.word	0xffffffff


	//   ....[71]....
        /*01b4*/ 	.word	0xffffffff


	//   ....[72]....
        /*01b8*/ 	.word	0xffffffff


	//   ....[73]....
        /*01bc*/ 	.word	0xffffffff


	//   ....[74]....
        /*01c0*/ 	.word	0xffffffff


	//   ....[75]....
        /*01c4*/ 	.word	0xffffffff


	//   ....[76]....
        /*01c8*/ 	.word	0xffffffff


	//   ....[77]....
        /*01cc*/ 	.word	0xffffffff


	//   ....[78]....
        /*01d0*/ 	.word	0xffffffff


	//   ....[79]....
        /*01d4*/ 	.word	0xffffffff


	//   ....[80]....
        /*01d8*/ 	.word	0xffffffff


	//   ....[81]....
        /*01dc*/ 	.word	0xffffffff


	//   ....[82]....
        /*01e0*/ 	.word	0xffffffff


	//   ....[83]....
        /*01e4*/ 	.word	0xffffffff


	//   ....[84]....
        /*01e8*/ 	.word	0xffffffff


	//   ....[85]....
        /*01ec*/ 	.word	0xffffffff


	//   ....[86]....
        /*01f0*/ 	.word	0xffffffff


	//   ....[87]....
        /*01f4*/ 	.word	0xffffffff


	//   ....[88]....
        /*01f8*/ 	.word	0xffffffff


	//   ....[89]....
        /*01fc*/ 	.word	0xffffffff


	//   ....[90]....
        /*0200*/ 	.word	0xffffffff


	//   ....[91]....
        /*0204*/ 	.word	0xffffffff


	//   ....[92]....
        /*0208*/ 	.word	0xffffffff


	//   ....[93]....
        /*020c*/ 	.word	0xffffffff


	//   ....[94]....
        /*0210*/ 	.word	0xffffffff


	//   ....[95]....
        /*0214*/ 	.word	0xffffffff


	//   ....[96]....
        /*0218*/ 	.word	0xffffffff


	//   ....[97]....
        /*021c*/ 	.word	0xffffffff


	//   ....[98]....
        /*0220*/ 	.word	0xffffffff


	//   ....[99]....
        /*0224*/ 	.word	0xffffffff


	//   ....[100]....
        /*0228*/ 	.word	0xffffffff


	//   ....[101]....
        /*022c*/ 	.word	0xffffffff


	//   ....[102]....
        /*0230*/ 	.word	0xffffffff


	//   ....[103]....
        /*0234*/ 	.word	0xffffffff


	//   ....[104]....
        /*0238*/ 	.word	0xffffffff


	//   ....[105]....
        /*023c*/ 	.word	0xffffffff


	//   ....[106]....
        /*0240*/ 	.word	0xffffffff


	//   ....[107]....
        /*0244*/ 	.word	0xffffffff


	//   ....[108]....
        /*0248*/ 	.word	0xffffffff


	//   ....[109]....
        /*024c*/ 	.word	0xffffffff


	//   ....[110]....
        /*0250*/ 	.word	0xffffffff


	//   ....[111]....
        /*0254*/ 	.word	0xffffffff


	//   ....[112]....
        /*0258*/ 	.word	0xffffffff


	//   ....[113]....
        /*025c*/ 	.word	0xffffffff


	//   ....[114]....
        /*0260*/ 	.word	0xffffffff


	//   ....[115]....
        /*0264*/ 	.word	0xffffffff


	//   ....[116]....
        /*0268*/ 	.word	0xffffffff


	//   ....[117]....
        /*026c*/ 	.word	0xffffffff


	//   ....[118]....
        /*0270*/ 	.word	0xffffffff


	//   ....[119]....
        /*0274*/ 	.word	0xffffffff


	//   ....[120]....
        /*0278*/ 	.word	0xffffffff


	//   ....[121]....
        /*027c*/ 	.word	0xffffffff


	//   ....[122]....
        /*0280*/ 	.word	0xffffffff


	//   ....[123]....
        /*0284*/ 	.word	0xffffffff


	//   ....[124]....
        /*0288*/ 	.word	0xffffffff


	//   ....[125]....
        /*028c*/ 	.word	0xffffffff


	//   ....[126]....
        /*0290*/ 	.word	0xffffffff


	//   ....[127]....
        /*0294*/ 	.word	0xffffffff


	//   ....[128]....
        /*0298*/ 	.word	0xffffffff


	//   ....[129]....
        /*029c*/ 	.word	0xffffffff


	//   ....[130]....
        /*02a0*/ 	.word	0xffffffff


	//   ....[131]....
        /*02a4*/ 	.word	0xffffffff


	//   ....[132]....
        /*02a8*/ 	.word	0xffffffff


	//   ....[133]....
        /*02ac*/ 	.word	0xffffffff


	//   ....[134]....
        /*02b0*/ 	.word	0xffffffff


	//   ....[135]....
        /*02b4*/ 	.word	0xffffffff


	//   ....[136]....
        /*02b8*/ 	.word	0xffffffff


	//   ....[137]....
        /*02bc*/ 	.word	0xffffffff


	//   ....[138]....
        /*02c0*/ 	.word	0xffffffff


	//   ....[139]....
        /*02c4*/ 	.word	0xffffffff


	//   ....[140]....
        /*02c8*/ 	.word	0xffffffff


	//   ....[141]....
        /*02cc*/ 	.word	0xffffffff


	//   ....[142]....
        /*02d0*/ 	.word	0xffffffff


	//   ....[143]....
        /*02d4*/ 	.word	0xffffffff


	//   ....[144]....
        /*02d8*/ 	.word	0xffffffff


	//   ....[145]....
        /*02dc*/ 	.word	0xffffffff


	//   ....[146]....
        /*02e0*/ 	.word	0xffffffff


	//   ....[147]....
        /*02e4*/ 	.word	0xffffffff


	//   ....[148]....
        /*02e8*/ 	.word	0xffffffff


	//   ....[149]....
        /*02ec*/ 	.word	0xffffffff


	//   ....[150]....
        /*02f0*/ 	.word	0xffffffff


	//   ....[151]....
        /*02f4*/ 	.word	0xffffffff


	//   ....[152]....
        /*02f8*/ 	.word	0xffffffff


	//   ....[153]....
        /*02fc*/ 	.word	0xffffffff


	//   ....[154]....
        /*0300*/ 	.word	0xffffffff


	//   ....[155]....
        /*0304*/ 	.word	0xffffffff


	//   ....[156]....
        /*0308*/ 	.word	0xffffffff


	//   ....[157]....
        /*030c*/ 	.word	0xffffffff


	//   ....[158]....
        /*0310*/ 	.word	0xffffffff


	//   ....[159]....
        /*0314*/ 	.word	0xffffffff


	//   ....[160]....
        /*0318*/ 	.word	0xffffffff


	//   ....[161]....
        /*031c*/ 	.word	0xffffffff


	//   ....[162]....
        /*0320*/ 	.word	0xffffffff


	//   ....[163]....
        /*0324*/ 	.word	0xffffffff


	//   ....[164]....
        /*0328*/ 	.word	0xffffffff


	//   ....[165]....
        /*032c*/ 	.word	0xffffffff


	//   ....[166]....
        /*0330*/ 	.word	0xffffffff


	//   ....[167]....
        /*0334*/ 	.word	0xffffffff


	//   ....[168]....
        /*0338*/ 	.word	0xffffffff


	//   ....[169]....
        /*033c*/ 	.word	0xffffffff


	//   ....[170]....
        /*0340*/ 	.word	0xffffffff


	//   ....[171]....
        /*0344*/ 	.word	0xffffffff


	//   ....[172]....
        /*0348*/ 	.word	0xffffffff


	//   ....[173]....
        /*034c*/ 	.word	0xffffffff


	//   ....[174]....
        /*0350*/ 	.word	0xffffffff


	//   ....[175]....
        /*0354*/ 	.word	0xffffffff


	//   ....[176]....
        /*0358*/ 	.word	0xffffffff


	//   ....[177]....
        /*035c*/ 	.word	0xffffffff


	//   ....[178]....
        /*0360*/ 	.word	0xffffffff


	//   ....[179]....
        /*0364*/ 	.word	0xffffffff


	//   ....[180]....
        /*0368*/ 	.word	0xffffffff


	//   ....[181]....
        /*036c*/ 	.word	0xffffffff


	//   ....[182]....
        /*0370*/ 	.word	0xffffffff


	//   ....[183]....
        /*0374*/ 	.word	0xffffffff


	//   ....[184]....
        /*0378*/ 	.word	0xffffffff


	//   ....[185]....
        /*037c*/ 	.word	0xffffffff


	//   ....[186]....
        /*0380*/ 	.word	0xffffffff


	//   ....[187]....
        /*0384*/ 	.word	0xffffffff


	//   ....[188]....
        /*0388*/ 	.word	0xffffffff


	//   ....[189]....
        /*038c*/ 	.word	0xffffffff


	//   ....[190]....
        /*0390*/ 	.word	0xffffffff


	//   ....[191]....
        /*0394*/ 	.word	0xffffffff


	//   ....[192]....
        /*0398*/ 	.word	0xffffffff


	//   ....[193]....
        /*039c*/ 	.word	0xffffffff


	//   ....[194]....
        /*03a0*/ 	.word	0xffffffff


	//   ....[195]....
        /*03a4*/ 	.word	0xffffffff


	//   ....[196]....
        /*03a8*/ 	.word	0xffffffff


	//   ....[197]....
        /*03ac*/ 	.word	0xffffffff


	//   ....[198]....
        /*03b0*/ 	.word	0xffffffff


	//   ....[199]....
        /*03b4*/ 	.word	0xffffffff


	//   ....[200]....
        /*03b8*/ 	.word	0xffffffff


	//   ....[201]....
        /*03bc*/ 	.word	0xffffffff


	//   ....[202]....
        /*03c0*/ 	.word	0xffffffff


	//   ....[203]....
        /*03c4*/ 	.word	0xffffffff


	//   ....[204]....
        /*03c8*/ 	.word	0xffffffff


	//   ....[205]....
        /*03cc*/ 	.word	0xffffffff


	//   ....[206]....
        /*03d0*/ 	.word	0xffffffff


	//   ....[207]....
        /*03d4*/ 	.word	0xffffffff


	//   ....[208]....
        /*03d8*/ 	.word	0xffffffff


	//   ....[209]....
        /*03dc*/ 	.word	0xffffffff


	//   ....[210]....
        /*03e0*/ 	.word	0xffffffff


	//   ....[211]....
        /*03e4*/ 	.word	0xffffffff


	//   ....[212]....
        /*03e8*/ 	.word	0xffffffff


	//   ....[213]....
        /*03ec*/ 	.word	0xffffffff


	//   ....[214]....
        /*03f0*/ 	.word	0xffffffff


	//   ....[215]....
        /*03f4*/ 	.word	0xffffffff


	//   ....[216]....
        /*03f8*/ 	.word	0xffffffff


	//   ....[217]....
        /*03fc*/ 	.word	0xffffffff


	//   ....[218]....
        /*0400*/ 	.word	0xffffffff


	//   ....[219]....
        /*0404*/ 	.word	0xffffffff


	//   ....[220]....
        /*0408*/ 	.word	0xffffffff


	//   ....[221]....
        /*040c*/ 	.word	0xffffffff


	//   ....[222]....
        /*0410*/ 	.word	0xffffffff


	//   ....[223]....
        /*0414*/ 	.word	0xffffffff


	//   ....[224]....
        /*0418*/ 	.word	0xffffffff


	//   ....[225]....
        /*041c*/ 	.word	0xffffffff


	//   ....[226]....
        /*0420*/ 	.word	0xffffffff


	//   ....[227]....
        /*0424*/ 	.word	0xffffffff


	//   ....[228]....
        /*0428*/ 	.word	0xffffffff


	//   ....[229]....
        /*042c*/ 	.word	0xffffffff


	//   ....[230]....
        /*0430*/ 	.word	0xffffffff


	//   ....[231]....
        /*0434*/ 	.word	0xffffffff


	//   ....[232]....
        /*0438*/ 	.word	0xffffffff


	//   ....[233]....
        /*043c*/ 	.word	0xffffffff


	//   ....[234]....
        /*0440*/ 	.word	0xffffffff


	//   ....[235]....
        /*0444*/ 	.word	0xffffffff


	//   ....[236]....
        /*0448*/ 	.word	0xffffffff


	//   ....[237]....
        /*044c*/ 	.word	0xffffffff


	//   ....[238]....
        /*0450*/ 	.word	0xffffffff


	//   ....[239]....
        /*0454*/ 	.word	0xffffffff


	//   ....[240]....
        /*0458*/ 	.word	0xffffffff


	//   ....[241]....
        /*045c*/ 	.word	0xffffffff


	//   ....[242]....
        /*0460*/ 	.word	0xffffffff


	//   ....[243]....
        /*0464*/ 	.word	0xffffffff


	//   ....[244]....
        /*0468*/ 	.word	0xffffffff


	//   ....[245]....
        /*046c*/ 	.word	0xffffffff


	//   ....[246]....
        /*0470*/ 	.word	0xffffffff


	//   ....[247]....
        /*0474*/ 	.word	0xffffffff


	//   ....[248]....
        /*0478*/ 	.word	0xffffffff


	//   ....[249]....
        /*047c*/ 	.word	0xffffffff


	//   ....[250]....
        /*0480*/ 	.word	0xffffffff


	//   ....[251]....
        /*0484*/ 	.word	0xffffffff


	//   ....[252]....
        /*0488*/ 	.word	0xffffffff


	//   ....[253]....
        /*048c*/ 	.word	0xffffffff


	//   ....[254]....
        /*0490*/ 	.word	0xffffffff


	//   ....[255]....
        /*0494*/ 	.word	0xffffffff


	//   ....[0]....
        /*0498*/ 	.word	0xffffffff


	//   ....[1]....
        /*049c*/ 	.word	0xffffffff


	//   ....[2]....
        /*04a0*/ 	.word	0xffffffff


	//   ....[3]....
        /*04a4*/ 	.word	0xffffffff


	//   ....[4]....
        /*04a8*/ 	.word	0xffffffff


	//   ....[5]....
        /*04ac*/ 	.word	0xffffffff


	//   ....[6]....
        /*04b0*/ 	.word	0xffffffff


	//   ....[7]....
        /*04b4*/ 	.word	0xffffffff


	//   ....[8]....
        /*04b8*/ 	.word	0xffffffff


	//   ....[9]....
        /*04bc*/ 	.word	0xffffffff


	//   ....[10]....
        /*04c0*/ 	.word	0xffffffff


	//   ....[11]....
        /*04c4*/ 	.word	0xffffffff


	//   ....[12]....
        /*04c8*/ 	.word	0xffffffff


	//   ....[13]....
        /*04cc*/ 	.word	0xffffffff


	//   ....[14]....
        /*04d0*/ 	.word	0xffffffff


	//   ....[15]....
        /*04d4*/ 	.word	0xffffffff


	//   ....[16]....
        /*04d8*/ 	.word	0xffffffff


	//   ....[17]....
        /*04dc*/ 	.word	0xffffffff


	//   ....[18]....
        /*04e0*/ 	.word	0xffffffff


	//   ....[19]....
        /*04e4*/ 	.word	0xffffffff


	//   ....[20]....
        /*04e8*/ 	.word	0xffffffff


	//   ....[21]....
        /*04ec*/ 	.word	0xffffffff


	//   ....[22]....
        /*04f0*/ 	.word	0xffffffff


	//   ....[23]....
        /*04f4*/ 	.word	0xffffffff


	//   ....[24]....
        /*04f8*/ 	.word	0xffffffff


	//   ....[25]....
        /*04fc*/ 	.word	0xffffffff


	//   ....[26]....
        /*0500*/ 	.word	0xffffffff


	//   ....[27]....
        /*0504*/ 	.word	0xffffffff


	//   ....[28]....
        /*0508*/ 	.word	0xffffffff


	//   ....[29]....
        /*050c*/ 	.word	0xffffffff


	//   ....[30]....
        /*0510*/ 	.word	0xffffffff


	//   ....[31]....
        /*0514*/ 	.word	0xffffffff


	//   ....[32]....
        /*0518*/ 	.word	0xffffffff


	//   ....[33]....
        /*051c*/ 	.word	0xffffffff


	//   ....[34]....
        /*0520*/ 	.word	0xffffffff


	//   ....[35]....
        /*0524*/ 	.word	0xffffffff


	//   ....[36]....
        /*0528*/ 	.word	0xffffffff


	//   ....[37]....
        /*052c*/ 	.word	0xffffffff


	//   ....[38]....
        /*0530*/ 	.word	0xffffffff


	//   ....[39]....
        /*0534*/ 	.word	0xffffffff


	//   ....[40]....
        /*0538*/ 	.word	0xffffffff


	//   ....[41]....
        /*053c*/ 	.word	0xffffffff


	//   ....[42]....
        /*0540*/ 	.word	0xffffffff


	//   ....[43]....
        /*0544*/ 	.word	0xffffffff


	//   ....[44]....
        /*0548*/ 	.word	0xffffffff


	//   ....[45]....
        /*054c*/ 	.word	0xffffffff


	//   ....[46]....
        /*0550*/ 	.word	0xffffffff


	//   ....[47]....
        /*0554*/ 	.word	0xffffffff


	//   ....[48]....
        /*0558*/ 	.word	0xffffffff


	//   ....[49]....
        /*055c*/ 	.word	0xffffffff


	//   ....[50]....
        /*0560*/ 	.word	0xffffffff


	//   ....[51]....
        /*0564*/ 	.word	0xffffffff


	//   ....[52]....
        /*0568*/ 	.word	0xffffffff


	//   ....[53]....
        /*056c*/ 	.word	0xffffffff


	//   ....[54]....
        /*0570*/ 	.word	0xffffffff


	//   ....[55]....
        /*0574*/ 	.word	0xffffffff


	//   ....[56]....
        /*0578*/ 	.word	0xffffffff


	//   ....[57]....
        /*057c*/ 	.word	0xffffffff


	//   ....[58]....
        /*0580*/ 	.word	0xffffffff


	//   ....[59]....
        /*0584*/ 	.word	0xffffffff


	//   ....[60]....
        /*0588*/ 	.word	0xffffffff


	//   ....[61]....
        /*058c*/ 	.word	0xffffffff


	//   ....[62]....
        /*0590*/ 	.word	0xffffffff


	//   ....[63]....
        /*0594*/ 	.word	0xffffffff


	//   ....[64]....
        /*0598*/ 	.word	0xffffffff


	//   ....[65]....
        /*059c*/ 	.word	0xffffffff


	//   ....[66]....
        /*05a0*/ 	.word	0xffffffff


	//   ....[67]....
        /*05a4*/ 	.word	0xffffffff


	//   ....[68]....
        /*05a8*/ 	.word	0xffffffff


	//   ....[69]....
        /*05ac*/ 	.word	0xffffffff


	//   ....[70]....
        /*05b0*/ 	.word	0xffffffff


	//   ....[71]....
        /*05b4*/ 	.word	0xffffffff


	//   ....[72]....
        /*05b8*/ 	.word	0xffffffff


	//   ....[73]....
        /*05bc*/ 	.word	0xffffffff


	//   ....[74]....
        /*05c0*/ 	.word	0xffffffff


	//   ....[75]....
        /*05c4*/ 	.word	0xffffffff


	//   ....[76]....
        /*05c8*/ 	.word	0xffffffff


	//   ....[77]....
        /*05cc*/ 	.word	0xffffffff


	//   ....[78]....
        /*05d0*/ 	.word	0xffffffff


	//   ....[79]....
        /*05d4*/ 	.word	0xffffffff


	//   ....[80]....
        /*05d8*/ 	.word	0xffffffff


	//   ....[81]....
        /*05dc*/ 	.word	0xffffffff


	//   ....[82]....
        /*05e0*/ 	.word	0xffffffff


	//   ....[83]....
        /*05e4*/ 	.word	0xffffffff


	//   ....[84]....
        /*05e8*/ 	.word	0xffffffff


	//   ....[85]....
        /*05ec*/ 	.word	0xffffffff


	//   ....[86]....
        /*05f0*/ 	.word	0xffffffff


	//   ....[87]....
        /*05f4*/ 	.word	0xffffffff


	//   ....[88]....
        /*05f8*/ 	.word	0xffffffff


	//   ....[89]....
        /*05fc*/ 	.word	0xffffffff


	//   ....[90]....
        /*0600*/ 	.word	0xffffffff


	//   ....[91]....
        /*0604*/ 	.word	0xffffffff


	//   ....[92]....
        /*0608*/ 	.word	0xffffffff


	//   ....[93]....
        /*060c*/ 	.word	0xffffffff


	//   ....[94]....
        /*0610*/ 	.word	0xffffffff


	//   ....[95]....
        /*0614*/ 	.word	0xffffffff


	//   ....[96]....
        /*0618*/ 	.word	0xffffffff


	//   ....[97]....
        /*061c*/ 	.word	0xffffffff


	//   ....[98]....
        /*0620*/ 	.word	0xffffffff


	//   ....[99]....
        /*0624*/ 	.word	0xffffffff


	//   ....[100]....
        /*0628*/ 	.word	0xffffffff


	//   ....[101]....
        /*062c*/ 	.word	0xffffffff


	//   ....[102]....
        /*0630*/ 	.word	0xffffffff


	//   ....[103]....
        /*0634*/ 	.word	0xffffffff


	//   ....[104]....
        /*0638*/ 	.word	0xffffffff


	//   ....[105]....
        /*063c*/ 	.word	0xffffffff


	//   ....[106]....
        /*0640*/ 	.word	0xffffffff


	//   ....[107]....
        /*0644*/ 	.word	0xffffffff


	//   ....[108]....
        /*0648*/ 	.word	0xffffffff


	//   ....[109]....
        /*064c*/ 	.word	0xffffffff


	//   ....[110]....
        /*0650*/ 	.word	0xffffffff


	//   ....[111]....
        /*0654*/ 	.word	0xffffffff


	//   ....[112]....
        /*0658*/ 	.word	0xffffffff


	//   ....[113]....
        /*065c*/ 	.word	0xffffffff


	//   ....[114]....
        /*0660*/ 	.word	0xffffffff


	//   ....[115]....
        /*0664*/ 	.word	0xffffffff


	//   ....[116]....
        /*0668*/ 	.word	0xffffffff


	//   ....[117]....
        /*066c*/ 	.word	0xffffffff


	//   ....[118]....
        /*0670*/ 	.word	0xffffffff


	//   ....[119]....
        /*0674*/ 	.word	0xffffffff


	//   ....[120]....
        /*0678*/ 	.word	0xffffffff


	//   ....[121]....
        /*067c*/ 	.word	0xffffffff


	//   ....[122]....
        /*0680*/ 	.word	0xffffffff


	//   ....[123]....
        /*0684*/ 	.word	0xffffffff


	//   ....[124]....
        /*0688*/ 	.word	0xffffffff


	//   ....[125]....
        /*068c*/ 	.word	0xffffffff


	//   ....[126]....
        /*0690*/ 	.word	0xffffffff


	//   ....[127]....
        /*0694*/ 	.word	0xffffffff


	//   ....[128]....
        /*0698*/ 	.word	0xffffffff


	//   ....[129]....
        /*069c*/ 	.word	0xffffffff


	//   ....[130]....
        /*06a0*/ 	.word	0xffffffff


	//   ....[131]....
        /*06a4*/ 	.word	0xffffffff


	//   ....[132]....
        /*06a8*/ 	.word	0xffffffff


	//   ....[133]....
        /*06ac*/ 	.word	0xffffffff


	//   ....[134]....
        /*06b0*/ 	.word	0xffffffff


	//   ....[135]....
        /*06b4*/ 	.word	0xffffffff


	//   ....[136]....
        /*06b8*/ 	.word	0xffffffff


	//   ....[137]....
        /*06bc*/ 	.word	0xffffffff


	//   ....[138]....
        /*06c0*/ 	.word	0xffffffff


	//   ....[139]....
        /*06c4*/ 	.word	0xffffffff


	//   ....[140]....
        /*06c8*/ 	.word	0xffffffff


	//   ....[141]....
        /*06cc*/ 	.word	0xffffffff


	//   ....[142]....
        /*06d0*/ 	.word	0xffffffff


	//   ....[143]....
        /*06d4*/ 	.word	0xffffffff


	//   ....[144]....
        /*06d8*/ 	.word	0xffffffff


	//   ....[145]....
        /*06dc*/ 	.word	0xffffffff


	//   ....[146]....
        /*06e0*/ 	.word	0xffffffff


	//   ....[147]....
        /*06e4*/ 	.word	0xffffffff


	//   ....[148]....
        /*06e8*/ 	.word	0xffffffff


	//   ....[149]....
        /*06ec*/ 	.word	0xffffffff


	//   ....[150]....
        /*06f0*/ 	.word	0xffffffff


	//   ....[151]....
        /*06f4*/ 	.word	0xffffffff


	//   ....[152]....
        /*06f8*/ 	.word	0xffffffff


	//   ....[153]....
        /*06fc*/ 	.word	0xffffffff


	//   ....[154]....
        /*0700*/ 	.word	0xffffffff


	//   ....[155]....
        /*0704*/ 	.word	0xffffffff


	//   ....[156]....
        /*0708*/ 	.word	0xffffffff


	//   ....[157]....
        /*070c*/ 	.word	0xffffffff


	//   ....[158]....
        /*0710*/ 	.word	0xffffffff


	//   ....[159]....
        /*0714*/ 	.word	0xffffffff


	//   ....[160]....
        /*0718*/ 	.word	0xffffffff


	//   ....[161]....
        /*071c*/ 	.word	0xffffffff


	//   ....[162]....
        /*0720*/ 	.word	0xffffffff


	//   ....[163]....
        /*0724*/ 	.word	0xffffffff


	//   ....[164]....
        /*0728*/ 	.word	0xffffffff


	//   ....[165]....
        /*072c*/ 	.word	0xffffffff


	//   ....[166]....
        /*0730*/ 	.word	0xffffffff


	//   ....[167]....
        /*0734*/ 	.word	0xffffffff


	//   ....[168]....
        /*0738*/ 	.word	0xffffffff


	//   ....[169]....
        /*073c*/ 	.word	0xffffffff


	//   ....[170]....
        /*0740*/ 	.word	0xffffffff


	//   ....[171]....
        /*0744*/ 	.word	0xffffffff


	//   ....[172]....
        /*0748*/ 	.word	0xffffffff


	//   ....[173]....
        /*074c*/ 	.word	0xffffffff


	//   ....[174]....
        /*0750*/ 	.word	0xffffffff


	//   ....[175]....
        /*0754*/ 	.word	0xffffffff


	//   ....[176]....
        /*0758*/ 	.word	0xffffffff


	//   ....[177]....
        /*075c*/ 	.word	0xffffffff


	//   ....[178]....
        /*0760*/ 	.word	0xffffffff


	//   ....[179]....
        /*0764*/ 	.word	0xffffffff


	//   ....[180]....
        /*0768*/ 	.word	0xffffffff


	//   ....[181]....
        /*076c*/ 	.word	0xffffffff


	//   ....[182]....
        /*0770*/ 	.word	0xffffffff


	//   ....[183]....
        /*0774*/ 	.word	0xffffffff


	//   ....[184]....
        /*0778*/ 	.word	0xffffffff


	//   ....[185]....
        /*077c*/ 	.word	0xffffffff


	//   ....[186]....
        /*0780*/ 	.word	0xffffffff


	//   ....[187]....
        /*0784*/ 	.word	0xffffffff


	//   ....[188]....
        /*0788*/ 	.word	0xffffffff


	//   ....[189]....
        /*078c*/ 	.word	0xffffffff


	//   ....[190]....
        /*0790*/ 	.word	0xffffffff


	//   ....[191]....
        /*0794*/ 	.word	0xffffffff


	//   ....[192]....
        /*0798*/ 	.word	0xffffffff


	//   ....[193]....
        /*079c*/ 	.word	0xffffffff


	//   ....[194]....
        /*07a0*/ 	.word	0xffffffff


	//   ....[195]....
        /*07a4*/ 	.word	0xffffffff


	//   ....[196]....
        /*07a8*/ 	.word	0xffffffff


	//   ....[197]....
        /*07ac*/ 	.word	0xffffffff


	//   ....[198]....
        /*07b0*/ 	.word	0xffffffff


	//   ....[199]....
        /*07b4*/ 	.word	0xffffffff


	//   ....[200]....
        /*07b8*/ 	.word	0xffffffff


	//   ....[201]....
        /*07bc*/ 	.word	0xffffffff


	//   ....[202]....
        /*07c0*/ 	.word	0xffffffff


	//   ....[203]....
        /*07c4*/ 	.word	0xffffffff


	//   ....[204]....
        /*07c8*/ 	.word	0xffffffff


	//   ....[205]....
        /*07cc*/ 	.word	0xffffffff


	//   ....[206]....
        /*07d0*/ 	.word	0xffffffff


	//   ....[207]....
        /*07d4*/ 	.word	0xffffffff


	//   ....[208]....
        /*07d8*/ 	.word	0xffffffff


	//   ....[209]....
        /*07dc*/ 	.word	0xffffffff


	//   ....[210]....
        /*07e0*/ 	.word	0xffffffff


	//   ....[211]....
        /*07e4*/ 	.word	0xffffffff


	//   ....[212]....
        /*07e8*/ 	.word	0xffffffff


	//   ....[213]....
        /*07ec*/ 	.word	0xffffffff


	//   ....[214]....
        /*07f0*/ 	.word	0xffffffff


	//   ....[215]....
        /*07f4*/ 	.word	0xffffffff


	//   ....[216]....
        /*07f8*/ 	.word	0xffffffff


	//   ....[217]....
        /*07fc*/ 	.word	0xffffffff


	//   ....[218]....
        /*0800*/ 	.word	0xffffffff


	//   ....[219]....
        /*0804*/ 	.word	0xffffffff


	//   ....[220]....
        /*0808*/ 	.word	0xffffffff


	//   ....[221]....
        /*080c*/ 	.word	0xffffffff


	//   ....[222]....
        /*0810*/ 	.word	0xffffffff


	//   ....[223]....
        /*0814*/ 	.word	0xffffffff


	//   ....[224]....
        /*0818*/ 	.word	0xffffffff


	//   ....[225]....
        /*081c*/ 	.word	0xffffffff


	//   ....[226]....
        /*0820*/ 	.word	0xffffffff


	//   ....[227]....
        /*0824*/ 	.word	0xffffffff


	//   ....[228]....
        /*0828*/ 	.word	0xffffffff


	//   ....[229]....
        /*082c*/ 	.word	0xffffffff


	//   ....[230]....
        /*0830*/ 	.word	0xffffffff


	//   ....[231]....
        /*0834*/ 	.word	0xffffffff


	//   ....[232]....
        /*0838*/ 	.word	0xffffffff


	//   ....[233]....
        /*083c*/ 	.word	0xffffffff


	//   ....[234]....
        /*0840*/ 	.word	0xffffffff


	//   ....[235]....
        /*0844*/ 	.word	0xffffffff


	//   ....[236]....
        /*0848*/ 	.word	0xffffffff


	//   ....[237]....
        /*084c*/ 	.word	0xffffffff


	//   ....[238]....
        /*0850*/ 	.word	0xffffffff


	//----- nvinfo : EIATTR_COOP_GROUP_INSTR_OFFSETS
	.align		4
.L_205:
        /*0854*/ 	.byte	0x04, 0x28
        /*0856*/ 	.short	(.L_207 - .L_206)


	//   ....[0]....
.L_206:
        /*0858*/ 	.word	0x00000be0


	//   ....[1]....
        /*085c*/ 	.word	0x00000c30


	//   ....[2]....
        /*0860*/ 	.word	0x00000c70


	//   ....[3]....
        /*0864*/ 	.word	0x00000c80


	//   ....[4]....
        /*0868*/ 	.word	0x00000c90


	//   ....[5]....
        /*086c*/ 	.word	0x00000ca0


	//   ....[6]....
        /*0870*/ 	.word	0x00000cb0


	//   ....[7]....
        /*0874*/ 	.word	0x00000cc0


	//   ....[8]....
        /*0878*/ 	.word	0x00000cd0


	//   ....[9]....
        /*087c*/ 	.word	0x00000ce0


	//   ....[10]....
        /*0880*/ 	.word	0x00000cf0


	//   ....[11]....
        /*0884*/ 	.word	0x00000d00


	//   ....[12]....
        /*0888*/ 	.word	0x00000d10


	//   ....[13]....
        /*088c*/ 	.word	0x00000d20


	//   ....[14]....
        /*0890*/ 	.word	0x00000e00


	//   ....[15]....
        /*0894*/ 	.word	0x00000e40


	//   ....[16]....
        /*0898*/ 	.word	0x00000e80


	//   ....[17]....
        /*089c*/ 	.word	0x00000ea0


	//   ....[18]....
        /*08a0*/ 	.word	0x00000eb0


	//   ....[19]....
        /*08a4*/ 	.word	0x00000ec0


	//   ....[20]....
        /*08a8*/ 	.word	0x00000ef0


	//   ....[21]....
        /*08ac*/ 	.word	0x00000f20


	//   ....[22]....
        /*08b0*/ 	.word	0x00000f50


	//   ....[23]....
        /*08b4*/ 	.word	0x00000f90


	//   ....[24]....
        /*08b8*/ 	.word	0x00000fd0


	//   ....[25]....
        /*08bc*/ 	.word	0x00001000


	//   ....[26]....
        /*08c0*/ 	.word	0x00001030


	//   ....[27]....
        /*08c4*/ 	.word	0x00001060


	//   ....[28]....
        /*08c8*/ 	.word	0x00001090


	//   ....[29]....
        /*08cc*/ 	.word	0x000010d0


	//   ....[30]....
        /*08d0*/ 	.word	0x00001110


	//   ....[31]....
        /*08d4*/ 	.word	0x00001140


	//   ....[32]....
        /*08d8*/ 	.word	0x00001150


	//   ....[33]....
        /*08dc*/ 	.word	0x00001180


	//   ....[34]....
        /*08e0*/ 	.word	0x000011d0


	//   ....[35]....
        /*08e4*/ 	.word	0x00001200


	//   ....[36]....
        /*08e8*/ 	.word	0x00001230


	//   ....[37]....
        /*08ec*/ 	.word	0x00001260


	//   ....[38]....
        /*08f0*/ 	.word	0x00001280


	//   ....[39]....
        /*08f4*/ 	.word	0x000012b0


	//   ....[40]....
        /*08f8*/ 	.word	0x000012c0


	//   ....[41]....
        /*08fc*/ 	.word	0x00001310


	//   ....[42]....
        /*0900*/ 	.word	0x00001340


	//   ....[43]....
        /*0904*/ 	.word	0x00001380


	//   ....[44]....
        /*0908*/ 	.word	0x000013b0


	//   ....[45]....
        /*090c*/ 	.word	0x000013e0


	//   ....[46]....
        /*0910*/ 	.word	0x00001410


	//   ....[47]....
        /*0914*/ 	.word	0x00001430


	//   ....[48]....
        /*0918*/ 	.word	0x00001460


	//   ....[49]....
        /*091c*/ 	.word	0x000014a0


	//   ....[50]....
        /*0920*/ 	.word	0x000014d0


	//   ....[51]....
        /*0924*/ 	.word	0x00001500


	//   ....[52]....
        /*0928*/ 	.word	0x00001530


	//   ....[53]....
        /*092c*/ 	.word	0x00001560


	//   ....[54]....
        /*0930*/ 	.word	0x00001590


	//   ....[55]....
        /*0934*/ 	.word	0x000015c0


	//   ....[56]....
        /*0938*/ 	.word	0x000015f0


	//   ....[57]....
        /*093c*/ 	.word	0x00001620


	//   ....[58]....
        /*0940*/ 	.word	0x00001650


	//   ....[59]....
        /*0944*/ 	.word	0x00001680


	//   ....[60]....
        /*0948*/ 	.word	0x000016b0


	//   ....[61]....
        /*094c*/ 	.word	0x000016c0


	//   ....[62]....
        /*0950*/ 	.word	0x000016f0


	//   ....[63]....
        /*0954*/ 	.word	0x00001720


	//   ....[64]....
        /*0958*/ 	.word	0x00001740


	//   ....[65]....
        /*095c*/ 	.word	0x00001760


	//   ....[66]....
        /*0960*/ 	.word	0x00001800


	//   ....[67]....
        /*0964*/ 	.word	0x000018c0


	//   ....[68]....
        /*0968*/ 	.word	0x000018d0


	//   ....[69]....
        /*096c*/ 	.word	0x000018e0


	//   ....[70]....
        /*0970*/ 	.word	0x000018f0


	//   ....[71]....
        /*0974*/ 	.word	0x00001900


	//   ....[72]....
        /*0978*/ 	.word	0x00001910


	//   ....[73]....
        /*097c*/ 	.word	0x00001920


	//   ....[74]....
        /*0980*/ 	.word	0x00001930


	//   ....[75]....
        /*0984*/ 	.word	0x00001940


	//   ....[76]....
        /*0988*/ 	.word	0x00001950


	//   ....[77]....
        /*098c*/ 	.word	0x00001960


	//   ....[78]....
        /*0990*/ 	.word	0x00001970


	//   ....[79]....
        /*0994*/ 	.word	0x000019e0


	//   ....[80]....
        /*0998*/ 	.word	0x00001ab0


	//   ....[81]....
        /*099c*/ 	.word	0x00001af0


	//   ....[82]....
        /*09a0*/ 	.word	0x00001b30


	//   ....[83]....
        /*09a4*/ 	.word	0x00001b60


	//   ....[84]....
        /*09a8*/ 	.word	0x00001b70


	//   ....[85]....
        /*09ac*/ 	.word	0x00001b80


	//   ....[86]....
        /*09b0*/ 	.word	0x00001ba0


	//   ....[87]....
        /*09b4*/ 	.word	0x00001bd0


	//   ....[88]....
        /*09b8*/ 	.word	0x00001c00


	//   ....[89]....
        /*09bc*/ 	.word	0x00001c20


	//   ....[90]....
        /*09c0*/ 	.word	0x00001c80


	//   ....[91]....
        /*09c4*/ 	.word	0x00001cb0


	//   ....[92]....
        /*09c8*/ 	.word	0x00001ce0


	//   ....[93]....
        /*09cc*/ 	.word	0x00001d10


	//   ....[94]....
        /*09d0*/ 	.word	0x00001d40


	//   ....[95]....
        /*09d4*/ 	.word	0x00001d70


	//   ....[96]....
        /*09d8*/ 	.word	0x00001d80


	//   ....[97]....
        /*09dc*/ 	.word	0x00001db0


	//   ....[98]....
        /*09e0*/ 	.word	0x00001dd0


	//   ....[99]....
        /*09e4*/ 	.word	0x00001df0


	//   ....[100]....
        /*09e8*/ 	.word	0x00001f10


	//   ....[101]....
        /*09ec*/ 	.word	0x00001f20


	//   ....[102]....
        /*09f0*/ 	.word	0x00001f30


	//   ....[103]....
        /*09f4*/ 	.word	0x00001f40


	//   ....[104]....
        /*09f8*/ 	.word	0x00001f50


	//   ....[105]....
        /*09fc*/ 	.word	0x00001f60


	//   ....[106]....
        /*0a00*/ 	.word	0x00001f70


	//   ....[107]....
        /*0a04*/ 	.word	0x00001f80


	//   ....[108]....
        /*0a08*/ 	.word	0x00001f90


	//   ....[109]....
        /*0a0c*/ 	.word	0x00001fa0


	//   ....[110]....
        /*0a10*/ 	.word	0x00001fb0


	//   ....[111]....
        /*0a14*/ 	.word	0x00001fc0


	//   ....[112]....
        /*0a18*/ 	.word	0x00001ff0


	//   ....[113]....
        /*0a1c*/ 	.word	0x00002110


	//   ....[114]....
        /*0a20*/ 	.word	0x00002130


	//   ....[115]....
        /*0a24*/ 	.word	0x00002140


	//   ....[116]....
        /*0a28*/ 	.word	0x00002150


	//   ....[117]....
        /*0a2c*/ 	.word	0x00002160


	//   ....[118]....
        /*0a30*/ 	.word	0x00002170


	//   ....[119]....
        /*0a34*/ 	.word	0x00002180


	//   ....[120]....
        /*0a38*/ 	.word	0x00002190


	//   ....[121]....
        /*0a3c*/ 	.word	0x000021a0


	//   ....[122]....
        /*0a40*/ 	.word	0x00002220


	//   ....[123]....
        /*0a44*/ 	.word	0x00002240


	//   ....[124]....
        /*0a48*/ 	.word	0x00002360


	//   ....[125]....
        /*0a4c*/ 	.word	0x00002370


	//   ....[126]....
        /*0a50*/ 	.word	0x00002380


	//   ....[127]....
        /*0a54*/ 	.word	0x00002390


	//   ....[128]....
        /*0a58*/ 	.word	0x000023a0


	//   ....[129]....
        /*0a5c*/ 	.word	0x000023b0


	//   ....[130]....
        /*0a60*/ 	.word	0x000023c0


	//   ....[131]....
        /*0a64*/ 	.word	0x000023d0


	//   ....[132]....
        /*0a68*/ 	.word	0x000023e0


	//   ....[133]....
        /*0a6c*/ 	.word	0x00002560


	//   ....[134]....
        /*0a70*/ 	.word	0x00002570


	//   ....[135]....
        /*0a74*/ 	.word	0x00002580


	//   ....[136]....
        /*0a78*/ 	.word	0x00002590


	//   ....[137]....
        /*0a7c*/ 	.word	0x000025a0


	//   ....[138]....
        /*0a80*/ 	.word	0x000025b0


	//   ....[139]....
        /*0a84*/ 	.word	0x000025c0


	//   ....[140]....
        /*0a88*/ 	.word	0x000025d0


	//   ....[141]....
        /*0a8c*/ 	.word	0x000025e0


	//   ....[142]....
        /*0a90*/ 	.word	0x000025f0


	//   ....[143]....
        /*0a94*/ 	.word	0x00002600


	//   ....[144]....
        /*0a98*/ 	.word	0x00002610


	//   ....[145]....
        /*0a9c*/ 	.word	0x00002740


	//   ....[146]....
        /*0aa0*/ 	.word	0x00002750


	//   ....[147]....
        /*0aa4*/ 	.word	0x00002760


	//   ....[148]....
        /*0aa8*/ 	.word	0x00002770


	//   ....[149]....
        /*0aac*/ 	.word	0x00002780


	//   ....[150]....
        /*0ab0*/ 	.word	0x00002790


	//   ....[151]....
        /*0ab4*/ 	.word	0x000027a0


	//   ....[152]....
        /*0ab8*/ 	.word	0x000027b0


	//   ....[153]....
        /*0abc*/ 	.word	0x000027c0


	//   ....[154]....
        /*0ac0*/ 	.word	0x000028f0


	//   ....[155]....
        /*0ac4*/ 	.word	0x00002920


	//   ....[156]....
        /*0ac8*/ 	.word	0x00002950


	//   ....[157]....
        /*0acc*/ 	.word	0x00002960


	//   ....[158]....
        /*0ad0*/ 	.word	0x00002970


	//   ....[159]....
        /*0ad4*/ 	.word	0x00002980


	//   ....[160]....
        /*0ad8*/ 	.word	0x00002990


	//   ....[161]....
        /*0adc*/ 	.word	0x000029a0


	//   ....[162]....
        /*0ae0*/ 	.word	0x000029b0


	//   ....[163]....
        /*0ae4*/ 	.word	0x000029c0


	//   ....[164]....
        /*0ae8*/ 	.word	0x000029d0


	//   ....[165]....
        /*0aec*/ 	.word	0x000029f0


	//   ....[166]....
        /*0af0*/ 	.word	0x00002bb0


	//   ....[167]....
        /*0af4*/ 	.word	0x00002bc0


	//   ....[168]....
        /*0af8*/ 	.word	0x00002bd0


	//   ....[169]....
        /*0afc*/ 	.word	0x00002be0


	//   ....[170]....
        /*0b00*/ 	.word	0x00002bf0


	//   ....[171]....
        /*0b04*/ 	.word	0x00002c00


	//   ....[172]....
        /*0b08*/ 	.word	0x00002c10


	//   ....[173]....
        /*0b0c*/ 	.word	0x00002c20


	//   ....[174]....
        /*0b10*/ 	.word	0x00002c30


	//   ....[175]....
        /*0b14*/ 	.word	0x00002c40


	//   ....[176]....
        /*0b18*/ 	.word	0x00002c50


	//   ....[177]....
        /*0b1c*/ 	.word	0x00002c60


	//   ....[178]....
        /*0b20*/ 	.word	0x00002d90


	//   ....[179]....
        /*0b24*/ 	.word	0x00002da0


	//   ....[180]....
        /*0b28*/ 	.word	0x00002db0


	//   ....[181]....
        /*0b2c*/ 	.word	0x00002dc0


	//   ....[182]....
        /*0b30*/ 	.word	0x00002dd0


	//   ....[183]....
        /*0b34*/ 	.word	0x00002de0


	//   ....[184]....
        /*0b38*/ 	.word	0x00002df0


	//   ....[185]....
        /*0b3c*/ 	.word	0x00002e00


	//   ....[186]....
        /*0b40*/ 	.word	0x00002e10


	//   ....[187]....
        /*0b44*/ 	.word	0x00002f40


	//   ....[188]....
        /*0b48*/ 	.word	0x00002f70


	//   ....[189]....
        /*0b4c*/ 	.word	0x00002fa0


	//   ....[190]....
        /*0b50*/ 	.word	0x00002fb0


	//   ....[191]....
        /*0b54*/ 	.word	0x00002fc0


	//   ....[192]....
        /*0b58*/ 	.word	0x00002fd0


	//   ....[193]....
        /*0b5c*/ 	.word	0x00002fe0


	//   ....[194]....
        /*0b60*/ 	.word	0x00002ff0


	//   ....[195]....
        /*0b64*/ 	.word	0x00003000


	//   ....[196]....
        /*0b68*/ 	.word	0x00003010


	//   ....[197]....
        /*0b6c*/ 	.word	0x00003020


	//   ....[198]....
        /*0b70*/ 	.word	0x00003060


	//   ....[199]....
        /*0b74*/ 	.word	0x00003200


	//   ....[200]....
        /*0b78*/ 	.word	0x00003210


	//   ....[201]....
        /*0b7c*/ 	.word	0x00003220


	//   ....[202]....
        /*0b80*/ 	.word	0x00003230


	//   ....[203]....
        /*0b84*/ 	.word	0x00003240


	//   ....[204]....
        /*0b88*/ 	.word	0x00003250


	//   ....[205]....
        /*0b8c*/ 	.word	0x00003260


	//   ....[206]....
        /*0b90*/ 	.word	0x00003270


	//   ....[207]....
        /*0b94*/ 	.word	0x00003280


	//   ....[208]....
        /*0b98*/ 	.word	0x00003290


	//   ....[209]....
        /*0b9c*/ 	.word	0x000032a0


	//   ....[210]....
        /*0ba0*/ 	.word	0x000032c0


	//   ....[211]....
        /*0ba4*/ 	.word	0x000032d0


	//   ....[212]....
        /*0ba8*/ 	.word	0x00003420


	//   ....[213]....
        /*0bac*/ 	.word	0x00003430


	//   ....[214]....
        /*0bb0*/ 	.word	0x00003440


	//   ....[215]....
        /*0bb4*/ 	.word	0x00003450


	//   ....[216]....
        /*0bb8*/ 	.word	0x00003460


	//   ....[217]....
        /*0bbc*/ 	.word	0x00003470


	//   ....[218]....
        /*0bc0*/ 	.word	0x00003480


	//   ....[219]....
        /*0bc4*/ 	.word	0x00003490


	//   ....[220]....
        /*0bc8*/ 	.word	0x000034a0


	//   ....[221]....
        /*0bcc*/ 	.word	0x000035d0


	//   ....[222]....
        /*0bd0*/ 	.word	0x00003600


	//   ....[223]....
        /*0bd4*/ 	.word	0x00003630


	//   ....[224]....
        /*0bd8*/ 	.word	0x00003640


	//   ....[225]....
        /*0bdc*/ 	.word	0x00003650


	//   ....[226]....
        /*0be0*/ 	.word	0x00003660


	//   ....[227]....
        /*0be4*/ 	.word	0x00003670


	//   ....[228]....
        /*0be8*/ 	.word	0x00003680


	//   ....[229]....
        /*0bec*/ 	.word	0x00003690


	//   ....[230]....
        /*0bf0*/ 	.word	0x000036a0


	//   ....[231]....
        /*0bf4*/ 	.word	0x000036b0


	//   ....[232]....
        /*0bf8*/ 	.word	0x000037d0


	//   ....[233]....
        /*0bfc*/ 	.word	0x000037e0


	//   ....[234]....
        /*0c00*/ 	.word	0x000037f0


	//   ....[235]....
        /*0c04*/ 	.word	0x00003800


	//   ....[236]....
        /*0c08*/ 	.word	0x00003810


	//   ....[237]....
        /*0c0c*/ 	.word	0x000038b0


	//   ....[238]....
        /*0c10*/ 	.word	0x000038d0


	//   ....[239]....
        /*0c14*/ 	.word	0x000038f0


	//   ....[240]....
        /*0c18*/ 	.word	0x00003910


	//   ....[241]....
        /*0c1c*/ 	.word	0x00003930


	//   ....[242]....
        /*0c20*/ 	.word	0x00003940


	//   ....[243]....
        /*0c24*/ 	.word	0x00003950


	//   ....[244]....
        /*0c28*/ 	.word	0x00003960


	//   ....[245]....
        /*0c2c*/ 	.word	0x000039a0


	//   ....[246]....
        /*0c30*/ 	.word	0x00003a70


	//   ....[247]....
        /*0c34*/ 	.word	0x00003a80


	//   ....[248]....
        /*0c38*/ 	.word	0x00003a90


	//   ....[249]....
        /*0c3c*/ 	.word	0x00003aa0


	//   ....[250]....
        /*0c40*/ 	.word	0x00003ab0


	//   ....[251]....
        /*0c44*/ 	.word	0x00003b60


	//   ....[252]....
        /*0c48*/ 	.word	0x00003b90


	//   ....[253]....
        /*0c4c*/ 	.word	0x00003bc0


	//   ....[254]....
        /*0c50*/ 	.word	0x00003bf0


	//   ....[255]....
        /*0c54*/ 	.word	0x00003c20


	//   ....[0]....
        /*0c58*/ 	.word	0x00003c30


	//   ....[1]....
        /*0c5c*/ 	.word	0x00003c40


	//   ....[2]....
        /*0c60*/ 	.word	0x00003c50


	//   ....[3]....
        /*0c64*/ 	.word	0x00003c60


	//   ....[4]....
        /*0c68*/ 	.word	0x00003c70


	//   ....[5]....
        /*0c6c*/ 	.word	0x00003c80


	//   ....[6]....
        /*0c70*/ 	.word	0x00003c90


	//   ....[7]....
        /*0c74*/ 	.word	0x00003ca0


	//   ....[8]....
        /*0c78*/ 	.word	0x00004720


	//   ....[9]....
        /*0c7c*/ 	.word	0x00004730


	//   ....[10]....
        /*0c80*/ 	.word	0x000047a0


	//   ....[11]....
        /*0c84*/ 	.word	0x000047b0


	//   ....[12]....
        /*0c88*/ 	.word	0x000048a0


	//   ....[13]....
        /*0c8c*/ 	.word	0x000048b0


	//   ....[14]....
        /*0c90*/ 	.word	0x00004960


	//   ....[15]....
        /*0c94*/ 	.word	0x00004a30


	//   ....[16]....
        /*0c98*/ 	.word	0x00004b10


	//   ....[17]....
        /*0c9c*/ 	.word	0x00004b60


	//   ....[18]....
        /*0ca0*/ 	.word	0x00004c50


	//   ....[19]....
        /*0ca4*/ 	.word	0x00004c90


	//   ....[20]....
        /*0ca8*/ 	.word	0x00004d90


	//   ....[21]....
        /*0cac*/ 	.word	0x00004dd0


	//   ....[22]....
        /*0cb0*/ 	.word	0x00004ed0


	//   ....[23]....
        /*0cb4*/ 	.word	0x00004f10


	//   ....[24]....
        /*0cb8*/ 	.word	0x00005010


	//   ....[25]....
        /*0cbc*/ 	.word	0x00005050


	//   ....[26]....
        /*0cc0*/ 	.word	0x00005150


	//   ....[27]....
        /*0cc4*/ 	.word	0x00005190


	//   ....[28]....
        /*0cc8*/ 	.word	0x00005290


	//   ....[29]....
        /*0ccc*/ 	.word	0x000052d0


	//   ....[30]....
        /*0cd0*/ 	.word	0x000053d0


	//   ....[31]....
        /*0cd4*/ 	.word	0x00005410


	//   ....[32]....
        /*0cd8*/ 	.word	0x00005520


	//   ....[33]....
        /*0cdc*/ 	.word	0x00005550


	//   ....[34]....
        /*0ce0*/ 	.word	0x00005680


	//   ....[35]....
        /*0ce4*/ 	.word	0x00005690


	//   ....[36]....
        /*0ce8*/ 	.word	0x000057c0


	//   ....[37]....
        /*0cec*/ 	.word	0x000057d0


	//   ....[38]....
        /*0cf0*/ 	.word	0x000058a0


	//   ....[39]....
        /*0cf4*/ 	.word	0x000058e0


	//   ....[40]....
        /*0cf8*/ 	.word	0x00005a30


	//   ....[41]....
        /*0cfc*/ 	.word	0x00005a70


	//   ....[42]....
        /*0d00*/ 	.word	0x00005b00


	//   ....[43]....
        /*0d04*/ 	.word	0x00005b10


	//   ....[44]....
        /*0d08*/ 	.word	0x00005b40


	//   ....[45]....
        /*0d0c*/ 	.word	0x00005b50


	//   ....[46]....
        /*0d10*/ 	.word	0x00005b60


	//   ....[47]....
        /*0d14*/ 	.word	0x00005ba0


	//   ....[48]....
        /*0d18*/ 	.word	0x00005bb0


	//   ....[49]....
        /*0d1c*/ 	.word	0x00005be0


	//   ....[50]....
        /*0d20*/ 	.word	0x00005c10


	//   ....[51]....
        /*0d24*/ 	.word	0x00005c40


	//   ....[52]....
        /*0d28*/ 	.word	0x00005c50


	//   ....[53]....
        /*0d2c*/ 	.word	0x00005c80


	//   ....[54]....
        /*0d30*/ 	.word	0x00005cb0


	//   ....[55]....
        /*0d34*/ 	.word	0x00005d40


	//   ....[56]....
        /*0d38*/ 	.word	0x00005d70


	//   ....[57]....
        /*0d3c*/ 	.word	0x00005da0


	//   ....[58]....
        /*0d40*/ 	.word	0x00005dd0


	//   ....[59]....
        /*0d44*/ 	.word	0x00005de0


	//   ....[60]....
        /*0d48*/ 	.word	0x00005df0


	//   ....[61]....
        /*0d4c*/ 	.word	0x00005e00


	//   ....[62]....
        /*0d50*/ 	.word	0x00005e10


	//   ....[63]....
        /*0d54*/ 	.word	0x00005e40


	//   ....[64]....
        /*0d58*/ 	.word	0x00005f30


	//   ....[65]....
        /*0d5c*/ 	.word	0x00005f60


	//   ....[66]....
        /*0d60*/ 	.word	0x00005f90


	//   ....[67]....
        /*0d64*/ 	.word	0x00005fa0


	//   ....[68]....
        /*0d68*/ 	.word	0x00005fb0


	//   ....[69]....
        /*0d6c*/ 	.word	0x00005fc0


	//   ....[70]....
        /*0d70*/ 	.word	0x00005fd0


	//   ....[71]....
        /*0d74*/ 	.word	0x00005fe0


	//   ....[72]....
        /*0d78*/ 	.word	0x00005ff0


	//   ....[73]....
        /*0d7c*/ 	.word	0x00006000


	//   ....[74]....
        /*0d80*/ 	.word	0x00006040


	//   ....[75]....
        /*0d84*/ 	.word	0x000061c0


	//   ....[76]....
        /*0d88*/ 	.word	0x000061d0


	//   ....[77]....
        /*0d8c*/ 	.word	0x000061e0


	//   ....[78]....
        /*0d90*/ 	.word	0x000061f0


	//   ....[79]....
        /*0d94*/ 	.word	0x00006200


	//   ....[80]....
        /*0d98*/ 	.word	0x00006210


	//   ....[81]....
        /*0d9c*/ 	.word	0x00006220


	//   ....[82]....
        /*0da0*/ 	.word	0x00006230


	//   ....[83]....
        /*0da4*/ 	.word	0x00006240


	//   ....[84]....
        /*0da8*/ 	.word	0x00006250


	//   ....[85]....
        /*0dac*/ 	.word	0x00006260


	//   ....[86]....
        /*0db0*/ 	.word	0x00006290


	//   ....[87]....
        /*0db4*/ 	.word	0x00006320


	//   ....[88]....
        /*0db8*/ 	.word	0x00006330


	//   ....[89]....
        /*0dbc*/ 	.word	0x00006340


	//   ....[90]....
        /*0dc0*/ 	.word	0x00006350


	//   ....[91]....
        /*0dc4*/ 	.word	0x00006380


	//   ....[92]....
        /*0dc8*/ 	.word	0x00006410


	//   ....[93]....
        /*0dcc*/ 	.word	0x00006440


	//   ....[94]....
        /*0dd0*/ 	.word	0x00006470


	//   ....[95]....
        /*0dd4*/ 	.word	0x000064a0


	//   ....[96]....
        /*0dd8*/ 	.word	0x000064b0


	//   ....[97]....
        /*0ddc*/ 	.word	0x000064c0


	//   ....[98]....
        /*0de0*/ 	.word	0x000064d0


	//   ....[99]....
        /*0de4*/ 	.word	0x00006530


	//   ....[100]....
        /*0de8*/ 	.word	0x00006620


	//   ....[101]....
        /*0dec*/ 	.word	0x00006650


	//   ....[102]....
        /*0df0*/ 	.word	0x00006660


	//   ....[103]....
        /*0df4*/ 	.word	0x00006670


	//   ....[104]....
        /*0df8*/ 	.word	0x00006680


	//   ....[105]....
        /*0dfc*/ 	.word	0x00006690


	//   ....[106]....
        /*0e00*/ 	.word	0x000066a0


	//   ....[107]....
        /*0e04*/ 	.word	0x000066b0


	//   ....[108]....
        /*0e08*/ 	.word	0x00006810


	//   ....[109]....
        /*0e0c*/ 	.word	0x00006820


	//   ....[110]....
        /*0e10*/ 	.word	0x00006830


	//   ....[111]....
        /*0e14*/ 	.word	0x00006840


	//   ....[112]....
        /*0e18*/ 	.word	0x00006850


	//   ....[113]....
        /*0e1c*/ 	.word	0x00006860


	//   ....[114]....
        /*0e20*/ 	.word	0x00006870


	//   ....[115]....
        /*0e24*/ 	.word	0x00006880


	//   ....[116]....
        /*0e28*/ 	.word	0x00006890


	//   ....[117]....
        /*0e2c*/ 	.word	0x000068a0


	//   ....[118]....
        /*0e30*/ 	.word	0x000068b0


	//   ....[119]....
        /*0e34*/ 	.word	0x000068c0


	//   ....[120]....
        /*0e38*/ 	.word	0x000068d0


	//   ....[121]....
        /*0e3c*/ 	.word	0x000069b0


	//   ....[122]....
        /*0e40*/ 	.word	0x000069d0


	//   ....[123]....
        /*0e44*/ 	.word	0x000069e0


	//   ....[124]....
        /*0e48*/ 	.word	0x000069f0


	//   ....[125]....
        /*0e4c*/ 	.word	0x00006a00


	//   ....[126]....
        /*0e50*/ 	.word	0x00006a10


	//   ....[127]....
        /*0e54*/ 	.word	0x00006a20


	//   ....[128]....
        /*0e58*/ 	.word	0x00006b90


	//   ....[129]....
        /*0e5c*/ 	.word	0x00006bc0


	//   ....[130]....
        /*0e60*/ 	.word	0x00006bd0


	//   ....[131]....
        /*0e64*/ 	.word	0x00006be0


	//   ....[132]....
        /*0e68*/ 	.word	0x00006bf0


	//   ....[133]....
        /*0e6c*/ 	.word	0x00006c00


	//   ....[134]....
        /*0e70*/ 	.word	0x00006c10


	//   ....[135]....
        /*0e74*/ 	.word	0x00006c20


	//   ....[136]....
        /*0e78*/ 	.word	0x00006c30


	//   ....[137]....
        /*0e7c*/ 	.word	0x00006c40


	//   ....[138]....
        /*0e80*/ 	.word	0x00006c50


	//   ....[139]....
        /*0e84*/ 	.word	0x00006c60


	//   ....[140]....
        /*0e88*/ 	.word	0x00006e40


	//   ....[141]....
        /*0e8c*/ 	.word	0x00006e80


	//   ....[142]....
        /*0e90*/ 	.word	0x00006e90


	//   ....[143]....
        /*0e94*/ 	.word	0x00006ea0


	//   ....[144]....
        /*0e98*/ 	.word	0x00006eb0


	//   ....[145]....
        /*0e9c*/ 	.word	0x00006ec0


	//   ....[146]....
        /*0ea0*/ 	.word	0x00006ed0


	//   ....[147]....
        /*0ea4*/ 	.word	0x00006ee0


	//   ....[148]....
        /*0ea8*/ 	.word	0x00006ef0


	//   ....[149]....
        /*0eac*/ 	.word	0x00006f00


	//   ....[150]....
        /*0eb0*/ 	.word	0x00006f10


	//   ....[151]....
        /*0eb4*/ 	.word	0x00006f20


	//   ....[152]....
        /*0eb8*/ 	.word	0x00006f30


	//   ....[153]....
        /*0ebc*/ 	.word	0x00006f40


	//   ....[154]....
        /*0ec0*/ 	.word	0x00006fb0


	//   ....[155]....
        /*0ec4*/ 	.word	0x00006ff0


	//   ....[156]....
        /*0ec8*/ 	.word	0x00007030


	//   ....[157]....
        /*0ecc*/ 	.word	0x00007080


	//   ....[158]....
        /*0ed0*/ 	.word	0x000070c0


	//   ....[159]....
        /*0ed4*/ 	.word	0x00007100


	//   ....[160]....
        /*0ed8*/ 	.word	0x00007150


	//   ....[161]....
        /*0edc*/ 	.word	0x00007190


	//   ....[162]....
        /*0ee0*/ 	.word	0x000071c0


	//   ....[163]....
        /*0ee4*/ 	.word	0x000071f0


	//   ....[164]....
        /*0ee8*/ 	.word	0x00007230


	//   ....[165]....
        /*0eec*/ 	.word	0x00007260


	//   ....[166]....
        /*0ef0*/ 	.word	0x00007290


	//   ....[167]....
        /*0ef4*/ 	.word	0x000072c0


	//   ....[168]....
        /*0ef8*/ 	.word	0x000072f0


	//   ....[169]....
        /*0efc*/ 	.word	0x00007320


	//   ....[170]....
        /*0f00*/ 	.word	0x00007340


	//   ....[171]....
        /*0f04*/ 	.word	0x00007360


	//   ....[172]....
        /*0f08*/ 	.word	0x00007370


	//   ....[173]....
        /*0f0c*/ 	.word	0x00007390


	//   ....[174]....
        /*0f10*/ 	.word	0x000074d0


	//   ....[175]....
        /*0f14*/ 	.word	0x000074e0


	//   ....[176]....
        /*0f18*/ 	.word	0x000074f0


	//   ....[177]....
        /*0f1c*/ 	.word	0x00007500


	//   ....[178]....
        /*0f20*/ 	.word	0x00007510


	//   ....[179]....
        /*0f24*/ 	.word	0x00007520


	//   ....[180]....
        /*0f28*/ 	.word	0x00007530


	//   ....[181]....
        /*0f2c*/ 	.word	0x00007540


	//   ....[182]....
        /*0f30*/ 	.word	0x00007550


	//   ....[183]....
        /*0f34*/ 	.word	0x00007560


	//   ....[184]....
        /*0f38*/ 	.word	0x00007570


	//   ....[185]....
        /*0f3c*/ 	.word	0x00007580


	//   ....[186]....
        /*0f40*/ 	.word	0x00007590


	//   ....[187]....
        /*0f44*/ 	.word	0x00007680


	//   ....[188]....
        /*0f48*/ 	.word	0x000076c0


	//   ....[189]....
        /*0f4c*/ 	.word	0x00007700


	//   ....[190]....
        /*0f50*/ 	.word	0x00007740


	//   ....[191]....
        /*0f54*/ 	.word	0x00007780


	//   ....[192]....
        /*0f58*/ 	.word	0x00007790


	//   ....[193]....
        /*0f5c*/ 	.word	0x000077a0


	//   ....[194]....
        /*0f60*/ 	.word	0x000077f0


	//   ....[195]....
        /*0f64*/ 	.word	0x00007820


	//   ....[196]....
        /*0f68*/ 	.word	0x00007850


	//   ....[197]....
        /*0f6c*/ 	.word	0x00007880


	//   ....[198]....
        /*0f70*/ 	.word	0x000078b0


	//   ....[199]....
        /*0f74*/ 	.word	0x000078e0


	//   ....[200]....
        /*0f78*/ 	.word	0x000078f0


	//   ....[201]....
        /*0f7c*/ 	.word	0x00007920


	//   ....[202]....
        /*0f80*/ 	.word	0x00007950


	//   ....[203]....
        /*0f84*/ 	.word	0x00007980


	//   ....[204]....
        /*0f88*/ 	.word	0x000079b0


	//   ....[205]....
        /*0f8c*/ 	.word	0x000079e0


	//   ....[206]....
        /*0f90*/ 	.word	0x00007bd0


	//   ....[207]....
        /*0f94*/ 	.word	0x00007c10


	//   ....[208]....
        /*0f98*/ 	.word	0x00007c20


	//   ....[209]....
        /*0f9c*/ 	.word	0x00007c30


	//   ....[210]....
        /*0fa0*/ 	.word	0x00007c40


	//   ....[211]....
        /*0fa4*/ 	.word	0x00007c50


	//   ....[212]....
        /*0fa8*/ 	.word	0x00007c60


	//   ....[213]....
        /*0fac*/ 	.word	0x00007c70


	//   ....[214]....
        /*0fb0*/ 	.word	0x00007c80


	//   ....[215]....
        /*0fb4*/ 	.word	0x00007c90


	//   ....[216]....
        /*0fb8*/ 	.word	0x00007ca0


	//   ....[217]....
        /*0fbc*/ 	.word	0x00007cb0


	//   ....[218]....
        /*0fc0*/ 	.word	0x00007cc0


	//   ....[219]....
        /*0fc4*/ 	.word	0x00007cd0


	//   ....[220]....
        /*0fc8*/ 	.word	0x00007ce0


	//   ....[221]....
        /*0fcc*/ 	.word	0x00007cf0


	//   ....[222]....
        /*0fd0*/ 	.word	0x00007d00


	//   ....[223]....
        /*0fd4*/ 	.word	0x00007d10


	//   ....[224]....
        /*0fd8*/ 	.word	0x00007d20


	//   ....[225]....
        /*0fdc*/ 	.word	0x00007d30


	//   ....[226]....
        /*0fe0*/ 	.word	0x00007d40


	//   ....[227]....
        /*0fe4*/ 	.word	0x00007d50


	//   ....[228]....
        /*0fe8*/ 	.word	0x00007d60


	//   ....[229]....
        /*0fec*/ 	.word	0x00007d70


	//   ....[230]....
        /*0ff0*/ 	.word	0x00007d80


	//   ....[231]....
        /*0ff4*/ 	.word	0x00007d90


	//   ....[232]....
        /*0ff8*/ 	.word	0x00007da0


	//   ....[233]....
        /*0ffc*/ 	.word	0x00007db0


	//   ....[234]....
        /*1000*/ 	.word	0x00007dc0


	//   ....[235]....
        /*1004*/ 	.word	0x00007dd0


	//   ....[236]....
        /*1008*/ 	.word	0x00007de0


	//   ....[237]....
        /*100c*/ 	.word	0x00007df0


	//   ....[238]....
        /*1010*/ 	.word	0x00007e00


	//----- nvinfo : EIATTR_VRC_CTA_INIT_COUNT
	.align		4
.L_207:
        /*1014*/ 	.byte	0x02, 0x4a
	.zero		1
	.zero		1


	//----- nvinfo : EIATTR_EXIT_INSTR_OFFSETS
	.align		4
        /*1018*/ 	.byte	0x04, 0x1c
        /*101a*/ 	.short	(.L_209 - .L_208)


	//   ....[0]....
.L_208:
        /*101c*/ 	.word	0x00008b60


	//----- nvinfo : EIATTR_CRS_STACK_SIZE
	.align		4
.L_209:
        /*1020*/ 	.byte	0x04, 0x1e
        /*1022*/ 	.short	(.L_211 - .L_210)
.L_210:
        /*1024*/ 	.word	0x00000000


	//----- nvinfo : EIATTR_CBANK_PARAM_SIZE
	.align		4
.L_211:
        /*1028*/ 	.byte	0x03, 0x19
        /*102a*/ 	.short	0x0038


	//----- nvinfo : EIATTR_PARAM_CBANK
	.align		4
        /*102c*/ 	.byte	0x04, 0x0a
        /*102e*/ 	.short	(.L_213 - .L_212)
	.align		4
.L_212:
        /*1030*/ 	.word	index@(.nv.constant0._Z13_spmm_conv_12PKfPfiiPKiS3_S3_S0_)
        /*1034*/ 	.short	0x0380
        /*1036*/ 	.short	0x0038


	//----- nvinfo : EIATTR_SW_WAR
	.align		4
.L_213:
        /*1038*/ 	.byte	0x04, 0x36
        /*103a*/ 	.short	(.L_215 - .L_214)
.L_214:
        /*103c*/ 	.word	0x00000008
.L_215:


//--------------------- .nv.info._Z13_spmm_conv_11PKfPfiiPKiS3_S3_S0_ --------------------------
	.section	.nv.info._Z13_spmm_conv_11PKfPfiiPKiS3_S3_S0_,"",@"SHT_CUDA_INFO"
	.sectionflags	@""
	.align	4


	//----- nvinfo : EIATTR_CUDA_API_VERSION
	.align		4
        /*0000*/ 	.byte	0x04, 0x37
        /*0002*/ 	.short	(.L_217 - .L_216)
.L_216:
        /*0004*/ 	.word	0x00000082


	//----- nvinfo : EIATTR_KPARAM_INFO
	.align		4
.L_217:
        /*0008*/ 	.byte	0x04, 0x17
        /*000a*/ 	.short	(.L_219 - .L_218)
.L_218:
        /*000c*/ 	.word	0x00000000
        /*0010*/ 	.short	0x0007
        /*0012*/ 	.short	0x0030
        /*0014*/ 	.byte	0x00, 0xf5, 0x21, 0x00


	//----- nvinfo : EIATTR_KPARAM_INFO
	.align		4
.L_219:
        /*0018*/ 	.byte	0x04, 0x17
        /*001a*/ 	.short	(.L_221 - .L_220)
.L_220:
        /*001c*/ 	.word	0x00000000
        /*0020*/ 	.short	0x0006
        /*0022*/ 	.short	0x0028
        /*0024*/ 	.byte	0x00, 0xf5, 0x21, 0x00


	//----- nvinfo : EIATTR_KPARAM_INFO
	.align		4
.L_221:
        /*0028*/ 	.byte	0x04, 0x17
        /*002a*/ 	.short	(.L_223 - .L_222)
.L_222:
        /*002c*/ 	.word	0x00000000
        /*0030*/ 	.short	0x0005
        /*0032*/ 	.short	0x0020
        /*0034*/ 	.byte	0x00, 0xf5, 0x21, 0x00


	//----- nvinfo : EIATTR_KPARAM_INFO
	.align		4
.L_223:
        /*0038*/ 	.byte	0x04, 0x17
        /*003a*/ 	.short	(.L_225 - .L_224)
.L_224:
        /*003c*/ 	.word	0x00000000
        /*0040*/ 	.short	0x0004
        /*0042*/ 	.short	0x0018
        /*0044*/ 	.byte	0x00, 0xf5, 0x21, 0x00


	//----- nvinfo : EIATTR_KPARAM_INFO
	.align		4
.L_225:
        /*0048*/ 	.byte	0x04, 0x17
        /*004a*/ 	.short	(.L_227 - .L_226)
.L_226:
        /*004c*/ 	.word	0x00000000
        /*0050*/ 	.short	0x0003
        /*0052*/ 	.short	0x0014
        /*0054*/ 	.byte	0x00, 0xf0, 0x11, 0x00


	//----- nvinfo : EIATTR_KPARAM_INFO
	.align		4
.L_227:
        /*0058*/ 	.byte	0x04, 0x17
        /*005a*/ 	.short	(.L_229 - .L_228)
.L_228:
        /*005c*/ 	.word	0x00000000
        /*0060*/ 	.short	0x0002
        /*0062*/ 	.short	0x0010
        /*0064*/ 	.byte	0x00, 0xf0, 0x11, 0x00


	//----- nvinfo : EIATTR_KPARAM_INFO
	.align		4
.L_229:
        /*0068*/ 	.byte	0x04, 0x17
        /*006a*/ 	.short	(.L_231 - .L_230)
.L_230:
        /*006c*/ 	.word	0x00000000
        /*0070*/ 	.short	0x0001
        /*0072*/ 	.short	0x0008
        /*0074*/ 	.byte	0x00, 0xf5, 0x21, 0x00


	//----- nvinfo : EIATTR_KPARAM_INFO
	.align		4
.L_231:
        /*0078*/ 	.byte	0x04, 0x17
        /*007a*/ 	.short	(.L_233 - .L_232)
.L_232:
        /*007c*/ 	.word	0x00000000
        /*0080*/ 	.short	0x0000
        /*0082*/ 	.short	0x0000
        /*0084*/ 	.byte	0x00, 0xf5, 0x21, 0x00


	//----- nvinfo : EIATTR_SPARSE_MMA_MASK
	.align		4
.L_233:
        /*0088*/ 	.byte	0x03, 0x50
        /*008a*/ 	.short	0x0000


	//----- nvinfo : EIATTR_MAXREG_COUNT
	.align		4
        /*008c*/ 	.byte	0x03, 0x1b
        /*008e*/ 	.short	0x00ff


	//----- nvinfo : EIATTR_MERCURY_ISA_VERSION
	.align		4
        /*0090*/ 	.byte	0x03, 0x5f
        /*0092*/ 	.short	0x0101


	//----- nvinfo : EIATTR_COOP_GROUP_MASK_REGIDS
	.align		4
        /*0094*/ 	.byte	0x04, 0x29
        /*0096*/ 	.short	(.L_235 - .L_234)


	//   ....[0]....
.L_234:
        /*0098*/ 	.word	0xffffffff


	//   ....[1]....
        /*009c*/ 	.word	0xffffffff


	//   ....[2]....
        /*00a0*/ 	.word	0xffffffff


	//   ....[3]....
        /*00a4*/ 	.word	0xffffffff


	//   ....[4]....
        /*00a8*/ 	.word	0xffffffff


	//   ....[5]....
        /*00ac*/ 	.word	0xffffffff


	//   ....[6]....
        /*00b0*/ 	.word	0xffffffff


	//   ....[7]....
        /*00b4*/ 	.word	0xffffffff


	//   ....[8]....
        /*00b8*/ 	.word	0xffffffff


	//   ....[9]....
        /*00bc*/ 	.word	0xffffffff


	//   ....[10]....
        /*00c0*/ 	.word	0xffffffff


	//   ....[11]....
        /*00c4*/ 	.word	0xffffffff


	//   ....[12]....
        /*00c8*/ 	.word	0xffffffff


	//   ....[13]....
        /*00cc*/ 	.word	0xffffffff


	//   ....[14]....
        /*00d0*/ 	.word	0xffffffff


	//   ....[15]....
        /*00d4*/ 	.word	0xffffffff


	//   ....[16]....
        /*00d8*/ 	.word	0xffffffff


	//   ....[17]....
        /*00dc*/ 	.word	0xffffffff


	//   ....[18]....
        /*00e0*/ 	.word	0xffffffff


	//   ....[19]....
        /*00e4*/ 	.word	0xffffffff


	//   ....[20]....
        /*00e8*/ 	.word	0xffffffff


	//   ....[21]....
        /*00ec*/ 	.word	0xffffffff


	//   ....[22]....
        /*00f0*/ 	.word	0xffffffff


	//   ....[23]....
        /*00f4*/ 	.word	0xffffffff


	//   ....[24]....
        /*00f8*/ 	.word	0xffffffff


	//   ....[25]....
        /*00fc*/ 	.word	0xffffffff


	//   ....[26]....
        /*0100*/ 	.word	0xffffffff


	//   ....[27]....
        /*0104*/ 	.word	0xffffffff


	//   ....[28]....
        /*0108*/ 	.word	0xffffffff


	//   ....[29]....
        /*010c*/ 	.word	0xffffffff


	//   ....[30]....
        /*0110*/ 	.word	0xffffffff


	//   ....[31]....
        /*0114*/ 	.word	0xffffffff


	//   ....[32]....
        /*0118*/ 	.word	0xffffffff


	//   ....[33]....
        /*011c*/ 	.word	0xffffffff


	//   ....[34]....
        /*0120*/ 	.word	0xffffffff


	//   ....[35]....
        /*0124*/ 	.word	0xffffffff


	//   ....[36]....
        /*0128*/ 	.word	0xffffffff


	//   ....[37]....
        /*012c*/ 	.word	0xffffffff


	//   ....[38]....
        /*0130*/ 	.word	0xffffffff


	//   ....[39]....
        /*0134*/ 	.word	0xffffffff


	//   ....[40]....
        /*0138*/ 	.word	0xffffffff


	//   ....[41]....
        /*013c*/ 	.word	0xffffffff


	//   ....[42]....
        /*0140*/ 	.word	0xffffffff


	//   ....[43]....
        /*0144*/ 	.word	0xffffffff


	//   ....[44]....
        /*0148*/ 	.word	0xffffffff


	//   ....[45]....
        /*014c*/ 	.word	0xffffffff


	//   ....[46]....
        /*0150*/ 	.word	0xffffffff


	//   ....[47]....
        /*0154*/ 	.word	0xffffffff


	//   ....[48]....
        /*0158*/ 	.word	0xffffffff


	//   ....[49]....
        /*015c*/ 	.word	0xffffffff


	//   ....[50]....
        /*0160*/ 	.word	0xffffffff


	//   ....[51]....
        /*0164*/ 	.word	0xffffffff


	//   ....[52]....
        /*0168*/ 	.word	0xffffffff


	//   ....[53]....
        /*016c*/ 	.word	0xffffffff


	//   ....[54]....
        /*0170*/ 	.word	0xffffffff


	//   ....[55]....
        /*0174*/ 	.word	0xffffffff


	//   ....[56]....
        /*0178*/ 	.word	0xffffffff


	//   ....[57]....
        /*017c*/ 	.word	0xffffffff


	//   ....[58]....
        /*0180*/ 	.word	0xffffffff


	//   ....[59]....
        /*0184*/ 	.word	0xffffffff


	//   ....[60]....
        /*0188*/ 	.word	0xffffffff


	//   ....[61]....
        /*018c*/ 	.word	0xffffffff


	//   ....[62]....
        /*0190*/ 	.word	0xffffffff


	//   ....[63]....
        /*0194*/ 	.word	0xffffffff


	//   ....[64]....
        /*0198*/ 	.word	0xffffffff


	//   ....[65]....
        /*019c*/ 	.word	0xffffffff


	//   ....[66]....
        /*01a0*/ 	.word	0xffffffff


	//   ....[67]....
        /*01a4*/ 	.word	0xffffffff


	//   ....[68]....
        /*01a8*/ 	.word	0xffffffff


	//   ....[69]....
        /*01ac*/ 	.word	0xffffffff


	//   ....[70]....
        /*01b0*/ 	.word	0xffffffff


	//   ....[71]....
        /*01b4*/ 	.word	0xffffffff


	//   ....[72]....
        /*01b8*/ 	.word	0xffffffff


	//   ....[73]....
        /*01bc*/ 	.word	0xffffffff


	//   ....[74]....
        /*01c0*/ 	.word	0xffffffff


	//   ....[75]....
        /*01c4*/ 	.word	0xffffffff


	//   ....[76]....
        /*01c8*/ 	.word	0xffffffff


	//   ....[77]....
        /*01cc*/ 	.word	0xffffffff


	//   ....[78]....
        /*01d0*/ 	.word	0xffffffff


	//   ....[79]....
        /*01d4*/ 	.word	0xffffffff


	//   ....[80]....
        /*01d8*/ 	.word	0xffffffff


	//   ....[81]....
        /*01dc*/ 	.word	0xffffffff


	//   ....[82]....
        /*01e0*/ 	.word	0xffffffff


	//   ....[83]....
        /*01e4*/ 	.word	0xffffffff


	//   ....[84]....
        /*01e8*/ 	.word	0xffffffff


	//   ....[85]....
        /*01ec*/ 	.word	0xffffffff


	//   ....[86]....
        /*01f0*/ 	.word	0xffffffff


	//   ....[87]....
        /*01f4*/ 	.word	0xffffffff


	//   ....[88]....
        /*01f8*/ 	.word	0xffffffff


	//   ....[89]....
        /*01fc*/ 	.word	0xffffffff


	//   ....[90]....
        /*0200*/ 	.word	0xffffffff


	//   ....[91]....
        /*0204*/ 	.word	0xffffffff


	//   ....[92]....
        /*0208*/ 	.word	0xffffffff


	//   ....[93]....
        /*020c*/ 	.word	0xffffffff


	//   ....[94]....
        /*0210*/ 	.word	0xffffffff


	//   ....[95]....
        /*0214*/ 	.word	0xffffffff


	//   ....[96]....
        /*0218*/ 	.word	0xffffffff


	//   ....[97]....
        /*021c*/ 	.word	0xffffffff


	//   ....[98]....
        /*0220*/ 	.word	0xffffffff


	//   ....[99]....
        /*0224*/ 	.word	0xffffffff


	//   ....[100]....
        /*0228*/ 	.word	0xffffffff


	//   ....[101]....
        /*022c*/ 	.word	0xffffffff


	//   ....[102]....
        /*0230*/ 	.word	0xffffffff


	//   ....[103]....
        /*0234*/ 	.word	0xffffffff


	//   ....[104]....
        /*0238*/ 	.word	0xffffffff


	//   ....[105]....
        /*023c*/ 	.word	0xffffffff


	//   ....[106]....
        /*0240*/ 	.word	0xffffffff


	//   ....[107]....
        /*0244*/ 	.word	0xffffffff


	//   ....[108]....
        /*0248*/ 	.word	0xffffffff


	//   ....[109]....
        /*024c*/ 	.word	0xffffffff


	//   ....[110]....
        /*0250*/ 	.word	0xffffffff


	//   ....[111]....
        /*0254*/ 	.word	0xffffffff


	//   ....[112]....
        /*0258*/ 	.word	0xffffffff


	//   ....[113]....
        /*025c*/ 	.word	0xffffffff


	//   ....[114]....
        /*0260*/ 	.word	0xffffffff


	//   ....[115]....
        /*0264*/ 	.word	0xffffffff


	//   ....[116]....
        /*0268*/ 	.word	0xffffffff


	//   ....[117]....
        /*026c*/ 	.word	0xffffffff


	//   ....[118]....
        /*0270*/ 	.word	0xffffffff


	//   ....[119]....
        /*0274*/ 	.word	0xffffffff


	//   ....[120]....
        /*0278*/ 	.word	0xffffffff


	//   ....[121]....
        /*027c*/ 	.word	0xffffffff


	//   ....[122]....
        /*0280*/ 	.word	0xffffffff


	//   ....[123]....
        /*0284*/ 	.word	0xffffffff


	//   ....[124]....
        /*0288*/ 	.word	0xffffffff


	//   ....[125]....
        /*028c*/ 	.word	0xffffffff


	//   ....[126]....
        /*0290*/ 	.word	0xffffffff


	//   ....[127]....
        /*0294*/ 	.word	0xffffffff


	//   ....[128]....
        /*0298*/ 	.word	0xffffffff


	//   ....[129]....
        /*029c*/ 	.word	0xffffffff


	//   ....[130]....
        /*02a0*/ 	.word	0xffffffff


	//   ....[131]....
        /*02a4*/ 	.word	0xffffffff


	//   ....[132]....
        /*02a8*/ 	.word	0xffffffff


	//   ....[133]....
        /*02ac*/ 	.word	0xffffffff


	//   ....[134]....
        /*02b0*/ 	.word	0xffffffff


	//   ....[135]....
        /*02b4*/ 	.word	0xffffffff


	//   ....[136]....
        /*02b8*/ 	.word	0xffffffff


	//   ....[137]....
        /*02bc*/ 	.word	0xffffffff


	//   ....[138]....
        /*02c0*/ 	.word	0xffffffff


	//   ....[139]....
        /*02c4*/ 	.word	0xffffffff


	//   ....[140]....
        /*02c8*/ 	.word	0xffffffff


	//   ....[141]....
        /*02cc*/ 	.word	0xffffffff


	//   ....[142]....
        /*02d0*/ 	.word	0xffffffff


	//   ....[143]....
        /*02d4*/ 	.word	0xffffffff


	//   ....[144]....
        /*02d8*/ 	.word	0xffffffff


	//   ....[145]....
        /*02dc*/ 	.word	0xffffffff


	//   ....[146]....
        /*02e0*/ 	.word	0xffffffff


	//   ....[147]....
        /*02e4*/ 	.word	0xffffffff


	//   ....[148]....
        /*02e8*/ 	.word	0xffffffff


	//   ....[149]....
        /*02ec*/ 	.word	0xffffffff


	//   ....[150]....
        /*02f0*/ 	.word	0xffffffff


	//   ....[151]....
        /*02f4*/ 	.word	0xffffffff


	//   ....[152]....
        /*02f8*/ 	.word	0xffffffff


	//   ....[153]....
        /*02fc*/ 	.word	0xffffffff


	//   ....[154]....
        /*0300*/ 	.word	0xffffffff


	//   ....[155]....
        /*0304*/ 	.word	0xffffffff


	//   ....[156]....
        /*0308*/ 	.word	0xffffffff


	//   ....[157]....
        /*030c*/ 	.word	0xffffffff


	//   ....[158]....
        /*0310*/ 	.word	0xffffffff


	//   ....[159]....
        /*0314*/ 	.word	0xffffffff


	//   ....[160]....
        /*0318*/ 	.word	0xffffffff


	//   ....[161]....
        /*031c*/ 	.word	0xffffffff


	//   ....[162]....
        /*0320*/ 	.word	0xffffffff


	//   ....[163]....
        /*0324*/ 	.word	0xffffffff


	//   ....[164]....
        /*0328*/ 	.word	0xffffffff


	//   ....[165]....
        /*032c*/ 	.word	0xffffffff


	//   ....[166]....
        /*0330*/ 	.word	0xffffffff


	//   ....[167]....
        /*0334*/ 	.word	0xffffffff


	//   ....[168]....
        /*0338*/ 	.word	0xffffffff


	//   ....[169]....
        /*033c*/ 	.word	0xffffffff


	//   ....[170]....
        /*0340*/ 	.word	0xffffffff


	//   ....[171]....
        /*0344*/ 	.word	0xffffffff


	//   ....[172]....
        /*0348*/ 	.word	0xffffffff


	//   ....[173]....
        /*034c*/ 	.word	0xffffffff


	//   ....[174]....
        /*0350*/ 	.word	0xffffffff


	//   ....[175]....
        /*0354*/ 	.word	0xffffffff


	//   ....[176]....
        /*0358*/ 	.word	0xffffffff


	//   ....[177]....
        /*035c*/ 	.word	0xffffffff


	//   ....[178]....
        /*0360*/ 	.word	0xffffffff


	//   ....[179]....
        /*0364*/ 	.word	0xffffffff


	//   ....[180]....
        /*0368*/ 	.word	0xffffffff


	//   ....[181]....
        /*036c*/ 	.word	0xffffffff


	//   ....[182]....
        /*0370*/ 	.word	0xffffffff


	//   ....[183]....
        /*0374*/ 	.word	0xffffffff


	//   ....[184]....
        /*0378*/ 	.word	0xffffffff


	//   ....[185]....
        /*037c*/ 	.word	0xffffffff


	//   ....[186]....
        /*0380*/ 	.word	0xffffffff


	//   ....[187]....
        /*0384*/ 	.word	0xffffffff


	//   ....[188]....
        /*0388*/ 	.word	0xffffffff


	//   ....[189]....
        /*038c*/ 	.word	0xffffffff


	//   ....[190]....
        /*0390*/ 	.word	0xffffffff


	//   ....[191]....
        /*0394*/ 	.word	0xffffffff


	//   ....[192]....
        /*0398*/ 	.word	0xffffffff


	//   ....[193]....
        /*039c*/ 	.word	0xffffffff


	//   ....[194]....
        /*03a0*/ 	.word	0xffffffff


	//   ....[195]....
        /*03a4*/ 	.word	0xffffffff


	//   ....[196]....
        /*03a8*/ 	.word	0xffffffff


	//   ....[197]....
        /*03ac*/ 	.word	0xffffffff


	//   ....[198]....
        /*03b0*/ 	.word	0xffffffff


	//   ....[199]....
        /*03b4*/ 	.word	0xffffffff


	//   ....[200]....
        /*03b8*/ 	.word	0xffffffff


	//   ....[201]....
        /*03bc*/ 	.word	0xffffffff


	//   ....[202]....
        /*03c0*/ 	.word	0xffffffff


	//   ....[203]....
        /*03c4*/ 	.word	0xffffffff


	//   ....[204]....
        /*03c8*/ 	.word	0xffffffff


	//   ....[205]....
        /*03cc*/ 	.word	0xffffffff


	//   ....[206]....
        /*03d0*/ 	.word	0xffffffff


	//   ....[207]....
        /*03d4*/ 	.word	0xffffffff


	//   ....[208]....
        /*03d8*/ 	.word	0xffffffff


	//   ....[209]....
        /*03dc*/ 	.word	0xffffffff


	//   ....[210]....
        /*03e0*/ 	.word	0xffffffff


	//   ....[211]....
        /*03e4*/ 	.word	0xffffffff


	//   ....[212]....
        /*03e8*/ 	.word	0xffffffff


	//   ....[213]....
        /*03ec*/ 	.word	0xffffffff


	//   ....[214]....
        /*03f0*/ 	.word	0xffffffff


	//   ....[215]....
        /*03f4*/ 	.word	0xffffffff


	//   ....[216]....
        /*03f8*/ 	.word	0xffffffff


	//   ....[217]....
        /*03fc*/ 	.word	0xffffffff


	//   ....[218]....
        /*0400*/ 	.word	0xffffffff


	//   ....[219]....
        /*0404*/ 	.word	0xffffffff


	//   ....[220]....
        /*0408*/ 	.word	0xffffffff


	//   ....[221]....
        /*040c*/ 	.word	0xffffffff


	//   ....[222]....
        /*0410*/ 	.word	0xffffffff


	//   ....[223]....
        /*0414*/ 	.word	0xffffffff


	//   ....[224]....
        /*0418*/ 	.word	0xffffffff


	//   ....[225]....
        /*041c*/ 	.word	0xffffffff


	//   ....[226]....
        /*0420*/ 	.word	0xffffffff


	//   ....[227]....
        /*0424*/ 	.word	0xffffffff


	//   ....[228]....
        /*0428*/ 	.word	0xffffffff


	//   ....[229]....
        /*042c*/ 	.word	0xffffffff


	//   ....[230]....
        /*0430*/ 	.word	0xffffffff


	//   ....[231]....
        /*0434*/ 	.word	0xffffffff


	//   ....[232]....
        /*0438*/ 	.word	0xffffffff


	//   ....[233]....
        /*043c*/ 	.word	0xffffffff


	//   ....[234]....
        /*0440*/ 	.word	0xffffffff


	//   ....[235]....
        /*0444*/ 	.word	0xffffffff


	//   ....[236]....
        /*0448*/ 	.word	0xffffffff


	//   ....[237]....
        /*044c*/ 	.word	0xffffffff


	//   ....[238]....
        /*0450*/ 	.word	0xffffffff


	//   ....[239]....
        /*0454*/ 	.word	0xffffffff


	//   ....[240]....
        /*0458*/ 	.word	0xffffffff


	//   ....[241]....
        /*045c*/ 	.word	0xffffffff


	//   ....[242]....
        /*0460*/ 	.word	0xffffffff


	//   ....[243]....
        /*0464*/ 	.word	0xffffffff


	//   ....[244]....
        /*0468*/ 	.word	0xffffffff


	//   ....[245]....
        /*046c*/ 	.word	0xffffffff


	//   ....[246]....
        /*0470*/ 	.word	0xffffffff


	//   ....[247]....
        /*0474*/ 	.word	0xffffffff


	//   ....[248]....
        /*0478*/ 	.word	0xffffffff


	//   ....[249]....
        /*047c*/ 	.word	0xffffffff


	//   ....[250]....
        /*0480*/ 	.word	0xffffffff


	//   ....[251]....
        /*0484*/ 	.word	0xffffffff


	//   ....[252]....
        /*0488*/ 	.word	0xffffffff


	//   ....[253]....
        /*048c*/ 	.word	0xffffffff


	//   ....[254]....
        /*0490*/ 	.word	0xffffffff


	//   ....[255]....
        /*0494*/ 	.word	0xffffffff


	//   ....[0]....
        /*0498*/ 	.word	0xffffffff


	//   ....[1]....
        /*049c*/ 	.word	0xffffffff


	//   ....[2]....
        /*04a0*/ 	.word	0xffffffff


	//   ....[3]....
        /*04a4*/ 	.word	0xffffffff


	//   ....[4]....
        /*04a8*/ 	.word	0xffffffff


	//   ....[5]....
        /*04ac*/ 	.word	0xffffffff


	//   ....[6]....
        /*04b0*/ 	.word	0xffffffff


	//   ....[7]....
        /*04b4*/ 	.word	0xffffffff


	//   ....[8]....
        /*04b8*/ 	.word	0xffffffff


	//   ....[9]....
        /*04bc*/ 	.word	0xffffffff


	//   ....[10]....
        /*04c0*/ 	.word	0xffffffff


	//   ....[11]....
        /*04c4*/ 	.word	0xffffffff


	//   ....[12]....
        /*04c8*/ 	.word	0xffffffff


	//   ....[13]....
        /*04cc*/ 	.word	0xffffffff


	//   ....[14]....
        /*04d0*/ 	.word	0xffffffff


	//   ....[15]....
        /*04d4*/ 	.word	0xffffffff


	//   ....[16]....
        /*04d8*/ 	.word	0xffffffff


	//   ....[17]....
        /*04dc*/ 	.word	0xffffffff


	//   ....[18]....
        /*04e0*/ 	.word	0xffffffff


	//   ....[19]....
        /*04e4*/ 	.word	0xffffffff


	//   ....[20]....
        /*04e8*/ 	.word	0xffffffff


	//   ....[21]....
        /*04ec*/ 	.word	0xffffffff


	//   ....[22]....
        /*04f0*/ 	.word	0xffffffff


	//   ....[23]....
        /*04f4*/ 	.word	0xffffffff


	//   ....[24]....
        /*04f8*/ 	.word	0xffffffff


	//   ....[25]....
        /*04fc*/ 	.word	0xffffffff


	//   ....[26]....
        /*0500*/ 	.word	0xffffffff


	//   ....[27]....
        /*0504*/ 	.word	0xffffffff


	//   ....[28]....
        /*0508*/ 	.word	0xffffffff


	//   ....[29]....
        /*050c*/ 	.word	0xffffffff


	//   ....[30]....
        /*0510*/ 	.word	0xffffffff


	//   ....[31]....
        /*0514*/ 	.word	0xffffffff


	//   ....[32]....
        /*0518*/ 	.word	0xffffffff


	//   ....[33]....
        /*051c*/ 	.word	0xffffffff


	//   ....[34]....
        /*0520*/ 	.word	0xffffffff


	//   ....[35]....
        /*0524*/ 	.word	0xffffffff


	//   ....[36]....
        /*0528*/ 	.word	0xffffffff


	//   ....[37]....
        /*052c*/ 	.word	0xffffffff


	//   ....[38]....
        /*0530*/ 	.word	0xffffffff


	//   ....[39]....
        /*0534*/ 	.word	0xffffffff


	//   ....[40]....
        /*0538*/ 	.word	0xffffffff


	//   ....[41]....
        /*053c*/ 	.word	0xffffffff


	//   ....[42]....
        /*0540*/ 	.word	0xffffffff


	//   ....[43]....
        /*0544*/ 	.word	0xffffffff


	//   ....[44]....
        /*0548*/ 	.word	0xffffffff


	//   ....[45]....
        /*054c*/ 	.word	0xffffffff


	//   ....[46]....
        /*0550*/ 	.word	0xffffffff


	//   ....[47]....
        /*0554*/ 	.word	0xffffffff


	//   ....[48]....
        /*0558*/ 	.word	0xffffffff


	//   ....[49]....
        /*055c*/ 	.word	0xffffffff


	//   ....[50]....
        /*0560*/ 	.word	0xffffffff


	//   ....[51]....
        /*0564*/ 	.word	0xffffffff


	//   ....[52]....
        /*0568*/ 	.word	0xffffffff


	//   ....[53]....
        /*056c*/ 	.word	0xffffffff


	//   ....[54]....
        /*0570*/ 	.word	0xffffffff


	//   ....[55]....
        /*0574*/ 	.word	0xffffffff


	//   ....[56]....
        /*0578*/ 	.word	0xffffffff


	//   ....[57]....
        /*057c*/ 	.word	0xffffffff


	//   ....[58]....
        /*0580*/ 	.word	0xffffffff


	//   ....[59]....
        /*0584*/ 	.word	0xffffffff


	//   ....[60]....
        /*0588*/ 	.word	0xffffffff


	//   ....[61]....
        /*058c*/ 	.word	0xffffffff


	//   ....[62]....
        /*0590*/ 	.word	0xffffffff


	//   ....[63]....
        /*0594*/ 	.word	0xffffffff


	//   ....[64]....
        /*0598*/ 	.word	0xffffffff


	//   ....[65]....
        /*059c*/ 	.word	0xffffffff


	//   ....[66]....
        /*05a0*/ 	.word	0xffffffff


	//   ....[67]....
        /*05a4*/ 	.word	0xffffffff


	//   ....[68]....
        /*05a8*/ 	.word	0xffffffff


	//   ....[69]....
        /*05ac*/ 	.word	0xffffffff


	//   ....[70]....
        /*05b0*/ 	.word	0xffffffff


	//   ....[71]....
        /*05b4*/ 	.word	0xffffffff


	//   ....[72]....
        /*05b8*/ 	.word	0xffffffff


	//   ....[73]....
        /*05bc*/ 	.word	0xffffffff


	//   ....[74]....
        /*05c0*/ 	.word	0xffffffff


	//   ....[75]....
        /*05c4*/ 	.word	0xffffffff


	//   ....[76]....
        /*05c8*/ 	.word	0xffffffff


	//   ....[77]....
        /*05cc*/ 	.word	0xffffffff


	//   ....[78]....
        /*05d0*/ 	.word	0xffffffff


	//   ....[79]....
        /*05d4*/ 	.word	0xffffffff


	//   ....[80]....
        /*05d8*/ 	.word	0xffffffff


	//   ....[81]....
        /*05dc*/ 	.word	0xffffffff


	//   ....[82]....
        /*05e0*/ 	.word	0xffffffff


	//   ....[83]....
        /*05e4*/ 	.word	0xffffffff


	//   ....[84]....
        /*05e8*/ 	.word	0xffffffff


	//   ....[85]....
        /*05ec*/ 	.word	0xffffffff


	//   ....[86]....
        /*05f0*/ 	.word	0xffffffff


	//   ....[87]....
        /*05f4*/ 	.word	0xffffffff


	//   ....[88]....
        /*05f8*/ 	.word	0xffffffff


	//   ....[89]....
        /*05fc*/ 	.word	0x0500005a


	//   ....[90]....
        /*0600*/ 	.word	0x0500005a


	//   ....[91]....
        /*0604*/ 	.word	0x0500005a


	//   ....[92]....
        /*0608*/ 	.word	0x0500005a


	//   ....[93]....
        /*060c*/ 	.word	0x0500005a


	//   ....[94]....
        /*0610*/ 	.word	0x0500005a


	//   ....[95]....
        /*0614*/ 	.word	0x0500005a


	//   ....[96]....
        /*0618*/ 	.word	0x0500005a


	//   ....[97]....
        /*061c*/ 	.word	0x0500005a


	//   ....[98]....
        /*0620*/ 	.word	0x0500005a


	//   ....[99]....
        /*0624*/ 	.word	0x0500005a


	//   ....[100]....
        /*0628*/ 	.word	0x0500005a


	//   ....[101]....
        /*062c*/ 	.word	0x0500005a


	//   ....[102]....
        /*0630*/ 	.word	0x0500005a


	//   ....[103]....
        /*0634*/ 	.word	0x0500005a


	//   ....[104]....
        /*0638*/ 	.word	0x0500005a


	//   ....[105]....
        /*063c*/ 	.word	0x0500005a


	//   ....[106]....
        /*0640*/ 	.word	0x0500005a


	//   ....[107]....
        /*0644*/ 	.word	0x0500005a


	//   ....[108]....
        /*0648*/ 	.word	0x0500005a


	//   ....[109]....
        /*064c*/ 	.word	0x0500005a


	//   ....[110]....
        /*0650*/ 	.word	0x0500005a


	//   ....[111]....
        /*0654*/ 	.word	0x0500005a


	//   ....[112]....
        /*0658*/ 	.word	0x0500005a


	//   ....[113]....
        /*065c*/ 	.word	0x0500005a


	//   ....[114]....
        /*0660*/ 	.word	0x0500005a


	//   ....[115]....
        /*0664*/ 	.word	0x0500005a


	//   ....[116]....
        /*0668*/ 	.word	0x0500005a


	//   ....[117]....
        /*066c*/ 	.word	0x0500005a


	//   ....[118]....
        /*0670*/ 	.word	0x0500005a


	//   ....[119]....
        /*0674*/ 	.word	0x0500005a


	//   ....[120]....
        /*0678*/ 	.word	0x0500005a


	//   ....[121]....
        /*067c*/ 	.word	0x0500005a


	//   ....[122]....
        /*0680*/ 	.word	0x0500005a


	//   ....[123]....
        /*0684*/ 	.word	0x0500005a


	//   ....[124]....
        /*0688*/ 	.word	0x0500005a


	//   ....[125]....
        /*068c*/ 	.word	0x0500005a


	//   ....[126]....
        /*0690*/ 	.word	0x0500005a


	//   ....[127]....
        /*0694*/ 	.word	0x0500005a


	//   ....[128]....
        /*0698*/ 	.word	0x0500005a


	//   ....[129]....
        /*069c*/ 	.word	0x0500005a


	//   ....[130]....
        /*06a0*/ 	.word	0x0500005a


	//   ....[131]....
        /*06a4*/ 	.word	0x0500005a


	//   ....[132]....
        /*06a8*/ 	.word	0x0500005a


	//   ....[133]....
        /*06ac*/ 	.word	0x0500005a


	//   ....[134]....
        /*06b0*/ 	.word	0x0500005a


	//   ....[135]....
        /*06b4*/ 	.word	0x0500005a


	//   ....[136]....
        /*06b8*/ 	.word	0x0500005a


	//   ....[137]....
        /*06bc*/ 	.word	0x0500005a


	//   ....[138]....
        /*06c0*/ 	.word	0x0500005a


	//   ....[139]....
        /*06c4*/ 	.word	0x0500005a


	//   ....[140]....
        /*06c8*/ 	.word	0x0500005a


	//   ....[141]....
        /*06cc*/ 	.word	0x0500005a


	//   ....[142]....
        /*06d0*/ 	.word	0x0500005a


	//   ....[143]....
        /*06d4*/ 	.word	0x0500005a


	//   ....[144]....
        /*06d8*/ 	.word	0x0500005a


	//   ....[145]....
        /*06dc*/ 	.word	0x0500005a


	//   ....[146]....
        /*06e0*/ 	.word	0x0500005a


	//   ....[147]....
        /*06e4*/ 	.word	0x0500005a


	//   ....[148]....
        /*06e8*/ 	.word	0x0500005a


	//   ....[149]....
        /*06ec*/ 	.word	0x0500005a


	//   ....[150]....
        /*06f0*/ 	.word	0x0500005a


	//   ....[151]....
        /*06f4*/ 	.word	0x0500005a


	//   ....[152]....
        /*06f8*/ 	.word	0x0500005a


	//   ....[153]....
        /*06fc*/ 	.word	0x0500005a


	//   ....[154]....
        /*0700*/ 	.word	0x0500005a


	//   ....[155]....
        /*0704*/ 	.word	0x0500005a


	//   ....[156]....
        /*0708*/ 	.word	0x0500005a


	//   ....[157]....
        /*070c*/ 	.word	0x0500005a


	//   ....[158]....
        /*0710*/ 	.word	0x0500005a


	//   ....[159]....
        /*0714*/ 	.word	0x0500005a


	//   ....[160]....
        /*0718*/ 	.word	0x0500005a


	//   ....[161]....
        /*071c*/ 	.word	0x0500005a


	//   ....[162]....
        /*0720*/ 	.word	0x0500005a


	//   ....[163]....
        /*0724*/ 	.word	0x0500005a


	//   ....[164]....
        /*0728*/ 	.word	0x0500005a


	//   ....[165]....
        /*072c*/ 	.word	0x0500005a


	//   ....[166]....
        /*0730*/ 	.word	0x0500005a


	//   ....[167]....
        /*0734*/ 	.word	0x0500005a


	//   ....[168]....
        /*0738*/ 	.word	0x0500005a


	//   ....[169]....
        /*073c*/ 	.word	0x0500005a


	//   ....[170]....
        /*0740*/ 	.word	0x0500005a


	//   ....[171]....
        /*0744*/ 	.word	0x0500005a


	//   ....[172]....
        /*0748*/ 	.word	0x0500005a


	//   ....[173]....
        /*074c*/ 	.word	0x0500005a


	//   ....[174]....
        /*0750*/ 	.word	0x0500005a


	//   ....[175]....
        /*0754*/ 	.word	0x0500005a


	//   ....[176]....
        /*0758*/ 	.word	0x0500005a


	//   ....[177]....
        /*075c*/ 	.word	0x0500005a


	//   ....[178]....
        /*0760*/ 	.word	0x0500005a


	//   ....[179]....
        /*0764*/ 	.word	0x0500005a


	//   ....[180]....
        /*0768*/ 	.word	0x0500005a


	//   ....[181]....
        /*076c*/ 	.word	0x0500005a


	//   ....[182]....
        /*0770*/ 	.word	0x0500005a


	//   ....[183]....
        /*0774*/ 	.word	0x0500005a


	//   ....[184]....
        /*0778*/ 	.word	0x0500005a


	//   ....[185]....
        /*077c*/ 	.word	0x0500005a


	//   ....[186]....
        /*0780*/ 	.word	0x0500005a


	//   ....[187]....
        /*0784*/ 	.word	0x0500005a


	//   ....[188]....
        /*0788*/ 	.word	0x0500005a


	//   ....[189]....
        /*078c*/ 	.word	0x0500005a


	//   ....[190]....
        /*0790*/ 	.word	0x0500005a


	//   ....[191]....
        /*0794*/ 	.word	0x0500005a


	//   ....[192]....
        /*0798*/ 	.word	0x0500005a


	//   ....[193]....
        /*079c*/ 	.word	0x0500005a


	//   ....[194]....
        /*07a0*/ 	.word	0x0500005a


	//   ....[195]....
        /*07a4*/ 	.word	0x0500005a


	//   ....[196]....
        /*07a8*/ 	.word	0x0500005a


	//   ....[197]....
        /*07ac*/ 	.word	0x0500005a


	//   ....[198]....
        /*07b0*/ 	.word	0x0500005a


	//   ....[199]....
        /*07b4*/ 	.word	0x0500005a


	//   ....[200]....
        /*07b8*/ 	.word	0x0500005a


	//   ....[201]....
        /*07bc*/ 	.word	0x0500005a


	//   ....[202]....
        /*07c0*/ 	.word	0x0500005a


	//   ....[203]....
        /*07c4*/ 	.word	0x0500005a


	//   ....[204]....
        /*07c8*/ 	.word	0x0500005a


	//   ....[205]....
        /*07cc*/ 	.word	0x0500005a


	//   ....[206]....
        /*07d0*/ 	.word	0x0500005a


	//   ....[207]....
        /*07d4*/ 	.word	0x0500005a


	//   ....[208]....
        /*07d8*/ 	.word	0x0500005a


	//   ....[209]....
        /*07dc*/ 	.word	0x0500005a


	//   ....[210]....
        /*07e0*/ 	.word	0x0500005a


	//   ....[211]....
        /*07e4*/ 	.word	0x0500005a


	//   ....[212]....
        /*07e8*/ 	.word	0x0500005a


	//   ....[213]....
        /*07ec*/ 	.word	0x0500005a


	//   ....[214]....
        /*07f0*/ 	.word	0x0500005a


	//   ....[215]....
        /*07f4*/ 	.word	0x0500005a


	//   ....[216]....
        /*07f8*/ 	.word	0x0500005a


	//   ....[217]....
        /*07fc*/ 	.word	0x0500005a


	//   ....[218]....
        /*0800*/ 	.word	0x0500005a


	//   ....[219]....
        /*0804*/ 	.word	0x0500005a


	//   ....[220]....
        /*0808*/ 	.word	0x0500005a


	//   ....[221]....
        /*080c*/ 	.word	0x0500005a


	//   ....[222]....
        /*0810*/ 	.word	0x0500005a


	//   ....[223]....
        /*0814*/ 	.word	0x0500005a


	//   ....[224]....
        /*0818*/ 	.word	0x0500005a


	//   ....[225]....
        /*081c*/ 	.word	0x0500005a


	//   ....[226]....
        /*0820*/ 	.word	0x0500005a


	//   ....[227]....
        /*0824*/ 	.word	0x0500005a


	//   ....[228]....
        /*0828*/ 	.word	0x0500005a


	//   ....[229]....
        /*082c*/ 	.word	0x0500005a


	//   ....[230]....
        /*0830*/ 	.word	0x0500005a


	//   ....[231]....
        /*0834*/ 	.word	0x0500005a


	//   ....[232]....
        /*0838*/ 	.word	0x0500005a


	//   ....[233]....
        /*083c*/ 	.word	0x0500005a


	//   ....[234]....
        /*0840*/ 	.word	0x0500005a


	//   ....[235]....
        /*0844*/ 	.word	0x0500005a


	//   ....[236]....
        /*0848*/ 	.word	0x0500005a


	//   ....[237]....
        /*084c*/ 	.word	0x0500005a


	//   ....[238]....
        /*0850*/ 	.word	0x0500005a


	//   ....[239]....
        /*0854*/ 	.word	0x0500005a


	//   ....[240]....
        /*0858*/ 	.word	0x0500005a


	//   ....[241]....
        /*085c*/ 	.word	0x0500005a


	//   ....[242]....
        /*0860*/ 	.word	0x0500005a


	//   ....[243]....
        /*0864*/ 	.word	0x0500005a


	//   ....[244]....
        /*0868*/ 	.word	0x0500005a


	//   ....[245]....
        /*086c*/ 	.word	0x0500005a


	//   ....[246]....
        /*0870*/ 	.word	0x0500005a


	//   ....[247]....
        /*0874*/ 	.word	0x0500005a


	//   ....[248]....
        /*0878*/ 	.word	0x0500005a


	//   ....[249]....
        /*087c*/ 	.word	0x0500005a


	//   ....[250]....
        /*0880*/ 	.word	0x0500005a


	//   ....[251]....
        /*0884*/ 	.word	0x0500005a


	//   ....[252]....
        /*0888*/ 	.word	0x0500005a


	//   ....[253]....
        /*088c*/ 	.word	0x0500005a


	//   ....[254]....
        /*0890*/ 	.word	0x0500005a


	//   ....[255]....
        /*0894*/ 	.word	0x0500005a


	//   ....[0]....
        /*0898*/ 	.word	0x0500005a


	//   ....[1]....
        /*089c*/ 	.word	0x0500005a


	//   ....[2]....
        /*08a0*/ 	.word	0x0500005a


	//   ....[3]....
        /*08a4*/ 	.word	0x0500005a


	//   ....[4]....
        /*08a8*/ 	.word	0x0500005a


	//   ....[5]....
        /*08ac*/ 	.word	0x0500005a


	//   ....[6]....
        /*08b0*/ 	.word	0x0500005a


	//   ....[7]....
        /*08b4*/ 	.word	0x0500005a


	//   ....[8]....
        /*08b8*/ 	.word	0x0500005a


	//   ....[9]....
        /*08bc*/ 	.word	0x0500005a


	//   ....[10]....
        /*08c0*/ 	.word	0x0500005a


	//   ....[11]....
        /*08c4*/ 	.word	0x0500005a


	//   ....[12]....
        /*08c8*/ 	.word	0x0500005a


	//   ....[13]....
        /*08cc*/ 	.word	0x0500005a


	//   ....[14]....
        /*08d0*/ 	.word	0x0500005a


	//   ....[15]....
        /*08d4*/ 	.word	0x0500005a


	//   ....[16]....
        /*08d8*/ 	.word	0x0500005a


	//   ....[17]....
        /*08dc*/ 	.word	0x0500005a


	//   ....[18]....
        /*08e0*/ 	.word	0x0500005a


	//   ....[19]....
        /*08e4*/ 	.word	0x0500005a


	//   ....[20]....
        /*08e8*/ 	.word	0x0500005a


	//   ....[21]....
        /*08ec*/ 	.word	0x0500005a


	//   ....[22]....
        /*08f0*/ 	.word	0x0500005a


	//   ....[23]....
        /*08f4*/ 	.word	0x0500005a


	//   ....[24]....
        /*08f8*/ 	.word	0x0500005a


	//   ....[25]....
        /*08fc*/ 	.word	0x0500005a


	//   ....[26]....
        /*0900*/ 	.word	0x0500005a


	//   ....[27]....
        /*0904*/ 	.word	0x0500005a


	//   ....[28]....
        /*0908*/ 	.word	0x0500005a


	//   ....[29]....
        /*090c*/ 	.word	0x0500005a


	//   ....[30]....
        /*0910*/ 	.word	0x0500005a


	//   ....[31]....
        /*0914*/ 	.word	0x0500005a


	//   ....[32]....
        /*0918*/ 	.word	0x0500005a


	//   ....[33]....
        /*091c*/ 	.word	0x0500005a


	//   ....[34]....
        /*0920*/ 	.word	0x0500005a


	//   ....[35]....
        /*0924*/ 	.word	0x0500005a


	//   ....[36]....
        /*0928*/ 	.word	0x0500005a


	//   ....[37]....
        /*092c*/ 	.word	0x0500005a


	//   ....[38]....
        /*0930*/ 	.word	0x0500005a


	//   ....[39]....
        /*0934*/ 	.word	0x0500005a


	//   ....[40]....
        /*0938*/ 	.word	0x0500005a


	//   ....[41]....
        /*093c*/ 	.word	0x0500005a


	//   ....[42]....
        /*0940*/ 	.word	0x0500005a


	//   ....[43]....
        /*0944*/ 	.word	0x0500005a


	//   ....[44]....
        /*0948*/ 	.word	0x0500005a


	//   ....[45]....
        /*094c*/ 	.word	0x0500005a


	//   ....[46]....
        /*0950*/ 	.word	0x0500005a


	//   ....[47]....
        /*0954*/ 	.word	0x0500005a


	//   ....[48]....
        /*0958*/ 	.word	0x0500005a


	//   ....[49]....
        /*095c*/ 	.word	0x0500005a


	//   ....[50]....
        /*0960*/ 	.word	0x0500005a


	//   ....[51]....
        /*0964*/ 	.word	0x0500005a


	//   ....[52]....
        /*0968*/ 	.word	0x0500005a


	//   ....[53]....
        /*096c*/ 	.word	0x0500005a


	//   ....[54]....
        /*0970*/ 	.word	0x0500005a


	//   ....[55]....
        /*0974*/ 	.word	0x0500005a


	//   ....[56]....
        /*0978*/ 	.word	0x0500005a


	//   ....[57]....
        /*097c*/ 	.word	0x0500005a


	//   ....[58]....
        /*0980*/ 	.word	0x0500005a


	//   ....[59]....
        /*0984*/ 	.word	0x0500005a


	//   ....[60]....
        /*0988*/ 	.word	0x0500005a


	//   ....[61]....
        /*098c*/ 	.word	0x0500005a


	//   ....[62]....
        /*0990*/ 	.word	0x0500005a


	//   ....[63]....
        /*0994*/ 	.word	0x0500005a


	//   ....[64]....
        /*0998*/ 	.word	0x0500005a


	//   ....[65]....
        /*099c*/ 	.word	0x0500005a


	//   ....[66]....
        /*09a0*/ 	.word	0x0500005a


	//   ....[67]....
        /*09a4*/ 	.word	0x0500005a


	//   ....[68]....
        /*09a8*/ 	.word	0x0500005a


	//   ....[69]....
        /*09ac*/ 	.word	0x0500005a


	//   ....[70]....
        /*09b0*/ 	.word	0x0500005a


	//   ....[71]....
        /*09b4*/ 	.word	0x0500005a


	//   ....[72]....
        /*09b8*/ 	.word	0x0500005a


	//   ....[73]....
        /*09bc*/ 	.word	0x0500005a


	//   ....[74]....
        /*09c0*/ 	.word	0x0500005a


	//   ....[75]....
        /*09c4*/ 	.word	0x0500005a


	//   ....[76]....
        /*09c8*/ 	.word	0x0500005a


	//   ....[77]....
        /*09cc*/ 	.word	0x0500005a


	//   ....[78]....
        /*09d0*/ 	.word	0x0500005a


	//   ....[79]....
        /*09d4*/ 	.word	0x0500005a


	//   ....[80]....
        /*09d8*/ 	.word	0x0500005a


	//   ....[81]....
        /*09dc*/ 	.word	0x0500005a


	//   ....[82]....
        /*09e0*/ 	.word	0x0500005a


	//   ....[83]....
        /*09e4*/ 	.word	0x0500005a


	//   ....[84]....
        /*09e8*/ 	.word	0x0500005a


	//   ....[85]....
        /*09ec*/ 	.word	0x0500005a


	//   ....[86]....
        /*09f0*/ 	.word	0x0500005a


	//   ....[87]....
        /*09f4*/ 	.word	0x0500005a


	//   ....[88]....
        /*09f8*/ 	.word	0x0500005a


	//   ....[89]....
        /*09fc*/ 	.word	0x0500005a


	//   ....[90]....
        /*0a00*/ 	.word	0x0500005a


	//   ....[91]....
        /*0a04*/ 	.word	0x0500005a


	//   ....[92]....
        /*0a08*/ 	.word	0x0500005a


	//   ....[93]....
        /*0a0c*/ 	.word	0x0500005a


	//   ....[94]....
        /*0a10*/ 	.word	0x0500005a


	//   ....[95]....
        /*0a14*/ 	.word	0x0500005a


	//   ....[96]....
        /*0a18*/ 	.word	0x0500005a


	//   ....[97]....
        /*0a1c*/ 	.word	0x0500005a


	//   ....[98]....
        /*0a20*/ 	.word	0x0500005a


	//   ....[99]....
        /*0a24*/ 	.word	0x0500005a


	//   ....[100]....
        /*0a28*/ 	.word	0x0500005a


	//   ....[101]....
        /*0a2c*/ 	.word	0x0500005a


	//   ....[102]....
        /*0a30*/ 	.word	0x0500005a


	//   ....[103]....
        /*0a34*/ 	.word	0x0500005a


	//   ....[104]....
        /*0a38*/ 	.word	0x0500005a


	//   ....[105]....
        /*0a3c*/ 	.word	0x0500005a


	//   ....[106]....
        /*0a40*/ 	.word	0x0500005a


	//   ....[107]....
        /*0a44*/ 	.word	0x0500005a


	//   ....[108]....
        /*0a48*/ 	.word	0x0500005a


	//   ....[109]....
        /*0a4c*/ 	.word	0x0500005a


	//   ....[110]....
        /*0a50*/ 	.word	0x0500005a


	//   ....[111]....
        /*0a54*/ 	.word	0x0500005a


	//   ....[112]....
        /*0a58*/ 	.word	0x0500005a


	//   ....[113]....
        /*0a5c*/ 	.word	0x0500005a


	//   ....[114]....
        /*0a60*/ 	.word	0x0500005a


	//   ....[115]....
        /*0a64*/ 	.word	0x0500005a


	//   ....[116]....
        /*0a68*/ 	.word	0x0500005a


	//   ....[117]....
        /*0a6c*/ 	.word	0x0500005a


	//   ....[118]....
        /*0a70*/ 	.word	0x0500005a


	//   ....[119]....
        /*0a74*/ 	.word	0x0500005a


	//   ....[120]....
        /*0a78*/ 	.word	0x0500005a


	//   ....[121]....
        /*0a7c*/ 	.word	0x0500005a


	//   ....[122]....
        /*0a80*/ 	.word	0x0500005a


	//   ....[123]....
        /*0a84*/ 	.word	0x0500005a


	//   ....[124]....
        /*0a88*/ 	.word	0x0500005a


	//   ....[125]....
        /*0a8c*/ 	.word	0x0500005a


	//   ....[126]....
        /*0a90*/ 	.word	0x0500005a


	//   ....[127]....
        /*0a94*/ 	.word	0x0500005a


	//   ....[128]....
        /*0a98*/ 	.word	0x0500005a


	//   ....[129]....
        /*0a9c*/ 	.word	0x0500005a


	//   ....[130]....
        /*0aa0*/ 	.word	0x0500005a


	//   ....[131]....
        /*0aa4*/ 	.word	0x0500005a


	//   ....[132]....
        /*0aa8*/ 	.word	0x0500005a


	//   ....[133]....
        /*0aac*/ 	.word	0x0500005a


	//   ....[134]....
        /*0ab0*/ 	.word	0x0500005a


	//   ....[135]....
        /*0ab4*/ 	.word	0x0500005a


	//   ....[136]....
        /*0ab8*/ 	.word	0x0500005a


	//   ....[137]....
        /*0abc*/ 	.word	0x0500005a


	//   ....[138]....
        /*0ac0*/ 	.word	0x0500005a


	//   ....[139]....
        /*0ac4*/ 	.word	0x0500005a


	//   ....[140]....
        /*0ac8*/ 	.word	0x0500005a


	//   ....[141]....
        /*0acc*/ 	.word	0x0500005a


	//   ....[142]....
        /*0ad0*/ 	.word	0x0500005a


	//   ....[143]....
        /*0ad4*/ 	.word	0x0500005a


	//   ....[144]....
        /*0ad8*/ 	.word	0x0500005a


	//   ....[145]....
        /*0adc*/ 	.word	0x0500005a


	//   ....[146]....
        /*0ae0*/ 	.word	0x0500005a


	//   ....[147]....
        /*0ae4*/ 	.word	0x0500005a


	//   ....[148]....
        /*0ae8*/ 	.word	0x0500005a


	//   ....[149]....
        /*0aec*/ 	.word	0x0500005a


	//   ....[150]....
        /*0af0*/ 	.word	0x0500005a


	//   ....[151]....
        /*0af4*/ 	.word	0x0500005a


	//   ....[152]....
        /*0af8*/ 	.word	0x0500005a


	//   ....[153]....
        /*0afc*/ 	.word	0x0500005a


	//   ....[154]....
        /*0b00*/ 	.word	0x0500005a


	//   ....[155]....
        /*0b04*/ 	.word	0x0500005a


	//   ....[156]....
        /*0b08*/ 	.word	0x0500005a


	//   ....[157]....
        /*0b0c*/ 	.word	0x0500005a


	//   ....[158]....
        /*0b10*/ 	.word	0x0500005a


	//   ....[159]....
        /*0b14*/ 	.word	0x0500005a


	//   ....[160]....
        /*0b18*/ 	.word	0x0500005a


	//   ....[161]....
        /*0b1c*/ 	.word	0x0500005a


	//   ....[162]....
        /*0b20*/ 	.word	0x0500005a


	//   ....[163]....
        /*0b24*/ 	.word	0x0500005a


	//   ....[164]....
        /*0b28*/ 	.word	0x0500005a


	//   ....[165]....
        /*0b2c*/ 	.word	0x0500005a


	//   ....[166]....
        /*0b30*/ 	.word	0x0500005a


	//   ....[167]....
        /*0b34*/ 	.word	0x0500005a


	//   ....[168]....
        /*0b38*/ 	.word	0x0500005a


	//   ....[169]....
        /*0b3c*/ 	.word	0x0500005a


	//   ....[170]....
        /*0b40*/ 	.word	0x0500005a


	//   ....[171]....
        /*0b44*/ 	.word	0x0500005a


	//   ....[172]....
        /*0b48*/ 	.word	0x0500005a


	//   ....[173]....
        /*0b4c*/ 	.word	0x0500005a


	//   ....[174]....
        /*0b50*/ 	.word	0x0500005a


	//   ....[175]....
        /*0b54*/ 	.word	0x0500005a


	//   ....[176]....
        /*0b58*/ 	.word	0x0500005a


	//   ....[177]....
        /*0b5c*/ 	.word	0x0500005a


	//----- nvinfo : EIATTR_COOP_GROUP_INSTR_OFFSETS
	.align		4
.L_235:
        /*0b60*/ 	.byte	0x04, 0x28
        /*0b62*/ 	.short	(.L_237 - .L_236)


	//   ....[0]....
.L_236:
        /*0b64*/ 	.word	0x000009e0


	//   ....[1]....
        /*0b68*/ 	.word	0x00000a40


	//   ....[2]....
        /*0b6c*/ 	.word	0x00000a90


	//   ....[3]....
        /*0b70*/ 	.word	0x00000aa0


	//   ....[4]....
        /*0b74*/ 	.word	0x00000ab0


	//   ....[5]....
        /*0b78*/ 	.word	0x00000ac0


	//   ....[6]....
        /*0b7c*/ 	.word	0x00000ad0


	//   ....[7]....
        /*0b80*/ 	.word	0x00000ae0


	//   ....[8]....
        /*0b84*/ 	.word	0x00000af0


	//   ....[9]....
        /*0b88*/ 	.word	0x00000b00


	//   ....[10]....
        /*0b8c*/ 	.word	0x00000b10


	//   ....[11]....
        /*0b90*/ 	.word	0x00000b20


	//   ....[12]....
        /*0b94*/ 	.word	0x00000b30


	//   ....[13]....
        /*0b98*/ 	.word	0x00000b40


	//   ....[14]....
        /*0b9c*/ 	.word	0x00000b50


	//   ....[15]....
        /*0ba0*/ 	.word	0x00000b60


	//   ....[16]....
        /*0ba4*/ 	.word	0x00000bd0


	//   ....[17]....
        /*0ba8*/ 	.word	0x00000c50


	//   ....[18]....
        /*0bac*/ 	.word	0x00000c70


	//   ....[19]....
        /*0bb0*/ 	.word	0x00000c80


	//   ....[20]....
        /*0bb4*/ 	.word	0x00000c90


	//   ....[21]....
        /*0bb8*/ 	.word	0x00000cc0


	//   ....[22]....
        /*0bbc*/ 	.word	0x00000cd0


	//   ....[23]....
        /*0bc0*/ 	.word	0x00000d00


	//   ....[24]....
        /*0bc4*/ 	.word	0x00000d40


	//   ....[25]....
        /*0bc8*/ 	.word	0x00000d80


	//   ....[26]....
        /*0bcc*/ 	.word	0x00000dc0


	//   ....[27]....
        /*0bd0*/ 	.word	0x00000e20


	//   ....[28]....
        /*0bd4*/ 	.word	0x00000e50


	//   ....[29]....
        /*0bd8*/ 	.word	0x00000e80


	//   ....[30]....
        /*0bdc*/ 	.word	0x00000eb0


	//   ....[31]....
        /*0be0*/ 	.word	0x00000ee0


	//   ....[32]....
        /*0be4*/ 	.word	0x00000f20


	//   ....[33]....
        /*0be8*/ 	.word	0x00000f60


	//   ....[34]....
        /*0bec*/ 	.word	0x00000f90


	//   ....[35]....
        /*0bf0*/ 	.word	0x00000fd0


	//   ....[36]....
        /*0bf4*/ 	.word	0x00001000


	//   ....[37]....
        /*0bf8*/ 	.word	0x00001040


	//   ....[38]....
        /*0bfc*/ 	.word	0x000010a0


	//   ....[39]....
        /*0c00*/ 	.word	0x000010d0


	//   ....[40]....
        /*0c04*/ 	.word	0x00001100


	//   ....[41]....
        /*0c08*/ 	.word	0x00001140


	//   ....[42]....
        /*0c0c*/ 	.word	0x00001160


	//   ....[43]....
        /*0c10*/ 	.word	0x00001180


	//   ....[44]....
        /*0c14*/ 	.word	0x00001190


	//   ....[45]....
        /*0c18*/ 	.word	0x000011c0


	//   ....[46]....
        /*0c1c*/ 	.word	0x000011f0


	//   ....[47]....
        /*0c20*/ 	.word	0x00001220


	//   ....[48]....
        /*0c24*/ 	.word	0x00001280


	//   ....[49]....
        /*0c28*/ 	.word	0x000012c0


	//   ....[50]....
        /*0c2c*/ 	.word	0x000012f0


	//   ....[51]....
        /*0c30*/ 	.word	0x00001300


	//   ....[52]....
        /*0c34*/ 	.word	0x00001310


	//   ....[53]....
        /*0c38*/ 	.word	0x00001330


	//   ....[54]....
        /*0c3c*/ 	.word	0x00001360


	//   ....[55]....
        /*0c40*/ 	.word	0x000013a0


	//   ....[56]....
        /*0c44*/ 	.word	0x000013b0


	//   ....[57]....
        /*0c48*/ 	.word	0x000013c0


	//   ....[58]....
        /*0c4c*/ 	.word	0x000013d0


	//   ....[59]....
        /*0c50*/ 	.word	0x000013e0


	//   ....[60]....
        /*0c54*/ 	.word	0x000013f0


	//   ....[61]....
        /*0c58*/ 	.word	0x00001400


	//   ....[62]....
        /*0c5c*/ 	.word	0x00001410


	//   ....[63]....
        /*0c60*/ 	.word	0x00001490


	//   ....[64]....
        /*0c64*/ 	.word	0x000014b0


	//   ....[65]....
        /*0c68*/ 	.word	0x00001500


	//   ....[66]....
        /*0c6c*/ 	.word	0x00001510


	//   ....[67]....
        /*0c70*/ 	.word	0x00001520


	//   ....[68]....
        /*0c74*/ 	.word	0x00001530


	//   ....[69]....
        /*0c78*/ 	.word	0x00001560


	//   ....[70]....
        /*0c7c*/ 	.word	0x000016d0


	//   ....[71]....
        /*0c80*/ 	.word	0x00001710


	//   ....[72]....
        /*0c84*/ 	.word	0x00001720


	//   ....[73]....
        /*0c88*/ 	.word	0x00001730


	//   ....[74]....
        /*0c8c*/ 	.word	0x00001740


	//   ....[75]....
        /*0c90*/ 	.word	0x00001750


	//   ....[76]....
        /*0c94*/ 	.word	0x00001770


	//   ....[77]....
        /*0c98*/ 	.word	0x00001780


	//   ....[78]....
        /*0c9c*/ 	.word	0x000017a0


	//   ....[79]....
        /*0ca0*/ 	.word	0x00001810


	//   ....[80]....
        /*0ca4*/ 	.word	0x00001820


	//   ....[81]....
        /*0ca8*/ 	.word	0x00001830


	//   ....[82]....
        /*0cac*/ 	.word	0x00001840


	//   ....[83]....
        /*0cb0*/ 	.word	0x00001850


	//   ....[84]....
        /*0cb4*/ 	.word	0x00001860


	//   ....[85]....
        /*0cb8*/ 	.word	0x00001870


	//   ....[86]....
        /*0cbc*/ 	.word	0x000018b0


	//   ....[87]....
        /*0cc0*/ 	.word	0x00001960


	//   ....[88]....
        /*0cc4*/ 	.word	0x00001970


	//   ....[89]....
        /*0cc8*/ 	.word	0x00001980


	//   ....[90]....
        /*0ccc*/ 	.word	0x00001990


	//   ....[91]....
        /*0cd0*/ 	.word	0x000019c0


	//   ....[92]....
        /*0cd4*/ 	.word	0x000019d0


	//   ....[93]....
        /*0cd8*/ 	.word	0x00001b30


	//   ....[94]....
        /*0cdc*/ 	.word	0x00001b50


	//   ....[95]....
        /*0ce0*/ 	.word	0x00001b60


	//   ....[96]....
        /*0ce4*/ 	.word	0x00001b70


	//   ....[97]....
        /*0ce8*/ 	.word	0x00001c50


	//   ....[98]....
        /*0cec*/ 	.word	0x00001c80


	//   ....[99]....
        /*0cf0*/ 	.word	0x00001d40


	//   ....[100]....
        /*0cf4*/ 	.word	0x00001d50


	//   ....[101]....
        /*0cf8*/ 	.word	0x00001d60


	//   ....[102]....
        /*0cfc*/ 	.word	0x00001d70


	//   ....[103]....
        /*0d00*/ 	.word	0x00001d80


	//   ....[104]....
        /*0d04*/ 	.word	0x00001d90


	//   ....[105]....
        /*0d08*/ 	.word	0x00001da0


	//   ....[106]....
        /*0d0c*/ 	.word	0x00001df0


	//   ....[107]....
        /*0d10*/ 	.word	0x00001e20


	//   ....[108]....
        /*0d14*/ 	.word	0x00001e50


	//   ....[109]....
        /*0d18*/ 	.word	0x00001e80


	//   ....[110]....
        /*0d1c*/ 	.word	0x00001eb0


	//   ....[111]....
        /*0d20*/ 	.word	0x00001ee0


	//   ....[112]....
        /*0d24*/ 	.word	0x00001ef0


	//   ....[113]....
        /*0d28*/ 	.word	0x00001f00


	//   ....[114]....
        /*0d2c*/ 	.word	0x00001f10


	//   ....[115]....
        /*0d30*/ 	.word	0x00001f20


	//   ....[116]....
        /*0d34*/ 	.word	0x00001f40


	//   ....[117]....
        /*0d38*/ 	.word	0x00001f50


	//   ....[118]....
        /*0d3c*/ 	.word	0x00001f70


	//   ....[119]....
        /*0d40*/ 	.word	0x00001fe0


	//   ....[120]....
        /*0d44*/ 	.word	0x00001ff0


	//   ....[121]....
        /*0d48*/ 	.word	0x00002080


	//   ....[122]....
        /*0d4c*/ 	.word	0x00002190


	//   ....[123]....
        /*0d50*/ 	.word	0x000021a0


	//   ....[124]....
        /*0d54*/ 	.word	0x000021d0


	//   ....[125]....
        /*0d58*/ 	.word	0x000021e0


	//   ....[126]....
        /*0d5c*/ 	.word	0x000021f0


	//   ....[127]....
        /*0d60*/ 	.word	0x00002200


	//   ....[128]....
        /*0d64*/ 	.word	0x00002210


	//   ....[129]....
        /*0d68*/ 	.word	0x00002290


	//   ....[130]....
        /*0d6c*/ 	.word	0x000022c0


	//   ....[131]....
        /*0d70*/ 	.word	0x000022f0


	//   ....[132]....
        /*0d74*/ 	.word	0x00002320


	//   ....[133]....
        /*0d78*/ 	.word	0x00002350


	//   ....[134]....
        /*0d7c*/ 	.word	0x00002360


	//   ....[135]....
        /*0d80*/ 	.word	0x00002370


	//   ....[136]....
        /*0d84*/ 	.word	0x00002380


	//   ....[137]....
        /*0d88*/ 	.word	0x00002390


	//   ....[138]....
        /*0d8c*/ 	.word	0x000023a0


	//   ....[139]....
        /*0d90*/ 	.word	0x000023e0


	//   ....[140]....
        /*0d94*/ 	.word	0x00002470


	//   ....[141]....
        /*0d98*/ 	.word	0x00002560


	//   ....[142]....
        /*0d9c*/ 	.word	0x00002570


	//   ....[143]....
        /*0da0*/ 	.word	0x00002580


	//   ....[144]....
        /*0da4*/ 	.word	0x000025b0


	//   ....[145]....
        /*0da8*/ 	.word	0x00002630


	//   ....[146]....
        /*0dac*/ 	.word	0x00002640


	//   ....[147]....
        /*0db0*/ 	.word	0x00002650


	//   ....[148]....
        /*0db4*/ 	.word	0x00002660


	//   ....[149]....
        /*0db8*/ 	.word	0x00002670


	//   ....[150]....
        /*0dbc*/ 	.word	0x000026a0


	//   ....[151]....
        /*0dc0*/ 	.word	0x000026d0


	//   ....[152]....
        /*0dc4*/ 	.word	0x00002700


	//   ....[153]....
        /*0dc8*/ 	.word	0x00002730


	//   ....[154]....
        /*0dcc*/ 	.word	0x00002750


	//   ....[155]....
        /*0dd0*/ 	.word	0x00002760


	//   ....[156]....
        /*0dd4*/ 	.word	0x00002770


	//   ....[157]....
        /*0dd8*/ 	.word	0x00002790


	//   ....[158]....
        /*0ddc*/ 	.word	0x000027c0


	//   ....[159]....
        /*0de0*/ 	.word	0x000027e0


	//   ....[160]....
        /*0de4*/ 	.word	0x000027f0


	//   ....[161]....
        /*0de8*/ 	.word	0x00002830


	//   ....[162]....
        /*0dec*/ 	.word	0x00002860


	//   ....[163]....
        /*0df0*/ 	.word	0x00002890


	//   ....[164]....
        /*0df4*/ 	.word	0x000028b0


	//   ....[165]....
        /*0df8*/ 	.word	0x000028c0


	//   ....[166]....
        /*0dfc*/ 	.word	0x000028d0


	//   ....[167]....
        /*0e00*/ 	.word	0x000028e0


	//   ....[168]....
        /*0e04*/ 	.word	0x00002960


	//   ....[169]....
        /*0e08*/ 	.word	0x00002980


	//   ....[170]....
        /*0e0c*/ 	.word	0x000029a0


	//   ....[171]....
        /*0e10*/ 	.word	0x000029c0


	//   ....[172]....
        /*0e14*/ 	.word	0x000029e0


	//   ....[173]....
        /*0e18*/ 	.word	0x00002a00


	//   ....[174]....
        /*0e1c*/ 	.word	0x00002a30


	//   ....[175]....
        /*0e20*/ 	.word	0x00002a50


	//   ....[176]....
        /*0e24*/ 	.word	0x00002a70


	//   ....[177]....
        /*0e28*/ 	.word	0x00002a80


	//   ....[178]....
        /*0e2c*/ 	.word	0x00002af0


	//   ....[179]....
        /*0e30*/ 	.word	0x00002b10


	//   ....[180]....
        /*0e34*/ 	.word	0x00002b40


	//   ....[181]....
        /*0e38*/ 	.word	0x00002b70


	//   ....[182]....
        /*0e3c*/ 	.word	0x00002ba0


	//   ....[183]....
        /*0e40*/ 	.word	0x00002be0


	//   ....[184]....
        /*0e44*/ 	.word	0x00003500


	//   ....[185]....
        /*0e48*/ 	.word	0x00003520


	//   ....[186]....
        /*0e4c*/ 	.word	0x00003530


	//   ....[187]....
        /*0e50*/ 	.word	0x000035b0


	//   ....[188]....
        /*0e54*/ 	.word	0x000035d0


	//   ....[189]....
        /*0e58*/ 	.word	0x00003690


	//   ....[190]....
        /*0e5c*/ 	.word	0x00003740


	//   ....[191]....
        /*0e60*/ 	.word	0x000037c0


	//   ....[192]....
        /*0e64*/ 	.word	0x000038c0


	//   ....[193]....
        /*0e68*/ 	.word	0x00003950


	//   ....[194]....
        /*0e6c*/ 	.word	0x00003a10


	//   ....[195]....
        /*0e70*/ 	.word	0x00003b00


	//   ....[196]....
        /*0e74*/ 	.word	0x00003c00


	//   ....[197]....
        /*0e78*/ 	.word	0x00003c40


	//   ....[198]....
        /*0e7c*/ 	.word	0x00003d90


	//   ....[199]....
        /*0e80*/ 	.word	0x00003e10


	//   ....[200]....
        /*0e84*/ 	.word	0x00003e70


	//   ....[201]....
        /*0e88*/ 	.word	0x00003f20


	//   ....[202]....
        /*0e8c*/ 	.word	0x00004040


	//   ....[203]....
        /*0e90*/ 	.word	0x000040f0


	//   ....[204]....
        /*0e94*/ 	.word	0x00004150


	//   ....[205]....
        /*0e98*/ 	.word	0x00004310


	//   ....[206]....
        /*0e9c*/ 	.word	0x00004350


	//   ....[207]....
        /*0ea0*/ 	.word	0x000043a0


	//   ....[208]....
        /*0ea4*/ 	.word	0x000044c0


	//   ....[209]....
        /*0ea8*/ 	.word	0x00004550


	//   ....[210]....
        /*0eac*/ 	.word	0x00004580


	//   ....[211]....
        /*0eb0*/ 	.word	0x000045a0


	//   ....[212]....
        /*0eb4*/ 	.word	0x000045d0


	//   ....[213]....
        /*0eb8*/ 	.word	0x00004690


	//   ....[214]....
        /*0ebc*/ 	.word	0x000046a0


	//   ....[215]....
        /*0ec0*/ 	.word	0x00004720


	//   ....[216]....
        /*0ec4*/ 	.word	0x00004740


	//   ....[217]....
        /*0ec8*/ 	.word	0x00004750


	//   ....[218]....
        /*0ecc*/ 	.word	0x00004760


	//   ....[219]....
        /*0ed0*/ 	.word	0x00004790


	//   ....[220]....
        /*0ed4*/ 	.word	0x000047c0


	//   ....[221]....
        /*0ed8*/ 	.word	0x000047f0


	//   ....[222]....
        /*0edc*/ 	.word	0x00004820


	//   ....[223]....
        /*0ee0*/ 	.word	0x00004830


	//   ....[224]....
        /*0ee4*/ 	.word	0x00004840


	//   ....[225]....
        /*0ee8*/ 	.word	0x00004850


	//   ....[226]....
        /*0eec*/ 	.word	0x000048b0


	//   ....[227]....
        /*0ef0*/ 	.word	0x000048e0


	//   ....[228]....
        /*0ef4*/ 	.word	0x00004990


	//   ....[229]....
        /*0ef8*/ 	.word	0x000049a0


	//   ....[230]....
        /*0efc*/ 	.word	0x000049b0


	//   ....[231]....
        /*0f00*/ 	.word	0x000049e0


	//   ....[232]....
        /*0f04*/ 	.word	0x000049f0


	//   ....[233]....
        /*0f08*/ 	.word	0x00004a00


	//   ....[234]....
        /*0f0c*/ 	.word	0x00004a10


	//   ....[235]....
        /*0f10*/ 	.word	0x00004a20


	//   ....[236]....
        /*0f14*/ 	.word	0x00004a50


	//   ....[237]....
        /*0f18*/ 	.word	0x00004b30


	//   ....[238]....
        /*0f1c*/ 	.word	0x00004b50


	//   ....[239]....
        /*0f20*/ 	.word	0x00004b80


	//   ....[240]....
        /*0f24*/ 	.word	0x00004b90


	//   ....[241]....
        /*0f28*/ 	.word	0x00004ba0


	//   ....[242]....
        /*0f2c*/ 	.word	0x00004bb0


	//   ....[243]....
        /*0f30*/ 	.word	0x00004bc0


	//   ....[244]....
        /*0f34*/ 	.word	0x00004bd0


	//   ....[245]....
        /*0f38*/ 	.word	0x00004c00


	//   ....[246]....
        /*0f3c*/ 	.word	0x00004cb0


	//   ....[247]....
        /*0f40*/ 	.word	0x00004ce0


	//   ....[248]....
        /*0f44*/ 	.word	0x00004d10


	//   ....[249]....
        /*0f48*/ 	.word	0x00004d40


	//   ....[250]....
        /*0f4c*/ 	.word	0x00004d50


	//   ....[251]....
        /*0f50*/ 	.word	0x00004d60


	//   ....[252]....
        /*0f54*/ 	.word	0x00004d70


	//   ....[253]....
        /*0f58*/ 	.word	0x00004d80


	//   ....[254]....
        /*0f5c*/ 	.word	0x00004d90


	//   ....[255]....
        /*0f60*/ 	.word	0x00004db0


	//   ....[0]....
        /*0f64*/ 	.word	0x00004dd0


	//   ....[1]....
        /*0f68*/ 	.word	0x00004ef0


	//   ....[2]....
        /*0f6c*/ 	.word	0x00004f10


	//   ....[3]....
        /*0f70*/ 	.word	0x00004f30


	//   ....[4]....
        /*0f74*/ 	.word	0x00004f40


	//   ....[5]....
        /*0f78*/ 	.word	0x00004f50


	//   ....[6]....
        /*0f7c*/ 	.word	0x00004f60


	//   ....[7]....
        /*0f80*/ 	.word	0x00004f80


	//   ....[8]....
        /*0f84*/ 	.word	0x00004fa0


	//   ....[9]....
        /*0f88*/ 	.word	0x00005040


	//   ....[10]....
        /*0f8c*/ 	.word	0x00005060


	//   ....[11]....
        /*0f90*/ 	.word	0x00005070


	//   ....[12]....
        /*0f94*/ 	.word	0x000050c0


	//   ....[13]....
        /*0f98*/ 	.word	0x000050d0


	//   ....[14]....
        /*0f9c*/ 	.word	0x000050e0


	//   ....[15]....
        /*0fa0*/ 	.word	0x00005110


	//   ....[16]....
        /*0fa4*/ 	.word	0x00005140


	//   ....[17]....
        /*0fa8*/ 	.word	0x00005150


	//   ....[18]....
        /*0fac*/ 	.word	0x00005170


	//   ....[19]....
        /*0fb0*/ 	.word	0x00005190


	//   ....[20]....
        /*0fb4*/ 	.word	0x00005380


	//   ....[21]....
        /*0fb8*/ 	.word	0x000053e0


	//   ....[22]....
        /*0fbc*/ 	.word	0x000053f0


	//   ....[23]....
        /*0fc0*/ 	.word	0x00005400


	//   ....[24]....
        /*0fc4*/ 	.word	0x00005410


	//   ....[25]....
        /*0fc8*/ 	.word	0x00005420


	//   ....[26]....
        /*0fcc*/ 	.word	0x00005430


	//   ....[27]....
        /*0fd0*/ 	.word	0x00005450


	//   ....[28]....
        /*0fd4*/ 	.word	0x00005480


	//   ....[29]....
        /*0fd8*/ 	.word	0x00005490


	//   ....[30]....
        /*0fdc*/ 	.word	0x000054a0


	//   ....[31]....
        /*0fe0*/ 	.word	0x000054b0


	//   ....[32]....
        /*0fe4*/ 	.word	0x000054c0


	//   ....[33]....
        /*0fe8*/ 	.word	0x000054d0


	//   ....[34]....
        /*0fec*/ 	.word	0x000054e0


	//   ....[35]....
        /*0ff0*/ 	.word	0x000054f0


	//   ....[36]....
        /*0ff4*/ 	.word	0x00005500


	//   ....[37]....
        /*0ff8*/ 	.word	0x00005570


	//   ....[38]....
        /*0ffc*/ 	.word	0x00005660


	//   ....[39]....
        /*1000*/ 	.word	0x00005690


	//   ....[40]....
        /*1004*/ 	.word	0x000056a0


	//   ....[41]....
        /*1008*/ 	.word	0x000056d0


	//   ....[42]....
        /*100c*/ 	.word	0x000056e0


	//   ....[43]....
        /*1010*/ 	.word	0x000056f0


	//   ....[44]....
        /*1014*/ 	.word	0x00005700


	//   ....[45]....
        /*1018*/ 	.word	0x00005720


	//   ....[46]....
        /*101c*/ 	.word	0x00005740


	//   ....[47]....
        /*1020*/ 	.word	0x00005760


	//   ....[48]....
        /*1024*/ 	.word	0x00005790


	//   ....[49]....
        /*1028*/ 	.word	0x000057e0


	//   ....[50]....
        /*102c*/ 	.word	0x00005800


	//   ....[51]....
        /*1030*/ 	.word	0x00005840


	//   ....[52]....
        /*1034*/ 	.word	0x00005870


	//   ....[53]....
        /*1038*/ 	.word	0x00005990


	//   ....[54]....
        /*103c*/ 	.word	0x000059c0


	//   ....[55]....
        /*1040*/ 	.word	0x000059d0


	//   ....[56]....
        /*1044*/ 	.word	0x000059f0


	//   ....[57]....
        /*1048*/ 	.word	0x00005a10


	//   ....[58]....
        /*104c*/ 	.word	0x00005a20


	//   ....[59]....
        /*1050*/ 	.word	0x00005a30


	//   ....[60]....
        /*1054*/ 	.word	0x00005a40


	//   ....[61]....
        /*1058*/ 	.word	0x00005a50


	//   ....[62]....
        /*105c*/ 	.word	0x00005a60


	//   ....[63]....
        /*1060*/ 	.word	0x00005a70


	//   ....[64]....
        /*1064*/ 	.word	0x00005a80


	//   ....[65]....
        /*1068*/ 	.word	0x00005a90


	//   ....[66]....
        /*106c*/ 	.word	0x00005cd0


	//   ....[67]....
        /*1070*/ 	.word	0x00005d20


	//   ....[68]....
        /*1074*/ 	.word	0x00005d30


	//   ....[69]....
        /*1078*/ 	.word	0x00005d40


	//   ....[70]....
        /*107c*/ 	.word	0x00005d50


	//   ....[71]....
        /*1080*/ 	.word	0x00005d60


	//   ....[72]....
        /*1084*/ 	.word	0x00005d70


	//   ....[73]....
        /*1088*/ 	.word	0x00005d80


	//   ....[74]....
        /*108c*/ 	.word	0x00005d90


	//   ....[75]....
        /*1090*/ 	.word	0x00005da0


	//   ....[76]....
        /*1094*/ 	.word	0x00005db0


	//   ....[77]....
        /*1098*/ 	.word	0x00005dc0


	//   ....[78]....
        /*109c*/ 	.word	0x00005dd0


	//   ....[79]....
        /*10a0*/ 	.word	0x00005de0


	//   ....[80]....
        /*10a4*/ 	.word	0x00005df0


	//   ....[81]....
        /*10a8*/ 	.word	0x00005e00


	//   ....[82]....
        /*10ac*/ 	.word	0x00005e10


	//   ....[83]....
        /*10b0*/ 	.word	0x00005e20


	//   ....[84]....
        /*10b4*/ 	.word	0x00005e30


	//   ....[85]....
        /*10b8*/ 	.word	0x00005e40


	//   ....[86]....
        /*10bc*/ 	.word	0x00005e50


	//   ....[87]....
        /*10c0*/ 	.word	0x00005e60


	//   ....[88]....
        /*10c4*/ 	.word	0x00005e70


	//   ....[89]....
        /*10c8*/ 	.word	0x00006970


	//   ....[90]....
        /*10cc*/ 	.word	0x00006a60


	//   ....[91]....
        /*10d0*/ 	.word	0x00006af0


	//   ....[92]....
        /*10d4*/ 	.word	0x00006b70


	//   ....[93]....
        /*10d8*/ 	.word	0x00006bc0


	//   ....[94]....
        /*10dc*/ 	.word	0x00006c10


	//   ....[95]....
        /*10e0*/ 	.word	0x00006c60


	//   ....[96]....
        /*10e4*/ 	.word	0x00006cb0


	//   ....[97]....
        /*10e8*/ 	.word	0x00006d10


	//   ....[98]....
        /*10ec*/ 	.word	0x00006d70


	//   ....[99]....
        /*10f0*/ 	.word	0x00006dc0


	//   ....[100]....
        /*10f4*/ 	.word	0x00006e40


	//   ....[101]....
        /*10f8*/ 	.word	0x00006e90


	//   ....[102]....
        /*10fc*/ 	.word	0x00006f00


	//   ....[103]....
        /*1100*/ 	.word	0x00006f70


	//   ....[104]....
        /*1104*/ 	.word	0x00006fe0


	//   ....[105]....
        /*1108*/ 	.word	0x00007050


	//   ....[106]....
        /*110c*/ 	.word	0x000070d0


	//   ....[107]....
        /*1110*/ 	.word	0x00007120


	//   ....[108]....
        /*1114*/ 	.word	0x00007190


	//   ....[109]....
        /*1118*/ 	.word	0x00007200


	//   ....[110]....
        /*111c*/ 	.word	0x00007270


	//   ....[111]....
        /*1120*/ 	.word	0x000072e0


	//   ....[112]....
        /*1124*/ 	.word	0x00007350


	//   ....[113]....
        /*1128*/ 	.word	0x000073d0


	//   ....[114]....
        /*112c*/ 	.word	0x00007420


	//   ....[115]....
        /*1130*/ 	.word	0x00007490


	//   ....[116]....
        /*1134*/ 	.word	0x00007500


	//   ....[117]....
        /*1138*/ 	.word	0x00007570


	//   ....[118]....
        /*113c*/ 	.word	0x000075e0


	//   ....[119]....
        /*1140*/ 	.word	0x00007660


	//   ....[120]....
        /*1144*/ 	.word	0x000076d0


	//   ....[121]....
        /*1148*/ 	.word	0x00007730


	//   ....[122]....
        /*114c*/ 	.word	0x00007780


	//   ....[123]....
        /*1150*/ 	.word	0x000077d0


	//   ....[124]....
        /*1154*/ 	.word	0x00007820


	//   ....[125]....
        /*1158*/ 	.word	0x00007870


	//   ....[126]....
        /*115c*/ 	.word	0x000078c0


	//   ....[127]....
        /*1160*/ 	.word	0x00007910


	//   ....[128]....
        /*1164*/ 	.word	0x00007960


	//   ....[129]....
        /*1168*/ 	.word	0x000079b0


	//   ....[130]....
        /*116c*/ 	.word	0x00007a20


	//   ....[131]....
        /*1170*/ 	.word	0x00007a70


	//   ....[132]....
        /*1174*/ 	.word	0x00007ae0


	//   ....[133]....
        /*1178*/ 	.word	0x00007be0


	//   ....[134]....
        /*117c*/ 	.word	0x00007c50


	//   ....[135]....
        /*1180*/ 	.word	0x00007ca0


	//   ....[136]....
        /*1184*/ 	.word	0x00007cf0


	//   ....[137]....
        /*1188*/ 	.word	0x00007d40


	//   ....[138]....
        /*118c*/ 	.word	0x00007db0


	//   ....[139]....
        /*1190*/ 	.word	0x00007e00


	//   ....[140]....
        /*1194*/ 	.word	0x00007e70


	//   ....[141]....
        /*1198*/ 	.word	0x00007ee0


	//   ....[142]....
        /*119c*/ 	.word	0x00007f30


	//   ....[143]....
        /*11a0*/ 	.word	0x00007fa0


	//   ....[144]....
        /*11a4*/ 	.word	0x00008000


	//   ....[145]....
        /*11a8*/ 	.word	0x00008050


	//   ....[146]....
        /*11ac*/ 	.word	0x000080c0


	//   ....[147]....
        /*11b0*/ 	.word	0x00008110


	//   ....[148]....
        /*11b4*/ 	.word	0x00008200


	//   ....[149]....
        /*11b8*/ 	.word	0x00008260


	//   ....[150]....
        /*11bc*/ 	.word	0x000082c0


	//   ....[151]....
        /*11c0*/ 	.word	0x00008320


	//   ....[152]....
        /*11c4*/ 	.word	0x00008380


	//   ....[153]....
        /*11c8*/ 	.word	0x000083e0


	//   ....[154]....
        /*11cc*/ 	.word	0x00008430


	//   ....[155]....
        /*11d0*/ 	.word	0x000084a0


	//   ....[156]....
        /*11d4*/ 	.word	0x00008510


	//   ....[157]....
        /*11d8*/ 	.word	0x000085c0


	//   ....[158]....
        /*11dc*/ 	.word	0x00008630


	//   ....[159]....
        /*11e0*/ 	.word	0x000086a0


	//   ....[160]....
        /*11e4*/ 	.word	0x000086f0


	//   ....[161]....
        /*11e8*/ 	.word	0x00008740


	//   ....[162]....
        /*11ec*/ 	.word	0x00008790


	//   ....[163]....
        /*11f0*/ 	.word	0x00008950


	//   ....[164]....
        /*11f4*/ 	.word	0x00008a10


	//   ....[165]....
        /*11f8*/ 	.word	0x00008a60


	//   ....[166]....
        /*11fc*/ 	.word	0x00008ab0


	//   ....[167]....
        /*1200*/ 	.word	0x00008b00


	//   ....[168]....
        /*1204*/ 	.word	0x00008b60


	//   ....[169]....
        /*1208*/ 	.word	0x00008bb0


	//   ....[170]....
        /*120c*/ 	.word	0x00008c00


	//   ....[171]....
        /*1210*/ 	.word	0x00008c50


	//   ....[172]....
        /*1214*/ 	.word	0x00008ca0


	//   ....[173]....
        /*1218*/ 	.word	0x00008cf0


	//   ....[174]....
        /*121c*/ 	.word	0x00008d40


	//   ....[175]....
        /*1220*/ 	.word	0x00008da0


	//   ....[176]....
        /*1224*/ 	.word	0x00008df0


	//   ....[177]....
        /*1228*/ 	.word	0x00008e60


	//   ....[178]....
        /*122c*/ 	.word	0x00008ed0


	//   ....[179]....
        /*1230*/ 	.word	0x00008f40


	//   ....[180]....
        /*1234*/ 	.word	0x00008fa0


	//   ....[181]....
        /*1238*/ 	.word	0x00009010


	//   ....[182]....
        /*123c*/ 	.word	0x00009080


	//   ....[183]....
        /*1240*/ 	.word	0x000090e0


	//   ....[184]....
        /*1244*/ 	.word	0x00009140


	//   ....[185]....
        /*1248*/ 	.word	0x000092f0


	//   ....[186]....
        /*124c*/ 	.word	0x000093a0


	//   ....[187]....
        /*1250*/ 	.word	0x000093f0


	//   ....[188]....
        /*1254*/ 	.word	0x00009440


	//   ....[189]....
        /*1258*/ 	.word	0x00009490


	//   ....[190]....
        /*125c*/ 	.word	0x000094f0


	//   ....[191]....
        /*1260*/ 	.word	0x00009540


	//   ....[192]....
        /*1264*/ 	.word	0x00009590


	//   ....[193]....
        /*1268*/ 	.word	0x000095e0


	//   ....[194]....
        /*126c*/ 	.word	0x00009630


	//   ....[195]....
        /*1270*/ 	.word	0x00009680


	//   ....[196]....
        /*1274*/ 	.word	0x000096d0


	//   ....[197]....
        /*1278*/ 	.word	0x00009730


	//   ....[198]....
        /*127c*/ 	.word	0x000098a0


	//   ....[199]....
        /*1280*/ 	.word	0x00009910


	//   ....[200]....
        /*1284*/ 	.word	0x00009980


	//   ....[201]....
        /*1288*/ 	.word	0x000099f0


	//   ....[202]....
        /*128c*/ 	.word	0x00009a60


	//   ....[203]....
        /*1290*/ 	.word	0x00009ab0


	//   ....[204]....
        /*1294*/ 	.word	0x00009b20


	//   ....[205]....
        /*1298*/ 	.word	0x00009b90


	//   ....[206]....
        /*129c*/ 	.word	0x00009be0


	//   ....[207]....
        /*12a0*/ 	.word	0x00009c40


	//   ....[208]....
        /*12a4*/ 	.word	0x00009ca0


	//   ....[209]....
        /*12a8*/ 	.word	0x00009cf0


	//   ....[210]....
        /*12ac*/ 	.word	0x00009d40


	//   ....[211]....
        /*12b0*/ 	.word	0x00009d90


	//   ....[212]....
        /*12b4*/ 	.word	0x00009df0


	//   ....[213]....
        /*12b8*/ 	.word	0x00009ed0


	//   ....[214]....
        /*12bc*/ 	.word	0x00009f30


	//   ....[215]....
        /*12c0*/ 	.word	0x00009f90


	//   ....[216]....
        /*12c4*/ 	.word	0x00009ff0


	//   ....[217]....
        /*12c8*/ 	.word	0x0000a050


	//   ....[218]....
        /*12cc*/ 	.word	0x0000a0b0


	//   ....[219]....
        /*12d0*/ 	.word	0x0000a110


	//   ....[220]....
        /*12d4*/ 	.word	0x0000a180


	//   ....[221]....
        /*12d8*/ 	.word	0x0000a2a0


	//   ....[222]....
        /*12dc*/ 	.word	0x0000a310


	//   ....[223]....
        /*12e0*/ 	.word	0x0000a380


	//   ....[224]....
        /*12e4*/ 	.word	0x0000a3f0


	//   ....[225]....
        /*12e8*/ 	.word	0x0000a460


	//   ....[226]....
        /*12ec*/ 	.word	0x0000a4d0


	//   ....[227]....
        /*12f0*/ 	.word	0x0000a540


	//   ....[228]....
        /*12f4*/ 	.word	0x0000a590


	//   ....[229]....
        /*12f8*/ 	.word	0x0000a5f0


	//   ....[230]....
        /*12fc*/ 	.word	0x0000a700


	//   ....[231]....
        /*1300*/ 	.word	0x0000a750


	//   ....[232]....
        /*1304*/ 	.word	0x0000a7a0


	//   ....[233]....
        /*1308*/ 	.word	0x0000a800


	//   ....[234]....
        /*130c*/ 	.word	0x0000a8d0


	//   ....[235]....
        /*1310*/ 	.word	0x0000a930


	//   ....[236]....
        /*1314*/ 	.word	0x0000a990


	//   ....[237]....
        /*1318*/ 	.word	0x0000a9f0


	//   ....[238]....
        /*131c*/ 	.word	0x0000aa40


	//   ....[239]....
        /*1320*/ 	.word	0x0000aa90


	//   ....[240]....
        /*1324*/ 	.word	0x0000ab30


	//   ....[241]....
        /*1328*/ 	.word	0x0000ab90


	//   ....[242]....
        /*132c*/ 	.word	0x0000abe0


	//   ....[243]....
        /*1330*/ 	.word	0x0000ac30


	//   ....[244]....
        /*1334*/ 	.word	0x0000ac80


	//   ....[245]....
        /*1338*/ 	.word	0x0000acd0


	//   ....[246]....
        /*133c*/ 	.word	0x0000ad30


	//   ....[247]....
        /*1340*/ 	.word	0x0000ada0


	//   ....[248]....
        /*1344*/ 	.word	0x0000ae10


	//   ....[249]....
        /*1348*/ 	.word	0x0000ae80


	//   ....[250]....
        /*134c*/ 	.word	0x0000aef0


	//   ....[251]....
        /*1350*/ 	.word	0x0000af70


	//   ....[252]....
        /*1354*/ 	.word	0x0000afd0


	//   ....[253]....
        /*1358*/ 	.word	0x0000b020


	//   ....[254]....
        /*135c*/ 	.word	0x0000b070


	//   ....[255]....
        /*1360*/ 	.word	0x0000b0e0


	//   ....[0]....
        /*1364*/ 	.word	0x0000b150


	//   ....[1]....
        /*1368*/ 	.word	0x0000b1c0


	//   ....[2]....
        /*136c*/ 	.word	0x0000b230


	//   ....[3]....
        /*1370*/ 	.word	0x0000b280


	//   ....[4]....
        /*1374*/ 	.word	0x0000b300


	//   ....[5]....
        /*1378*/ 	.word	0x0000b370


	//   ....[6]....
        /*137c*/ 	.word	0x0000b400


	//   ....[7]....
        /*1380*/ 	.word	0x0000b4a0


	//   ....[8]....
        /*1384*/ 	.word	0x0000b4f0


	//   ....[9]....
        /*1388*/ 	.word	0x0000b540


	//   ....[10]....
        /*138c*/ 	.word	0x0000b5e0


	//   ....[11]....
        /*1390*/ 	.word	0x0000b630


	//   ....[12]....
        /*1394*/ 	.word	0x0000b680


	//   ....[13]....
        /*1398*/ 	.word	0x0000b6d0


	//   ....[14]....
        /*139c*/ 	.word	0x0000b720


	//   ....[15]....
        /*13a0*/ 	.word	0x0000b780


	//   ....[16]....
        /*13a4*/ 	.word	0x0000b800


	//   ....[17]....
        /*13a8*/ 	.word	0x0000bb00


	//   ....[18]....
        /*13ac*/ 	.word	0x0000bba0


	//   ....[19]....
        /*13b0*/ 	.word	0x0000bc00


	//   ....[20]....
        /*13b4*/ 	.word	0x0000bc50


	//   ....[21]....
        /*13b8*/ 	.word	0x0000bcb0


	//   ....[22]....
        /*13bc*/ 	.word	0x0000bd00


	//   ....[23]....
        /*13c0*/ 	.word	0x0000bde0


	//   ....[24]....
        /*13c4*/ 	.word	0x0000bf90


	//   ....[25]....
        /*13c8*/ 	.word	0x0000c090


	//   ....[26]....
        /*13cc*/ 	.word	0x0000c180


	//   ....[27]....
        /*13d0*/ 	.word	0x0000c250


	//   ....[28]....
        /*13d4*/ 	.word	0x0000c350


	//   ....[29]....
        /*13d8*/ 	.word	0x0000c450


	//   ....[30]....
        /*13dc*/ 	.word	0x0000c540


	//   ....[31]....
        /*13e0*/ 	.word	0x0000c620


	//   ....[32]....
        /*13e4*/ 	.word	0x0000c720


	//   ....[33]....
        /*13e8*/ 	.word	0x0000c820


	//   ....[34]....
        /*13ec*/ 	.word	0x0000c920


	//   ....[35]....
        /*13f0*/ 	.word	0x0000ca00


	//   ....[36]....
        /*13f4*/ 	.word	0x0000cb00


	//   ....[37]....
        /*13f8*/ 	.word	0x0000cc00


	//   ....[38]....
        /*13fc*/ 	.word	0x0000cd00


	//   ....[39]....
        /*1400*/ 	.word	0x0000ce00


	//   ....[40]....
        /*1404*/ 	.word	0x0000cee0


	//   ....[41]....
        /*1408*/ 	.word	0x0000cfe0


	//   ....[42]....
        /*140c*/ 	.word	0x0000d0d0


	//   ....[43]....
        /*1410*/ 	.word	0x0000d220


	//   ....[44]....
        /*1414*/ 	.word	0x0000d280


	//   ....[45]....
        /*1418*/ 	.word	0x0000d2e0


	//   ....[46]....
        /*141c*/ 	.word	0x0000d330


	//   ....[47]....
        /*1420*/ 	.word	0x0000d380


	//   ....[48]....
        /*1424*/ 	.word	0x0000d3e0


	//   ....[49]....
        /*1428*/ 	.word	0x0000d430


	//   ....[50]....
        /*142c*/ 	.word	0x0000d480


	//   ....[51]....
        /*1430*/ 	.word	0x0000d4d0


	//   ....[52]....
        /*1434*/ 	.word	0x0000d520


	//   ....[53]....
        /*1438*/ 	.word	0x0000d590


	//   ....[54]....
        /*143c*/ 	.word	0x0000d600


	//   ....[55]....
        /*1440*/ 	.word	0x0000d650


	//   ....[56]....
        /*1444*/ 	.word	0x0000d6a0


	//   ....[57]....
        /*1448*/ 	.word	0x0000d6f0


	//   ....[58]....
        /*144c*/ 	.word	0x0000d760


	//   ....[59]....
        /*1450*/ 	.word	0x0000d840


	//   ....[60]....
        /*1454*/ 	.word	0x0000d8b0


	//   ....[61]....
        /*1458*/ 	.word	0x0000d920


	//   ....[62]....
        /*145c*/ 	.word	0x0000d990


	//   ....[63]....
        /*1460*/ 	.word	0x0000da00


	//   ....[64]....
        /*1464*/ 	.word	0x0000da70


	//   ....[65]....
        /*1468*/ 	.word	0x0000daf0


	//   ....[66]....
        /*146c*/ 	.word	0x0000db70


	//   ....[67]....
        /*1470*/ 	.word	0x0000dbc0


	//   ....[68]....
        /*1474*/ 	.word	0x0000dc10


	//   ....[69]....
        /*1478*/ 	.word	0x0000dc60


	//   ....[70]....
        /*147c*/ 	.word	0x0000dcc0


	//   ....[71]....
        /*1480*/ 	.word	0x0000dd10


	//   ....[72]....
        /*1484*/ 	.word	0x0000dd80


	//   ....[73]....
        /*1488*/ 	.word	0x0000de40


	//   ....[74]....
        /*148c*/ 	.word	0x0000dea0


	//   ....[75]....
        /*1490*/ 	.word	0x0000df40


	//   ....[76]....
        /*1494*/ 	.word	0x0000dfe0


	//   ....[77]....
        /*1498*/ 	.word	0x0000e030


	//   ....[78]....
        /*149c*/ 	.word	0x0000e080


	//   ....[79]....
        /*14a0*/ 	.word	0x0000e0f0


	//   ....[80]....
        /*14a4*/ 	.word	0x0000e160


	//   ....[81]....
        /*14a8*/ 	.word	0x0000e1d0


	//   ....[82]....
        /*14ac*/ 	.word	0x0000e240


	//   ....[83]....
        /*14b0*/ 	.word	0x0000e2b0


	//   ....[84]....
        /*14b4*/ 	.word	0x0000e320


	//   ....[85]....
        /*14b8*/ 	.word	0x0000e390


	//   ....[86]....
        /*14bc*/ 	.word	0x0000e400


	//   ....[87]....
        /*14c0*/ 	.word	0x0000e460


	//   ....[88]....
        /*14c4*/ 	.word	0x0000e4c0


	//   ....[89]....
        /*14c8*/ 	.word	0x0000e510


	//   ....[90]....
        /*14cc*/ 	.word	0x0000e580


	//   ....[91]....
        /*14d0*/ 	.word	0x0000e5d0


	//   ....[92]....
        /*14d4*/ 	.word	0x0000e620


	//   ....[93]....
        /*14d8*/ 	.word	0x0000e680


	//   ....[94]....
        /*14dc*/ 	.word	0x0000e750


	//   ....[95]....
        /*14e0*/ 	.word	0x0000e7a0


	//   ....[96]....
        /*14e4*/ 	.word	0x0000e830


	//   ....[97]....
        /*14e8*/ 	.word	0x0000e900


	//   ....[98]....
        /*14ec*/ 	.word	0x0000e960


	//   ....[99]....
        /*14f0*/ 	.word	0x0000e9d0


	//   ....[100]....
        /*14f4*/ 	.word	0x0000ea40


	//   ....[101]....
        /*14f8*/ 	.word	0x0000eab0


	//   ....[102]....
        /*14fc*/ 	.word	0x0000eb20


	//   ....[103]....
        /*1500*/ 	.word	0x0000eb90


	//   ....[104]....
        /*1504*/ 	.word	0x0000ec00


	//   ....[105]....
        /*1508*/ 	.word	0x0000ec50


	//   ....[106]....
        /*150c*/ 	.word	0x0000eca0


	//   ....[107]....
        /*1510*/ 	.word	0x0000ecf0


	//   ....[108]....
        /*1514*/ 	.word	0x0000ed40


	//   ....[109]....
        /*1518*/ 	.word	0x0000ef30


	//   ....[110]....
        /*151c*/ 	.word	0x0000f000


	//   ....[111]....
        /*1520*/ 	.word	0x0000f060


	//   ....[112]....
        /*1524*/ 	.word	0x0000f0f0


	//   ....[113]....
        /*1528*/ 	.word	0x0000f140


	//   ....[114]....
        /*152c*/ 	.word	0x0000f1b0


	//   ....[115]....
        /*1530*/ 	.word	0x0000f220


	//   ....[116]....
        /*1534*/ 	.word	0x0000f290


	//   ....[117]....
        /*1538*/ 	.word	0x0000f300


	//   ....[118]....
        /*153c*/ 	.word	0x0000f370


	//   ....[119]....
        /*1540*/ 	.word	0x0000f3e0


	//   ....[120]....
        /*1544*/ 	.word	0x0000f450


	//   ....[121]....
        /*1548*/ 	.word	0x0000f4c0


	//   ....[122]....
        /*154c*/ 	.word	0x0000f540


	//   ....[123]....
        /*1550*/ 	.word	0x0000f590


	//   ....[124]....
        /*1554*/ 	.word	0x0000f600


	//   ....[125]....
        /*1558*/ 	.word	0x0000f670


	//   ....[126]....
        /*155c*/ 	.word	0x0000f6e0


	//   ....[127]....
        /*1560*/ 	.word	0x0000f750


	//   ....[128]....
        /*1564*/ 	.word	0x0000f7c0


	//   ....[129]....
        /*1568*/ 	.word	0x0000f830


	//   ....[130]....
        /*156c*/ 	.word	0x0000f8a0


	//   ....[131]....
        /*1570*/ 	.word	0x0000f910


	//   ....[132]....
        /*1574*/ 	.word	0x0000f980


	//   ....[133]....
        /*1578*/ 	.word	0x0000fa00


	//   ....[134]....
        /*157c*/ 	.word	0x0000fa80


	//   ....[135]....
        /*1580*/ 	.word	0x0000fad0


	//   ....[136]....
        /*1584*/ 	.word	0x0000fb20


	//   ....[137]....
        /*1588*/ 	.word	0x0000fb70


	//   ....[138]....
        /*158c*/ 	.word	0x0000fbc0


	//   ....[139]....
        /*1590*/ 	.word	0x0000fc10


	//   ....[140]....
        /*1594*/ 	.word	0x0000fc60


	//   ....[141]....
        /*1598*/ 	.word	0x0000fcb0


	//   ....[142]....
        /*159c*/ 	.word	0x0000fd00


	//   ....[143]....
        /*15a0*/ 	.word	0x0000fd60


	//   ....[144]....
        /*15a4*/ 	.word	0x0000fdd0


	//   ....[145]....
        /*15a8*/ 	.word	0x0000fe40


	//   ....[146]....
        /*15ac*/ 	.word	0x0000feb0


	//   ....[147]....
        /*15b0*/ 	.word	0x0000ff20


	//   ....[148]....
        /*15b4*/ 	.word	0x0000ff90


	//   ....[149]....
        /*15b8*/ 	.word	0x0000ffe0


	//   ....[150]....
        /*15bc*/ 	.word	0x00010030


	//   ....[151]....
        /*15c0*/ 	.word	0x00010090


	//   ....[152]....
        /*15c4*/ 	.word	0x000100e0


	//   ....[153]....
        /*15c8*/ 	.word	0x00010130


	//   ....[154]....
        /*15cc*/ 	.word	0x00010180


	//   ....[155]....
        /*15d0*/ 	.word	0x000103a0


	//   ....[156]....
        /*15d4*/ 	.word	0x00010450


	//   ....[157]....
        /*15d8*/ 	.word	0x000104b0


	//   ....[158]....
        /*15dc*/ 	.word	0x00010500


	//   ....[159]....
        /*15e0*/ 	.word	0x00010570


	//   ....[160]....
        /*15e4*/ 	.word	0x000105e0


	//   ....[161]....
        /*15e8*/ 	.word	0x00010650


	//   ....[162]....
        /*15ec*/ 	.word	0x000106c0


	//   ....[163]....
        /*15f0*/ 	.word	0x00010730


	//   ....[164]....
        /*15f4*/ 	.word	0x000107a0


	//   ....[165]....
        /*15f8*/ 	.word	0x00010810


	//   ....[166]....
        /*15fc*/ 	.word	0x00010880


	//   ....[167]....
        /*1600*/ 	.word	0x000108f0


	//   ....[168]....
        /*1604*/ 	.word	0x00010960


	//   ....[169]....
        /*1608*/ 	.word	0x000109d0


	//   ....[170]....
        /*160c*/ 	.word	0x00010a40


	//   ....[171]....
        /*1610*/ 	.word	0x00010ab0


	//   ....[172]....
        /*1614*/ 	.word	0x00010b20


	//   ....[173]....
        /*1618*/ 	.word	0x00010b90


	//   ....[174]....
        /*161c*/ 	.word	0x00010c00


	//   ....[175]....
        /*1620*/ 	.word	0x00010c70


	//   ....[176]....
        /*1624*/ 	.word	0x00010ce0


	//   ....[177]....
        /*1628*/ 	.word	0x00010d50


	//----- nvinfo : EIATTR_VRC_CTA_INIT_COUNT
	.align		4
.L_237:
        /*162c*/ 	.byte	0x02, 0x4a
	.zero		1
	.zero		1


	//----- nvinfo : EIATTR_EXIT_INSTR_OFFSETS
	.align		4
        /*1630*/ 	.byte	0x04, 0x1c
        /*1632*/ 	.short	(.L_239 - .L_238)


	//   ....[0]....
.L_238:
        /*1634*/ 	.word	0x00006900


	//----- nvinfo : EIATTR_CRS_STACK_SIZE
	.align		4
.L_239:
        /*1638*/ 	.byte	0x04, 0x1e
        /*163a*/ 	.short	(.L_241 - .L_240)
.L_240:
        /*163c*/ 	.word	0x00000000


	//----- nvinfo : EIATTR_CBANK_PARAM_SIZE
	.align		4
.L_241:
        /*1640*/ 	.byte	0x03, 0x19
        /*1642*/ 	.short	0x0038


	//----- nvinfo : EIATTR_PARAM_CBANK
	.align		4
        /*1644*/ 	.byte	0x04, 0x0a
        /*1646*/ 	.short	(.L_243 - .L_242)
	.align		4
.L_242:
        /*1648*/ 	.word	index@(.nv.constant0._Z13_spmm_conv_11PKfPfiiPKiS3_S3_S0_)
        /*164c*/ 	.short	0x0380
        /*164e*/ 	.short	0x0038


	//----- nvinfo : EIATTR_SW_WAR
	.align		4
.L_243:
        /*1650*/ 	.byte	0x04, 0x36
        /*1652*/ 	.short	(.L_245 - .L_244)
.L_244:
        /*1654*/ 	.word	0x00000008
.L_245:


//--------------------- .nv.info._Z13_spmm_conv_10PKfPfiiPKiS3_S3_S0_ --------------------------
	.section	.nv.info._Z13_spmm_conv_10PKfPfiiPKiS3_S3_S0_,"",@"SHT_CUDA_INFO"
	.sectionflags	@""
	.align	4


	//----- nvinfo : EIATTR_CUDA_API_VERSION
	.align		4
        /*0000*/ 	.byte	0x04, 0x37
        /*0002*/ 	.short	(.L_247 - .L_246)
.L_246:
        /*0004*/ 	.word	0x00000082


	//----- nvinfo : EIATTR_KPARAM_INFO
	.align		4
.L_247:
        /*0008*/ 	.byte	0x04, 0x17
        /*000a*/ 	.short	(.L_249 - .L_248)
.L_248:
        /*000c*/ 	.word	0x00000000
        /*0010*/ 	.short	0x0007
        /*0012*/ 	.short	0x0030
        /*0014*/ 	.byte	0x00, 0xf5, 0x21, 0x00


	//----- nvinfo : EIATTR_KPARAM_INFO
	.align		4
.L_249:
        /*0018*/ 	.byte	0x04, 0x17
        /*001a*/ 	.short	(.L_251 - .L_250)
.L_250:
        /*001c*/ 	.word	0x00000000
        /*0020*/ 	.short	0x0006
        /*0022*/ 	.short	0x0028
        /*0024*/ 	.byte	0x00, 0xf5, 0x21, 0x00


	//----- nvinfo : EIATTR_KPARAM_INFO
	.align		4
.L_251:
        /*0028*/ 	.byte	0x04, 0x17
        /*002a*/ 	.short	(.L_253 - .L_252)
.L_252:
        /*002c*/ 	.word	0x00000000
        /*0030*/ 	.short	0x0005
        /*0032*/ 	.short	0x0020
        /*0034*/ 	.byte	0x00, 0xf5, 0x21, 0x00


	//----- nvinfo : EIATTR_KPARAM_INFO
	.align		4
.L_253:
        /*0038*/ 	.byte	0x04, 0x17
        /*003a*/ 	.short	(.L_255 - .L_254)
.L_254:
        /*003c*/ 	.word	0x00000000
        /*0040*/ 	.short	0x0004
        /*0042*/ 	.short	0x0018
        /*0044*/ 	.byte	0x00, 0xf5, 0x21, 0x00


	//----- nvinfo : EIATTR_KPARAM_INFO
	.align		4
.L_255:
        /*0048*/ 	.byte	0x04, 0x17
        /*004a*/ 	.short	(.L_257 - .L_256)
.L_256:
        /*004c*/ 	.word	0x00000000
        /*0050*/ 	.short	0x0003
        /*0052*/ 	.short	0x0014
        /*0054*/ 	.byte	0x00, 0xf0, 0x11, 0x00


	//----- nvinfo : EIATTR_KPARAM_INFO
	.align		4
.L_257:
        /*0058*/ 	.byte	0x04, 0x17
        /*005a*/ 	.short	(.L_259 - .L_258)
.L_258:
        /*005c*/ 	.word	0x00000000
        /*0060*/ 	.short	0x0002
        /*0062*/ 	.short	0x0010
        /*0064*/ 	.byte	0x00, 0xf0, 0x11, 0x00


	//----- nvinfo : EIATTR_KPARAM_INFO
	.align		4
.L_259:
        /*0068*/ 	.byte	0x04, 0x17
        /*006a*/ 	.short	(.L_261 - .L_260)
.L_260:
        /*006c*/ 	.word	0x00000000
        /*0070*/ 	.short	0x0001
        /*0072*/ 	.short	0x0008
        /*0074*/ 	.byte	0x00, 0xf5, 0x21, 0x00


	//----- nvinfo : EIATTR_KPARAM_INFO
	.align		4
.L_261:
        /*0078*/ 	.byte	0x04, 0x17
        /*007a*/ 	.short	(.L_263 - .L_262)
.L_262:
        /*007c*/ 	.word	0x00000000
        /*0080*/ 	.short	0x0000
        /*0082*/ 	.short	0x0000
        /*0084*/ 	.byte	0x00, 0xf5, 0x21, 0x00


	//----- nvinfo : EIATTR_SPARSE_MMA_MASK
	.align		4
.L_263:
        /*0088*/ 	.byte	0x03, 0x50
        /*008a*/ 	.short	0x0000


	//----- nvinfo : EIATTR_MAXREG_COUNT
	.align		4
        /*008c*/ 	.byte	0x03, 0x1b
        /*008e*/ 	.short	0x00ff


	//----- nvinfo : EIATTR_MERCURY_ISA_VERSION
	.align		4
        /*0090*/ 	.byte	0x03, 0x5f
        /*0092*/ 	.short	0x0101


	//----- nvinfo : EIATTR_COOP_GROUP_MASK_REGIDS
	.align		4
        /*0094*/ 	.byte	0x04, 0x29
        /*0096*/ 	.short	(.L_265 - .L_264)


	//   ....[0]....
.L_264:
        /*0098*/ 	.word	0xffffffff


	//   ....[1]....
        /*009c*/ 	.word	0xffffffff


	//   ....[2]....
        /*00a0*/ 	.word	0xffffffff


	//   ....[3]....
        /*00a4*/ 	.word	0xffffffff


	//   ....[4]....
        /*00a8*/ 	.word	0xffffffff


	//   ....[5]....
        /*00ac*/ 	.word	0xffffffff


	//   ....[6]....
        /*00b0*/ 	.word	0xffffffff


	//   ....[7]....
        /*00b4*/ 	.word	0xffffffff


	//   ....[8]....
        /*00b8*/ 	.word	0xffffffff


	//   ....[9]....
        /*00bc*/ 	.word	0xffffffff


	//   ....[10]....
        /*00c0*/ 	.word	0xffffffff


	//   ....[11]....
        /*00c4*/ 	.word	0xffffffff


	//   ....[12]....
        /*00c8*/ 	.word	0xffffffff


	//   ....[13]....
        /*00cc*/ 	.word	0xffffffff


	//   ....[14]....
        /*00d0*/ 	.word	0xffffffff


	//   ....[15]....
        /*00d4*/ 	.word	0xffffffff


	//   ....[16]....
        /*00d8*/ 	.word	0xffffffff


	//   ....[17]....
        /*00dc*/ 	.word	0xffffffff


	//   ....[18]....
        /*00e0*/ 	.word	0xffffffff


	//   ....[19]....
        /*00e4*/ 	.word	0xffffffff


	//   ....[20]....
        /*00e8*/ 	.word	0xffffffff


	//   ....[21]....
        /*00ec*/ 	.word	0xffffffff


	//   ....[22]....
        /*00f0*/ 	.word	0xffffffff


	//   ....[23]....
        /*00f4*/ 	.word	0xffffffff


	//   ....[24]....
        /*00f8*/ 	.word	0xffffffff


	//   ....[25]....
        /*00fc*/ 	.word	0xffffffff


	//   ....[26]....
        /*0100*/ 	.word	0xffffffff


	//   ....[27]....
        /*0104*/ 	.word	0xffffffff


	//   ....[28]....
        /*0108*/ 	.word	0xffffffff


	//   ....[29]....
        /*010c*/ 	.word	0xffffffff


	//   ....[30]....
        /*0110*/ 	.word	0xffffffff


	//   ....[31]....
        /*0114*/ 	.word	0xffffffff


	//   ....[32]....
        /*0118*/ 	.word	0xffffffff


	//   ....[33]....
        /*011c*/ 	.word	0xffffffff


	//   ....[34]....
        /*0120*/ 	.word	0xffffffff


	//   ....[35]....
        /*0124*/ 	.word	0xffffffff


	//   ....[36]....
        /*0128*/ 	.word	0xffffffff


	//   ....[37]....
        /*012c*/ 	.word	0xffffffff


	//   ....[38]....
        /*0130*/ 	.word	0xffffffff


	//   ....[39]....
        /*0134*/ 	.word	0xffffffff


	//   ....[40]....
        /*0138*/ 	.word	0xffffffff


	//   ....[41]....
        /*013c*/ 	.word	0xffffffff


	//   ....[42]....
        /*0140*/ 	.word	0xffffffff


	//   ....[43]....
        /*0144*/ 	.word	0xffffffff


	//   ....[44]....
        /*0148*/ 	.word	0xffffffff


	//   ....[45]....
        /*014c*/ 	.word	0xffffffff


	//   ....[46]....
        /*0150*/ 	.word	0xffffffff


	//   ....[47]....
        /*0154*/ 	.word	0xffffffff


	//   ....[48]....
        /*0158*/ 	.word	0xffffffff


	//   ....[49]....
        /*015c*/ 	.word	0xffffffff


	//   ....[50]....
        /*0160*/ 	.word	0xffffffff


	//   ....[51]....
        /*0164*/ 	.word	0xffffffff


	//   ....[52]....
        /*0168*/ 	.word	0xffffffff


	//   ....[53]....
        /*016c*/ 	.word	0xffffffff


	//   ....[54]....
        /*0170*/ 	.word	0xffffffff


	//   ....[55]....
        /*0174*/ 	.word	0xffffffff


	//   ....[56]....
        /*0178*/ 	.word	0xffffffff


	//   ....[57]....
        /*017c*/ 	.word	0xffffffff


	//   ....[58]....
        /*0180*/ 	.word	0xffffffff


	//   ....[59]....
        /*0184*/ 	.word	0xffffffff


	//   ....[60]....
        /*0188*/ 	.word	0xffffffff


	//   ....[61]....
        /*018c*/ 	.word	0xffffffff


	//   ....[62]....
        /*0190*/ 	.word	0xffffffff


	//   ....[63]....
        /*0194*/ 	.word	0xffffffff


	//   ....[64]....
        /*0198*/ 	.word	0xffffffff


	//   ....[65]....
        /*019c*/ 	.word	0xffffffff


	//   ....[66]....
        /*01a0*/ 	.word	0xffffffff


	//   ....[67]....
        /*01a4*/ 	.word	0xffffffff


	//   ....[68]....
        /*01a8*/ 	.word	0xffffffff


	//   ....[69]....
        /*01ac*/ 	.word	0xffffffff


	//   ....[70]....
        /*01b0*/ 	.word	0xffffffff


	//   ....[71]....
        /*01b4*/ 	.word	0xffffffff


	//   ....[72]....
        /*01b8*/ 	.word	0xffffffff


	//   ....[73]....
        /*01bc*/ 	.word	0xffffffff


	//   ....[74]....
        /*01c0*/ 	.word	0xffffffff


	//   ....[75]....
        /*01c4*/ 	.word	0xffffffff


	//   ....[76]....
        /*01c8*/ 	.word	0xffffffff


	//   ....[77]....
        /*01cc*/ 	.word	0xffffffff


	//   ....[78]....
        /*01d0*/ 	.word	0xffffffff


	//   ....[79]....
        /*01d4*/ 	.word	0xffffffff


	//   ....[80]....
        /*01d8*/ 	.word	0xffffffff


	//   ....[81]....
        /*01dc*/ 	.word	0xffffffff


	//   ....[82]....
        /*01e0*/ 	.word	0xffffffff


	//   ....[83]....
        /*01e4*/ 	.word	0xffffffff


	//   ....[84]....
        /*01e8*/ 	.word	0xffffffff


	//   ....[85]....
        /*01ec*/ 	.word	0xffffffff


	//   ....[86]....
        /*01f0*/ 	.word	0xffffffff


	//   ....[87]....
        /*01f4*/ 	.word	0xffffffff


	//   ....[88]....
        /*01f8*/ 	.word	0xffffffff


	//   ....[89]....
        /*01fc*/ 	.word	0xffffffff


	//   ....[90]....
        /*0200*/ 	.word	0xffffffff


	//   ....[91]....
        /*0204*/ 	.word	0xffffffff


	//   ....[92]....
        /*0208*/ 	.word	0xffffffff


	//   ....[93]....
        /*020c*/ 	.word	0xffffffff


	//   ....[94]....
        /*0210*/ 	.word	0xffffffff


	//   ....[95]....
        /*0214*/ 	.word	0xffffffff


	//   ....[96]....
        /*0218*/ 	.word	0xffffffff


	//   ....[97]....
        /*021c*/ 	.word	0xffffffff


	//   ....[98]....
        /*0220*/ 	.word	0xffffffff


	//   ....[99]....
        /*0224*/ 	.word	0xffffffff


	//   ....[100]....
        /*0228*/ 	.word	0xffffffff


	//   ....[101]....
        /*022c*/ 	.word	0xffffffff


	//   ....[102]....
        /*0230*/ 	.word	0xffffffff


	//   ....[103]....
        /*0234*/ 	.word	0xffffffff


	//   ....[104]....
        /*0238*/ 	.word	0xffffffff


	//   ....[105]....
        /*023c*/ 	.word	0xffffffff


	//   ....[106]....
        /*0240*/ 	.word	0xffffffff


	//   ....[107]....
        /*0244*/ 	.word	0xffffffff


	//   ....[108]....
        /*0248*/ 	.word	0xffffffff


	//   ....[109]....
        /*024c*/ 	.word	0xffffffff


	//   ....[110]....
        /*0250*/ 	.word	0xffffffff


	//   ....[111]....
        /*0254*/ 	.word	0xffffffff


	//   ....[112]....
        /*0258*/ 	.word	0xffffffff


	//   ....[113]....
        /*025c*/ 	.word	0xffffffff


	//   ....[114]....
        /*0260*/ 	.word	0xffffffff


	//   ....[115]....
        /*0264*/ 	.word	0xffffffff


	//   ....[116]....
        /*0268*/ 	.word	0xffffffff


	//   ....[117]....
        /*026c*/ 	.word	0xffffffff


	//   ....[118]....
        /*0270*/ 	.word	0xffffffff


	//   ....[119]....
        /*0274*/ 	.word	0xffffffff


	//   ....[120]....
        /*0278*/ 	.word	0xffffffff


	//   ....[121]....
        /*027c*/ 	.word	0xffffffff


	//   ....[122]....
        /*0280*/ 	.word	0xffffffff


	//   ....[123]....
        /*0284*/ 	.word	0xffffffff


	//   ....[124]....
        /*0288*/ 	.word	0xffffffff


	//   ....[125]....
        /*028c*/ 	.word	0xffffffff


	//   ....[126]....
        /*0290*/ 	.word	0xffffffff


	//   ....[127]....
        /*0294*/ 	.word	0xffffffff


	//   ....[128]....
        /*0298*/ 	.word	0xffffffff


	//   ....[129]....
        /*029c*/ 	.word	0xffffffff


	//   ....[130]....
        /*02a0*/ 	.word	0xffffffff


	//   ....[131]....
        /*02a4*/ 	.word	0xffffffff


	//   ....[132]....
        /*02a8*/ 	.word	0xffffffff


	//   ....[133]....
        /*02ac*/ 	.word	0xffffffff


	//   ....[134]....
        /*02b0*/ 	.word	0xffffffff


	//   ....[135]....
        /*02b4*/ 	.word	0xffffffff


	//   ....[136]....
        /*02b8*/ 	.word	0xffffffff


	//   ....[137]....
        /*02bc*/ 	.word	0xffffffff


	//   ....[138]....
        /*02c0*/ 	.word	0xffffffff


	//   ....[139]....
        /*02c4*/ 	.word	0xffffffff


	//   ....[140]....
        /*02c8*/ 	.word	0xffffffff


	//   ....[141]....
        /*02cc*/ 	.word	0xffffffff


	//   ....[142]....
        /*02d0*/ 	.word	0xffffffff


	//   ....[143]....
        /*02d4*/ 	.word	0xffffffff


	//   ....[144]....
        /*02d8*/ 	.word	0xffffffff


	//   ....[145]....
        /*02dc*/ 	.word	0xffffffff


	//   ....[146]....
        /*02e0*/ 	.word	0xffffffff


	//   ....[147]....
        /*02e4*/ 	.word	0xffffffff


	//   ....[148]....
        /*02e8*/ 	.word	0xffffffff


	//   ....[149]....
        /*02ec*/ 	.word	0xffffffff


	//   ....[150]....
        /*02f0*/ 	.word	0xffffffff


	//   ....[151]....
        /*02f4*/ 	.word	0xffffffff


	//   ....[152]....
        /*02f8*/ 	.word	0xffffffff


	//   ....[153]....
        /*02fc*/ 	.word	0xffffffff


	//   ....[154]....
        /*0300*/ 	.word	0xffffffff


	//   ....[155]....
        /*0304*/ 	.word	0xffffffff


	//   ....[156]....
        /*0308*/ 	.word	0xffffffff


	//   ....[157]....
        /*030c*/ 	.word	0xffffffff


	//   ....[158]....
        /*0310*/ 	.word	0xffffffff


	//   ....[159]....
        /*0314*/ 	.word	0xffffffff


	//   ....[160]....
        /*0318*/ 	.word	0xffffffff


	//   ....[161]....
        /*031c*/ 	.word	0xffffffff


	//   ....[162]....
        /*0320*/ 	.word	0xffffffff


	//   ....[163]....
        /*0324*/ 	.word	0xffffffff


	//   ....[164]....
        /*0328*/ 	.word	0xffffffff


	//   ....[165]....
        /*032c*/ 	.word	0xffffffff


	//   ....[166]....
        /*0330*/ 	.word	0xffffffff


	//   ....[167]....
        /*0334*/ 	.word	0xffffffff


	//   ....[168]....
        /*0338*/ 	.word	0xffffffff


	//   ....[169]....
        /*033c*/ 	.word	0xffffffff


	//   ....[170]....
        /*0340*/ 	.word	0xffffffff


	//   ....[171]....
        /*0344*/ 	.word	0xffffffff


	//   ....[172]....
        /*0348*/ 	.word	0xffffffff


	//   ....[173]....
        /*034c*/ 	.word	0xffffffff


	//   ....[174]....
        /*0350*/ 	.word	0xffffffff


	//   ....[175]....
        /*0354*/ 	.word	0xffffffff


	//   ....[176]....
        /*0358*/ 	.word	0xffffffff


	//   ....[177]....
        /*035c*/ 	.word	0xffffffff


	//   ....[178]....
        /*0360*/ 	.word	0xffffffff


	//   ....[179]....
        /*0364*/ 	.word	0xffffffff


	//   ....[180]....
        /*0368*/ 	.word	0xffffffff


	//   ....[181]....
        /*036c*/ 	.word	0xffffffff


	//   ....[182]....
        /*0370*/ 	.word	0xffffffff


	//   ....[183]....
        /*0374*/ 	.word	0xffffffff


	//   ....[184]....
        /*0378*/ 	.word	0xffffffff


	//   ....[185]....
        /*037c*/ 	.word	0xffffffff


	//   ....[186]....
        /*0380*/ 	.word	0xffffffff


	//   ....[187]....
        /*0384*/ 	.word	0xffffffff


	//   ....[188]....
        /*0388*/ 	.word	0xffffffff


	//   ....[189]....
        /*038c*/ 	.word	0xffffffff


	//   ....[190]....
        /*0390*/ 	.word	0xffffffff


	//   ....[191]....
        /*0394*/ 	.word	0xffffffff


	//   ....[192]....
        /*0398*/ 	.word	0xffffffff


	//   ....[193]....
        /*039c*/ 	.word	0xffffffff


	//   ....[194]....
        /*03a0*/ 	.word	0xffffffff


	//   ....[195]....
        /*03a4*/ 	.word	0xffffffff


	//   ....[196]....
        /*03a8*/ 	.word	0xffffffff


	//   ....[197]....
        /*03ac*/ 	.word	0xffffffff


	//   ....[198]....
        /*03b0*/ 	.word	0xffffffff


	//   ....[199]....
        /*03b4*/ 	.word	0xffffffff


	//   ....[200]....
        /*03b8*/ 	.word	0xffffffff


	//   ....[201]....
        /*03bc*/ 	.word	0xffffffff


	//   ....[202]....
        /*03c0*/ 	.word	0xffffffff


	//   ....[203]....
        /*03c4*/ 	.word	0xffffffff


	//   ....[204]....
        /*03c8*/ 	.word	0xffffffff


	//   ....[205]....
        /*03cc*/ 	.word	0xffffffff


	//   ....[206]....
        /*03d0*/ 	.word	0xffffffff


	//   ....[207]....
        /*03d4*/ 	.word	0xffffffff


	//   ....[208]....
        /*03d8*/ 	.word	0xffffffff


	//   ....[209]....
        /*03dc*/ 	.word	0xffffffff


	//   ....[210]....
        /*03e0*/ 	.word	0xffffffff


	//   ....[211]....
        /*03e4*/ 	.word	0xffffffff


	//   ....[212]....
        /*03e8*/ 	.word	0xffffffff


	//   ....[213]....
        /*03ec*/ 	.word	0xffffffff


	//   ....[214]....
        /*03f0*/ 	.word	0xffffffff


	//   ....[215]....
        /*03f4*/ 	.word	0xffffffff


	//   ....[216]....
        /*03f8*/ 	.word	0xffffffff


	//   ....[217]....
        /*03fc*/ 	.word	0xffffffff


	//   ....[218]....
        /*0400*/ 	.word	0xffffffff


	//   ....[219]....
        /*0404*/ 	.word	0xffffffff


	//   ....[220]....
        /*0408*/ 	.word	0xffffffff


	//   ....[221]....
        /*040c*/ 	.word	0xffffffff


	//   ....[222]....
        /*0410*/ 	.word	0xffffffff


	//   ....[223]....
        /*0414*/ 	.word	0xffffffff


	//   ....[224]....
        /*0418*/ 	.word	0xffffffff


	//   ....[225]....
        /*041c*/ 	.word	0xffffffff


	//   ....[226]....
        /*0420*/ 	.word	0xffffffff


	//   ....[227]....
        /*0424*/ 	.word	0xffffffff


	//   ....[228]....
        /*0428*/ 	.word	0xffffffff


	//   ....[229]....
        /*042c*/ 	.word	0xffffffff


	//   ....[230]....
        /*0430*/ 	.word	0xffffffff


	//   ....[231]....
        /*0434*/ 	.word	0xffffffff


	//   ....[232]....
        /*0438*/ 	.word	0xffffffff


	//   ....[233]....
        /*043c*/ 	.word	0xffffffff


	//   ....[234]....
        /*0440*/ 	.word	0xffffffff


	//   ....[235]....
        /*0444*/ 	.word	0xffffffff


	//   ....[236]....
        /*0448*/ 	.word	0xffffffff


	//   ....[237]....
        /*044c*/ 	.word	0xffffffff


	//   ....[238]....
        /*0450*/ 	.word	0xffffffff


	//   ....[239]....
        /*0454*/ 	.word	0xffffffff


	//   ....[240]....
        /*0458*/ 	.word	0xffffffff


	//   ....[241]....
        /*045c*/ 	.word	0xffffffff


	//   ....[242]....
        /*0460*/ 	.word	0xffffffff


	//   ....[243]....
        /*0464*/ 	.word	0xffffffff


	//   ....[244]....
        /*0468*/ 	.word	0xffffffff


	//   ....[245]....
        /*046c*/ 	.word	0xffffffff


	//   ....[246]....
        /*0470*/ 	.word	0xffffffff


	//   ....[247]....
        /*0474*/ 	.word	0xffffffff


	//   ....[248]....
        /*0478*/ 	.word	0xffffffff


	//   ....[249]....
        /*047c*/ 	.word	0xffffffff


	//   ....[250]....
        /*0480*/ 	.word	0xffffffff


	//   ....[251]....
        /*0484*/ 	.word	0xffffffff


	//   ....[252]....
        /*0488*/ 	.word	0xffffffff


	//   ....[253]....
        /*048c*/ 	.word	0xffffffff


	//   ....[254]....
        /*0490*/ 	.word	0xffffffff


	//   ....[255]....
        /*0494*/ 	.word	0xffffffff


	//   ....[0]....
        /*0498*/ 	.word	0xffffffff


	//   ....[1]....
        /*049c*/ 	.word	0xffffffff


	//   ....[2]....
        /*04a0*/ 	.word	0xffffffff


	//   ....[3]....
        /*04a4*/ 	.word	0xffffffff


	//   ....[4]....
        /*04a8*/ 	.word	0xffffffff


	//   ....[5]....
        /*04ac*/ 	.word	0xffffffff


	//   ....[6]....
        /*04b0*/ 	.word	0xffffffff


	//   ....[7]....
        /*04b4*/ 	.word	0xffffffff


	//   ....[8]....
        /*04b8*/ 	.word	0xffffffff


	//   ....[9]....
        /*04bc*/ 	.word	0xffffffff


	//   ....[10]....
        /*04c0*/ 	.word	0xffffffff


	//   ....[11]....
        /*04c4*/ 	.word	0xffffffff


	//   ....[12]....
        /*04c8*/ 	.word	0xffffffff


	//   ....[13]....
        /*04cc*/ 	.word	0xffffffff


	//   ....[14]....
        /*04d0*/ 	.word	0xffffffff


	//   ....[15]....
        /*04d4*/ 	.word	0xffffffff


	//   ....[16]....
        /*04d8*/ 	.word	0xffffffff


	//   ....[17]....
        /*04dc*/ 	.word	0xffffffff


	//   ....[18]....
        /*04e0*/ 	.word	0xffffffff


	//   ....[19]....
        /*04e4*/ 	.word	0xffffffff


	//   ....[20]....
        /*04e8*/ 	.word	0xffffffff


	//   ....[21]....
        /*04ec*/ 	.word	0xffffffff


	//   ....[22]....
        /*04f0*/ 	.word	0xffffffff


	//   ....[23]....
        /*04f4*/ 	.word	0xffffffff


	//   ....[24]....
        /*04f8*/ 	.word	0xffffffff


	//   ....[25]....
        /*04fc*/ 	.word	0xffffffff


	//   ....[26]....
        /*0500*/ 	.word	0xffffffff


	//   ....[27]....
        /*0504*/ 	.word	0xffffffff


	//   ....[28]....
        /*0508*/ 	.word	0xffffffff


	//   ....[29]....
        /*050c*/ 	.word	0xffffffff


	//   ....[30]....
        /*0510*/ 	.word	0xffffffff


	//   ....[31]....
        /*0514*/ 	.word	0xffffffff


	//   ....[32]....
        /*0518*/ 	.word	0xffffffff


	//   ....[33]....
        /*051c*/ 	.word	0xffffffff


	//   ....[34]....
        /*0520*/ 	.word	0xffffffff


	//   ....[35]....
        /*0524*/ 	.word	0xffffffff


	//   ....[36]....
        /*0528*/ 	.word	0xffffffff


	//   ....[37]....
        /*052c*/ 	.word	0xffffffff


	//   ....[38]....
        /*0530*/ 	.word	0xffffffff


	//   ....[39]....
        /*0534*/ 	.word	0xffffffff


	//   ....[40]....
        /*0538*/ 	.word	0xffffffff


	//   ....[41]....
        /*053c*/ 	.word	0xffffffff


	//   ....[42]....
        /*0540*/ 	.word	0xffffffff


	//   ....[43]....
        /*0544*/ 	.word	0xffffffff


	//   ....[44]....
        /*0548*/ 	.word	0xffffffff


	//   ....[45]....
        /*054c*/ 	.word	0xffffffff


	//   ....[46]....
        /*0550*/ 	.word	0xffffffff


	//   ....[47]....
        /*0554*/ 	.word	0xffffffff


	//   ....[48]....
        /*0558*/ 	.word	0xffffffff


	//   ....[49]....
        /*055c*/ 	.word	0xffffffff


	//   ....[50]....
        /*0560*/ 	.word	0xffffffff


	//   ....[51]....
        /*0564*/ 	.word	0xffffffff


	//   ....[52]....
        /*0568*/ 	.word	0xffffffff


	//   ....[53]....
        /*056c*/ 	.word	0xffffffff


	//   ....[54]....
        /*0570*/ 	.word	0xffffffff


	//   ....[55]....
        /*0574*/ 	.word	0xffffffff


	//   ....[56]....
        /*0578*/ 	.word	0xffffffff


	//   ....[57]....
        /*057c*/ 	.word	0xffffffff


	//   ....[58]....
        /*0580*/ 	.word	0xffffffff


	//   ....[59]....
        /*0584*/ 	.word	0xffffffff


	//   ....[60]....
        /*0588*/ 	.word	0xffffffff


	//   ....[61]....
        /*058c*/ 	.word	0xffffffff


	//   ....[62]....
        /*0590*/ 	.word	0xffffffff


	//   ....[63]....
        /*0594*/ 	.word	0xffffffff


	//   ....[64]....
        /*0598*/ 	.word	0xffffffff


	//   ....[65]....
        /*059c*/ 	.word	0xffffffff


	//   ....[66]....
        /*05a0*/ 	.word	0xffffffff


	//   ....[67]....
        /*05a4*/ 	.word	0xffffffff


	//   ....[68]....
        /*05a8*/ 	.word	0xffffffff


	//   ....[69]....
        /*05ac*/ 	.word	0xffffffff


	//   ....[70]....
        /*05b0*/ 	.word	0xffffffff


	//   ....[71]....
        /*05b4*/ 	.word	0xffffffff


	//   ....[72]....
        /*05b8*/ 	.word	0xffffffff


	//   ....[73]....
        /*05bc*/ 	.word	0xffffffff


	//   ....[74]....
        /*05c0*/ 	.word	0xffffffff


	//   ....[75]....
        /*05c4*/ 	.word	0xffffffff


	//   ....[76]....
        /*05c8*/ 	.word	0xffffffff


	//   ....[77]....
        /*05cc*/ 	.word	0xffffffff


	//   ....[78]....
        /*05d0*/ 	.word	0xffffffff


	//   ....[79]....
        /*05d4*/ 	.word	0xffffffff


	//   ....[80]....
        /*05d8*/ 	.word	0xffffffff


	//   ....[81]....
        /*05dc*/ 	.word	0xffffffff


	//   ....[82]....
        /*05e0*/ 	.word	0xffffffff


	//   ....[83]....
        /*05e4*/ 	.word	0xffffffff


	//   ....[84]....
        /*05e8*/ 	.word	0xffffffff


	//   ....[85]....
        /*05ec*/ 	.word	0xffffffff


	//   ....[86]....
        /*05f0*/ 	.word	0xffffffff


	//   ....[87]....
        /*05f4*/ 	.word	0xffffffff


	//   ....[88]....
        /*05f8*/ 	.word	0xffffffff


	//   ....[89]....
        /*05fc*/ 	.word	0xffffffff


	//   ....[90]....
        /*0600*/ 	.word	0xffffffff


	//   ....[91]....
        /*0604*/ 	.word	0xffffffff


	//   ....[92]....
        /*0608*/ 	.word	0xffffffff


	//   ....[93]....
        /*060c*/ 	.word	0xffffffff


	//   ....[94]....
        /*0610*/ 	.word	0xffffffff


	//   ....[95]....
        /*0614*/ 	.word	0xffffffff


	//   ....[96]....
        /*0618*/ 	.word	0xffffffff


	//   ....[97]....
        /*061c*/ 	.word	0xffffffff


	//   ....[98]....
        /*0620*/ 	.word	0xffffffff


	//   ....[99]....
        /*0624*/ 	.word	0xffffffff


	//   ....[100]....
        /*0628*/ 	.word	0xffffffff


	//   ....[101]....
        /*062c*/ 	.word	0xffffffff


	//   ....[102]....
        /*0630*/ 	.word	0xffffffff


	//   ....[103]....
        /*0634*/ 	.word	0xffffffff


	//   ....[104]....
        /*0638*/ 	.word	0xffffffff


	//   ....[105]....
        /*063c*/ 	.word	0xffffffff


	//   ....[106]....
        /*0640*/ 	.word	0xffffffff


	//   ....[107]....
        /*0644*/ 	.word	0xffffffff


	//   ....[108]....
        /*0648*/ 	.word	0xffffffff


	//   ....[109]....
        /*064c*/ 	.word	0xffffffff


	//   ....[110]....
        /*0650*/ 	.word	0xffffffff


	//   ....[111]....
        /*0654*/ 	.word	0xffffffff


	//   ....[112]....
        /*0658*/ 	.word	0xffffffff


	//   ....[113]....
        /*065c*/ 	.word	0xffffffff


	//   ....[114]....
        /*0660*/ 	.word	0xffffffff


	//   ....[115]....
        /*0664*/ 	.word	0xffffffff


	//   ....[116]....
        /*0668*/ 	.word	0xffffffff


	//   ....[117]....
        /*066c*/ 	.word	0xffffffff


	//   ....[118]....
        /*0670*/ 	.word	0xffffffff


	//   ....[119]....
        /*0674*/ 	.word	0xffffffff


	//   ....[120]....
        /*0678*/ 	.word	0xffffffff


	//   ....[121]....
        /*067c*/ 	.word	0xffffffff


	//   ....[122]....
        /*0680*/ 	.word	0xffffffff


	//   ....[123]....
        /*0684*/ 	.word	0xffffffff


	//   ....[124]....
        /*0688*/ 	.word	0xffffffff


	//   ....[125]....
        /*068c*/ 	.word	0xffffffff


	//   ....[126]....
        /*0690*/ 	.word	0xffffffff


	//   ....[127]....
        /*0694*/ 	.word	0xffffffff


	//   ....[128]....
        /*0698*/ 	.word	0xffffffff


	//   ....[129]....
        /*069c*/ 	.word	0xffffffff


	//   ....[130]....
        /*06a0*/ 	.word	0xffffffff


	//   ....[131]....
        /*06a4*/ 	.word	0xffffffff


	//   ....[132]....
        /*06a8*/ 	.word	0xffffffff


	//   ....[133]....
        /*06ac*/ 	.word	0xffffffff


	//   ....[134]....
        /*06b0*/ 	.word	0xffffffff


	//   ....[135]....
        /*06b4*/ 	.word	0xffffffff


	//   ....[136]....
        /*06b8*/ 	.word	0xffffffff


	//   ....[137]....
        /*06bc*/ 	.word	0xffffffff


	//   ....[138]....
        /*06c0*/ 	.word	0xffffffff


	//   ....[139]....
        /*06c4*/ 	.word	0xffffffff


	//   ....[140]....
        /*06c8*/ 	.word	0xffffffff


	//   ....[141]....
        /*06cc*/ 	.word	0xffffffff


	//   ....[142]....
        /*06d0*/ 	.word	0xffffffff


	//   ....[143]....
        /*06d4*/ 	.word	0xffffffff


	//   ....[144]....
        /*06d8*/ 	.word	0xffffffff


	//   ....[145]....
        /*06dc*/ 	.word	0xffffffff


	//   ....[146]....
        /*06e0*/ 	.word	0xffffffff


	//   ....[147]....
        /*06e4*/ 	.word	0xffffffff


	//   ....[148]....
        /*06e8*/ 	.word	0xffffffff


	//   ....[149]....
        /*06ec*/ 	.word	0xffffffff


	//   ....[150]....
        /*06f0*/ 	.word	0xffffffff


	//   ....[151]....
        /*06f4*/ 	.word	0xffffffff


	//   ....[152]....
        /*06f8*/ 	.word	0xffffffff


	//   ....[153]....
        /*06fc*/ 	.word	0xffffffff


	//   ....[154]....
        /*0700*/ 	.word	0xffffffff


	//   ....[155]....
        /*0704*/ 	.word	0xffffffff


	//   ....[156]....
        /*0708*/ 	.word	0xffffffff


	//   ....[157]....
        /*070c*/ 	.word	0xffffffff


	//   ....[158]....
        /*0710*/ 	.word	0xffffffff


	//   ....[159]....
        /*0714*/ 	.word	0xffffffff


	//   ....[160]....
        /*0718*/ 	.word	0xffffffff


	//   ....[161]....
        /*071c*/ 	.word	0xffffffff


	//   ....[162]....
        /*0720*/ 	.word	0xffffffff


	//   ....[163]....
        /*0724*/ 	.word	0xffffffff


	//   ....[164]....
        /*0728*/ 	.word	0xffffffff


	//   ....[165]....
        /*072c*/ 	.word	0xffffffff


	//   ....[166]....
        /*0730*/ 	.word	0xffffffff


	//   ....[167]....
        /*0734*/ 	.word	0xffffffff


	//   ....[168]....
        /*0738*/ 	.word	0xffffffff


	//   ....[169]....
        /*073c*/ 	.word	0xffffffff


	//   ....[170]....
        /*0740*/ 	.word	0xffffffff


	//   ....[171]....
        /*0744*/ 	.word	0xffffffff


	//   ....[172]....
        /*0748*/ 	.word	0xffffffff


	//   ....[173]....
        /*074c*/ 	.word	0xffffffff


	//   ....[174]....
        /*0750*/ 	.word	0xffffffff


	//   ....[175]....
        /*0754*/ 	.word	0xffffffff


	//   ....[176]....
        /*0758*/ 	.word	0xffffffff


	//   ....[177]....
        /*075c*/ 	.word	0xffffffff


	//   ....[178]....
        /*0760*/ 	.word	0xffffffff


	//   ....[179]....
        /*0764*/ 	.word	0xffffffff


	//   ....[180]....
        /*0768*/ 	.word	0xffffffff


	//   ....[181]....
        /*076c*/ 	.word	0xffffffff


	//   ....[182]....
        /*0770*/ 	.word	0xffffffff


	//   ....[183]....
        /*0774*/ 	.word	0xffffffff


	//   ....[184]....
        /*0778*/ 	.word	0xffffffff


	//   ....[185]....
        /*077c*/ 	.word	0xffffffff


	//   ....[186]....
        /*0780*/ 	.word	0xffffffff


	//   ....[187]....
        /*0784*/ 	.word	0xffffffff


	//   ....[188]....
        /*0788*/ 	.word	0xffffffff


	//   ....[189]....
        /*078c*/ 	.word	0xffffffff


	//   ....[190]....
        /*0790*/ 	.word	0xffffffff


	//   ....[191]....
        /*0794*/ 	.word	0xffffffff


	//   ....[192]....
        /*0798*/ 	.word	0xffffffff


	//   ....[193]....
        /*079c*/ 	.word	0xffffffff


	//   ....[194]....
        /*07a0*/ 	.word	0xffffffff


	//   ....[195]....
        /*07a4*/ 	.word	0xffffffff


	//   ....[196]....
        /*07a8*/ 	.word	0xffffffff


	//   ....[197]....
        /*07ac*/ 	.word	0xffffffff


	//   ....[198]....
        /*07b0*/ 	.word	0xffffffff


	//   ....[199]....
        /*07b4*/ 	.word	0xffffffff


	//   ....[200]....
        /*07b8*/ 	.word	0xffffffff


	//   ....[201]....
        /*07bc*/ 	.word	0xffffffff


	//   ....[202]....
        /*07c0*/ 	.word	0xffffffff


	//   ....[203]....
        /*07c4*/ 	.word	0xffffffff


	//   ....[204]....
        /*07c8*/ 	.word	0xffffffff


	//   ....[205]....
        /*07cc*/ 	.word	0xffffffff


	//   ....[206]....
        /*07d0*/ 	.word	0xffffffff


	//   ....[207]....
        /*07d4*/ 	.word	0xffffffff


	//   ....[208]....
        /*07d8*/ 	.word	0xffffffff


	//   ....[209]....
        /*07dc*/ 	.word	0xffffffff


	//   ....[210]....
        /*07e0*/ 	.word	0xffffffff


	//   ....[211]....
        /*07e4*/ 	.word	0xffffffff


	//   ....[212]....
        /*07e8*/ 	.word	0xffffffff


	//   ....[213]....
        /*07ec*/ 	.word	0xffffffff


	//   ....[214]....
        /*07f0*/ 	.word	0xffffffff


	//   ....[215]....
        /*07f4*/ 	.word	0xffffffff


	//   ....[216]....
        /*07f8*/ 	.word	0xffffffff


	//   ....[217]....
        /*07fc*/ 	.word	0xffffffff


	//   ....[218]....
        /*0800*/ 	.word	0xffffffff


	//   ....[219]....
        /*0804*/ 	.word	0xffffffff


	//   ....[220]....
        /*0808*/ 	.word	0xffffffff


	//   ....[221]....
        /*080c*/ 	.word	0xffffffff


	//   ....[222]....
        /*0810*/ 	.word	0xffffffff


	//   ....[223]....
        /*0814*/ 	.word	0xffffffff


	//   ....[224]....
        /*0818*/ 	.word	0xffffffff


	//   ....[225]....
        /*081c*/ 	.word	0xffffffff


	//   ....[226]....
        /*0820*/ 	.word	0xffffffff


	//   ....[227]....
        /*0824*/ 	.word	0xffffffff


	//   ....[228]....
        /*0828*/ 	.word	0xffffffff


	//   ....[229]....
        /*082c*/ 	.word	0xffffffff


	//   ....[230]....
        /*0830*/ 	.word	0xffffffff


	//   ....[231]....
        /*0834*/ 	.word	0xffffffff


	//   ....[232]....
        /*0838*/ 	.word	0xffffffff


	//   ....[233]....
        /*083c*/ 	.word	0xffffffff


	//   ....[234]....
        /*0840*/ 	.word	0xffffffff


	//   ....[235]....
        /*0844*/ 	.word	0xffffffff


	//   ....[236]....
        /*0848*/ 	.word	0xffffffff


	//   ....[237]....
        /*084c*/ 	.word	0xffffffff


	//   ....[238]....
        /*0850*/ 	.word	0xffffffff


	//----- nvinfo : EIATTR_COOP_GROUP_INSTR_OFFSETS
	.align		4
.L_265:
        /*0854*/ 	.byte	0x04, 0x28
        /*0856*/ 	.short	(.L_267 - .L_266)


	//   ....[0]....
.L_266:
        /*0858*/ 	.word	0x00000be0


	//   ....[1]....
        /*085c*/ 	.word	0x00000c30


	//   ....[2]....
        /*0860*/ 	.word	0x00000c70


	//   ....[3]....
        /*0864*/ 	.word	0x00000c80


	//   ....[4]....
        /*0868*/ 	.word	0x00000c90


	//   ....[5]....
        /*086c*/ 	.word	0x00000ca0


	//   ....[6]....
        /*0870*/ 	.word	0x00000cb0


	//   ....[7]....
        /*0874*/ 	.word	0x00000cc0


	//   ....[8]....
        /*0878*/ 	.word	0x00000cd0


	//   ....[9]....
        /*087c*/ 	.word	0x00000ce0


	//   ....[10]....
        /*0880*/ 	.word	0x00000cf0


	//   ....[11]....
        /*0884*/ 	.word	0x00000d00


	//   ....[12]....
        /*0888*/ 	.word	0x00000d10


	//   ....[13]....
        /*088c*/ 	.word	0x00000d20


	//   ....[14]....
        /*0890*/ 	.word	0x00000e00


	//   ....[15]....
        /*0894*/ 	.word	0x00000e40


	//   ....[16]....
        /*0898*/ 	.word	0x00000e80


	//   ....[17]....
        /*089c*/ 	.word	0x00000ea0


	//   ....[18]....
        /*08a0*/ 	.word	0x00000eb0


	//   ....[19]....
        /*08a4*/ 	.word	0x00000ec0


	//   ....[20]....
        /*08a8*/ 	.word	0x00000ef0


	//   ....[21]....
        /*08ac*/ 	.word	0x00000f20


	//   ....[22]....
        /*08b0*/ 	.word	0x00000f50


	//   ....[23]....
        /*08b4*/ 	.word	0x00000f90


	//   ....[24]....
        /*08b8*/ 	.word	0x00000fd0


	//   ....[25]....
        /*08bc*/ 	.word	0x00001000


	//   ....[26]....
        /*08c0*/ 	.word	0x00001030


	//   ....[27]....
        /*08c4*/ 	.word	0x00001060


	//   ....[28]....
        /*08c8*/ 	.word	0x00001090


	//   ....[29]....
        /*08cc*/ 	.word	0x000010d0


	//   ....[30]....
        /*08d0*/ 	.word	0x00001110


	//   ....[31]....
        /*08d4*/ 	.word	0x00001140


	//   ....[32]....
        /*08d8*/ 	.word	0x00001150


	//   ....[33]....
        /*08dc*/ 	.word	0x00001180


	//   ....[34]....
        /*08e0*/ 	.word	0x000011d0


	//   ....[35]....
        /*08e4*/ 	.word	0x00001200


	//   ....[36]....
        /*08e8*/ 	.word	0x00001230


	//   ....[37]....
        /*08ec*/ 	.word	0x00001260


	//   ....[38]....
        /*08f0*/ 	.word	0x00001280


	//   ....[39]....
        /*08f4*/ 	.word	0x000012b0


	//   ....[40]....
        /*08f8*/ 	.word	0x000012c0


	//   ....[41]....
        /*08fc*/ 	.word	0x00001310


	//   ....[42]....
        /*0900*/ 	.word	0x00001340


	//   ....[43]....
        /*0904*/ 	.word	0x00001380


	//   ....[44]....
        /*0908*/ 	.word	0x000013b0


	//   ....[45]....
        /*090c*/ 	.word	0x000013e0


	//   ....[46]....
        /*0910*/ 	.word	0x00001410


	//   ....[47]....
        /*0914*/ 	.word	0x00001430


	//   ....[48]....
        /*0918*/ 	.word	0x00001460


	//   ....[49]....
        /*091c*/ 	.word	0x000014a0


	//   ....[50]....
        /*0920*/ 	.word	0x000014d0


	//   ....[51]....
        /*0924*/ 	.word	0x00001500


	//   ....[52]....
        /*0928*/ 	.word	0x00001530


	//   ....[53]....
        /*092c*/ 	.word	0x00001560


	//   ....[54]....
        /*0930*/ 	.word	0x00001590


	//   ....[55]....
        /*0934*/ 	.word	0x000015c0


	//   ....[56]....
        /*0938*/ 	.word	0x000015f0


	//   ....[57]....
        /*093c*/ 	.word	0x00001620


	//   ....[58]....
        /*0940*/ 	.word	0x00001650


	//   ....[59]....
        /*0944*/ 	.word	0x00001680


	//   ....[60]....
        /*0948*/ 	.word	0x000016b0


	//   ....[61]....
        /*094c*/ 	.word	0x000016c0


	//   ....[62]....
        /*0950*/ 	.word	0x000016f0


	//   ....[63]....
        /*0954*/ 	.word	0x00001720


	//   ....[64]....
        /*0958*/ 	.word	0x00001740


	//   ....[65]....
        /*095c*/ 	.word	0x00001760


	//   ....[66]....
        /*0960*/ 	.word	0x00001800


	//   ....[67]....
        /*0964*/ 	.word	0x000018c0


	//   ....[68]....
        /*0968*/ 	.word	0x000018d0


	//   ....[69]....
        /*096c*/ 	.word	0x000018e0


	//   ....[70]....
        /*0970*/ 	.word	0x000018f0


	//   ....[71]....
        /*0974*/ 	.word	0x00001900


	//   ....[72]....
        /*0978*/ 	.word	0x00001910


	//   ....[73]....
        /*097c*/ 	.word	0x00001920


	//   ....[74]....
        /*0980*/ 	.word	0x00001930


	//   ....[75]....
        /*0984*/ 	.word	0x00001940


	//   ....[76]....
        /*0988*/ 	.word	0x00001950


	//   ....[77]....
        /*098c*/ 	.word	0x00001960


	//   ....[78]....
        /*0990*/ 	.word	0x00001970


	//   ....[79]....
        /*0994*/ 	.word	0x000019e0


	//   ....[80]....
        /*0998*/ 	.word	0x00001ab0


	//   ....[81]....
        /*099c*/ 	.word	0x00001af0


	//   ....[82]....
        /*09a0*/ 	.word	0x00001b30


	//   ....[83]....
        /*09a4*/ 	.word	0x00001b60


	//   ....[84]....
        /*09a8*/ 	.word	0x00001b70


	//   ....[85]....
        /*09ac*/ 	.word	0x00001b80


	//   ....[86]....
        /*09b0*/ 	.word	0x00001ba0


	//   ....[87]....
        /*09b4*/ 	.word	0x00001bd0


	//   ....[88]....
        /*09b8*/ 	.word	0x00001c00


	//   ....[89]....
        /*09bc*/ 	.word	0x00001c20


	//   ....[90]....
        /*09c0*/ 	.word	0x00001c80


	//   ....[91]....
        /*09c4*/ 	.word	0x00001cb0


	//   ....[92]....
        /*09c8*/ 	.word	0x00001ce0


	//   ....[93]....
        /*09cc*/ 	.word	0x00001d10


	//   ....[94]....
        /*09d0*/ 	.word	0x00001d40


	//   ....[95]....
        /*09d4*/ 	.word	0x00001d70


	//   ....[96]....
        /*09d8*/ 	.word	0x00001d80


	//   ....[97]....
        /*09dc*/ 	.word	0x00001db0


	//   ....[98]....
        /*09e0*/ 	.word	0x00001dd0


	//   ....[99]....
        /*09e4*/ 	.word	0x00001df0


	//   ....[100]....
        /*09e8*/ 	.word	0x00001f10


	//   ....[101]....
        /*09ec*/ 	.word	0x00001f20


	//   ....[102]....
        /*09f0*/ 	.word	0x00001f30


	//   ....[103]....
        /*09f4*/ 	.word	0x00001f40


	//   ....[104]....
        /*09f8*/ 	.word	0x00001f50


	//   ....[105]....
        /*09fc*/ 	.word	0x00001f60


	//   ....[106]....
        /*0a00*/ 	.word	0x00001f70


	//   ....[107]....
        /*0a04*/ 	.word	0x00001f80


	//   ....[108]....
        /*0a08*/ 	.word	0x00001f90


	//   ....[109]....
        /*0a0c*/ 	.word	0x00001fa0


	//   ....[110]....
        /*0a10*/ 	.word	0x00001fb0


	//   ....[111]....
        /*0a14*/ 	.word	0x00001fc0


	//   ....[112]....
        /*0a18*/ 	.word	0x00001ff0


	//   ....[113]....
        /*0a1c*/ 	.word	0x00002110


	//   ....[114]....
        /*0a20*/ 	.word	0x00002130


	//   ....[115]....
        /*0a24*/ 	.word	0x00002140


	//   ....[116]....
        /*0a28*/ 	.word	0x00002150


	//   ....[117]....
        /*0a2c*/ 	.word	0x00002160


	//   ....[118]....
        /*0a30*/ 	.word	0x00002170


	//   ....[119]....
        /*0a34*/ 	.word	0x00002180


	//   ....[120]....
        /*0a38*/ 	.word	0x00002190


	//   ....[121]....
        /*0a3c*/ 	.word	0x000021a0


	//   ....[122]....
        /*0a40*/ 	.word	0x00002220


	//   ....[123]....
        /*0a44*/ 	.word	0x00002240


	//   ....[124]....
        /*0a48*/ 	.word	0x00002360


	//   ....[125]....
        /*0a4c*/ 	.word	0x00002370


	//   ....[126]....
        /*0a50*/ 	.word	0x00002380


	//   ....[127]....
        /*0a54*/ 	.word	0x00002390


	//   ....[128]....
        /*0a58*/ 	.word	0x000023a0


	//   ....[129]....
        /*0a5c*/ 	.word	0x000023b0


	//   ....[130]....
        /*0a60*/ 	.word	0x000023c0


	//   ....[131]....
        /*0a64*/ 	.word	0x000023d0


	//   ....[132]....
        /*0a68*/ 	.word	0x000023e0


	//   ....[133]....
        /*0a6c*/ 	.word	0x00002560


	//   ....[134]....
        /*0a70*/ 	.word	0x00002570


	//   ....[135]....
        /*0a74*/ 	.word	0x00002580


	//   ....[136]....
        /*0a78*/ 	.word	0x00002590


	//   ....[137]....
        /*0a7c*/ 	.word	0x000025a0


	//   ....[138]....
        /*0a80*/ 	.word	0x000025b0


	//   ....[139]....
        /*0a84*/ 	.word	0x000025c0


	//   ....[140]....
        /*0a88*/ 	.word	0x000025d0


	//   ....[141]....
        /*0a8c*/ 	.word	0x000025e0


	//   ....[142]....
        /*0a90*/ 	.word	0x000025f0


	//   ....[143]....
        /*0a94*/ 	.word	0x00002600


	//   ....[144]....
        /*0a98*/ 	.word	0x00002610


	//   ....[145]....
        /*0a9c*/ 	.word	0x00002740


	//   ....[146]....
        /*0aa0*/ 	.word	0x00002750


	//   ....[147]....
        /*0aa4*/ 	.word	0x00002760


	//   ....[148]....
        /*0aa8*/ 	.word	0x00002770


	//   ....[149]....
        /*0aac*/ 	.word	0x00002780


	//   ....[150]....
        /*0ab0*/ 	.word	0x00002790


	//   ....[151]....
        /*0ab4*/ 	.word	0x000027a0


	//   ....[152]....
        /*0ab8*/ 	.word	0x000027b0


	//   ....[153]....
        /*0abc*/ 	.word	0x000027c0


	//   ....[154]....
        /*0ac0*/ 	.word	0x000028f0


	//   ....[155]....
        /*0ac4*/ 	.word	0x00002920


	//   ....[156]....
        /*0ac8*/ 	.word	0x00002950


	//   ....[157]....
        /*0acc*/ 	.word	0x00002960


	//   ....[158]....
        /*0ad0*/ 	.word	0x00002970


	//   ....[159]....
        /*0ad4*/ 	.word	0x00002980


	//   ....[160]....
        /*0ad8*/ 	.word	0x00002990


	//   ....[161]....
        /*0adc*/ 	.word	0x000029a0


	//   ....[162]....
        /*0ae0*/ 	.word	0x000029b0


	//   ....[163]....
        /*0ae4*/ 	.word	0x000029c0


	//   ....[164]....
        /*0ae8*/ 	.word	0x000029d0


	//   ....[165]....
        /*0aec*/ 	.word	0x000029f0


	//   ....[166]....
        /*0af0*/ 	.word	0x00002bb0


	//   ....[167]....
        /*0af4*/ 	.word	0x00002bc0


	//   ....[168]....
        /*0af8*/ 	.word	0x00002bd0


	//   ....[169]....
        /*0afc*/ 	.word	0x00002be0


	//   ....[170]....
        /*0b00*/ 	.word	0x00002bf0


	//   ....[171]....
        /*0b04*/ 	.word	0x00002c00


	//   ....[172]....
        /*0b08*/ 	.word	0x00002c10


	//   ....[173]....
        /*0b0c*/ 	.word	0x00002c20


	//   ....[174]....
        /*0b10*/ 	.word	0x00002c30


	//   ....[175]....
        /*0b14*/ 	.word	0x00002c40


	//   ....[176]....
        /*0b18*/ 	.word	0x00002c50


	//   ....[177]....
        /*0b1c*/ 	.word	0x00002c60


	//   ....[178]....
        /*0b20*/ 	.word	0x00002d90


	//   ....[179]....
        /*0b24*/ 	.word	0x00002da0


	//   ....[180]....
        /*0b28*/ 	.word	0x00002db0


	//   ....[181]....
        /*0b2c*/ 	.word	0x00002dc0


	//   ....[182]....
        /*0b30*/ 	.word	0x00002dd0


	//   ....[183]....
        /*0b34*/ 	.word	0x00002de0


	//   ....[184]....
        /*0b38*/ 	.word	0x00002df0


	//   ....[185]....
        /*0b3c*/ 	.word	0x00002e00


	//   ....[186]....
        /*0b40*/ 	.word	0x00002e10


	//   ....[187]....
        /*0b44*/ 	.word	0x00002f40


	//   ....[188]....
        /*0b48*/ 	.word	0x00002f70


	//   ....[189]....
        /*0b4c*/ 	.word	0x00002fa0


	//   ....[190]....
        /*0b50*/ 	.word	0x00002fb0


	//   ....[191]....
        /*0b54*/ 	.word	0x00002fc0


	//   ....[192]....
        /*0b58*/ 	.word	0x00002fd0


	//   ....[193]....
        /*0b5c*/ 	.word	0x00002fe0


	//   ....[194]....
        /*0b60*/ 	.word	0x00002ff0


	//   ....[195]....
        /*0b64*/ 	.word	0x00003000


	//   ....[196]....
        /*0b68*/ 	.word	0x00003010


	//   ....[197]....
        /*0b6c*/ 	.word	0x00003020


	//   ....[198]....
        /*0b70*/ 	.word	0x00003060


	//   ....[199]....
        /*0b74*/ 	.word	0x00003200


	//   ....[200]....
        /*0b78*/ 	.word	0x00003210


	//   ....[201]....
        /*0b7c*/ 	.word	0x00003220


	//   ....[202]....
        /*0b80*/ 	.word	0x00003230


	//   ....[203]....
        /*0b84*/ 	.word	0x00003240


	//   ....[204]....
        /*0b88*/ 	.word	0x00003250


	//   ....[205]....
        /*0b8c*/ 	.word	0x00003260


	//   ....[206]....
        /*0b90*/ 	.word	0x00003270


	//   ....[207]....
        /*0b94*/ 	.word	0x00003280


	//   ....[208]....
        /*0b98*/ 	.word	0x00003290


	//   ....[209]....
        /*0b9c*/ 	.word	0x000032a0


	//   ....[210]....
        /*0ba0*/ 	.word	0x000032c0


	//   ....[211]....
        /*0ba4*/ 	.word	0x000032d0


	//   ....[212]....
        /*0ba8*/ 	.word	0x00003420


	//   ....[213]....
        /*0bac*/ 	.word	0x00003430


	//   ....[214]....
        /*0bb0*/ 	.word	0x00003440


	//   ....[215]....
        /*0bb4*/ 	.word	0x00003450


	//   ....[216]....
        /*0bb8*/ 	.word	0x00003460


	//   ....[217]....
        /*0bbc*/ 	.word	0x00003470


	//   ....[218]....
        /*0bc0*/ 	.word	0x00003480


	//   ....[219]....
        /*0bc4*/ 	.word	0x00003490


	//   ....[220]....
        /*0bc8*/ 	.word	0x000034a0


	//   ....[221]....
        /*0bcc*/ 	.word	0x000035d0


	//   ....[222]....
        /*0bd0*/ 	.word	0x00003600


	//   ....[223]....
        /*0bd4*/ 	.word	0x00003630


	//   ....[224]....
        /*0bd8*/ 	.word	0x00003640


	//   ....[225]....
        /*0bdc*/ 	.word	0x00003650


	//   ....[226]....
        /*0be0*/ 	.word	0x00003660


	//   ....[227]....
        /*0be4*/ 	.word	0x00003670


	//   ....[228]....
        /*0be8*/ 	.word	0x00003680


	//   ....[229]....
        /*0bec*/ 	.word	0x00003690


	//   ....[230]....
        /*0bf0*/ 	.word	0x000036a0


	//   ....[231]....
        /*0bf4*/ 	.word	0x000036b0


	//   ....[232]....
        /*0bf8*/ 	.word	0x000037d0


	//   ....[233]....
        /*0bfc*/ 	.word	0x000037e0


	//   ....[234]....
        /*0c00*/ 	.word	0x000037f0


	//   ....[235]....
        /*0c04*/ 	.word	0x00003800


	//   ....[236]....
        /*0c08*/ 	.word	0x00003810


	//   ....[237]....
        /*0c0c*/ 	.word	0x000038b0


	//   ....[238]....
        /*0c10*/ 	.word	0x000038d0


	//   ....[239]....
        /*0c14*/ 	.word	0x000038f0


	//   ....[240]....
        /*0c18*/ 	.word	0x00003910


	//   ....[241]....
        /*0c1c*/ 	.word	0x00003930


	//   ....[242]....
        /*0c20*/ 	.word	0x00003940


	//   ....[243]....
        /*0c24*/ 	.word	0x00003950


	//   ....[244]....
        /*0c28*/ 	.word	0x00003960


	//   ....[245]....
        /*0c2c*/ 	.word	0x000039a0


	//   ....[246]....
        /*0c30*/ 	.word	0x00003a70


	//   ....[247]....
        /*0c34*/ 	.word	0x00003a80


	//   ....[248]....
        /*0c38*/ 	.word	0x00003a90


	//   ....[249]....
        /*0c3c*/ 	.word	0x00003aa0


	//   ....[250]....
        /*0c40*/ 	.word	0x00003ab0


	//   ....[251]....
        /*0c44*/ 	.word	0x00003b60


	//   ....[252]....
        /*0c48*/ 	.word	0x00003b90


	//   ....[253]....
        /*0c4c*/ 	.word	0x00003bc0


	//   ....[254]....
        /*0c50*/ 	.word	0x00003bf0


	//   ....[255]....
        /*0c54*/ 	.word	0x00003c20


	//   ....[0]....
        /*0c58*/ 	.word	0x00003c30


	//   ....[1]....
        /*0c5c*/ 	.word	0x00003c40


	//   ....[2]....
        /*0c60*/ 	.word	0x00003c50


	//   ....[3]....
        /*0c64*/ 	.word	0x00003c60


	//   ....[4]....
        /*0c68*/ 	.word	0x00003c70


	//   ....[5]....
        /*0c6c*/ 	.word	0x00003c80


	//   ....[6]....
        /*0c70*/ 	.word	0x00003c90


	//   ....[7]....
        /*0c74*/ 	.word	0x00003ca0


	//   ....[8]....
        /*0c78*/ 	.word	0x00004720


	//   ....[9]....
        /*0c7c*/ 	.word	0x00004730


	//   ....[10]....
        /*0c80*/ 	.word	0x000047a0


	//   ....[11]....
        /*0c84*/ 	.word	0x000047b0


	//   ....[12]....
        /*0c88*/ 	.word	0x000048a0


	//   ....[13]....
        /*0c8c*/ 	.word	0x000048b0


	//   ....[14]....
        /*0c90*/ 	.word	0x00004960


	//   ....[15]....
        /*0c94*/ 	.word	0x00004a30


	//   ....[16]....
        /*0c98*/ 	.word	0x00004b10


	//   ....[17]....
        /*0c9c*/ 	.word	0x00004b60


	//   ....[18]....
        /*0ca0*/ 	.word	0x00004c50


	//   ....[19]....
        /*0ca4*/ 	.word	0x00004c90


	//   ....[20]....
        /*0ca8*/ 	.word	0x00004d90


	//   ....[21]....
        /*0cac*/ 	.word	0x00004dd0


	//   ....[22]....
        /*0cb0*/ 	.word	0x00004ed0


	//   ....[23]....
        /*0cb4*/ 	.word	0x00004f10


	//   ....[24]....
        /*0cb8*/ 	.word	0x00005010


	//   ....[25]....
        /*0cbc*/ 	.word	0x00005050


	//   ....[26]....
        /*0cc0*/ 	.word	0x00005150


	//   ....[27]....
        /*0cc4*/ 	.word	0x00005190


	//   ....[28]....
        /*0cc8*/ 	.word	0x00005290


	//   ....[29]....
        /*0ccc*/ 	.word	0x000052d0


	//   ....[30]....
        /*0cd0*/ 	.word	0x000053d0


	//   ....[31]....
        /*0cd4*/ 	.word	0x00005410


	//   ....[32]....
        /*0cd8*/ 	.word	0x00005520


	//   ....[33]....
        /*0cdc*/ 	.word	0x00005550


	//   ....[34]....
        /*0ce0*/ 	.word	0x00005680


	//   ....[35]....
        /*0ce4*/ 	.word	0x00005690


	//   ....[36]....
        /*0ce8*/ 	.word	0x000057c0


	//   ....[37]....
        /*0cec*/ 	.word	0x000057d0


	//   ....[38]....
        /*0cf0*/ 	.word	0x000058a0


	//   ....[39]....
        /*0cf4*/ 	.word	0x000058e0


	//   ....[40]....
        /*0cf8*/ 	.word	0x00005a30


	//   ....[41]....
        /*0cfc*/ 	.word	0x00005a70


	//   ....[42]....
        /*0d00*/ 	.word	0x00005b00


	//   ....[43]....
        /*0d04*/ 	.word	0x00005b10


	//   ....[44]....
        /*0d08*/ 	.word	0x00005b40


	//   ....[45]....
        /*0d0c*/ 	.word	0x00005b50


	//   ....[46]....
        /*0d10*/ 	.word	0x00005b60


	//   ....[47]....
        /*0d14*/ 	.word	0x00005ba0


	//   ....[48]....
        /*0d18*/ 	.word	0x00005bb0


	//   ....[49]....
        /*0d1c*/ 	.word	0x00005be0


	//   ....[50]....
        /*0d20*/ 	.word	0x00005c10


	//   ....[51]....
        /*0d24*/ 	.word	0x00005c40


	//   ....[52]....
        /*0d28*/ 	.word	0x00005c50


	//   ....[53]....
        /*0d2c*/ 	.word	0x00005c80


	//   ....[54]....
        /*0d30*/ 	.word	0x00005cb0


	//   ....[55]....
        /*0d34*/ 	.word	0x00005d40


	//   ....[56]....
        /*0d38*/ 	.word	0x00005d70


	//   ....[57]....
        /*0d3c*/ 	.word	0x00005da0


	//   ....[58]....
        /*0d40*/ 	.word	0x00005dd0


	//   ....[59]....
        /*0d44*/ 	.word	0x00005de0


	//   ....[60]....
        /*0d48*/ 	.word	0x00005df0


	//   ....[61]....
        /*0d4c*/ 	.word	0x00005e00


	//   ....[62]....
        /*0d50*/ 	.word	0x00005e10


	//   ....[63]....
        /*0d54*/ 	.word	0x00005e40


	//   ....[64]....
        /*0d58*/ 	.word	0x00005f30


	//   ....[65]....
        /*0d5c*/ 	.word	0x00005f60


	//   ....[66]....
        /*0d60*/ 	.word	0x00005f90


	//   ....[67]....
        /*0d64*/ 	.word	0x00005fa0


	//   ....[68]....
        /*0d68*/ 	.word	0x00005fb0


	//   ....[69]....
        /*0d6c*/ 	.word	0x00005fc0


	//   ....[70]....
        /*0d70*/ 	.word	0x00005fd0


	//   ....[71]....
        /*0d74*/ 	.word	0x00005fe0


	//   ....[72]....
        /*0d78*/ 	.word	0x00005ff0


	//   ....[73]....
        /*0d7c*/ 	.word	0x00006000


	//   ....[74]....
        /*0d80*/ 	.word	0x00006040


	//   ....[75]....
        /*0d84*/ 	.word	0x000061c0


	//   ....[76]....
        /*0d88*/ 	.word	0x000061d0


	//   ....[77]....
        /*0d8c*/ 	.word	0x000061e0


	//   ....[78]....
        /*0d90*/ 	.word	0x000061f0


	//   ....[79]....
        /*0d94*/ 	.word	0x00006200


	//   ....[80]....
        /*0d98*/ 	.word	0x00006210


	//   ....[81]....
        /*0d9c*/ 	.word	0x00006220


	//   ....[82]....
        /*0da0*/ 	.word	0x00006230


	//   ....[83]....
        /*0da4*/ 	.word	0x00006240


	//   ....[84]....
        /*0da8*/ 	.word	0x00006250


	//   ....[85]....
        /*0dac*/ 	.word	0x00006260


	//   ....[86]....
        /*0db0*/ 	.word	0x00006290


	//   ....[87]....
        /*0db4*/ 	.word	0x00006320


	//   ....[88]....
        /*0db8*/ 	.word	0x00006330


	//   ....[89]....
        /*0dbc*/ 	.word	0x00006340


	//   ....[90]....
        /*0dc0*/ 	.word	0x00006350


	//   ....[91]....
        /*0dc4*/ 	.word	0x00006380


	//   ....[92]....
        /*0dc8*/ 	.word	0x00006410


	//   ....[93]....
        /*0dcc*/ 	.word	0x00006440


	//   ....[94]....
        /*0dd0*/ 	.word	0x00006470


	//   ....[95]....
        /*0dd4*/ 	.word	0x000064a0


	//   ....[96]....
        /*0dd8*/ 	.word	0x000064b0


	//   ....[97]....
        /*0ddc*/ 	.word	0x000064c0


	//   ....[98]....
        /*0de0*/ 	.word	0x000064d0


	//   ....[99]....
        /*0de4*/ 	.word	0x00006530


	//   ....[100]....
        /*0de8*/ 	.word	0x00006620


	//   ....[101]....
        /*0dec*/ 	.word	0x00006650


	//   ....[102]....
        /*0df0*/ 	.word	0x00006660


	//   ....[103]....
        /*0df4*/ 	.word	0x00006670


	//   ....[104]....
        /*0df8*/ 	.word	0x00006680


	//   ....[105]....
        /*0dfc*/ 	.word	0x00006690


	//   ....[106]....
        /*0e00*/ 	.word	0x000066a0


	//   ....[107]....
        /*0e04*/ 	.word	0x000066b0


	//   ....[108]....
        /*0e08*/ 	.word	0x00006810


	//   ....[109]....
        /*0e0c*/ 	.word	0x00006820


	//   ....[110]....
        /*0e10*/ 	.word	0x00006830


	//   ....[111]....
        /*0e14*/ 	.word	0x00006840


	//   ....[112]....
        /*0e18*/ 	.word	0x00006850


	//   ....[113]....
        /*0e1c*/ 	.word	0x00006860


	//   ....[114]....
        /*0e20*/ 	.word	0x00006870


	//   ....[115]....
        /*0e24*/ 	.word	0x00006880


	//   ....[116]....
        /*0e28*/ 	.word	0x00006890


	//   ....[117]....
        /*0e2c*/ 	.word	0x000068a0


	//   ....[118]....
        /*0e30*/ 	.word	0x000068b0


	//   ....[119]....
        /*0e34*/ 	.word	0x000068c0


	//   ....[120]....
        /*0e38*/ 	.word	0x000068d0


	//   ....[121]....
        /*0e3c*/ 	.word	0x000069b0


	//   ....[122]....
        /*0e40*/ 	.word	0x000069d0


	//   ....[123]....
        /*0e44*/ 	.word	0x000069e0


	//   ....[124]....
        /*0e48*/ 	.word	0x000069f0


	//   ....[125]....
        /*0e4c*/ 	.word	0x00006a00


	//   ....[126]....
        /*0e50*/ 	.word	0x00006a10


	//   ....[127]....
        /*0e54*/ 	.word	0x00006a20


	//   ....[128]....
        /*0e58*/ 	.word	0x00006b90


	//   ....[129]....
        /*0e5c*/ 	.word	0x00006bc0


	//   ....[130]....
        /*0e60*/ 	.word	0x00006bd0


	//   ....[131]....
        /*0e64*/ 	.word	0x00006be0


	//   ....[132]....
        /*0e68*/ 	.word	0x00006bf0


	//   ....[133]....
        /*0e6c*/ 	.word	0x00006c00


	//   ....[134]....
        /*0e70*/ 	.word	0x00006c10


	//   ....[135]....
        /*0e74*/ 	.word	0x00006c20


	//   ....[136]....
        /*0e78*/ 	.word	0x00006c30


	//   ....[137]....
        /*0e7c*/ 	.word	0x00006c40


	//   ....[138]....
        /*0e80*/ 	.word	0x00006c50


	//   ....[139]....
        /*0e84*/ 	.word	0x00006c60


	//   ....[140]....
        /*0e88*/ 	.word	0x00006e40


	//   ....[141]....
        /*0e8c*/ 	.word	0x00006e80


	//   ....[142]....
        /*0e90*/ 	.word	0x00006e90


	//   ....[143]....
        /*0e94*/ 	.word	0x00006ea0


	//   ....[144]....
        /*0e98*/ 	.word	0x00006eb0


	//   ....[145]....
        /*0e9c*/ 	.word	0x00006ec0


	//   ....[146]....
        /*0ea0*/ 	.word	0x00006ed0


	//   ....[147]....
        /*0ea4*/ 	.word	0x00006ee0


	//   ....[148]....
        /*0ea8*/ 	.word	0x00006ef0


	//   ....[149]....
        /*0eac*/ 	.word	0x00006f00


	//   ....[150]....
        /*0eb0*/ 	.word	0x00006f10


	//   ....[151]....
        /*0eb4*/ 	.word	0x00006f20


	//   ....[152]....
        /*0eb8*/ 	.word	0x00006f30


	//   ....[153]....
        /*0ebc*/ 	.word	0x00006f40


	//   ....[154]....
        /*0ec0*/ 	.word	0x00006fb0


	//   ....[155]....
        /*0ec4*/ 	.word	0x00006ff0


	//   ....[156]....
        /*0ec8*/ 	.word	0x00007030


	//   ....[157]....
        /*0ecc*/ 	.word	0x00007080


	//   ....[158]....
        /*0ed0*/ 	.word	0x000070c0


	//   ....[159]....
        /*0ed4*/ 	.word	0x00007100


	//   ....[160]....
        /*0ed8*/ 	.word	0x00007150


	//   ....[161]....
        /*0edc*/ 	.word	0x00007190


	//   ....[162]....
        /*0ee0*/ 	.word	0x000071c0


	//   ....[163]....
        /*0ee4*/ 	.word	0x000071f0


	//   ....[164]....
        /*0ee8*/ 	.word	0x00007230


	//   ....[165]....
        /*0eec*/ 	.word	0x00007260


	//   ....[166]....
        /*0ef0*/ 	.word	0x00007290


	//   ....[167]....
        /*0ef4*/ 	.word	0x000072c0


	//   ....[168]....
        /*0ef8*/ 	.word	0x000072f0


	//   ....[169]....
        /*0efc*/ 	.word	0x00007320


	//   ....[170]....
        /*0f00*/ 	.word	0x00007340


	//   ....[171]....
        /*0f04*/ 	.word	0x00007360


	//   ....[172]....
        /*0f08*/ 	.word	0x00007370


	//   ....[173]....
        /*0f0c*/ 	.word	0x00007390


	//   ....[174]....
        /*0f10*/ 	.word	0x000074d0


	//   ....[175]....
        /*0f14*/ 	.word	0x000074e0


	//   ....[176]....
        /*0f18*/ 	.word	0x000074f0


	//   ....[177]....
        /*0f1c*/ 	.word	0x00007500


	//   ....[178]....
        /*0f20*/ 	.word	0x00007510


	//   ....[179]....
        /*0f24*/ 	.word	0x00007520


	//   ....[180]....
        /*0f28*/ 	.word	0x00007530


	//   ....[181]....
        /*0f2c*/ 	.word	0x00007540


	//   ....[182]....
        /*0f30*/ 	.word	0x00007550


	//   ....[183]....
        /*0f34*/ 	.word	0x00007560


	//   ....[184]....
        /*0f38*/ 	.word	0x00007570


	//   ....[185]....
        /*0f3c*/ 	.word	0x00007580


	//   ....[186]....
        /*0f40*/ 	.word	0x00007590


	//   ....[187]....
        /*0f44*/ 	.word	0x00007680


	//   ....[188]....
        /*0f48*/ 	.word	0x000076c0


	//   ....[189]....
        /*0f4c*/ 	.word	0x00007700


	//   ....[190]....
        /*0f50*/ 	.word	0x00007740


	//   ....[191]....
        /*0f54*/ 	.word	0x00007780


	//   ....[192]....
        /*0f58*/ 	.word	0x00007790


	//   ....[193]....
        /*0f5c*/ 	.word	0x000077a0


	//   ....[194]....
        /*0f60*/ 	.word	0x000077f0


	//   ....[195]....
        /*0f64*/ 	.word	0x00007820


	//   ....[196]....
        /*0f68*/ 	.word	0x00007850


	//   ....[197]....
        /*0f6c*/ 	.word	0x00007880


	//   ....[198]....
        /*0f70*/ 	.word	0x000078b0


	//   ....[199]....
        /*0f74*/ 	.word	0x000078e0


	//   ....[200]....
        /*0f78*/ 	.word	0x000078f0


	//   ....[201]....
        /*0f7c*/ 	.word	0x00007920


	//   ....[202]....
        /*0f80*/ 	.word	0x00007950


	//   ....[203]....
        /*0f84*/ 	.word	0x00007980


	//   ....[204]....
        /*0f88*/ 	.word	0x000079b0


	//   ....[205]....
        /*0f8c*/ 	.word	0x000079e0


	//   ....[206]....
        /*0f90*/ 	.word	0x00007bd0


	//   ....[207]....
        /*0f94*/ 	.word	0x00007c10


	//   ....[208]....
        /*0f98*/ 	.word	0x00007c20


	//   ....[209]....
        /*0f9c*/ 	.word	0x00007c30


	//   ....[210]....
        /*0fa0*/ 	.word	0x00007c40


	//   ....[211]....
        /*0fa4*/ 	.word	0x00007c50


	//   ....[212]....
        /*0fa8*/ 	.word	0x00007c60


	//   ....[213]....
        /*0fac*/ 	.word	0x00007c70


	//   ....[214]....
        /*0fb0*/ 	.word	0x00007c80


	//   ....[215]....
        /*0fb4*/ 	.word	0x00007c90


	//   ....[216]....
        /*0fb8*/ 	.word	0x00007ca0


	//   ....[217]....
        /*0fbc*/ 	.word	0x00007cb0


	//   ....[218]....
        /*0fc0*/ 	.word	0x00007cc0


	//   ....[219]....
        /*0fc4*/ 	.word	0x00007cd0


	//   ....[220]....
        /*0fc8*/ 	.word	0x00007ce0


	//   ....[221]....
        /*0fcc*/ 	.word	0x00007cf0


	//   ....[222]....
        /*0fd0*/ 	.word	0x00007d00


	//   ....[223]....
        /*0fd4*/ 	.word	0x00007d10


	//   ....[224]....
        /*0fd8*/ 	.word	0x00007d20


	//   ....[225]....
        /*0fdc*/ 	.word	0x00007d30


	//   ....[226]....
        /*0fe0*/ 	.word	0x00007d40


	//   ....[227]....
        /*0fe4*/ 	.word	0x00007d50


	//   ....[228]....
        /*0fe8*/ 	.word	0x00007d60


	//   ....[229]....
        /*0fec*/ 	.word	0x00007d70


	//   ....[230]....
        /*0ff0*/ 	.word	0x00007d80


	//   ....[231]....
        /*0ff4*/ 	.word	0x00007d90


	//   ....[232]....
        /*0ff8*/ 	.word	0x00007da0


	//   ....[233]....
        /*0ffc*/ 	.word	0x00007db0


	//   ....[234]....
        /*1000*/ 	.word	0x00007dc0


	//   ....[235]....
        /*1004*/ 	.word	0x00007dd0


	//   ....[236]....
        /*1008*/ 	.word	0x00007de0


	//   ....[237]....
        /*100c*/ 	.word	0x00007df0


	//   ....[238]....
        /*1010*/ 	.word	0x00007e00


	//----- nvinfo : EIATTR_VRC_CTA_INIT_COUNT
	.align		4
.L_267:
        /*1014*/ 	.byte	0x02, 0x4a
	.zero		1
	.zero		1


	//----- nvinfo : EIATTR_EXIT_INSTR_OFFSETS
	.align		4
        /*1018*/ 	.byte	0x04, 0x1c
        /*101a*/ 	.short	(.L_269 - .L_268)


	//   ....[0]....
.L_268:
        /*101c*/ 	.word	0x00008b60


	//----- nvinfo : EIATTR_CRS_STACK_SIZE
	.align		4
.L_269:
        /*1020*/ 	.byte	0x04, 0x1e
        /*1022*/ 	.short	(.L_271 - .L_270)
.L_270:
        /*1024*/ 	.word	0x00000000


	//----- nvinfo : EIATTR_CBANK_PARAM_SIZE
	.align		4
.L_271:
        /*1028*/ 	.byte	0x03, 0x19
        /*102a*/ 	.short	0x0038


	//----- nvinfo : EIATTR_PARAM_CBANK
	.align		4
        /*102c*/ 	.byte	0x04, 0x0a
        /*102e*/ 	.short	(.L_273 - .L_272)
	.align		4
.L_272:
        /*1030*/ 	.word	index@(.nv.constant0._Z13_spmm_conv_10PKfPfiiPKiS3_S3_S0_)
        /*1034*/ 	.short	0x0380
        /*1036*/ 	.short	0x0038


	//----- nvinfo : EIATTR_SW_WAR
	.align		4
.L_273:
        /*1038*/ 	.byte	0x04, 0x36
        /*103a*/ 	.short	(.L_275 - .L_274)
.L_274:
        /*103c*/ 	.word	0x00000008
.L_275:


//--------------------- .nv.info._Z12_spmm_conv_9PKfPfiiPKiS3_S3_S0_ --------------------------
	.section	.nv.info._Z12_spmm_conv_9PKfPfiiPKiS3_S3_S0_,"",@"SHT_CUDA_INFO"
	.sectionflags	@""
	.align	4


	//----- nvinfo : EIATTR_CUDA_API_VERSION
	.align		4
        /*0000*/ 	.byte	0x04, 0x37
        /*0002*/ 	.short	(.L_277 - .L_276)
.L_276:
        /*0004*/ 	.word	0x00000082


	//----- nvinfo : EIATTR_KPARAM_INFO
	.align		4
.L_277:
        /*0008*/ 	.byte	0x04, 0x17
        /*000a*/ 	.short	(.L_279 - .L_278)
.L_278:
        /*000c*/ 	.word	0x00000000
        /*0010*/ 	.short	0x0007
        /*0012*/ 	.short	0x0030
        /*0014*/ 	.byte	0x00, 0xf5, 0x21, 0x00


	//----- nvinfo : EIATTR_KPARAM_INFO
	.align		4
.L_279:
        /*0018*/ 	.byte	0x04, 0x17
        /*001a*/ 	.short	(.L_281 - .L_280)
.L_280:
        /*001c*/ 	.word	0x00000000
        /*0020*/ 	.short	0x0006
        /*0022*/ 	.short	0x0028
        /*0024*/ 	.byte	0x00, 0xf5, 0x21, 0x00


	//----- nvinfo : EIATTR_KPARAM_INFO
	.align		4
.L_281:
        /*0028*/ 	.byte	0x04, 0x17
        /*002a*/ 	.short	(.L_283 - .L_282)
.L_282:
        /*002c*/ 	.word	0x00000000
        /*0030*/ 	.short	0x0005
        /*0032*/ 	.short	0x0020
        /*0034*/ 	.byte	0x00, 0xf5, 0x21, 0x00


	//----- nvinfo : EIATTR_KPARAM_INFO
	.align		4
.L_283:
        /*0038*/ 	.byte	0x04, 0x17
        /*003a*/ 	.short	(.L_285 - .L_284)
.L_284:
        /*003c*/ 	.word	0x00000000
        /*0040*/ 	.short	0x0004
        /*0042*/ 	.short	0x0018
        /*0044*/ 	.byte	0x00, 0xf5, 0x21, 0x00


	//----- nvinfo : EIATTR_KPARAM_INFO
	.align		4
.L_285:
        /*0048*/ 	.byte	0x04, 0x17
        /*004a*/ 	.short	(.L_287 - .L_286)
.L_286:
        /*004c*/ 	.word	0x00000000
        /*0050*/ 	.short	0x0003
        /*0052*/ 	.short	0x0014
        /*0054*/ 	.byte	0x00, 0xf0, 0x11, 0x00


	//----- nvinfo : EIATTR_KPARAM_INFO
	.align		4
.L_287:
        /*0058*/ 	.byte	0x04, 0x17
        /*005a*/ 	.short	(.L_289 - .L_288)
.L_288:
        /*005c*/ 	.word	0x00000000
        /*0060*/ 	.short	0x0002
        /*0062*/ 	.short	0x0010
        /*0064*/ 	.byte	0x00, 0xf0, 0x11, 0x00


	//----- nvinfo : EIATTR_KPARAM_INFO
	.align		4
.L_289:
        /*0068*/ 	.byte	0x04, 0x17
        /*006a*/ 	.short	(.L_291 - .L_290)
.L_290:
        /*006c*/ 	.word	0x00000000
        /*0070*/ 	.short	0x0001
        /*0072*/ 	.short	0x0008
        /*0074*/ 	.byte	0x00, 0xf5, 0x21, 0x00


	//----- nvinfo : EIATTR_KPARAM_INFO
	.align		4
.L_291:
        /*0078*/ 	.byte	0x04, 0x17
        /*007a*/ 	.short	(.L_293 - .L_292)
.L_292:
        /*007c*/ 	.word	0x00000000
        /*0080*/ 	.short	0x0000
        /*0082*/ 	.short	0x0000
        /*0084*/ 	.byte	0x00, 0xf5, 0x21, 0x00


	//----- nvinfo : EIATTR_SPARSE_MMA_MASK
	.align		4
.L_293:
        /*0088*/ 	.byte	0x03, 0x50
        /*008a*/ 	.short	0x0000


	//----- nvinfo : EIATTR_MAXREG_COUNT
	.align		4
        /*008c*/ 	.byte	0x03, 0x1b
        /*008e*/ 	.short	0x00ff


	//----- nvinfo : EIATTR_MERCURY_ISA_VERSION
	.align		4
        /*0090*/ 	.byte	0x03, 0x5f
        /*0092*/ 	.short	0x0101


	//----- nvinfo : EIATTR_COOP_GROUP_MASK_REGIDS
	.align		4
        /*0094*/ 	.byte	0x04, 0x29
        /*0096*/ 	.short	(.L_295 - .L_294)


	//   ....[0]....
.L_294:
        /*0098*/ 	.word	0xffffffff


	//   ....[1]....
        /*009c*/ 	.word	0xffffffff


	//   ....[2]....
        /*00a0*/ 	.word	0xffffffff


	//   ....[3]....
        /*00a4*/ 	.word	0xffffffff


	//   ....[4]....
        /*00a8*/ 	.word	0xffffffff


	//   ....[5]....
        /*00ac*/ 	.word	0xffffffff


	//   ....[6]....
        /*00b0*/ 	.word	0xffffffff


	//   ....[7]....
        /*00b4*/ 	.word	0xffffffff


	//   ....[8]....
        /*00b8*/ 	.word	0xffffffff


	//   ....[9]....
        /*00bc*/ 	.word	0xffffffff


	//   ....[10]....
        /*00c0*/ 	.word	0xffffffff


	//   ....[11]....
        /*00c4*/ 	.word	0xffffffff


	//   ....[12]....
        /*00c8*/ 	.word	0xffffffff


	//   ....[13]....
        /*00cc*/ 	.word	0xffffffff


	//   ....[14]....
        /*00d0*/ 	.word	0xffffffff


	//   ....[15]....
        /*00d4*/ 	.word	0xffffffff


	//   ....[16]....
        /*00d8*/ 	.word	0xffffffff


	//   ....[17]....
        /*00dc*/ 	.word	0xffffffff


	//   ....[18]....
        /*00e0*/ 	.word	0xffffffff


	//   ....[19]....
        /*00e4*/ 	.word	0xffffffff


	//   ....[20]....
        /*00e8*/ 	.word	0xffffffff


	//   ....[21]....
        /*00ec*/ 	.word	0xffffffff


	//   ....[22]....
        /*00f0*/ 	.word	0xffffffff


	//   ....[23]....
        /*00f4*/ 	.word	0xffffffff


	//   ....[24]....
        /*00f8*/ 	.word	0xffffffff


	//   ....[25]....
        /*00fc*/ 	.word	0xffffffff


	//   ....[26]....
        /*0100*/ 	.word	0xffffffff


	//   ....[27]....
        /*0104*/ 	.word	0xffffffff


	//   ....[28]....
        /*0108*/ 	.word	0xffffffff


	//   ....[29]....
        /*010c*/ 	.word	0xffffffff


	//   ....[30]....
        /*0110*/ 	.word	0xffffffff


	//   ....[31]....
        /*0114*/ 	.word	0xffffffff


	//   ....[32]....
        /*0118*/ 	.word	0xffffffff


	//   ....[33]....
        /*011c*/ 	.word	0xffffffff


	//   ....[34]....
        /*0120*/ 	.word	0xffffffff


	//   ....[35]....
        /*0124*/ 	.word	0xffffffff


	//   ....[36]....
        /*0128*/ 	.word	0xffffffff


	//   ....[37]....
        /*012c*/ 	.word	0xffffffff


	//   ....[38]....
        /*0130*/ 	.word	0xffffffff


	//   ....[39]....
        /*0134*/ 	.word	0xffffffff


	//   ....[40]....
        /*0138*/ 	.word	0xffffffff


	//   ....[41]....
        /*013c*/ 	.word	0xffffffff


	//   ....[42]....
        /*0140*/ 	.word	0xffffffff


	//   ....[43]....
        /*0144*/ 	.word	0xffffffff


	//   ....[44]....
        /*0148*/ 	.word	0xffffffff


	//   ....[45]....
        /*014c*/ 	.word	0xffffffff


	//   ....[46]....
        /*0150*/ 	.word	0xffffffff


	//   ....[47]....
        /*0154*/ 	.word	0xffffffff


	//   ....[48]....
        /*0158*/ 	.word	0xffffffff


	//   ....[49]....
        /*015c*/ 	.word	0xffffffff


	//   ....[50]....
        /*0160*/ 	.word	0xffffffff


	//   ....[51]....
        /*0164*/ 	.word	0xffffffff


	//   ....[52]....
        /*0168*/ 	.word	0xffffffff


	//   ....[53]....
        /*016c*/ 	.word	0xffffffff


	//   ....[54]....
        /*0170*/ 	.word	0xffffffff


	//   ....[55]....
        /*0174*/ 	.word	0xffffffff


	//   ....[56]....
        /*0178*/ 	.word	0xffffffff


	//   ....[57]....
        /*017c*/ 	.word	0xffffffff


	//   ....[58]....
        /*0180*/ 	.word	0xffffffff


	//   ....[59]....
        /*0184*/ 	.word	0xffffffff


	//   ....[60]....
        /*0188*/ 	.word	0xffffffff


	//   ....[61]....
        /*018c*/ 	.word	0xffffffff


	//   ....[62]....
        /*0190*/ 	.word	0xffffffff


	//   ....[63]....
        /*0194*/ 	.word	0xffffffff


	//   ....[64]....
        /*0198*/ 	.word	0xffffffff


	//   ....[65]....
        /*019c*/ 	.word	0xffffffff


	//   ....[66]....
        /*01a0*/ 	.word	0xffffffff


	//   ....[67]....
        /*01a4*/ 	.word	0xffffffff


	//   ....[68]....
        /*01a8*/ 	.word	0xffffffff


	//   ....[69]....
        /*01ac*/ 	.word	0xffffffff


	//   ....[70]....
        /*01b0*/ 	.word	0xffffffff


	//   ....[71]....
        /*01b4*/ 	.word	0xffffffff


	//   ....[72]....
        /*01b8*/ 	.word	0xffffffff


	//   ....[73]....
        /*01bc*/ 	.word	0xffffffff


	//   ....[74]....
        /*01c0*/ 	.word	0xffffffff


	//   ....[75]....
        /*01c4*/ 	.word	0xffffffff


	//   ....[76]....
        /*01c8*/ 	.word	0xffffffff


	//   ....[77]....
        /*01cc*/ 	.word	0xffffffff


	//   ....[78]....
        /*01d0*/ 	.word	0xffffffff


	//   ....[79]....
        /*01d4*/ 	.word	0xffffffff


	//   ....[80]....
        /*01d8*/ 	.word	0xffffffff


	//   ....[81]....
        /*01dc*/ 	.word	0xffffffff


	//   ....[82]....
        /*01e0*/ 	.word	0xffffffff


	//   ....[83]....
        /*01e4*/ 	.word	0xffffffff


	//   ....[84]....
        /*01e8*/ 	.word	0xffffffff


	//   ....[85]....
        /*01ec*/ 	.word	0xffffffff


	//   ....[86]....
        /*01f0*/ 	.word	0xffffffff


	//   ....[87]....
        /*01f4*/ 	.word	0xffffffff


	//   ....[88]....
        /*01f8*/ 	.word	0xffffffff


	//   ....[89]....
        /*01fc*/ 	.word	0xffffffff


	//   ....[90]....
        /*0200*/ 	.word	0xffffffff


	//   ....[91]....
        /*0204*/ 	.word	0xffffffff


	//   ....[92]....
        /*0208*/ 	.word	0xffffffff


	//   ....[93]....
        /*020c*/ 	.word	0xffffffff


	//   ....[94]....
        /*0210*/ 	.word	0xffffffff


	//   ....[95]....
        /*0214*/ 	.word	0xffffffff


	//   ....[96]....
        /*0218*/ 	.word	0xffffffff


	//   ....[97]....
        /*021c*/ 	.word	0xffffffff


	//   ....[98]....
        /*0220*/ 	.word	0xffffffff


	//   ....[99]....
        /*0224*/ 	.word	0xffffffff


	//   ....[100]....
        /*0228*/ 	.word	0xffffffff


	//   ....[101]....
        /*022c*/ 	.word	0xffffffff


	//   ....[102]....
        /*0230*/ 	.word	0xffffffff


	//   ....[103]....
        /*0234*/ 	.word	0xffffffff


	//   ....[104]....
        /*0238*/ 	.word	0xffffffff


	//   ....[105]....
        /*023c*/ 	.word	0xffffffff


	//   ....[106]....
        /*0240*/ 	.word	0xffffffff


	//   ....[107]....
        /*0244*/ 	.word	0xffffffff


	//   ....[108]....
        /*0248*/ 	.word	0xffffffff


	//   ....[109]....
        /*024c*/ 	.word	0xffffffff


	//   ....[110]....
        /*0250*/ 	.word	0xffffffff


	//   ....[111]....
        /*0254*/ 	.word	0xffffffff


	//   ....[112]....
        /*0258*/ 	.word	0xffffffff


	//   ....[113]....
        /*025c*/ 	.word	0xffffffff


	//   ....[114]....
        /*0260*/ 	.word	0xffffffff


	//   ....[115]....
        /*0264*/ 	.word	0xffffffff


	//   ....[116]....
        /*0268*/ 	.word	0xffffffff


	//   ....[117]....
        /*026c*/ 	.word	0xffffffff


	//   ....[118]....
        /*0270*/ 	.word	0xffffffff


	//   ....[119]....
        /*0274*/ 	.word	0xffffffff


	//   ....[120]....
        /*0278*/ 	.word	0xffffffff


	//   ....[121]....
        /*027c*/ 	.word	0xffffffff


	//   ....[122]....
        /*0280*/ 	.word	0xffffffff


	//   ....[123]....
        /*0284*/ 	.word	0xffffffff


	//   ....[124]....
        /*0288*/ 	.word	0xffffffff


	//   ....[125]....
        /*028c*/ 	.word	0xffffffff


	//   ....[126]....
        /*0290*/ 	.word	0xffffffff


	//   ....[127]....
        /*0294*/ 	.word	0xffffffff


	//   ....[128]....
        /*0298*/ 	.word	0xffffffff


	//   ....[129]....
        /*029c*/ 	.word	0xffffffff


	//   ....[130]....
        /*02a0*/ 	.word	0xffffffff


	//   ....[131]....
        /*02a4*/ 	.word	0xffffffff


	//   ....[132]....
        /*02a8*/ 	.word	0xffffffff


	//   ....[133]....
        /*02ac*/ 	.word	0xffffffff


	//   ....[134]....
        /*02b0*/ 	.word	0xffffffff


	//   ....[135]....
        /*02b4*/ 	.word	0xffffffff


	//   ....[136]....
        /*02b8*/ 	.word	0xffffffff


	//   ....[137]....
        /*02bc*/ 	.word	0xffffffff


	//   ....[138]....
        /*02c0*/ 	.word	0xffffffff


	//   ....[139]....
        /*02c4*/ 	.word	0xffffffff


	//   ....[140]....
        /*02c8*/ 	.word	0xffffffff


	//   ....[141]....
        /*02cc*/ 	.word	0xffffffff


	//   ....[142]....
        /*02d0*/ 	.word	0xffffffff


	//   ....[143]....
        /*02d4*/ 	.word	0xffffffff


	//   ....[144]....
        /*02d8*/ 	.word	0xffffffff


	//   ....[145]....
        /*02dc*/ 	.word	0xffffffff


	//   ....[146]....
        /*02e0*/ 	.word	0xffffffff


	//   ....[147]....
        /*02e4*/ 	.word	0xffffffff


	//   ....[148]....
        /*02e8*/ 	.word	0xffffffff


	//   ....[149]....
        /*02ec*/ 	.word	0xffffffff


	//   ....[150]....
        /*02f0*/ 	.word	0xffffffff


	//   ....[151]....
        /*02f4*/ 	.word	0xffffffff


	//   ....[152]....
        /*02f8*/ 	.word	0xffffffff


	//   ....[153]....
        /*02fc*/ 	.word	0xffffffff


	//   ....[154]....
        /*0300*/ 	.word	0xffffffff


	//   ....[155]....
        /*0304*/ 	.word	0xffffffff


	//   ....[156]....
        /*0308*/ 	.word	0xffffffff


	//   ....[157]....
        /*030c*/ 	.word	0xffffffff


	//   ....[158]....
        /*0310*/ 	.word	0xffffffff


	//   ....[159]....
        /*0314*/ 	.word	0xffffffff


	//   ....[160]....
        /*0318*/ 	.word	0xffffffff


	//   ....[161]....
        /*031c*/ 	.word	0xffffffff


	//   ....[162]....
        /*0320*/ 	.word	0xffffffff


	//   ....[163]....
        /*0324*/ 	.word	0xffffffff


	//   ....[164]....
        /*0328*/ 	.word	0xffffffff


	//   ....[165]....
        /*032c*/ 	.word	0xffffffff


	//   ....[166]....
        /*0330*/ 	.word	0xffffffff


	//   ....[167]....
        /*0334*/ 	.word	0xffffffff


	//   ....[168]....
        /*0338*/ 	.word	0xffffffff


	//   ....[169]....
        /*033c*/ 	.word	0xffffffff


	//   ....[170]....
        /*0340*/ 	.word	0xffffffff


	//   ....[171]....
        /*0344*/ 	.word	0xffffffff


	//   ....[172]....
        /*0348*/ 	.word	0xffffffff


	//   ....[173]....
        /*034c*/ 	.word	0xffffffff


	//   ....[174]....
        /*0350*/ 	.word	0xffffffff


	//   ....[175]....
        /*0354*/ 	.word	0xffffffff


	//   ....[176]....
        /*0358*/ 	.word	0xffffffff


	//   ....[177]....
        /*035c*/ 	.word	0xffffffff


	//   ....[178]....
        /*0360*/ 	.word	0xffffffff


	//   ....[179]....
        /*0364*/ 	.word	0xffffffff


	//   ....[180]....
        /*0368*/ 	.word	0xffffffff


	//   ....[181]....
        /*036c*/ 	.word	0xffffffff


	//   ....[182]....
        /*0370*/ 	.word	0xffffffff


	//   ....[183]....
        /*0374*/ 	.word	0xffffffff


	//   ....[184]....
        /*0378*/ 	.word	0xffffffff


	//   ....[185]....
        /*037c*/ 	.word	0xffffffff


	//   ....[186]....
        /*0380*/ 	.word	0xffffffff


	//   ....[187]....
        /*0384*/ 	.word	0xffffffff


	//   ....[188]....
        /*0388*/ 	.word	0xffffffff


	//   ....[189]....
        /*038c*/ 	.word	0xffffffff


	//   ....[190]....
        /*0390*/ 	.word	0xffffffff


	//   ....[191]....
        /*0394*/ 	.word	0xffffffff


	//   ....[192]....
        /*0398*/ 	.word	0xffffffff


	//   ....[193]....
        /*039c*/ 	.word	0xffffffff


	//   ....[194]....
        /*03a0*/ 	.word	0xffffffff


	//   ....[195]....
        /*03a4*/ 	.word	0xffffffff


	//   ....[196]....
        /*03a8*/ 	.word	0xffffffff


	//   ....[197]....
        /*03ac*/ 	.word	0xffffffff


	//   ....[198]....
        /*03b0*/ 	.word	0xffffffff


	//   ....[199]....
        /*03b4*/ 	.word	0xffffffff


	//   ....[200]....
        /*03b8*/ 	.word	0xffffffff


	//   ....[201]....
        /*03bc*/ 	.word	0xffffffff


	//   ....[202]....
        /*03c0*/ 	.word	0xffffffff


	//   ....[203]....
        /*03c4*/ 	.word	0xffffffff


	//   ....[204]....
        /*03c8*/ 	.word	0xffffffff


	//   ....[205]....
        /*03cc*/ 	.word	0xffffffff


	//   ....[206]....
        /*03d0*/ 	.word	0xffffffff


	//   ....[207]....
        /*03d4*/ 	.word	0xffffffff


	//   ....[208]....
        /*03d8*/ 	.word	0xffffffff


	//   ....[209]....
        /*03dc*/ 	.word	0xffffffff


	//   ....[210]....
        /*03e0*/ 	.word	0xffffffff


	//   ....[211]....
        /*03e4*/ 	.word	0xffffffff


	//   ....[212]....
        /*03e8*/ 	.word	0xffffffff


	//   ....[213]....
        /*03ec*/ 	.word	0xffffffff


	//   ....[214]....
        /*03f0*/ 	.word	0xffffffff


	//   ....[215]....
        /*03f4*/ 	.word	0xffffffff


	//   ....[216]....
        /*03f8*/ 	.word	0xffffffff


	//   ....[217]....
        /*03fc*/ 	.word	0xffffffff


	//   ....[218]....
        /*0400*/ 	.word	0xffffffff


	//   ....[219]....
        /*0404*/ 	.word	0xffffffff


	//   ....[220]....
        /*0408*/ 	.word	0xffffffff


	//   ....[221]....
        /*040c*/ 	.word	0xffffffff


	//   ....[222]....
        /*0410*/ 	.word	0xffffffff


	//   ....[223]....
        /*0414*/ 	.word	0xffffffff


	//   ....[224]....
        /*0418*/ 	.word	0xffffffff


	//   ....[225]....
        /*041c*/ 	.word	0xffffffff


	//   ....[226]....
        /*0420*/ 	.word	0xffffffff


	//   ....[227]....
        /*0424*/ 	.word	0xffffffff


	//   ....[228]....
        /*0428*/ 	.word	0xffffffff


	//   ....[229]....
        /*042c*/ 	.word	0xffffffff


	//   ....[230]....
        /*0430*/ 	.word	0xffffffff


	//   ....[231]....
        /*0434*/ 	.word	0xffffffff


	//   ....[232]....
        /*0438*/ 	.word	0xffffffff


	//   ....[233]....
        /*043c*/ 	.word	0xffffffff


	//   ....[234]....
        /*0440*/ 	.word	0xffffffff


	//   ....[235]....
        /*0444*/ 	.word	0xffffffff


	//   ....[236]....
        /*0448*/ 	.word	0xffffffff


	//   ....[237]....
        /*044c*/ 	.word	0xffffffff


	//   ....[238]....
        /*0450*/ 	.word	0xffffffff


	//   ....[239]....
        /*0454*/ 	.word	0xffffffff


	//   ....[240]....
        /*0458*/ 	.word	0xffffffff


	//   ....[241]....
        /*045c*/ 	.word	0xffffffff


	//   ....[242]....
        /*0460*/ 	.word	0xffffffff


	//   ....[243]....
        /*0464*/ 	.word	0xffffffff


	//   ....[244]....
        /*0468*/ 	.word	0xffffffff


	//   ....[245]....
        /*046c*/ 	.word	0xffffffff


	//   ....[246]....
        /*0470*/ 	.word	0xffffffff


	//   ....[247]....
        /*0474*/ 	.word	0xffffffff


	//   ....[248]....
        /*0478*/ 	.word	0xffffffff


	//   ....[249]....
        /*047c*/ 	.word	0xffffffff


	//   ....[250]....
        /*0480*/ 	.word	0xffffffff


	//   ....[251]....
        /*0484*/ 	.word	0xffffffff


	//   ....[252]....
        /*0488*/ 	.word	0xffffffff


	//   ....[253]....
        /*048c*/ 	.word	0xffffffff


	//   ....[254]....
        /*0490*/ 	.word	0xffffffff


	//   ....[255]....
        /*0494*/ 	.word	0xffffffff


	//   ....[0]....
        /*0498*/ 	.word	0xffffffff


	//   ....[1]....
        /*049c*/ 	.word	0xffffffff


	//   ....[2]....
        /*04a0*/ 	.word	0xffffffff


	//   ....[3]....
        /*04a4*/ 	.word	0xffffffff


	//   ....[4]....
        /*04a8*/ 	.word	0xffffffff


	//   ....[5]....
        /*04ac*/ 	.word	0xffffffff


	//   ....[6]....
        /*04b0*/ 	.word	0xffffffff


	//   ....[7]....
        /*04b4*/ 	.word	0xffffffff


	//   ....[8]....
        /*04b8*/ 	.word	0xffffffff


	//   ....[9]....
        /*04bc*/ 	.word	0xffffffff


	//   ....[10]....
        /*04c0*/ 	.word	0xffffffff


	//   ....[11]....
        /*04c4*/ 	.word	0xffffffff


	//   ....[12]....
        /*04c8*/ 	.word	0xffffffff


	//   ....[13]....
        /*04cc*/ 	.word	0xffffffff


	//   ....[14]....
        /*04d0*/ 	.word	0xffffffff


	//   ....[15]....
        /*04d4*/ 	.word	0xffffffff


	//   ....[16]....
        /*04d8*/ 	.word	0xffffffff


	//   ....[17]....
        /*04dc*/ 	.word	0xffffffff


	//   ....[18]....
        /*04e0*/ 	.word	0xffffffff


	//   ....[19]....
        /*04e4*/ 	.word	0xffffffff


	//   ....[20]....
        /*04e8*/ 	.word	0xffffffff


	//   ....[21]....
        /*04ec*/ 	.word	0xffffffff


	//   ....[22]....
        /*04f0*/ 	.word	0xffffffff


	//   ....[23]....
        /*04f4*/ 	.word	0xffffffff


	//   ....[24]....
        /*04f8*/ 	.word	0xffffffff


	//   ....[25]....
        /*04fc*/ 	.word	0xffffffff


	//   ....[26]....
        /*0500*/ 	.word	0xffffffff


	//   ....[27]....
        /*0504*/ 	.word	0xffffffff


	//   ....[28]....
        /*0508*/ 	.word	0xffffffff


	//   ....[29]....
        /*050c*/ 	.word	0xffffffff


	//   ....[30]....
        /*0510*/ 	.word	0xffffffff


	//   ....[31]....
        /*0514*/ 	.word	0xffffffff


	//   ....[32]....
        /*0518*/ 	.word	0xffffffff


	//   ....[33]....
        /*051c*/ 	.word	0xffffffff


	//   ....[34]....
        /*0520*/ 	.word	0xffffffff


	//   ....[35]....
        /*0524*/ 	.word	0xffffffff


	//   ....[36]....
        /*0528*/ 	.word	0xffffffff


	//   ....[37]....
        /*052c*/ 	.word	0xffffffff


	//   ....[38]....
        /*0530*/ 	.word	0xffffffff


	//   ....[39]....
        /*0534*/ 	.word	0xffffffff


	//   ....[40]....
        /*0538*/ 	.word	0xffffffff


	//   ....[41]....
        /*053c*/ 	.word	0xffffffff


	//   ....[42]....
        /*0540*/ 	.word	0xffffffff


	//   ....[43]....
        /*0544*/ 	.word	0xffffffff


	//   ....[44]....
        /*0548*/ 	.word	0xffffffff


	//   ....[45]....
        /*054c*/ 	.word	0xffffffff


	//   ....[46]....
        /*0550*/ 	.word	0xffffffff


	//   ....[47]....
        /*0554*/ 	.word	0xffffffff


	//   ....[48]....
        /*0558*/ 	.word	0xffffffff


	//   ....[49]....
        /*055c*/ 	.word	0xffffffff


	//   ....[50]....
        /*0560*/ 	.word	0xffffffff


	//   ....[51]....
        /*0564*/ 	.word	0xffffffff


	//   ....[52]....
        /*0568*/ 	.word	0xffffffff


	//   ....[53]....
        /*056c*/ 	.word	0xffffffff


	//   ....[54]....
        /*0570*/ 	.word	0xffffffff


	//   ....[55]....
        /*0574*/ 	.word	0xffffffff


	//   ....[56]....
        /*0578*/ 	.word	0xffffffff


	//   ....[57]....
        /*057c*/ 	.word	0xffffffff


	//   ....[58]....
        /*0580*/ 	.word	0xffffffff


	//   ....[59]....
        /*0584*/ 	.word	0xffffffff


	//   ....[60]....
        /*0588*/ 	.word	0xffffffff


	//   ....[61]....
        /*058c*/ 	.word	0xffffffff


	//   ....[62]....
        /*0590*/ 	.word	0xffffffff


	//   ....[63]....
        /*0594*/ 	.word	0xffffffff


	//   ....[64]....
        /*0598*/ 	.word	0xffffffff


	//   ....[65]....
        /*059c*/ 	.word	0xffffffff


	//   ....[66]....
        /*05a0*/ 	.word	0xffffffff


	//   ....[67]....
        /*05a4*/ 	.word	0xffffffff


	//   ....[68]....
        /*05a8*/ 	.word	0xffffffff


	//   ....[69]....
        /*05ac*/ 	.word	0xffffffff


	//   ....[70]....
        /*05b0*/ 	.word	0xffffffff


	//   ....[71]....
        /*05b4*/ 	.word	0xffffffff


	//   ....[72]....
        /*05b8*/ 	.word	0xffffffff


	//   ....[73]....
        /*05bc*/ 	.word	0xffffffff


	//   ....[74]....
        /*05c0*/ 	.word	0xffffffff


	//   ....[75]....
        /*05c4*/ 	.word	0xffffffff


	//   ....[76]....
        /*05c8*/ 	.word	0xffffffff


	//   ....[77]....
        /*05cc*/ 	.word	0xffffffff


	//   ....[78]....
        /*05d0*/ 	.word	0xffffffff


	//   ....[79]....
        /*05d4*/ 	.word	0xffffffff


	//   ....[80]....
        /*05d8*/ 	.word	0xffffffff


	//   ....[81]....
        /*05dc*/ 	.word	0xffffffff


	//   ....[82]....
        /*05e0*/ 	.word	0xffffffff


	//   ....[83]....
        /*05e4*/ 	.word	0xffffffff


	//   ....[84]....
        /*05e8*/ 	.word	0xffffffff


	//   ....[85]....
        /*05ec*/ 	.word	0xffffffff


	//   ....[86]....
        /*05f0*/ 	.word	0xffffffff


	//   ....[87]....
        /*05f4*/ 	.word	0xffffffff


	//   ....[88]....
        /*05f8*/ 	.word	0xffffffff


	//   ....[89]....
        /*05fc*/ 	.word	0x0500005a


	//   ....[90]....
        /*0600*/ 	.word	0x0500005a


	//   ....[91]....
        /*0604*/ 	.word	0x0500005a


	//   ....[92]....
        /*0608*/ 	.word	0x0500005a


	//   ....[93]....
        /*060c*/ 	.word	0x0500005a


	//   ....[94]....
        /*0610*/ 	.word	0x0500005a


	//   ....[95]....
        /*0614*/ 	.word	0x0500005a


	//   ....[96]....
        /*0618*/ 	.word	0x0500005a


	//   ....[97]....
        /*061c*/ 	.word	0x0500005a


	//   ....[98]....
        /*0620*/ 	.word	0x0500005a


	//   ....[99]....
        /*0624*/ 	.word	0x0500005a


	//   ....[100]....
        /*0628*/ 	.word	0x0500005a


	//   ....[101]....
        /*062c*/ 	.word	0x0500005a


	//   ....[102]....
        /*0630*/ 	.word	0x0500005a


	//   ....[103]....
        /*0634*/ 	.word	0x0500005a


	//   ....[104]....
        /*0638*/ 	.word	0x0500005a


	//   ....[105]....
        /*063c*/ 	.word	0x0500005a


	//   ....[106]....
        /*0640*/ 	.word	0x0500005a


	//   ....[107]....
        /*0644*/ 	.word	0x0500005a


	//   ....[108]....
        /*0648*/ 	.word	0x0500005a


	//   ....[109]....
        /*064c*/ 	.word	0x0500005a


	//   ....[110]....
        /*0650*/ 	.word	0x0500005a


	//   ....[111]....
        /*0654*/ 	.word	0x0500005a


	//   ....[112]....
        /*0658*/ 	.word	0x0500005a


	//   ....[113]....
        /*065c*/ 	.word	0x0500005a


	//   ....[114]....
        /*0660*/ 	.word	0x0500005a


	//   ....[115]....
        /*0664*/ 	.word	0x0500005a


	//   ....[116]....
        /*0668*/ 	.word	0x0500005a


	//   ....[117]....
        /*066c*/ 	.word	0x0500005a


	//   ....[118]....
        /*0670*/ 	.word	0x0500005a


	//   ....[119]....
        /*0674*/ 	.word	0x0500005a


	//   ....[120]....
        /*0678*/ 	.word	0x0500005a


	//   ....[121]....
        /*067c*/ 	.word	0x0500005a


	//   ....[122]....
        /*0680*/ 	.word	0x0500005a


	//   ....[123]....
        /*0684*/ 	.word	0x0500005a


	//   ....[124]....
        /*0688*/ 	.word	0x0500005a


	//   ....[125]....
        /*068c*/ 	.word	0x0500005a


	//   ....[126]....
        /*0690*/ 	.word	0x0500005a


	//   ....[127]....
        /*0694*/ 	.word	0x0500005a


	//   ....[128]....
        /*0698*/ 	.word	0x0500005a


	//   ....[129]....
        /*069c*/ 	.word	0x0500005a


	//   ....[130]....
        /*06a0*/ 	.word	0x0500005a


	//   ....[131]....
        /*06a4*/ 	.word	0x0500005a


	//   ....[132]....
        /*06a8*/ 	.word	0x0500005a


	//   ....[133]....
        /*06ac*/ 	.word	0x0500005a


	//   ....[134]....
        /*06b0*/ 	.word	0x0500005a


	//   ....[135]....
        /*06b4*/ 	.word	0x0500005a


	//   ....[136]....
        /*06b8*/ 	.word	0x0500005a


	//   ....[137]....
        /*06bc*/ 	.word	0x0500005a


	//   ....[138]....
        /*06c0*/ 	.word	0x0500005a


	//   ....[139]....
        /*06c4*/ 	.word	0x0500005a


	//   ....[140]....
        /*06c8*/ 	.word	0x0500005a


	//   ....[141]....
        /*06cc*/ 	.word	0x0500005a


	//   ....[142]....
        /*06d0*/ 	.word	0x0500005a


	//   ....[143]....
        /*06d4*/ 	.word	0x0500005a


	//   ....[144]....
        /*06d8*/ 	.word	0x0500005a


	//   ....[145]....
        /*06dc*/ 	.word	0x0500005a


	//   ....[146]....
        /*06e0*/ 	.word	0x0500005a


	//   ....[147]....
        /*06e4*/ 	.word	0x0500005a


	//   ....[148]....
        /*06e8*/ 	.word	0x0500005a


	//   ....[149]....
        /*06ec*/ 	.word	0x0500005a


	//   ....[150]....
        /*06f0*/ 	.word	0x0500005a


	//   ....[151]....
        /*06f4*/ 	.word	0x0500005a


	//   ....[152]....
        /*06f8*/ 	.word	0x0500005a


	//   ....[153]....
        /*06fc*/ 	.word	0x0500005a


	//   ....[154]....
        /*0700*/ 	.word	0x0500005a


	//   ....[155]....
        /*0704*/ 	.word	0x0500005a


	//   ....[156]....
        /*0708*/ 	.word	0x0500005a


	//   ....[157]....
        /*070c*/ 	.word	0x0500005a


	//   ....[158]....
        /*0710*/ 	.word	0x0500005a


	//   ....[159]....
        /*0714*/ 	.word	0x0500005a


	//   ....[160]....
        /*0718*/ 	.word	0x0500005a


	//   ....[161]....
        /*071c*/ 	.word	0x0500005a


	//   ....[162]....
        /*0720*/ 	.word	0x0500005a


	//   ....[163]....
        /*0724*/ 	.word	0x0500005a


	//   ....[164]....
        /*0728*/ 	.word	0x0500005a


	//   ....[165]....
        /*072c*/ 	.word	0x0500005a


	//   ....[166]....
        /*0730*/ 	.word	0x0500005a


	//   ....[167]....
        /*0734*/ 	.word	0x0500005a


	//   ....[168]....
        /*0738*/ 	.word	0x0500005a


	//   ....[169]....
        /*073c*/ 	.word	0x0500005a


	//   ....[170]....
        /*0740*/ 	.word	0x0500005a


	//   ....[171]....
        /*0744*/ 	.word	0x0500005a


	//   ....[172]....
        /*0748*/ 	.word	0x0500005a


	//   ....[173]....
        /*074c*/ 	.word	0x0500005a


	//   ....[174]....
        /*0750*/ 	.word	0x0500005a


	//   ....[175]....
        /*0754*/ 	.word	0x0500005a


	//   ....[176]....
        /*0758*/ 	.word	0x0500005a


	//   ....[177]....
        /*075c*/ 	.word	0x0500005a


	//   ....[178]....
        /*0760*/ 	.word	0x0500005a


	//   ....[179]....
        /*0764*/ 	.word	0x0500005a


	//   ....[180]....
        /*0768*/ 	.word	0x0500005a


	//   ....[181]....
        /*076c*/ 	.word	0x0500005a


	//   ....[182]....
        /*0770*/ 	.word	0x0500005a


	//   ....[183]....
        /*0774*/ 	.word	0x0500005a


	//   ....[184]....
        /*0778*/ 	.word	0x0500005a


	//   ....[185]....
        /*077c*/ 	.word	0x0500005a


	//   ....[186]....
        /*0780*/ 	.word	0x0500005a


	//   ....[187]....
        /*0784*/ 	.word	0x0500005a


	//   ....[188]....
        /*0788*/ 	.word	0x0500005a


	//   ....[189]....
        /*078c*/ 	.word	0x0500005a


	//   ....[190]....
        /*0790*/ 	.word	0x0500005a


	//   ....[191]....
        /*0794*/ 	.word	0x0500005a


	//   ....[192]....
        /*0798*/ 	.word	0x0500005a


	//   ....[193]....
        /*079c*/ 	.word	0x0500005a


	//   ....[194]....
        /*07a0*/ 	.word	0x0500005a


	//   ....[195]....
        /*07a4*/ 	.word	0x0500005a


	//   ....[196]....
        /*07a8*/ 	.word	0x0500005a


	//   ....[197]....
        /*07ac*/ 	.word	0x0500005a


	//   ....[198]....
        /*07b0*/ 	.word	0x0500005a


	//   ....[199]....
        /*07b4*/ 	.word	0x0500005a


	//   ....[200]....
        /*07b8*/ 	.word	0x0500005a


	//   ....[201]....
        /*07bc*/ 	.word	0x0500005a


	//   ....[202]....
        /*07c0*/ 	.word	0x0500005a


	//   ....[203]....
        /*07c4*/ 	.word	0x0500005a


	//   ....[204]....
        /*07c8*/ 	.word	0x0500005a


	//   ....[205]....
        /*07cc*/ 	.word	0x0500005a


	//   ....[206]....
        /*07d0*/ 	.word	0x0500005a


	//   ....[207]....
        /*07d4*/ 	.word	0x0500005a


	//   ....[208]....
        /*07d8*/ 	.word	0x0500005a


	//   ....[209]....
        /*07dc*/ 	.word	0x0500005a


	//   ....[210]....
        /*07e0*/ 	.word	0x0500005a


	//   ....[211]....
        /*07e4*/ 	.word	0x0500005a


	//   ....[212]....
        /*07e8*/ 	.word	0x0500005a


	//   ....[213]....
        /*07ec*/ 	.word	0x0500005a


	//   ....[214]....
        /*07f0*/ 	.word	0x0500005a


	//   ....[215]....
        /*07f4*/ 	.word	0x0500005a


	//   ....[216]....
        /*07f8*/ 	.word	0x0500005a


	//   ....[217]....
        /*07fc*/ 	.word	0x0500005a


	//   ....[218]....
        /*0800*/ 	.word	0x0500005a


	//   ....[219]....
        /*0804*/ 	.word	0x0500005a


	//   ....[220]....
        /*0808*/ 	.word	0x0500005a


	//   ....[221]....
        /*080c*/ 	.word	0x0500005a


	//   ....[222]....
        /*0810*/ 	.word	0x0500005a


	//   ....[223]....
        /*0814*/ 	.word	0x0500005a


	//   ....[224]....
        /*0818*/ 	.word	0x0500005a


	//   ....[225]....
        /*081c*/ 	.word	0x0500005a


	//   ....[226]....
        /*0820*/ 	.word	0x0500005a


	//   ....[227]....
        /*0824*/ 	.word	0x0500005a


	//   ....[228]....
        /*0828*/ 	.word	0x0500005a


	//   ....[229]....
        /*082c*/ 	.word	0x0500005a


	//   ....[230]....
        /*0830*/ 	.word	0x0500005a


	//   ....[231]....
        /*0834*/ 	.word	0x0500005a


	//   ....[232]....
        /*0838*/ 	.word	0x0500005a


	//   ....[233]....
        /*083c*/ 	.word	0x0500005a


	//   ....[234]....
        /*0840*/ 	.word	0x0500005a


	//   ....[235]....
        /*0844*/ 	.word	0x0500005a


	//   ....[236]....
        /*0848*/ 	.word	0x0500005a


	//   ....[237]....
        /*084c*/ 	.word	0x0500005a


	//   ....[238]....
        /*0850*/ 	.word	0x0500005a


	//   ....[239]....
        /*0854*/ 	.word	0x0500005a


	//   ....[240]....
        /*0858*/ 	.word	0x0500005a


	//   ....[241]....
        /*085c*/ 	.word	0x0500005a


	//   ....[242]....
        /*0860*/ 	.word	0x0500005a


	//   ....[243]....
        /*0864*/ 	.word	0x0500005a


	//   ....[244]....
        /*0868*/ 	.word	0x0500005a


	//   ....[245]....
        /*086c*/ 	.word	0x0500005a


	//   ....[246]....
        /*0870*/ 	.word	0x0500005a


	//   ....[247]....
        /*0874*/ 	.word	0x0500005a


	//   ....[248]....
        /*0878*/ 	.word	0x0500005a


	//   ....[249]....
        /*087c*/ 	.word	0x0500005a


	//   ....[250]....
        /*0880*/ 	.word	0x0500005a


	//   ....[251]....
        /*0884*/ 	.word	0x0500005a


	//   ....[252]....
        /*0888*/ 	.word	0x0500005a


	//   ....[253]....
        /*088c*/ 	.word	0x0500005a


	//   ....[254]....
        /*0890*/ 	.word	0x0500005a


	//   ....[255]....
        /*0894*/ 	.word	0x0500005a


	//   ....[0]....
        /*0898*/ 	.word	0x0500005a


	//   ....[1]....
        /*089c*/ 	.word	0x0500005a


	//   ....[2]....
        /*08a0*/ 	.word	0x0500005a


	//   ....[3]....
        /*08a4*/ 	.word	0x0500005a


	//   ....[4]....
        /*08a8*/ 	.word	0x0500005a


	//   ....[5]....
        /*08ac*/ 	.word	0x0500005a


	//   ....[6]....
        /*08b0*/ 	.word	0x0500005a


	//   ....[7]....
        /*08b4*/ 	.word	0x0500005a


	//   ....[8]....
        /*08b8*/ 	.word	0x0500005a


	//   ....[9]....
        /*08bc*/ 	.word	0x0500005a


	//   ....[10]....
        /*08c0*/ 	.word	0x0500005a


	//   ....[11]....
        /*08c4*/ 	.word	0x0500005a


	//   ....[12]....
        /*08c8*/ 	.word	0x0500005a


	//   ....[13]....
        /*08cc*/ 	.word	0x0500005a


	//   ....[14]....
        /*08d0*/ 	.word	0x0500005a


	//   ....[15]....
        /*08d4*/ 	.word	0x0500005a


	//   ....[16]....
        /*08d8*/ 	.word	0x0500005a


	//   ....[17]....
        /*08dc*/ 	.word	0x0500005a


	//   ....[18]....
        /*08e0*/ 	.word	0x0500005a


	//   ....[19]....
        /*08e4*/ 	.word	0x0500005a


	//   ....[20]....
        /*08e8*/ 	.word	0x0500005a


	//   ....[21]....
        /*08ec*/ 	.word	0x0500005a


	//   ....[22]....
        /*08f0*/ 	.word	0x0500005a


	//   ....[23]....
        /*08f4*/ 	.word	0x0500005a


	//   ....[24]....
        /*08f8*/ 	.word	0x0500005a


	//   ....[25]....
        /*08fc*/ 	.word	0x0500005a


	//   ....[26]....
        /*0900*/ 	.word	0x0500005a


	//   ....[27]....
        /*0904*/ 	.word	0x0500005a


	//   ....[28]....
        /*0908*/ 	.word	0x0500005a


	//   ....[29]....
        /*090c*/ 	.word	0x0500005a


	//   ....[30]....
        /*0910*/ 	.word	0x0500005a


	//   ....[31]....
        /*0914*/ 	.word	0x0500005a


	//   ....[32]....
        /*0918*/ 	.word	0x0500005a


	//   ....[33]....
        /*091c*/ 	.word	0x0500005a


	//   ....[34]....
        /*0920*/ 	.word	0x0500005a


	//   ....[35]....
        /*0924*/ 	.word	0x0500005a


	//   ....[36]....
        /*0928*/ 	.word	0x0500005a


	//   ....[37]....
        /*092c*/ 	.word	0x0500005a


	//   ....[38]....
        /*0930*/ 	.word	0x0500005a


	//   ....[39]....
        /*0934*/ 	.word	0x0500005a


	//   ....[40]....
        /*0938*/ 	.word	0x0500005a


	//   ....[41]....
        /*093c*/ 	.word	0x0500005a


	//   ....[42]....
        /*0940*/ 	.word	0x0500005a


	//   ....[43]....
        /*0944*/ 	.word	0x0500005a


	//   ....[44]....
        /*0948*/ 	.word	0x0500005a


	//   ....[45]....
        /*094c*/ 	.word	0x0500005a


	//   ....[46]....
        /*0950*/ 	.word	0x0500005a


	//   ....[47]....
        /*0954*/ 	.word	0x0500005a


	//   ....[48]....
        /*0958*/ 	.word	0x0500005a


	//   ....[49]....
        /*095c*/ 	.word	0x0500005a


	//   ....[50]....
        /*0960*/ 	.word	0x0500005a


	//   ....[51]....
        /*0964*/ 	.word	0x0500005a


	//   ....[52]....
        /*0968*/ 	.word	0x0500005a


	//   ....[53]....
        /*096c*/ 	.word	0x0500005a


	//   ....[54]....
        /*0970*/ 	.word	0x0500005a


	//   ....[55]....
        /*0974*/ 	.word	0x0500005a


	//   ....[56]....
        /*0978*/ 	.word	0x0500005a


	//   ....[57]....
        /*097c*/ 	.word	0x0500005a


	//   ....[58]....
        /*0980*/ 	.word	0x0500005a


	//   ....[59]....
        /*0984*/ 	.word	0x0500005a


	//   ....[60]....
        /*0988*/ 	.word	0x0500005a


	//   ....[61]....
        /*098c*/ 	.word	0x0500005a


	//   ....[62]....
        /*0990*/ 	.word	0x0500005a


	//   ....[63]....
        /*0994*/ 	.word	0x0500005a


	//   ....[64]....
        /*0998*/ 	.word	0x0500005a


	//   ....[65]....
        /*099c*/ 	.word	0x0500005a


	//   ....[66]....
        /*09a0*/ 	.word	0x0500005a


	//   ....[67]....
        /*09a4*/ 	.word	0x0500005a


	//   ....[68]....
        /*09a8*/ 	.word	0x0500005a


	//   ....[69]....
        /*09ac*/ 	.word	0x0500005a


	//   ....[70]....
        /*09b0*/ 	.word	0x0500005a


	//   ....[71]....
        /*09b4*/ 	.word	0x0500005a


	//   ....[72]....
        /*09b8*/ 	.word	0x0500005a


	//   ....[73]....
        /*09bc*/ 	.word	0x0500005a


	//   ....[74]....
        /*09c0*/ 	.word	0x0500005a


	//   ....[75]....
        /*09c4*/ 	.word	0x0500005a


	//   ....[76]....
        /*09c8*/ 	.word	0x0500005a


	//   ....[77]....
        /*09cc*/ 	.word	0x0500005a


	//   ....[78]....
        /*09d0*/ 	.word	0x0500005a


	//   ....[79]....
        /*09d4*/ 	.word	0x0500005a


	//   ....[80]....
        /*09d8*/ 	.word	0x0500005a


	//   ....[81]....
        /*09dc*/ 	.word	0x0500005a


	//   ....[82]....
        /*09e0*/ 	.word	0x0500005a


	//   ....[83]....
        /*09e4*/ 	.word	0x0500005a


	//   ....[84]....
        /*09e8*/ 	.word	0x0500005a


	//   ....[85]....
        /*09ec*/ 	.word	0x0500005a


	//   ....[86]....
        /*09f0*/ 	.word	0x0500005a


	//   ....[87]....
        /*09f4*/ 	.word	0x0500005a


	//   ....[88]....
        /*09f8*/ 	.word	0x0500005a


	//   ....[89]....
        /*09fc*/ 	.word	0x0500005a


	//   ....[90]....
        /*0a00*/ 	.word	0x0500005a


	//   ....[91]....
        /*0a04*/ 	.word	0x0500005a


	//   ....[92]....
        /*0a08*/ 	.word	0x0500005a


	//   ....[93]....
        /*0a0c*/ 	.word	0x0500005a


	//   ....[94]....
        /*0a10*/ 	.word	0x0500005a


	//   ....[95]....
        /*0a14*/ 	.word	0x0500005a


	//   ....[96]....
        /*0a18*/ 	.word	0x0500005a


	//   ....[97]....
        /*0a1c*/ 	.word	0x0500005a


	//   ....[98]....
        /*0a20*/ 	.word	0x0500005a


	//   ....[99]....
        /*0a24*/ 	.word	0x0500005a


	//   ....[100]....
        /*0a28*/ 	.word	0x0500005a


	//   ....[101]....
        /*0a2c*/ 	.word	0x0500005a


	//   ....[102]....
        /*0a30*/ 	.word	0x0500005a


	//   ....[103]....
        /*0a34*/ 	.word	0x0500005a


	//   ....[104]....
        /*0a38*/ 	.word	0x0500005a


	//   ....[105]....
        /*0a3c*/ 	.word	0x0500005a


	//   ....[106]....
        /*0a40*/ 	.word	0x0500005a


	//   ....[107]....
        /*0a44*/ 	.word	0x0500005a


	//   ....[108]....
        /*0a48*/ 	.word	0x0500005a


	//   ....[109]....
        /*0a4c*/ 	.word	0x0500005a


	//   ....[110]....
        /*0a50*/ 	.word	0x0500005a


	//   ....[111]....
        /*0a54*/ 	.word	0x0500005a


	//   ....[112]....
        /*0a58*/ 	.word	0x0500005a


	//   ....[113]....
        /*0a5c*/ 	.word	0x0500005a


	//   ....[114]....
        /*0a60*/ 	.word	0x0500005a


	//   ....[115]....
        /*0a64*/ 	.word	0x0500005a


	//   ....[116]....
        /*0a68*/ 	.word	0x0500005a


	//   ....[117]....
        /*0a6c*/ 	.word	0x0500005a


	//   ....[118]....
        /*0a70*/ 	.word	0x0500005a


	//   ....[119]....
        /*0a74*/ 	.word	0x0500005a


	//   ....[120]....
        /*0a78*/ 	.word	0x0500005a


	//   ....[121]....
        /*0a7c*/ 	.word	0x0500005a


	//   ....[122]....
        /*0a80*/ 	.word	0x0500005a


	//   ....[123]....
        /*0a84*/ 	.word	0x0500005a


	//   ....[124]....
        /*0a88*/ 	.word	0x0500005a


	//   ....[125]....
        /*0a8c*/ 	.word	0x0500005a


	//   ....[126]....
        /*0a90*/ 	.word	0x0500005a


	//   ....[127]....
        /*0a94*/ 	.word	0x0500005a


	//   ....[128]....
        /*0a98*/ 	.word	0x0500005a


	//   ....[129]....
        /*0a9c*/ 	.word	0x0500005a


	//   ....[130]....
        /*0aa0*/ 	.word	0x0500005a


	//   ....[131]....
        /*0aa4*/ 	.word	0x0500005a


	//   ....[132]....
        /*0aa8*/ 	.word	0x0500005a


	//   ....[133]....
        /*0aac*/ 	.word	0x0500005a


	//   ....[134]....
        /*0ab0*/ 	.word	0x0500005a


	//   ....[135]....
        /*0ab4*/ 	.word	0x0500005a


	//   ....[136]....
        /*0ab8*/ 	.word	0x0500005a


	//   ....[137]....
        /*0abc*/ 	.word	0x0500005a


	//   ....[138]....
        /*0ac0*/ 	.word	0x0500005a


	//   ....[139]....
        /*0ac4*/ 	.word	0x0500005a


	//   ....[140]....
        /*0ac8*/ 	.word	0x0500005a


	//   ....[141]....
        /*0acc*/ 	.word	0x0500005a


	//   ....[142]....
        /*0ad0*/ 	.word	0x0500005a


	//   ....[143]....
        /*0ad4*/ 	.word	0x0500005a


	//   ....[144]....
        /*0ad8*/ 	.word	0x0500005a


	//   ....[145]....
        /*0adc*/ 	.word	0x0500005a


	//   ....[146]....
        /*0ae0*/ 	.word	0x0500005a


	//   ....[147]....
        /*0ae4*/ 	.word	0x0500005a


	//   ....[148]....
        /*0ae8*/ 	.word	0x0500005a


	//   ....[149]....
        /*0aec*/ 	.word	0x0500005a


	//   ....[150]....
        /*0af0*/ 	.word	0x0500005a


	//   ....[151]....
        /*0af4*/ 	.word	0x0500005a


	//   ....[152]....
        /*0af8*/ 	.word	0x0500005a


	//   ....[153]....
        /*0afc*/ 	.word	0x0500005a


	//   ....[154]....
        /*0b00*/ 	.word	0x0500005a


	//   ....[155]....
        /*0b04*/ 	.word	0x0500005a


	//   ....[156]....
        /*0b08*/ 	.word	0x0500005a


	//   ....[157]....
        /*0b0c*/ 	.word	0x0500005a


	//   ....[158]....
        /*0b10*/ 	.word	0x0500005a


	//   ....[159]....
        /*0b14*/ 	.word	0x0500005a


	//   ....[160]....
        /*0b18*/ 	.word	0x0500005a


	//   ....[161]....
        /*0b1c*/ 	.word	0x0500005a


	//   ....[162]....
        /*0b20*/ 	.word	0x0500005a


	//   ....[163]....
        /*0b24*/ 	.word	0x0500005a


	//   ....[164]....
        /*0b28*/ 	.word	0x0500005a


	//   ....[165]....
        /*0b2c*/ 	.word	0x0500005a


	//   ....[166]....
        /*0b30*/ 	.word	0x0500005a


	//   ....[167]....
        /*0b34*/ 	.word	0x0500005a


	//   ....[168]....
        /*0b38*/ 	.word	0x0500005a


	//   ....[169]....
        /*0b3c*/ 	.word	0x0500005a


	//   ....[170]....
        /*0b40*/ 	.word	0x0500005a


	//   ....[171]....
        /*0b44*/ 	.word	0x0500005a


	//   ....[172]....
        /*0b48*/ 	.word	0x0500005a


	//   ....[173]....
        /*0b4c*/ 	.word	0x0500005a


	//   ....[174]....
        /*0b50*/ 	.word	0x0500005a


	//   ....[175]....
        /*0b54*/ 	.word	0x0500005a


	//   ....[176]....
        /*0b58*/ 	.word	0x0500005a


	//   ....[177]....
        /*0b5c*/ 	.word	0x0500005a


	//----- nvinfo : EIATTR_COOP_GROUP_INSTR_OFFSETS
	.align		4
.L_295:
        /*0b60*/ 	.byte	0x04, 0x28
        /*0b62*/ 	.short	(.L_297 - .L_296)


	//   ....[0]....
.L_296:
        /*0b64*/ 	.word	0x000009e0


	//   ....[1]....
        /*0b68*/ 	.word	0x00000a40


	//   ....[2]....
        /*0b6c*/ 	.word	0x00000a90


	//   ....[3]....
        /*0b70*/ 	.word	0x00000aa0


	//   ....[4]....
        /*0b74*/ 	.word	0x00000ab0


	//   ....[5]....
        /*0b78*/ 	.word	0x00000ac0


	//   ....[6]....
        /*0b7c*/ 	.word	0x00000ad0


	//   ....[7]....
        /*0b80*/ 	.word	0x00000ae0


	//   ....[8]....
        /*0b84*/ 	.word	0x00000af0


	//   ....[9]....
        /*0b88*/ 	.word	0x00000b00


	//   ....[10]....
        /*0b8c*/ 	.word	0x00000b10


	//   ....[11]....
        /*0b90*/ 	.word	0x00000b20


	//   ....[12]....
        /*0b94*/ 	.word	0x00000b30


	//   ....[13]....
        /*0b98*/ 	.word	0x00000b40


	//   ....[14]....
        /*0b9c*/ 	.word	0x00000b50


	//   ....[15]....
        /*0ba0*/ 	.word	0x00000b60


	//   ....[16]....
        /*0ba4*/ 	.word	0x00000bd0


	//   ....[17]....
        /*0ba8*/ 	.word	0x00000c50


	//   ....[18]....
        /*0bac*/ 	.word	0x00000c70


	//   ....[19]....
        /*0bb0*/ 	.word	0x00000c80


	//   ....[20]....
        /*0bb4*/ 	.word	0x00000c90


	//   ....[21]....
        /*0bb8*/ 	.word	0x00000cc0


	//   ....[22]....
        /*0bbc*/ 	.word	0x00000cd0


	//   ....[23]....
        /*0bc0*/ 	.word	0x00000d00


	//   ....[24]....
        /*0bc4*/ 	.word	0x00000d40


	//   ....[25]....
        /*0bc8*/ 	.word	0x00000d80


	//   ....[26]....
        /*0bcc*/ 	.word	0x00000dc0


	//   ....[27]....
        /*0bd0*/ 	.word	0x00000e20


	//   ....[28]....
        /*0bd4*/ 	.word	0x00000e50


	//   ....[29]....
        /*0bd8*/ 	.word	0x00000e80


	//   ....[30]....
        /*0bdc*/ 	.word	0x00000eb0


	//   ....[31]....
        /*0be0*/ 	.word	0x00000ee0


	//   ....[32]....
        /*0be4*/ 	.word	0x00000f20


	//   ....[33]....
        /*0be8*/ 	.word	0x00000f60


	//   ....[34]....
        /*0bec*/ 	.word	0x00000f90


	//   ....[35]....
        /*0bf0*/ 	.word	0x00000fd0


	//   ....[36]....
        /*0bf4*/ 	.word	0x00001000


	//   ....[37]....
        /*0bf8*/ 	.word	0x00001040


	//   ....[38]....
        /*0bfc*/ 	.word	0x000010a0


	//   ....[39]....
        /*0c00*/ 	.word	0x000010d0


	//   ....[40]....
        /*0c04*/ 	.word	0x00001100


	//   ....[41]....
        /*0c08*/ 	.word	0x00001140


	//   ....[42]....
        /*0c0c*/ 	.word	0x00001160


	//   ....[43]....
        /*0c10*/ 	.word	0x00001180


	//   ....[44]....
        /*0c14*/ 	.word	0x00001190


	//   ....[45]....
        /*0c18*/ 	.word	0x000011c0


	//   ....[46]....
        /*0c1c*/ 	.word	0x000011f0


	//   ....[47]....
        /*0c20*/ 	.word	0x00001220


	//   ....[48]....
        /*0c24*/ 	.word	0x00001280


	//   ....[49]....
        /*0c28*/ 	.word	0x000012c0


	//   ....[50]....
        /*0c2c*/ 	.word	0x000012f0


	//   ....[51]....
        /*0c30*/ 	.word	0x00001300


	//   ....[52]....
        /*0c34*/ 	.word	0x00001310


	//   ....[53]....
        /*0c38*/ 	.word	0x00001330


	//   ....[54]....
        /*0c3c*/ 	.word	0x00001360


	//   ....[55]....
        /*0c40*/ 	.word	0x000013a0


	//   ....[56]....
        /*0c44*/ 	.word	0x000013b0


	//   ....[57]....
        /*0c48*/ 	.word	0x000013c0


	//   ....[58]....
        /*0c4c*/ 	.word	0x000013d0


	//   ....[59]....
        /*0c50*/ 	.word	0x000013e0


	//   ....[60]....
        /*0c54*/ 	.word	0x000013f0


	//   ....[61]....
        /*0c58*/ 	.word	0x00001400


	//   ....[62]....
        /*0c5c*/ 	.word	0x00001410


	//   ....[63]....
        /*0c60*/ 	.word	0x00001490


	//   ....[64]....
        /*0c64*/ 	.word	0x000014b0


	//   ....[65]....
        /*0c68*/ 	.word	0x00001500


	//   ....[66]....
        /*0c6c*/ 	.word	0x00001510


	//   ....[67]....
        /*0c70*/ 	.word	0x00001520


	//   ....[68]....
        /*0c74*/ 	.word	0x00001530


	//   ....[69]....
        /*0c78*/ 	.word	0x00001560


	//   ....[70]....
        /*0c7c*/ 	.word	0x000016d0


	//   ....[71]....
        /*0c80*/ 	.word	0x00001710


	//   ....[72]....
        /*0c84*/ 	.word	0x00001720


	//   ....[73]....
        /*0c88*/ 	.word	0x00001730


	//   ....[74]....
        /*0c8c*/ 	.word	0x00001740


	//   ....[75]....
        /*0c90*/ 	.word	0x00001750


	//   ....[76]....
        /*0c94*/ 	.word	0x00001770


	//   ....[77]....
        /*0c98*/ 	.word	0x00001780


	//   ....[78]....
        /*0c9c*/ 	.word	0x000017a0


	//   ....[79]....
        /*0ca0*/ 	.word	0x00001810


	//   ....[80]....
        /*0ca4*/ 	.word	0x00001820


	//   ....[81]....
        /*0ca8*/ 	.word	0x00001830


	//   ....[82]....
        /*0cac*/ 	.word	0x00001840


	//   ....[83]....
        /*0cb0*/ 	.word	0x00001850


	//   ....[84]....
        /*0cb4*/ 	.word	0x00001860


	//   ....[85]....
        /*0cb8*/ 	.word	0x00001870


	//   ....[86]....
        /*0cbc*/ 	.word	0x000018b0


	//   ....[87]....
        /*0cc0*/ 	.word	0x00001960


	//   ....[88]....
        /*0cc4*/ 	.word	0x00001970


	//   ....[89]....
        /*0cc8*/ 	.word	0x00001980


	//   ....[90]....
        /*0ccc*/ 	.word	0x00001990


	//   ....[91]....
        /*0cd0*/ 	.word	0x000019c0


	//   ....[92]....
        /*0cd4*/ 	.word	0x000019d0


	//   ....[93]....
        /*0cd8*/ 	.word	0x00001b30


	//   ....[94]....
        /*0cdc*/ 	.word	0x00001b50


	//   ....[95]....
        /*0ce0*/ 	.word	0x00001b60


	//   ....[96]....
        /*0ce4*/ 	.word	0x00001b70


	//   ....[97]....
        /*0ce8*/ 	.word	0x00001c50


	//   ....[98]....
        /*0cec*/ 	.word	0x00001c80


	//   ....[99]....
        /*0cf0*/ 	.word	0x00001d40


	//   ....[100]....
        /*0cf4*/ 	.word	0x00001d50


	//   ....[101]....
        /*0cf8*/ 	.word	0x00001d60


	//   ....[102]....
        /*0cfc*/ 	.word	0x00001d70


	//   ....[103]....
        /*0d00*/ 	.word	0x00001d80


	//   ....[104]....
        /*0d04*/ 	.word	0x00001d90


	//   ....[105]....
        /*0d08*/ 	.word	0x00001da0


	//   ....[106]....
        /*0d0c*/ 	.word	0x00001df0


	//   ....[107]....
        /*0d10*/ 	.word	0x00001e20


	//   ....[108]....
        /*0d14*/ 	.word	0x00001e50


	//   ....[109]....
        /*0d18*/ 	.word	0x00001e80


	//   ....[110]....
        /*0d1c*/ 	.word	0x00001eb0


	//   ....[111]....
        /*0d20*/ 	.word	0x00001ee0


	//   ....[112]....
        /*0d24*/ 	.word	0x00001ef0


	//   ....[113]....
        /*0d28*/ 	.word	0x00001f00


	//   ....[114]....
        /*0d2c*/ 	.word	0x00001f10


	//   ....[115]....
        /*0d30*/ 	.word	0x00001f20


	//   ....[116]....
        /*0d34*/ 	.word	0x00001f40


	//   ....[117]....
        /*0d38*/ 	.word	0x00001f50


	//   ....[118]....
        /*0d3c*/ 	.word	0x00001f70


	//   ....[119]....
        /*0d40*/ 	.word	0x00001fe0


	//   ....[120]....
        /*0d44*/ 	.word	0x00001ff0


	//   ....[121]....
        /*0d48*/ 	.word	0x00002080


	//   ....[122]....
        /*0d4c*/ 	.word	0x00002190


	//   ....[123]....
        /*0d50*/ 	.word	0x000021a0


	//   ....[124]....
        /*0d54*/ 	.word	0x000021d0


	//   ....[125]....
        /*0d58*/ 	.word	0x000021e0


	//   ....[126]....
        /*0d5c*/ 	.word	0x000021f0


	//   ....[127]....
        /*0d60*/ 	.word	0x00002200


	//   ....[128]....
        /*0d64*/ 	.word	0x00002210


	//   ....[129]....
        /*0d68*/ 	.word	0x00002290


	//   ....[130]....
        /*0d6c*/ 	.word	0x000022c0


	//   ....[131]....
        /*0d70*/ 	.word	0x000022f0


	//   ....[132]....
        /*0d74*/ 	.word	0x00002320


	//   ....[133]....
        /*0d78*/ 	.word	0x00002350


	//   ....[134]....
        /*0d7c*/ 	.word	0x00002360


	//   ....[135]....
        /*0d80*/ 	.word	0x00002370


	//   ....[136]....
        /*0d84*/ 	.word	0x00002380


	//   ....[137]....
        /*0d88*/ 	.word	0x00002390


	//   ....[138]....
        /*0d8c*/ 	.word	0x000023a0


	//   ....[139]....
        /*0d90*/ 	.word	0x000023e0


	//   ....[140]....
        /*0d94*/ 	.word	0x00002470


	//   ....[141]....
        /*0d98*/ 	.word	0x00002560


	//   ....[142]....
        /*0d9c*/ 	.word	0x00002570


	//   ....[143]....
        /*0da0*/ 	.word	0x00002580


	//   ....[144]....
        /*0da4*/ 	.word	0x000025b0


	//   ....[145]....
        /*0da8*/ 	.word	0x00002630


	//   ....[146]....
        /*0dac*/ 	.word	0x00002640


	//   ....[147]....
        /*0db0*/ 	.word	0x00002650


	//   ....[148]....
        /*0db4*/ 	.word	0x00002660


	//   ....[149]....
        /*0db8*/ 	.word	0x00002670


	//   ....[150]....
        /*0dbc*/ 	.word	0x000026a0


	//   ....[151]....
        /*0dc0*/ 	.word	0x000026d0


	//   ....[152]....
        /*0dc4*/ 	.word	0x00002700


	//   ....[153]....
        /*0dc8*/ 	.word	0x00002730


	//   ....[154]....
        /*0dcc*/ 	.word	0x00002750


	//   ....[155]....
        /*0dd0*/ 	.word	0x00002760


	//   ....[156]....
        /*0dd4*/ 	.word	0x00002770


	//   ....[157]....
        /*0dd8*/ 	.word	0x00002790


	//   ....[158]....
        /*0ddc*/ 	.word	0x000027c0


	//   ....[159]....
        /*0de0*/ 	.word	0x000027e0


	//   ....[160]....
        /*0de4*/ 	.word	0x000027f0


	//   ....[161]....
        /*0de8*/ 	.word	0x00002830


	//   ....[162]....
        /*0dec*/ 	.word	0x00002860


	//   ....[163]....
        /*0df0*/ 	.word	0x00002890


	//   ....[164]....
        /*0df4*/ 	.word	0x000028b0


	//   ....[165]....
        /*0df8*/ 	.word	0x000028c0


	//   ....[166]....
        /*0dfc*/ 	.word	0x000028d0


	//   ....[167]....
        /*0e00*/ 	.word	0x000028e0


	//   ....[168]....
        /*0e04*/ 	.word	0x00002960


	//   ....[169]....
        /*0e08*/ 	.word	0x00002980


	//   ....[170]....
        /*0e0c*/ 	.word	0x000029a0


	//   ....[171]....
        /*0e10*/ 	.word	0x000029c0


	//   ....[172]....
        /*0e14*/ 	.word	0x000029e0


	//   ....[173]....
        /*0e18*/ 	.word	0x00002a00


	//   ....[174]....
        /*0e1c*/ 	.word	0x00002a30


	//   ....[175]....
        /*0e20*/ 	.word	0x00002a50


	//   ....[176]....
        /*0e24*/ 	.word	0x00002a70


	//   ....[177]....
        /*0e28*/ 	.word	0x00002a80


	//   ....[178]....
        /*0e2c*/ 	.word	0x00002af0


	//   ....[179]....
        /*0e30*/ 	.word	0x00002b10


	//   ....[180]....
        /*0e34*/ 	.word	0x00002b40


	//   ....[181]....
        /*0e38*/ 	.word	0x00002b70


	//   ....[182]....
        /*0e3c*/ 	.word	0x00002ba0


	//   ....[183]....
        /*0e40*/ 	.word	0x00002be0


	//   ....[184]....
        /*0e44*/ 	.word	0x00003500


	//   ....[185]....
        /*0e48*/ 	.word	0x00003520


	//   ....[186]....
        /*0e4c*/ 	.word	0x00003530


	//   ....[187]....
        /*0e50*/ 	.word	0x000035b0


	//   ....[188]....
        /*0e54*/ 	.word	0x000035d0


	//   ....[189]....
        /*0e58*/ 	.word	0x00003690


	//   ....[190]....
        /*0e5c*/ 	.word	0x00003740


	//   ....[191]....
        /*0e60*/ 	.word	0x000037c0


	//   ....[192]....
        /*0e64*/ 	.word	0x000038c0


	//   ....[193]....
        /*0e68*/ 	.word	0x00003950


	//   ....[194]....
        /*0e6c*/ 	.word	0x00003a10


	//   ....[195]....
        /*0e70*/ 	.word	0x00003b00


	//   ....[196]....
        /*0e74*/ 	.word	0x00003c00


	//   ....[197]....
        /*0e78*/ 	.word	0x00003c40


	//   ....[198]....
        /*0e7c*/ 	.word	0x00003d90


	//   ....[199]....
        /*0e80*/ 	.word	0x00003e10


	//   ....[200]....
        /*0e84*/ 	.word	0x00003e70


	//   ....[201]....
        /*0e88*/ 	.word	0x00003f20


	//   ....[202]....
        /*0e8c*/ 	.word	0x00004040


	//   ....[203]....
        /*0e90*/ 	.word	0x000040f0


	//   ....[204]....
        /*0e94*/ 	.word	0x00004150


	//   ....[205]....
        /*0e98*/ 	.word	0x00004310


	//   ....[206]....
        /*0e9c*/ 	.word	0x00004350


	//   ....[207]....
        /*0ea0*/ 	.word	0x000043a0


	//   ....[208]....
        /*0ea4*/ 	.word	0x000044c0


	//   ....[209]....
        /*0ea8*/ 	.word	0x00004550


	//   ....[210]....
        /*0eac*/ 	.word	0x00004580


	//   ....[211]....
        /*0eb0*/ 	.word	0x000045a0


	//   ....[212]....
        /*0eb4*/ 	.word	0x000045d0


	//   ....[213]....
        /*0eb8*/ 	.word	0x00004690


	//   ....[214]....
        /*0ebc*/ 	.word	0x000046a0


	//   ....[215]....
        /*0ec0*/ 	.word	0x00004720


	//   ....[216]....
        /*0ec4*/ 	.word	0x00004740


	//   ....[217]....
        /*0ec8*/ 	.word	0x00004750


	//   ....[218]....
        /*0ecc*/ 	.word	0x00004760


	//   ....[219]....
        /*0ed0*/ 	.word	0x00004790


	//   ....[220]....
        /*0ed4*/ 	.word	0x000047c0


	//   ....[221]....
        /*0ed8*/ 	.word	0x000047f0


	//   ....[222]....
        /*0edc*/ 	.word	0x00004820


	//   ....[223]....
        /*0ee0*/ 	.word	0x00004830


	//   ....[224]....
        /*0ee4*/ 	.word	0x00004840


	//   ....[225]....
        /*0ee8*/ 	.word	0x00004850


	//   ....[226]....
        /*0eec*/ 	.word	0x000048b0


	//   ....[227]....
        /*0ef0*/ 	.word	0x000048e0


	//   ....[228]....
        /*0ef4*/ 	.word	0x00004990


	//   ....[229]....
        /*0ef8*/ 	.word	0x000049a0


	//   ....[230]....
        /*0efc*/ 	.word	0x000049b0


	//   ....[231]....
        /*0f00*/ 	.word	0x000049e0


	//   ....[232]....
        /*0f04*/ 	.word	0x000049f0


	//   ....[233]....
        /*0f08*/ 	.word	0x00004a00


	//   ....[234]....
        /*0f0c*/ 	.word	0x00004a10


	//   ....[235]....
        /*0f10*/ 	.word	0x00004a20


	//   ....[236]....
        /*0f14*/ 	.word	0x00004a50


	//   ....[237]....
        /*0f18*/ 	.word	0x00004b30


	//   ....[238]....
        /*0f1c*/ 	.word	0x00004b50


	//   ....[239]....
        /*0f20*/ 	.word	0x00004b80


	//   ....[240]....
        /*0f24*/ 	.word	0x00004b90


	//   ....[241]....
        /*0f28*/ 	.word	0x00004ba0


	//   ....[242]....
        /*0f2c*/ 	.word	0x00004bb0


	//   ....[243]....
        /*0f30*/ 	.word	0x00004bc0


	//   ....[244]....
        /*0f34*/ 	.word	0x00004bd0


	//   ....[245]....
        /*0f38*/ 	.word	0x00004c00


	//   ....[246]....
        /*0f3c*/ 	.word	0x00004cb0


	//   ....[247]....
        /*0f40*/ 	.word	0x00004ce0


	//   ....[248]....
        /*0f44*/ 	.word	0x00004d10


	//   ....[249]....
        /*0f48*/ 	.word	0x00004d40


	//   ....[250]....
        /*0f4c*/ 	.word	0x00004d50


	//   ....[251]....
        /*0f50*/ 	.word	0x00004d60


	//   ....[252]....
        /*0f54*/ 	.word	0x00004d70


	//   ....[253]....
        /*0f58*/ 	.word	0x00004d80


	//   ....[254]....
        /*0f5c*/ 	.word	0x00004d90


	//   ....[255]....
        /*0f60*/ 	.word	0x00004db0


	//   ....[0]....
        /*0f64*/ 	.word	0x00004dd0


	//   ....[1]....
        /*0f68*/ 	.word	0x00004ef0


	//   ....[2]....
        /*0f6c*/ 	.word	0x00004f10


	//   ....[3]....
        /*0f70*/ 	.word	0x00004f30


	//   ....[4]....
        /*0f74*/ 	.word	0x00004f40


	//   ....[5]....
        /*0f78*/ 	.word	0x00004f50


	//   ....[6]....
        /*0f7c*/ 	.word	0x00004f60


	//   ....[7]....
        /*0f80*/ 	.word	0x00004f80


	//   ....[8]....
        /*0f84*/ 	.word	0x00004fa0


	//   ....[9]....
        /*0f88*/ 	.word	0x00005040


	//   ....[10]....
        /*0f8c*/ 	.word	0x00005060


	//   ....[11]....
        /*0f90*/ 	.word	0x00005070


	//   ....[12]....
        /*0f94*/ 	.word	0x000050c0


	//   ....[13]....
        /*0f98*/ 	.word	0x000050d0


	//   ....[14]....
        /*0f9c*/ 	.word	0x000050e0


	//   ....[15]....
        /*0fa0*/ 	.word	0x00005110


	//   ....[16]....
        /*0fa4*/ 	.word	0x00005140


	//   ....[17]....
        /*0fa8*/ 	.word	0x00005150


	//   ....[18]....
        /*0fac*/ 	.word	0x00005170


	//   ....[19]....
        /*0fb0*/ 	.word	0x00005190


	//   ....[20]....
        /*0fb4*/ 	.word	0x00005380


	//   ....[21]....
        /*0fb8*/ 	.word	0x000053e0


	//   ....[22]....
        /*0fbc*/ 	.word	0x000053f0


	//   ....[23]....
        /*0fc0*/ 	.word	0x00005400


	//   ....[24]....
        /*0fc4*/ 	.word	0x00005410


	//   ....[25]....
        /*0fc8*/ 	.word	0x00005420


	//   ....[26]....
        /*0fcc*/ 	.word	0x00005430


	//   ....[27]....
        /*0fd0*/ 	.word	0x00005450


	//   ....[28]....
        /*0fd4*/ 	.word	0x00005480


	//   ....[29]....
        /*0fd8*/ 	.word	0x00005490


	//   ....[30]....
        /*0fdc*/ 	.word	0x000054a0


	//   ....[31]....
        /*0fe0*/ 	.word	0x000054b0


	//   ....[32]....
        /*0fe4*/ 	.word	0x000054c0


	//   ....[33]....
        /*0fe8*/ 	.word	0x000054d0


	//   ....[34]....
        /*0fec*/ 	.word	0x000054e0


	//   ....[35]....
        /*0ff0*/ 	.word	0x000054f0


	//   ....[36]....
        /*0ff4*/ 	.word	0x00005500


	//   ....[37]....
        /*0ff8*/ 	.word	0x00005570


	//   ....[38]....
        /*0ffc*/ 	.word	0x00005660


	//   ....[39]....
        /*1000*/ 	.word	0x00005690


	//   ....[40]....
        /*1004*/ 	.word	0x000056a0


	//   ....[41]....
        /*1008*/ 	.word	0x000056d0


	//   ....[42]....
        /*100c*/ 	.word	0x000056e0


	//   ....[43]....
        /*1010*/ 	.word	0x000056f0


	//   ....[44]....
        /*1014*/ 	.word	0x00005700


	//   ....[45]....
        /*1018*/ 	.word	0x00005720


	//   ....[46]....
        /*101c*/ 	.word	0x00005740


	//   ....[47]....
        /*1020*/ 	.word	0x00005760


	//   ....[48]....
        /*1024*/ 	.word	0x00005790


	//   ....[49]....
        /*1028*/ 	.word	0x000057e0


	//   ....[50]....
        /*102c*/ 	.word	0x00005800


	//   ....[51]....
        /*1030*/ 	.word	0x00005840


	//   ....[52]....
        /*1034*/ 	.word	0x00005870


	//   ....[53]....
        /*1038*/ 	.word	0x00005990


	//   ....[54]....
        /*103c*/ 	.word	0x000059c0


	//   ....[55]....
        /*1040*/ 	.word	0x000059d0


	//   ....[56]....
        /*1044*/ 	.word	0x000059f0


	//   ....[57]....
        /*1048*/ 	.word	0x00005a10


	//   ....[58]....
        /*104c*/ 	.word	0x00005a20


	//   ....[59]....
        /*1050*/ 	.word	0x00005a30


	//   ....[60]....
        /*1054*/ 	.word	0x00005a40


	//   ....[61]....
        /*1058*/ 	.word	0x00005a50


	//   ....[62]....
        /*105c*/ 	.word	0x00005a60


	//   ....[63]....
        /*1060*/ 	.word	0x00005a70


	//   ....[64]....
        /*1064*/ 	.word	0x00005a80


	//   ....[65]....
        /*1068*/ 	.word	0x00005a90


	//   ....[66]....
        /*106c*/ 	.word	0x00005cd0


	//   ....[67]....
        /*1070*/ 	.word	0x00005d20


	//   ....[68]....
        /*1074*/ 	.word	0x00005d30


	//   ....[69]....
        /*1078*/ 	.word	0x00005d40


	//   ....[70]....
        /*107c*/ 	.word	0x00005d50


	//   ....[71]....
        /*1080*/ 	.word	0x00005d60


	//   ....[72]....
        /*1084*/ 	.word	0x00005d70


	//   ....[73]....
        /*1088*/ 	.word	0x00005d80


	//   ....[74]....
        /*108c*/ 	.word	0x00005d90


	//   ....[75]....
        /*1090*/ 	.word	0x00005da0


	//   ....[76]....
        /*1094*/ 	.word	0x00005db0


	//   ....[77]....
        /*1098*/ 	.word	0x00005dc0


	//   ....[78]....
        /*109c*/ 	.word	0x00005dd0


	//   ....[79]....
        /*10a0*/ 	.word	0x00005de0


	//   ....[80]....
        /*10a4*/ 	.word	0x00005df0


	//   ....[81]....
        /*10a8*/ 	.word	0x00005e00


	//   ....[82]....
        /*10ac*/ 	.word	0x00005e10


	//   ....[83]....
        /*10b0*/ 	.word	0x00005e20


	//   ....[84]....
        /*10b4*/ 	.word	0x00005e30


	//   ....[85]....
        /*10b8*/ 	.word	0x00005e40


	//   ....[86]....
        /*10bc*/ 	.word	0x00005e50


	//   ....[87]....
        /*10c0*/ 	.word	0x00005e60


	//   ....[88]....
        /*10c4*/ 	.word	0x00005e70


	//   ....[89]....
        /*10c8*/ 	.word	0x00006970


	//   ....[90]....
        /*10cc*/ 	.word	0x00006a60


	//   ....[91]....
        /*10d0*/ 	.word	0x00006af0


	//   ....[92]....
        /*10d4*/ 	.word	0x00006b70


	//   ....[93]....
        /*10d8*/ 	.word	0x00006bc0


	//   ....[94]....
        /*10dc*/ 	.word	0x00006c10


	//   ....[95]....
        /*10e0*/ 	.word	0x00006c60


	//   ....[96]....
        /*10e4*/ 	.word	0x00006cb0


	//   ....[97]....
        /*10e8*/ 	.word	0x00006d10


	//   ....[98]....
        /*10ec*/ 	.word	0x00006d70


	//   ....[99]....
        /*10f0*/ 	.word	0x00006dc0


	//   ....[100]....
        /*10f4*/ 	.word	0x00006e40


	//   ....[101]....
        /*10f8*/ 	.word	0x00006e90


	//   ....[102]....
        /*10fc*/ 	.word	0x00006f00


	//   ....[103]....
        /*1100*/ 	.word	0x00006f70


	//   ....[104]....
        /*1104*/ 	.word	0x00006fe0


	//   ....[105]....
        /*1108*/ 	.word	0x00007050


	//   ....[106]....
        /*110c*/ 	.word	0x000070d0


	//   ....[107]....
        /*1110*/ 	.word	0x00007120


	//   ....[108]....
        /*1114*/ 	.word	0x00007190


	//   ....[109]....
        /*1118*/ 	.word	0x00007200


	//   ....[110]....
        /*111c*/ 	.word	0x00007270


	//   ....[111]....
        /*1120*/ 	.word	0x000072e0


	//   ....[112]....
        /*1124*/ 	.word	0x00007350


	//   ....[113]....
        /*1128*/ 	.word	0x000073d0


	//   ....[114]....
        /*112c*/ 	.word	0x00007420


	//   ....[115]....
        /*1130*/ 	.word	0x00007490


	//   ....[116]....
        /*1134*/ 	.word	0x00007500


	//   ....[117]....
        /*1138*/ 	.word	0x00007570


	//   ....[118]....
        /*113c*/ 	.word	0x000075e0


	//   ....[119]....
        /*1140*/ 	.word	0x00007660


	//   ....[120]....
        /*1144*/ 	.word	0x000076d0


	//   ....[121]....
        /*1148*/ 	.word	0x00007730


	//   ....[122]....
        /*114c*/ 	.word	0x00007780


	//   ....[123]....
        /*1150*/ 	.word	0x000077d0


	//   ....[124]....
        /*1154*/ 	.word	0x00007820


	//   ....[125]....
        /*1158*/ 	.word	0x00007870


	//   ....[126]....
        /*115c*/ 	.word	0x000078c0


	//   ....[127]....
        /*1160*/ 	.word	0x00007910


	//   ....[128]....
        /*1164*/ 	.word	0x00007960


	//   ....[129]....
        /*1168*/ 	.word	0x000079b0


	//   ....[130]....
        /*116c*/ 	.word	0x00007a20


	//   ....[131]....
        /*1170*/ 	.word	0x00007a70


	//   ....[132]....
        /*1174*/ 	.word	0x00007ae0


	//   ....[133]....
        /*1178*/ 	.word	0x00007be0


	//   ....[134]....
        /*117c*/ 	.word	0x00007c50


	//   ....[135]....
        /*1180*/ 	.word	0x00007ca0


	//   ....[136]....
        /*1184*/ 	.word	0x00007cf0


	//   ....[137]....
        /*1188*/ 	.word	0x00007d40


	//   ....[138]....
        /*118c*/ 	.word	0x00007db0


	//   ....[139]....
        /*1190*/ 	.word	0x00007e00


	//   ....[140]....
        /*1194*/ 	.word	0x00007e70


	//   ....[141]....
        /*1198*/ 	.word	0x00007ee0


	//   ....[142]....
        /*119c*/ 	.word	0x00007f30


	//   ....[143]....
        /*11a0*/ 	.word	0x00007fa0


	//   ....[144]....
        /*11a4*/ 	.word	0x00008000


	//   ....[145]....
        /*11a8*/ 	.word	0x00008050


	//   ....[146]....
        /*11ac*/ 	.word	0x000080c0


	//   ....[147]....
        /*11b0*/ 	.word	0x00008110


	//   ....[148]....
        /*11b4*/ 	.word	0x00008200


	//   ....[149]....
        /*11b8*/ 	.word	0x00008260


	//   ....[150]....
        /*11bc*/ 	.word	0x000082c0


	//   ....[151]....
        /*11c0*/ 	.word	0x00008320


	//   ....[152]....
        /*11c4*/ 	.word	0x00008380


	//   ....[153]....
        /*11c8*/ 	.word	0x000083e0


	//   ....[154]....
        /*11cc*/ 	.word	0x00008430


	//   ....[155]....
        /*11d0*/ 	.word	0x000084a0


	//   ....[156]....
        /*11d4*/ 	.word	0x00008510


	//   ....[157]....
        /*11d8*/ 	.word	0x000085c0


	//   ....[158]....
        /*11dc*/ 	.word	0x00008630


	//   ....[159]....
        /*11e0*/ 	.word	0x000086a0


	//   ....[160]....
        /*11e4*/ 	.word	0x000086f0


	//   ....[161]....
        /*11e8*/ 	.word	0x00008740


	//   ....[162]....
        /*11ec*/ 	.word	0x00008790


	//   ....[163]....
        /*11f0*/ 	.word	0x00008950


	//   ....[164]....
        /*11f4*/ 	.word	0x00008a10


	//   ....[165]....
        /*11f8*/ 	.word	0x00008a60


	//   ....[166]....
        /*11fc*/ 	.word	0x00008ab0


	//   ....[167]....
        /*1200*/ 	.word	0x00008b00


	//   ....[168]....
        /*1204*/ 	.word	0x00008b60


	//   ....[169]....
        /*1208*/ 	.word	0x00008bb0


	//   ....[170]....
        /*120c*/ 	.word	0x00008c00


	//   ....[171]....
        /*1210*/ 	.word	0x00008c50


	//   ....[172]....
        /*1214*/ 	.word	0x00008ca0


	//   ....[173]....
        /*1218*/ 	.word	0x00008cf0


	//   ....[174]....
        /*121c*/ 	.word	0x00008d40


	//   ....[175]....
        /*1220*/ 	.word	0x00008da0


	//   ....[176]....
        /*1224*/ 	.word	0x00008df0


	//   ....[177]....
        /*1228*/ 	.word	0x00008e60


	//   ....[178]....
        /*122c*/ 	.word	0x00008ed0


	//   ....[179]....
        /*1230*/ 	.word	0x00008f40


	//   ....[180]....
        /*1234*/ 	.word	0x00008fa0


	//   ....[181]....
        /*1238*/ 	.word	0x00009010


	//   ....[182]....
        /*123c*/ 	.word	0x00009080


	//   ....[183]....
        /*1240*/ 	.word	0x000090e0


	//   ....[184]....
        /*1244*/ 	.word	0x00009140


	//   ....[185]....
        /*1248*/ 	.word	0x000092f0


	//   ....[186]....
        /*124c*/ 	.word	0x000093a0


	//   ....[187]....
        /*1250*/ 	.word	0x000093f0


	//   ....[188]....
        /*1254*/ 	.word	0x00009440


	//   ....[189]....
        /*1258*/ 	.word	0x00009490


	//   ....[190]....
        /*125c*/ 	.word	0x000094f0


	//   ....[191]....
        /*1260*/ 	.word	0x00009540


	//   ....[192]....
        /*1264*/ 	.word	0x00009590


	//   ....[193]....
        /*1268*/ 	.word	0x000095e0


	//   ....[194]....
        /*126c*/ 	.word	0x00009630


	//   ....[195]....
        /*1270*/ 	.word	0x00009680


	//   ....[196]....
        /*1274*/ 	.word	0x000096d0


	//   ....[197]....
        /*1278*/ 	.word	0x00009730


	//   ....[198]....
        /*127c*/ 	.word	0x000098a0


	//   ....[199]....
        /*1280*/ 	.word	0x00009910


	//   ....[200]....
        /*1284*/ 	.word	0x00009980


	//   ....[201]....
        /*1288*/ 	.word	0x000099f0


	//   ....[202]....
        /*128c*/ 	.word	0x00009a60


	//   ....[203]....
        /*1290*/ 	.word	0x00009ab0


	//   ....[204]....
        /*1294*/ 	.word	0x00009b20


	//   ....[205]....
        /*1298*/ 	.word	0x00009b90


	//   ....[206]....
        /*129c*/ 	.word	0x00009be0


	//   ....[207]....
        /*12a0*/ 	.word	0x00009c40


	//   ....[208]....
        /*12a4*/ 	.word	0x00009ca0


	//   ....[209]....
        /*12a8*/ 	.word	0x00009cf0


	//   ....[210]....
        /*12ac*/ 	.word	0x00009d40


	//   ....[211]....
        /*12b0*/ 	.word	0x00009d90


	//   ....[212]....
        /*12b4*/ 	.word	0x00009df0


	//   ....[213]....
        /*12b8*/ 	.word	0x00009ed0


	//   ....[214]....
        /*12bc*/ 	.word	0x00009f30


	//   ....[215]....
        /*12c0*/ 	.word	0x00009f90


	//   ....[216]....
        /*12c4*/ 	.word	0x00009ff0


	//   ....[217]....
        /*12c8*/ 	.word	0x0000a050


	//   ....[218]....
        /*12cc*/ 	.word	0x0000a0b0


	//   ....[219]....
        /*12d0*/ 	.word	0x0000a110


	//   ....[220]....
        /*12d4*/ 	.word	0x0000a180


	//   ....[221]....
        /*12d8*/ 	.word	0x0000a2a0


	//   ....[222]....
        /*12dc*/ 	.word	0x0000a310


	//   ....[223]....
        /*12e0*/ 	.word	0x0000a380


	//   ....[224]....
        /*12e4*/ 	.word	0x0000a3f0


	//   ....[225]....
        /*12e8*/ 	.word	0x0000a460


	//   ....[226]....
        /*12ec*/ 	.word	0x0000a4d0


	//   ....[227]....
        /*12f0*/ 	.word	0x0000a540


	//   ....[228]....
        /*12f4*/ 	.word	0x0000a590


	//   ....[229]....
        /*12f8*/ 	.word	0x0000a5f0


	//   ....[230]....
        /*12fc*/ 	.word	0x0000a700


	//   ....[231]....
        /*1300*/ 	.word	0x0000a750


	//   ....[232]....
        /*1304*/ 	.word	0x0000a7a0


	//   ....[233]....
        /*1308*/ 	.word	0x0000a800


	//   ....[234]....
        /*130c*/ 	.word	0x0000a8d0


	//   ....[235]....
        /*1310*/ 	.word	0x0000a930


	//   ....[236]....
        /*1314*/ 	.word	0x0000a990


	//   ....[237]....
        /*1318*/ 	.word	0x0000a9f0


	//   ....[238]....
        /*131c*/ 	.word	0x0000aa40


	//   ....[239]....
        /*1320*/ 	.word	0x0000aa90


	//   ....[240]....
        /*1324*/ 	.word	0x0000ab30


	//   ....[241]....
        /*1328*/ 	.word	0x0000ab90


	//   ....[242]....
        /*132c*/ 	.word	0x0000abe0


	//   ....[243]....
        /*1330*/ 	.word	0x0000ac30


	//   ....[244]....
        /*1334*/ 	.word	0x0000ac80


	//   ....[245]....
        /*1338*/ 	.word	0x0000acd0


	//   ....[246]....
        /*133c*/ 	.word	0x0000ad30


	//   ....[247]....
        /*1340*/ 	.word	0x0000ada0


	//   ....[248]....
        /*1344*/ 	.word	0x0000ae10


	//   ....[249]....
        /*1348*/ 	.word	0x0000ae80


	//   ....[250]....
        /*134c*/ 	.word	0x0000aef0


	//   ....[251]....
        /*1350*/ 	.word	0x0000af70


	//   ....[252]....
        /*1354*/ 	.word	0x0000afd0


	//   ....[253]....
        /*1358*/ 	.word	0x0000b020


	//   ....[254]....
        /*135c*/ 	.word	0x0000b070


	//   ....[255]....
        /*1360*/ 	.word	0x0000b0e0


	//   ....[0]....
        /*1364*/ 	.word	0x0000b150


	//   ....[1]....
        /*1368*/ 	.word	0x0000b1c0


	//   ....[2]....
        /*136c*/ 	.word	0x0000b230


	//   ....[3]....
        /*1370*/ 	.word	0x0000b280


	//   ....[4]....
        /*1374*/ 	.word	0x0000b300


	//   ....[5]....
        /*1378*/ 	.word	0x0000b370


	//   ....[6]....
        /*137c*/ 	.word	0x0000b400


	//   ....[7]....
        /*1380*/ 	.word	0x0000b4a0


	//   ....[8]....
        /*1384*/ 	.word	0x0000b4f0


	//   ....[9]....
        /*1388*/ 	.word	0x0000b540


	//   ....[10]....
        /*138c*/ 	.word	0x0000b5e0


	//   ....[11]....
        /*1390*/ 	.word	0x0000b630


	//   ....[12]....
        /*1394*/ 	.word	0x0000b680


	//   ....[13]....
        /*1398*/ 	.word	0x0000b6d0


	//   ....[14]....
        /*139c*/ 	.word	0x0000b720


	//   ....[15]....
        /*13a0*/ 	.word	0x0000b780


	//   ....[16]....
        /*13a4*/ 	.word	0x0000b800


	//   ....[17]....
        /*13a8*/ 	.word	0x0000bb00


	//   ....[18]....
        /*13ac*/ 	.word	0x0000bba0


	//   ....[19]....
        /*13b0*/ 	.word	0x0000bc00


	//   ....[20]....
        /*13b4*/ 	.word	0x0000bc50


	//   ....[21]....
        /*13b8*/ 	.word	0x0000bcb0


	//   ....[22]....
        /*13bc*/ 	.word	0x0000bd00


	//   ....[23]....
        /*13c0*/ 	.word	0x0000bde0


	//   ....[24]....
        /*13c4*/ 	.word	0x0000bf90


	//   ....[25]....
        /*13c8*/ 	.word	0x0000c090


	//   ....[26]....
        /*13cc*/ 	.word	0x0000c180


	//   ....[27]....
        /*13d0*/ 	.word	0x0000c250


	//   ....[28]....
        /*13d4*/ 	.word	0x0000c350


	//   ....[29]....
        /*13d8*/ 	.word	0x0000c450


	//   ....[30]....
        /*13dc*/ 	.word	0x0000c540


	//   ....[31]....
        /*13e0*/ 	.word	0x0000c620


	//   ....[32]....
        /*13e4*/ 	.word	0x0000c720


	//   ....[33]....
        /*13e8*/ 	.word	0x0000c820


	//   ....[34]....
        /*13ec*/ 	.word	0x0000c920


	//   ....[35]....
        /*13f0*/ 	.word	0x0000ca00


	//   ....[36]....
        /*13f4*/ 	.word	0x0000cb00


	//   ....[37]....
        /*13f8*/ 	.word	0x0000cc00


	//   ....[38]....
        /*13fc*/ 	.word	0x0000cd00


	//   ....[39]....
        /*1400*/ 	.word	0x0000ce00


	//   ....[40]....
        /*1404*/ 	.word	0x0000cee0


	//   ....[41]....
        /*1408*/ 	.word	0x0000cfe0


	//   ....[42]....
        /*140c*/ 	.word	0x0000d0d0


	//   ....[43]....
        /*1410*/ 	.word	0x0000d220


	//   ....[44]....
        /*1414*/ 	.word	0x0000d280


	//   ....[45]....
        /*1418*/ 	.word	0x0000d2e0


	//   ....[46]....
        /*141c*/ 	.word	0x0000d330


	//   ....[47]....
        /*1420*/ 	.word	0x0000d380


	//   ....[48]....
        /*1424*/ 	.word	0x0000d3e0


	//   ....[49]....
        /*1428*/ 	.word	0x0000d430


	//   ....[50]....
        /*142c*/ 	.word	0x0000d480


	//   ....[51]....
        /*1430*/ 	.word	0x0000d4d0


	//   ....[52]....
        /*1434*/ 	.word	0x0000d520


	//   ....[53]....
        /*1438*/ 	.word	0x0000d590


	//   ....[54]....
        /*143c*/ 	.word	0x0000d600


	//   ....[55]....
        /*1440*/ 	.word	0x0000d650


	//   ....[56]....
        /*1444*/ 	.word	0x0000d6a0


	//   ....[57]....
        /*1448*/ 	.word	0x0000d6f0


	//   ....[58]....
        /*144c*/ 	.word	0x0000d760


	//   ....[59]....
        /*1450*/ 	.word	0x0000d840


	//   ....[60]....
        /*1454*/ 	.word	0x0000d8b0


	//   ....[61]....
        /*1458*/ 	.word	0x0000d920


	//   ....[62]....
        /*145c*/ 	.word	0x0000d990


	//   ....[63]....
        /*1460*/ 	.word	0x0000da00


	//   ....[64]....
        /*1464*/ 	.word	0x0000da70


	//   ....[65]....
        /*1468*/ 	.word	0x0000daf0


	//   ....[66]....
        /*146c*/ 	.word	0x0000db70


	//   ....[67]....
        /*1470*/ 	.word	0x0000dbc0


	//   ....[68]....
        /*1474*/ 	.word	0x0000dc10


	//   ....[69]....
        /*1478*/ 	.word	0x0000dc60


	//   ....[70]....
        /*147c*/ 	.word	0x0000dcc0


	//   ....[71]....
        /*1480*/ 	.word	0x0000dd10


	//   ....[72]....
        /*1484*/ 	.word	0x0000dd80


	//   ....[73]....
        /*1488*/ 	.word	0x0000de40


	//   ....[74]....
        /*148c*/ 	.word	0x0000dea0


	//   ....[75]....
        /*1490*/ 	.word	0x0000df40


	//   ....[76]....
        /*1494*/ 	.word	0x0000dfe0


	//   ....[77]....
        /*1498*/ 	.word	0x0000e030


	//   ....[78]....
        /*149c*/ 	.word	0x0000e080


	//   ....[79]....
        /*14a0*/ 	.word	0x0000e0f0


	//   ....[80]....
        /*14a4*/ 	.word	0x0000e160


	//   ....[81]....
        /*14a8*/ 	.word	0x0000e1d0


	//   ....[82]....
        /*14ac*/ 	.word	0x0000e240


	//   ....[83]....
        /*14b0*/ 	.word	0x0000e2b0


	//   ....[84]....
        /*14b4*/ 	.word	0x0000e320


	//   ....[85]....
        /*14b8*/ 	.word	0x0000e390


	//   ....[86]....
        /*14bc*/ 	.word	0x0000e400


	//   ....[87]....
        /*14c0*/ 	.word	0x0000e460


	//   ....[88]....
        /*14c4*/ 	.word	0x0000e4c0


	//   ....[89]....
        /*14c8*/ 	.word	0x0000e510


	//   ....[90]....
        /*14cc*/ 	.word	0x0000e580


	//   ....[91]....
        /*14d0*/ 	.word	0x0000e5d0


	//   ....[92]....
        /*14d4*/ 	.word	0x0000e620


	//   ....[93]....
        /*14d8*/ 	.word	0x0000e680


	//   ....[94]....
        /*14dc*/ 	.word	0x0000e750


	//   ....[95]....
        /*14e0*/ 	.word	0x0000e7a0


	//   ....[96]....
        /*14e4*/ 	.word	0x0000e830


	//   ....[97]....
        /*14e8*/ 	.word	0x0000e900


	//   ....[98]....
        /*14ec*/ 	.word	0x0000e960


	//   ....[99]....
        /*14f0*/ 	.word	0x0000e9d0


	//   ....[100]....
        /*14f4*/ 	.word	0x0000ea40


	//   ....[101]....
        /*14f8*/ 	.word	0x0000eab0


	//   ....[102]....
        /*14fc*/ 	.word	0x0000eb20


	//   ....[103]....
        /*1500*/ 	.word	0x0000eb90


	//   ....[104]....
        /*1504*/ 	.word	0x0000ec00


	//   ....[105]....
        /*1508*/ 	.word	0x0000ec50


	//   ....[106]....
        /*150c*/ 	.word	0x0000eca0


	//   ....[107]....
        /*1510*/ 	.word	0x0000ecf0


	//   ....[108]....
        /*1514*/ 	.word	0x0000ed40


	//   ....[109]....
        /*1518*/ 	.word	0x0000ef30


	//   ....[110]....
        /*151c*/ 	.word	0x0000f000


	//   ....[111]....
        /*1520*/ 	.word	0x0000f060


	//   ....[112]....
        /*1524*/ 	.word	0x0000f0f0


	//   ....[113]....
        /*1528*/ 	.word	0x0000f140


	//   ....[114]....
        /*152c*/ 	.word	0x0000f1b0


	//   ....[115]....
        /*1530*/ 	.word	0x0000f220


	//   ....[116]....
        /*1534*/ 	.word	0x0000f290


	//   ....[117]....
        /*1538*/ 	.word	0x0000f300


	//   ....[118]....
        /*153c*/ 	.word	0x0000f370


	//   ....[119]....
        /*1540*/ 	.word	0x0000f3e0


	//   ....[120]....
        /*1544*/ 	.word	0x0000f450


	//   ....[121]....
        /*1548*/ 	.word	0x0000f4c0


	//   ....[122]....
        /*154c*/ 	.word	0x0000f540


	//   ....[123]....
        /*1550*/ 	.word	0x0000f590


	//   ....[124]....
        /*1554*/ 	.word	0x0000f600


	//   ....[125]....
        /*1558*/ 	.word	0x0000f670


	//   ....[126]....
        /*155c*/ 	.word	0x0000f6e0


	//   ....[127]....
        /*1560*/ 	.word	0x0000f750


	//   ....[128]....
        /*1564*/ 	.word	0x0000f7c0


	//   ....[129]....
        /*1568*/ 	.word	0x0000f830


	//   ....[130]....
        /*156c*/ 	.word	0x0000f8a0


	//   ....[131]....
        /*1570*/ 	.word	0x0000f910


	//   ....[132]....
        /*1574*/ 	.word	0x0000f980


	//   ....[133]....
        /*1578*/ 	.word	0x0000fa00


	//   ....[134]....
        /*157c*/ 	.word	0x0000fa80


	//   ....[135]....
        /*1580*/ 	.word	0x0000fad0


	//   ....[136]....
        /*1584*/ 	.word	0x0000fb20


	//   ....[137]....
        /*1588*/ 	.word	0x0000fb70


	//   ....[138]....
        /*158c*/ 	.word	0x0000fbc0


	//   ....[139]....
        /*1590*/ 	.word	0x0000fc10


	//   ....[140]....
        /*1594*/ 	.word	0x0000fc60


	//   ....[141]....
        /*1598*/ 	.word	0x0000fcb0


	//   ....[142]....
        /*159c*/ 	.word	0x0000fd00


	//   ....[143]....
        /*15a0*/ 	.word	0x0000fd60


	//   ....[144]....
        /*15a4*/ 	.word	0x0000fdd0


	//   ....[145]....
        /*15a8*/ 	.word	0x0000fe40


	//   ....[146]....
        /*15ac*/ 	.word	0x0000feb0


	//   ....[147]....
        /*15b0*/ 	.word	0x0000ff20


	//   ....[148]....
        /*15b4*/ 	.word	0x0000ff90


	//   ....[149]....
        /*15b8*/ 	.word	0x0000ffe0


	//   ....[150]....
        /*15bc*/ 	.word	0x00010030


	//   ....[151]....
        /*15c0*/ 	.word	0x00010090


	//   ....[152]....
        /*15c4*/ 	.word	0x000100e0


	//   ....[153]....
        /*15c8*/ 	.word	0x00010130


	//   ....[154]....
        /*15cc*/ 	.word	0x00010180


	//   ....[155]....
        /*15d0*/ 	.word	0x000103a0


	//   ....[156]....
        /*15d4*/ 	.word	0x00010450


	//   ....[157]....
        /*15d8*/ 	.word	0x000104b0


	//   ....[158]....
        /*15dc*/ 	.word	0x00010500


	//   ....[159]....
        /*15e0*/ 	.word	0x00010570


	//   ....[160]....
        /*15e4*/ 	.word	0x000105e0


	//   ....[161]....
        /*15e8*/ 	.word	0x00010650


	//   ....[162]....
        /*15ec*/ 	.word	0x000106c0


	//   ....[163]....
        /*15f0*/ 	.word	0x00010730


	//   ....[164]....
        /*15f4*/ 	.word	0x000107a0


	//   ....[165]....
        /*15f8*/ 	.word	0x00010810


	//   ....[166]....
        /*15fc*/ 	.word	0x00010880


	//   ....[167]....
        /*1600*/ 	.word	0x000108f0


	//   ....[168]....
        /*1604*/ 	.word	0x00010960


	//   ....[169]....
        /*1608*/ 	.word	0x000109d0


	//   ....[170]....
        /*160c*/ 	.word	0x00010a40


	//   ....[171]....
        /*1610*/ 	.word	0x00010ab0


	//   ....[172]....
        /*1614*/ 	.word	0x00010b20


	//   ....[173]....
        /*1618*/ 	.word	0x00010b90


	//   ....[174]....
        /*161c*/ 	.word	0x00010c00


	//   ....[175]....
        /*1620*/ 	.word	0x00010c70


	//   ....[176]....
        /*1624*/ 	.word	0x00010ce0


	//   ....[177]....
        /*1628*/ 	.word	0x00010d50


	//----- nvinfo : EIATTR_VRC_CTA_INIT_COUNT
	.align		4
.L_297:
        /*162c*/ 	.byte	0x02, 0x4a
	.zero		1
	.zero		1


	//----- nvinfo : EIATTR_EXIT_INSTR_OFFSETS
	.align		4
        /*1630*/ 	.byte	0x04, 0x1c
        /*1632*/ 	.short	(.L_299 - .L_298)


	//   ....[0]....
.L_298:
        /*1634*/ 	.word	0x00006900


	//----- nvinfo : EIATTR_CRS_STACK_SIZE
	.align		4
.L_299:
        /*1638*/ 	.byte	0x04, 0x1e
        /*163a*/ 	.short	(.L_301 - .L_300)
.L_300:
        /*163c*/ 	.word	0x00000000


	//----- nvinfo : EIATTR_CBANK_PARAM_SIZE
	.align		4
.L_301:
        /*1640*/ 	.byte	0x03, 0x19
        /*1642*/ 	.short	0x0038


	//----- nvinfo : EIATTR_PARAM_CBANK
	.align		4
        /*1644*/ 	.byte	0x04, 0x0a
        /*1646*/ 	.short	(.L_303 - .L_302)
	.align		4
.L_302:
        /*1648*/ 	.word	index@(.nv.constant0._Z12_spmm_conv_9PKfPfiiPKiS3_S3_S0_)
        /*164c*/ 	.short	0x0380
        /*164e*/ 	.short	0x0038


	//----- nvinfo : EIATTR_SW_WAR
	.align		4
.L_303:
        /*1650*/ 	.byte	0x04, 0x36
        /*1652*/ 	.short	(.L_305 - .L_304)
.L_304:
        /*1654*/ 	.word	0x00000008
.L_305:


//--------------------- .nv.info._Z12_spmm_conv_8PKfPfiiPKiS3_S3_S0_ --------------------------
	.section	.nv.info._Z12_spmm_conv_8PKfPfiiPKiS3_S3_S0_,"",@"SHT_CUDA_INFO"
	.sectionflags	@""
	.align	4


	//----- nvinfo : EIATTR_CUDA_API_VERSION
	.align		4
        /*0000*/ 	.byte	0x04, 0x37
        /*0002*/ 	.short	(.L_307 - .L_306)
.L_306:
        /*0004*/ 	.word	0x00000082


	//----- nvinfo : EIATTR_KPARAM_INFO
	.align		4
.L_307:
        /*0008*/ 	.byte	0x04, 0x17
        /*000a*/ 	.short	(.L_309 - .L_308)
.L_308:
        /*000c*/ 	.word	0x00000000
        /*0010*/ 	.short	0x0007
        /*0012*/ 	.short	0x0030
        /*0014*/ 	.byte	0x00, 0xf5, 0x21, 0x00


	//----- nvinfo : EIATTR_KPARAM_INFO
	.align		4
.L_309:
        /*0018*/ 	.byte	0x04, 0x17
        /*001a*/ 	.short	(.L_311 - .L_310)
.L_310:
        /*001c*/ 	.word	0x00000000
        /*0020*/ 	.short	0x0006
        /*0022*/ 	.short	0x0028
        /*0024*/ 	.byte	0x00, 0xf5, 0x21, 0x00


	//----- nvinfo : EIATTR_KPARAM_INFO
	.align		4
.L_311:
        /*0028*/ 	.byte	0x04, 0x17
        /*002a*/ 	.short	(.L_313 - .L_312)
.L_312:
        /*002c*/ 	.word	0x00000000
        /*0030*/ 	.short	0x0005
        /*0032*/ 	.short	0x0020
        /*0034*/ 	.byte	0x00, 0xf5, 0x21, 0x00


	//----- nvinfo : EIATTR_KPARAM_INFO
	.align		4
.L_313:
        /*0038*/ 	.byte	0x04, 0x17
        /*003a*/ 	.short	(.L_315 - .L_314)
.L_314:
        /*003c*/ 	.word	0x00000000
        /*0040*/ 	.short	0x0004
        /*0042*/ 	.short	0x0018
        /*0044*/ 	.byte	0x00, 0xf5, 0x21, 0x00


	//----- nvinfo : EIATTR_KPARAM_INFO
	.align		4
.L_315:
        /*0048*/ 	.byte	0x04, 0x17
        /*004a*/ 	.short	(.L_317 - .L_316)
.L_316:
        /*004c*/ 	.word	0x00000000
        /*0050*/ 	.short	0x0003
        /*0052*/ 	.short	0x0014
        /*0054*/ 	.byte	0x00, 0xf0, 0x11, 0x00


	//----- nvinfo : EIATTR_KPARAM_INFO
	.align		4
.L_317:
        /*0058*/ 	.byte	0x04, 0x17
        /*005a*/ 	.short	(.L_319 - .L_318)
.L_318:
        /*005c*/ 	.word	0x00000000
        /*0060*/ 	.short	0x0002
        /*0062*/ 	.short	0x0010
        /*0064*/ 	.byte	0x00, 0xf0, 0x11, 0x00


	//----- nvinfo : EIATTR_KPARAM_INFO
	.align		4
.L_319:
        /*0068*/ 	.byte	0x04, 0x17
        /*006a*/ 	.short	(.L_321 - .L_320)
.L_320:
        /*006c*/ 	.word	0x00000000
        /*0070*/ 	.short	0x0001
        /*0072*/ 	.short	0x0008
        /*0074*/ 	.byte	0x00, 0xf5, 0x21, 0x00


	//----- nvinfo : EIATTR_KPARAM_INFO
	.align		4
.L_321:
        /*0078*/ 	.byte	0x04, 0x17
        /*007a*/ 	.short	(.L_323 - .L_322)
.L_322:
        /*007c*/ 	.word	0x00000000
        /*0080*/ 	.short	0x0000
        /*0082*/ 	.short	0x0000
        /*0084*/ 	.byte	0x00, 0xf5, 0x21, 0x00


	//----- nvinfo : EIATTR_SPARSE_MMA_MASK
	.align		4
.L_323:
        /*0088*/ 	.byte	0x03, 0x50
        /*008a*/ 	.short	0x0000


	//----- nvinfo : EIATTR_MAXREG_COUNT
	.align		4
        /*008c*/ 	.byte	0x03, 0x1b
        /*008e*/ 	.short	0x00ff


	//----- nvinfo : EIATTR_MERCURY_ISA_VERSION
	.align		4
        /*0090*/ 	.byte	0x03, 0x5f
        /*0092*/ 	.short	0x0101


	//----- nvinfo : EIATTR_COOP_GROUP_MASK_REGIDS
	.align		4
        /*0094*/ 	.byte	0x04, 0x29
        /*0096*/ 	.short	(.L_325 - .L_324)


	//   ....[0]....
.L_324:
        /*0098*/ 	.word	0xffffffff


	//   ....[1]....
        /*009c*/ 	.word	0xffffffff


	//   ....[2]....
        /*00a0*/ 	.word	0xffffffff


	//   ....[3]....
        /*00a4*/ 	.word	0xffffffff


	//   ....[4]....
        /*00a8*/ 	.word	0xffffffff


	//   ....[5]....
        /*00ac*/ 	.word	0xffffffff


	//   ....[6]....
        /*00b0*/ 	.word	0xffffffff


	//   ....[7]....
        /*00b4*/ 	.word	0xffffffff


	//   ....[8]....
        /*00b8*/ 	.word	0xffffffff


	//   ....[9]....
        /*00bc*/ 	.word	0xffffffff


	//   ....[10]....
        /*00c0*/ 	.word	0xffffffff


	//   ....[11]....
        /*00c4*/ 	.word	0xffffffff


	//   ....[12]....
        /*00c8*/ 	.word	0xffffffff


	//   ....[13]....
        /*00cc*/ 	.word	0xffffffff


	//   ....[14]....
        /*00d0*/ 	.word	0xffffffff


	//   ....[15]....
        /*00d4*/ 	.word	0xffffffff


	//   ....[16]....
        /*00d8*/ 	.word	0xffffffff


	//   ....[17]....
        /*00dc*/ 	.word	0xffffffff


	//   ....[18]....
        /*00e0*/ 	.word	0xffffffff


	//   ....[19]....
        /*00e4*/ 	.word	0xffffffff


	//   ....[20]....
        /*00e8*/ 	.word	0xffffffff


	//   ....[21]....
        /*00ec*/ 	.word	0xffffffff


	//   ....[22]....
        /*00f0*/ 	.word	0xffffffff


	//   ....[23]....
        /*00f4*/ 	.word	0xffffffff


	//   ....[24]....
        /*00f8*/ 	.word	0xffffffff


	//   ....[25]....
        /*00fc*/ 	.word	0xffffffff


	//   ....[26]....
        /*0100*/ 	.word	0xffffffff


	//   ....[27]....
        /*0104*/ 	.word	0xffffffff


	//   ....[28]....
        /*0108*/ 	.word	0xffffffff


	//   ....[29]....
        /*010c*/ 	.word	0xffffffff


	//   ....[30]....
        /*0110*/ 	.word	0xffffffff


	//   ....[31]....
        /*0114*/ 	.word	0xffffffff


	//   ....[32]....
        /*0118*/ 	.word	0xffffffff


	//   ....[33]....
        /*011c*/ 	.word	0xffffffff


	//   ....[34]....
        /*0120*/ 	.word	0xffffffff


	//   ....[35]....
        /*0124*/ 	.word	0xffffffff


	//   ....[36]....
        /*0128*/ 	.word	0xffffffff


	//   ....[37]....
        /*012c*/ 	.word	0xffffffff


	//   ....[38]....
        /*0130*/ 	.word	0xffffffff


	//   ....[39]....
        /*0134*/ 	.word	0xffffffff


	//   ....[40]....
        /*0138*/ 	.word	0xffffffff


	//   ....[41]....
        /*013c*/ 	.word	0xffffffff


	//   ....[42]....
        /*0140*/ 	.word	0xffffffff


	//   ....[43]....
        /*0144*/ 	.word	0xffffffff


	//   ....[44]....
        /*0148*/ 	.word	0xffffffff


	//   ....[45]....
        /*014c*/ 	.word	0xffffffff


	//   ....[46]....
        /*0150*/ 	.word	0xffffffff


	//   ....[47]....
        /*0154*/ 	.word	0xffffffff


	//   ....[48]....
        /*0158*/ 	.word	0xffffffff


	//   ....[49]....
        /*015c*/ 	.word	0xffffffff


	//   ....[50]....
        /*0160*/ 	.word	0xffffffff


	//   ....[51]....
        /*0164*/ 	.word	0xffffffff


	//   ....[52]....
        /*0168*/ 	.word	0xffffffff


	//   ....[53]....
        /*016c*/ 	.word	0xffffffff


	//   ....[54]....
        /*0170*/ 	.word	0xffffffff


	//   ....[55]....
        /*0174*/ 	.word	0xffffffff


	//   ....[56]....
        /*0178*/ 	.word	0xffffffff


	//   ....[57]....
        /*017c*/ 	.word	0xffffffff


	//   ....[58]....
        /*0180*/ 	.word	0xffffffff


	//   ....[59]....
        /*0184*/ 	.word	0xffffffff


	//   ....[60]....
        /*0188*/ 	.word	0xffffffff


	//   ....[61]....
        /*018c*/ 	.word	0xffffffff


	//   ....[62]....
        /*0190*/ 	.word	0xffffffff


	//   ....[63]....
        /*0194*/ 	.word	0xffffffff


	//   ....[64]....
        /*0198*/ 	.word	0xffffffff


	//   ....[65]....
        /*019c*/ 	.word	0xffffffff


	//   ....[66]....
        /*01a0*/ 	.word	0xffffffff


	//   ....[67]....
        /*01a4*/ 	.word	0xffffffff


	//   ....[68]....
        /*01a8*/ 	.word	0xffffffff


	//   ....[69]....
        /*01ac*/ 	.word	0xffffffff


	//   ....[70]....
        /*01b0*/ 	.word	0xffffffff


	//   ....[71]....
        /*01b4*/ 	.word	0xffffffff


	//   ....[72]....
        /*01b8*/ 	.word	0xffffffff


	//   ....[73]....
        /*01bc*/ 	.word	0xffffffff


	//   ....[74]....
        /*01c0*/ 	.word	0xffffffff


	//   ....[75]....
        /*01c4*/ 	.word	0xffffffff


	//   ....[76]....
        /*01c8*/ 	.word	0xffffffff


	//   ....[77]....
        /*01cc*/ 	.word	0xffffffff


	//   ....[78]....
        /*01d0*/ 	.word	0xffffffff


	//   ....[79]....
        /*01d4*/ 	.word	0xffffffff


	//   ....[80]....
        /*01d8*/ 	.word	0xffffffff


	//   ....[81]....
        /*01dc*/ 	.word	0xffffffff


	//   ....[82]....
        /*01e0*/ 	.word	0xffffffff


	//   ....[83]....
        /*01e4*/ 	.word	0xffffffff


	//   ....[84]....
        /*01e8*/ 	.word	0xffffffff


	//   ....[85]....
        /*01ec*/ 	.word	0xffffffff


	//   ....[86]....
        /*01f0*/ 	.word	0xffffffff


	//   ....[87]....
        /*01f4*/ 	.word	0xffffffff


	//   ....[88]....
        /*01f8*/ 	.word	0xffffffff


	//   ....[89]....
        /*01fc*/ 	.word	0xffffffff


	//   ....[90]....
        /*0200*/ 	.word	0xffffffff


	//   ....[91]....
        /*0204*/ 	.word	0xffffffff


	//   ....[92]....
        /*0208*/ 	.word	0xffffffff


	//   ....[93]....
        /*020c*/ 	.word	0xffffffff


	//   ....[94]....
        /*0210*/ 	.word	0xffffffff


	//   ....[95]....
        /*0214*/ 	.word	0xffffffff


	//   ....[96]....
        /*0218*/ 	.word	0xffffffff


	//   ....[97]....
        /*021c*/ 	.word	0xffffffff


	//   ....[98]....
        /*0220*/ 	.word	0xffffffff


	//   ....[99]....
        /*0224*/ 	.word	0xffffffff


	//   ....[100]....
        /*0228*/ 	.word	0xffffffff


	//   ....[101]....
        /*022c*/ 	.word	0xffffffff


	//   ....[102]....
        /*0230*/ 	.word	0xffffffff


	//   ....[103]....
        /*0234*/ 	.word	0xffffffff


	//   ....[104]....
        /*0238*/ 	.word	0xffffffff


	//   ....[105]....
        /*023c*/ 	.word	0xffffffff


	//   ....[106]....
        /*0240*/ 	.word	0xffffffff


	//   ....[107]....
        /*0244*/ 	.word	0xffffffff


	//   ....[108]....
        /*0248*/ 	.word	0xffffffff


	//   ....[109]....
        /*024c*/ 	.word	0xffffffff


	//   ....[110]....
        /*0250*/ 	.word	0xffffffff


	//   ....[111]....
        /*0254*/ 	.word	0xffffffff


	//   ....[112]....
        /*0258*/ 	.word	0xffffffff


	//   ....[113]....
        /*025c*/ 	.word	0xffffffff


	//   ....[114]....
        /*0260*/ 	.word	0xffffffff


	//   ....[115]....
        /*0264*/ 	.word	0xffffffff


	//   ....[116]....
        /*0268*/ 	.word	0xffffffff


	//   ....[117]....
        /*026c*/ 	.word	0xffffffff


	//   ....[118]....
        /*0270*/ 	.word	0xffffffff


	//   ....[119]....
        /*0274*/ 	.word	0xffffffff


	//   ....[120]....
        /*0278*/ 	.word	0xffffffff


	//   ....[121]....
        /*027c*/ 	.word	0xffffffff


	//   ....[122]....
        /*0280*/ 	.word	0xffffffff


	//   ....[123]....
        /*0284*/ 	.word	0xffffffff


	//   ....[124]....
        /*0288*/ 	.word	0xffffffff


	//   ....[125]....
        /*028c*/ 	.word	0xffffffff


	//   ....[126]....
        /*0290*/ 	.word	0xffffffff


	//   ....[127]....
        /*0294*/ 	.word	0xffffffff


	//   ....[128]....
        /*0298*/ 	.word	0xffffffff


	//   ....[129]....
        /*029c*/ 	.word	0xffffffff


	//   ....[130]....
        /*02a0*/ 	.word	0xffffffff


	//   ....[131]....
        /*02a4*/ 	.word	0xffffffff


	//   ....[132]....
        /*02a8*/ 	.word	0xffffffff


	//   ....[133]....
        /*02ac*/ 	.word	0xffffffff


	//   ....[134]....
        /*02b0*/ 	.word	0xffffffff


	//   ....[135]....
        /*02b4*/ 	.word	0xffffffff


	//   ....[136]....
        /*02b8*/ 	.word	0xffffffff


	//   ....[137]....
        /*02bc*/ 	.word	0xffffffff


	//   ....[138]....
        /*02c0*/ 	.word	0xffffffff


	//   ....[139]....
        /*02c4*/ 	.word	0xffffffff


	//   ....[140]....
        /*02c8*/ 	.word	0xffffffff


	//   ....[141]....
        /*02cc*/ 	.word	0xffffffff


	//   ....[142]....
        /*02d0*/ 	.word	0xffffffff


	//   ....[143]....
        /*02d4*/ 	.word	0xffffffff


	//   ....[144]....
        /*02d8*/ 	.word	0xffffffff


	//   ....[145]....
        /*02dc*/ 	.word	0xffffffff


	//   ....[146]....
        /*02e0*/ 	.word	0xffffffff


	//   ....[147]....
        /*02e4*/ 	.word	0xffffffff


	//   ....[148]....
        /*02e8*/ 	.word	0xffffffff


	//   ....[149]....
        /*02ec*/ 	.word	0xffffffff


	//   ....[150]....
        /*02f0*/ 	.word	0xffffffff


	//   ....[151]....
        /*02f4*/ 	.word	0xffffffff


	//   ....[152]....
        /*02f8*/ 	.word	0xffffffff


	//   ....[153]....
        /*02fc*/ 	.word	0xffffffff


	//   ....[154]....
        /*0300*/ 	.word	0xffffffff


	//   ....[155]....
        /*0304*/ 	.word	0xffffffff


	//   ....[156]....
        /*0308*/ 	.word	0xffffffff


	//   ....[157]....
        /*030c*/ 	.word	0xffffffff


	//   ....[158]....
        /*0310*/ 	.word	0xffffffff


	//   ....[159]....
        /*0314*/ 	.word	0xffffffff


	//   ....[160]....
        /*0318*/ 	.word	0xffffffff


	//   ....[161]....
        /*031c*/ 	.word	0xffffffff


	//   ....[162]....
        /*0320*/ 	.word	0xffffffff


	//   ....[163]....
        /*0324*/ 	.word	0xffffffff


	//   ....[164]....
        /*0328*/ 	.word	0xffffffff


	//   ....[165]....
        /*032c*/ 	.word	0xffffffff


	//   ....[166]....
        /*0330*/ 	.word	0xffffffff


	//   ....[167]....
        /*0334*/ 	.word	0xffffffff


	//   ....[168]....
        /*0338*/ 	.word	0xffffffff


	//   ....[169]....
        /*033c*/ 	.word	0xffffffff


	//   ....[170]....
        /*0340*/ 	.word	0xffffffff


	//   ....[171]....
        /*0344*/ 	.word	0xffffffff


	//   ....[172]....
        /*0348*/ 	.word	0xffffffff


	//   ....[173]....
        /*034c*/ 	.word	0xffffffff


	//   ....[174]....
        /*0350*/ 	.word	0xffffffff


	//   ....[175]....
        /*0354*/ 	.word	0xffffffff


	//   ....[176]....
        /*0358*/ 	.word	0xffffffff


	//   ....[177]....
        /*035c*/ 	.word	0xffffffff


	//   ....[178]....
        /*0360*/ 	.word	0xffffffff


	//   ....[179]....
        /*0364*/ 	.word	0xffffffff


	//   ....[180]....
        /*0368*/ 	.word	0xffffffff


	//   ....[181]....
        /*036c*/ 	.word	0xffffffff


	//   ....[182]....
        /*0370*/ 	.word	0xffffffff


	//   ....[183]....
        /*0374*/ 	.word	0xffffffff


	//   ....[184]....
        /*0378*/ 	.word	0xffffffff


	//   ....[185]....
        /*037c*/ 	.word	0xffffffff


	//   ....[186]....
        /*0380*/ 	.word	0xffffffff


	//   ....[187]....
        /*0384*/ 	.word	0xffffffff


	//   ....[188]....
        /*0388*/ 	.word	0xffffffff


	//   ....[189]....
        /*038c*/ 	.word	0xffffffff


	//   ....[190]....
        /*0390*/ 	.word	0xffffffff


	//   ....[191]....
        /*0394*/ 	.word	0xffffffff


	//   ....[192]....
        /*0398*/ 	.word	0xffffffff


	//   ....[193]....
        /*039c*/ 	.word	0xffffffff


	//   ....[194]....
        /*03a0*/ 	.word	0xffffffff


	//   ....[195]....
        /*03a4*/ 	.word	0xffffffff


	//   ....[196]....
        /*03a8*/ 	.word	0xffffffff


	//   ....[197]....
        /*03ac*/ 	.word	0xffffffff


	//   ....[198]....
        /*03b0*/ 	.word	0xffffffff


	//   ....[199]....
        /*03b4*/ 	.word	0xffffffff


	//   ....[200]....
        /*03b8*/ 	.word	0xffffffff


	//   ....[201]....
        /*03bc*/ 	.word	0xffffffff


	//   ....[202]....
        /*03c0*/ 	.word	0xffffffff


	//   ....[203]....
        /*03c4*/ 	.word	0xffffffff


	//   ....[204]....
        /*03c8*/ 	.word	0xffffffff


	//   ....[205]....
        /*03cc*/ 	.word	0xffffffff


	//   ....[206]....
        /*03d0*/ 	.word	0xffffffff


	//   ....[207]....
        /*03d4*/ 	.word	0xffffffff


	//   ....[208]....
        /*03d8*/ 	.word	0xffffffff


	//   ....[209]....
        /*03dc*/ 	.word	0xffffffff


	//   ....[210]....
        /*03e0*/ 	.word	0xffffffff


	//   ....[211]....
        /*03e4*/ 	.word	0xffffffff


	//   ....[212]....
        /*03e8*/ 	.word	0xffffffff


	//   ....[213]....
        /*03ec*/ 	.word	0xffffffff


	//   ....[214]....
        /*03f0*/ 	.word	0xffffffff


	//   ....[215]....
        /*03f4*/ 	.word	0xffffffff


	//   ....[216]....
        /*03f8*/ 	.word	0xffffffff


	//   ....[217]....
        /*03fc*/ 	.word	0xffffffff


	//   ....[218]....
        /*0400*/ 	.word	0xffffffff


	//   ....[219]....
        /*0404*/ 	.word	0xffffffff


	//   ....[220]....
        /*0408*/ 	.word	0xffffffff


	//   ....[221]....
        /*040c*/ 	.word	0xffffffff


	//   ....[222]....
        /*0410*/ 	.word	0xffffffff


	//   ....[223]....
        /*0414*/ 	.word	0xffffffff


	//   ....[224]....
        /*0418*/ 	.word	0xffffffff


	//   ....[225]....
        /*041c*/ 	.word	0xffffffff


	//   ....[226]....
        /*0420*/ 	.word	0xffffffff


	//   ....[227]....
        /*0424*/ 	.word	0xffffffff


	//   ....[228]....
        /*0428*/ 	.word	0xffffffff


	//   ....[229]....
        /*042c*/ 	.word	0xffffffff


	//   ....[230]....
        /*0430*/ 	.word	0xffffffff


	//   ....[231]....
        /*0434*/ 	.word	0xffffffff


	//   ....[232]....
        /*0438*/ 	.word	0xffffffff


	//   ....[233]....
        /*043c*/ 	.word	0xffffffff


	//   ....[234]....
        /*0440*/ 	.word	0xffffffff


	//   ....[235]....
        /*0444*/ 	.word	0xffffffff


	//   ....[236]....
        /*0448*/ 	.word	0xffffffff


	//   ....[237]....
        /*044c*/ 	.word	0xffffffff


	//   ....[238]....
        /*0450*/ 	.word	0xffffffff


	//   ....[239]....
        /*0454*/ 	.word	0xffffffff


	//   ....[240]....
        /*0458*/ 	.word	0xffffffff


	//   ....[241]....
        /*045c*/ 	.word	0xffffffff


	//   ....[242]....
        /*0460*/ 	.word	0xffffffff


	//   ....[243]....
        /*0464*/ 	.word	0xffffffff


	//   ....[244]....
        /*0468*/ 	.word	0xffffffff


	//   ....[245]....
        /*046c*/ 	.word	0xffffffff


	//   ....[246]....
        /*0470*/ 	.word	0xffffffff


	//   ....[247]....
        /*0474*/ 	.word	0xffffffff


	//   ....[248]....
        /*0478*/ 	.word	0xffffffff


	//   ....[249]....
        /*047c*/ 	.word	0xffffffff


	//   ....[250]....
        /*0480*/ 	.word	0xffffffff


	//   ....[251]....
        /*0484*/ 	.word	0xffffffff


	//   ....[252]....
        /*0488*/ 	.word	0xffffffff


	//   ....[253]....
        /*048c*/ 	.word	0xffffffff


	//   ....[254]....
        /*0490*/ 	.word	0xffffffff


	//   ....[255]....
        /*0494*/ 	.word	0xffffffff


	//   ....[0]....
        /*0498*/ 	.word	0xffffffff


	//   ....[1]....
        /*049c*/ 	.word	0xffffffff


	//   ....[2]....
        /*04a0*/ 	.word	0xffffffff


	//   ....[3]....
        /*04a4*/ 	.word	0xffffffff


	//   ....[4]....
        /*04a8*/ 	.word	0xffffffff


	//   ....[5]....
        /*04ac*/ 	.word	0xffffffff


	//   ....[6]....
        /*04b0*/ 	.word	0xffffffff


	//   ....[7]....
        /*04b4*/ 	.word	0xffffffff


	//   ....[8]....
        /*04b8*/ 	.word	0xffffffff


	//   ....[9]....
        /*04bc*/ 	.word	0xffffffff


	//   ....[10]....
        /*04c0*/ 	.word	0xffffffff


	//   ....[11]....
        /*04c4*/ 	.word	0xffffffff


	//   ....[12]....
        /*04c8*/ 	.word	0xffffffff


	//   ....[13]....
        /*04cc*/ 	.word	0xffffffff


	//   ....[14]....
        /*04d0*/ 	.word	0xffffffff


	//   ....[15]....
        /*04d4*/ 	.word	0xffffffff


	//   ....[16]....
        /*04d8*/ 	.word	0xffffffff


	//   ....[17]....
        /*04dc*/ 	.word	0xffffffff


	//   ....[18]....
        /*04e0*/ 	.word	0xffffffff


	//   ....[19]....
        /*04e4*/ 	.word	0xffffffff


	//   ....[20]....
        /*04e8*/ 	.word	0xffffffff


	//   ....[21]....
        /*04ec*/ 	.word	0xffffffff


	//   ....[22]....
        /*04f0*/ 	.word	0xffffffff


	//   ....[23]....
        /*04f4*/ 	.word	0xffffffff


	//   ....[24]....
        /*04f8*/ 	.word	0xffffffff


	//   ....[25]....
        /*04fc*/ 	.word	0xffffffff


	//   ....[26]....
        /*0500*/ 	.word	0xffffffff


	//   ....[27]....
        /*0504*/ 	.word	0xffffffff


	//   ....[28]....
        /*0508*/ 	.word	0xffffffff


	//   ....[29]....
        /*050c*/ 	.word	0xffffffff


	//   ....[30]....
        /*0510*/ 	.word	0xffffffff


	//   ....[31]....
        /*0514*/ 	.word	0xffffffff


	//   ....[32]....
        /*0518*/ 	.word	0xffffffff


	//   ....[33]....
        /*051c*/ 	.word	0xffffffff


	//   ....[34]....
        /*0520*/ 	.word	0xffffffff


	//   ....[35]....
        /*0524*/ 	.word	0xffffffff


	//   ....[36]....
        /*0528*/ 	.word	0xffffffff


	//   ....[37]....
        /*052c*/ 	.word	0xffffffff


	//   ....[38]....
        /*0530*/ 	.word	0xffffffff


	//   ....[39]....
        /*0534*/ 	.word	0xffffffff


	//   ....[40]....
        /*0538*/ 	.word	0xffffffff


	//   ....[41]....
        /*053c*/ 	.word	0xffffffff


	//   ....[42]....
        /*0540*/ 	.word	0xffffffff


	//   ....[43]....
        /*0544*/ 	.word	0xffffffff


	//   ....[44]....
        /*0548*/ 	.word	0xffffffff


	//   ....[45]....
        /*054c*/ 	.word	0xffffffff


	//   ....[46]....
        /*0550*/ 	.word	0xffffffff


	//   ....[47]....
        /*0554*/ 	.word	0xffffffff


	//   ....[48]....
        /*0558*/ 	.word	0xffffffff


	//   ....[49]....
        /*055c*/ 	.word	0xffffffff


	//   ....[50]....
        /*0560*/ 	.word	0xffffffff


	//   ....[51]....
        /*0564*/ 	.word	0xffffffff


	//   ....[52]....
        /*0568*/ 	.word	0xffffffff


	//   ....[53]....
        /*056c*/ 	.word	0xffffffff


	//   ....[54]....
        /*0570*/ 	.word	0xffffffff


	//   ....[55]....
        /*0574*/ 	.word	0xffffffff


	//   ....[56]....
        /*0578*/ 	.word	0xffffffff


	//   ....[57]....
        /*057c*/ 	.word	0xffffffff


	//   ....[58]....
        /*0580*/ 	.word	0xffffffff


	//   ....[59]....
        /*0584*/ 	.word	0xffffffff


	//   ....[60]....
        /*0588*/ 	.word	0xffffffff


	//   ....[61]....
        /*058c*/ 	.word	0xffffffff


	//   ....[62]....
        /*0590*/ 	.word	0xffffffff


	//   ....[63]....
        /*0594*/ 	.word	0xffffffff


	//   ....[64]....
        /*0598*/ 	.word	0xffffffff


	//   ....[65]....
        /*059c*/ 	.word	0xffffffff


	//   ....[66]....
        /*05a0*/ 	.word	0xffffffff


	//   ....[67]....
        /*05a4*/ 	.word	0xffffffff


	//   ....[68]....
        /*05a8*/ 	.word	0xffffffff


	//   ....[69]....
        /*05ac*/ 	.word	0xffffffff


	//   ....[70]....
        /*05b0*/ 	.word	0xffffffff


	//   ....[71]....
        /*05b4*/ 	.word	0xffffffff


	//   ....[72]....
        /*05b8*/ 	.word	0xffffffff


	//   ....[73]....
        /*05bc*/ 	.word	0xffffffff


	//   ....[74]....
        /*05c0*/ 	.word	0xffffffff


	//   ....[75]....
        /*05c4*/ 	.word	0xffffffff


	//   ....[76]....
        /*05c8*/ 	.word	0xffffffff


	//   ....[77]....
        /*05cc*/ 	.word	0xffffffff


	//   ....[78]....
        /*05d0*/ 	.word	0xffffffff


	//   ....[79]....
        /*05d4*/ 	.word	0xffffffff


	//   ....[80]....
        /*05d8*/ 	.word	0xffffffff


	//   ....[81]....
        /*05dc*/ 	.word	0xffffffff


	//   ....[82]....
        /*05e0*/ 	.word	0xffffffff


	//   ....[83]....
        /*05e4*/ 	.word	0xffffffff


	//   ....[84]....
        /*05e8*/ 	.word	0xffffffff


	//   ....[85]....
        /*05ec*/ 	.word	0xffffffff


	//   ....[86]....
        /*05f0*/ 	.word	0xffffffff


	//   ....[87]....
        /*05f4*/ 	.word	0xffffffff


	//   ....[88]....
        /*05f8*/ 	.word	0xffffffff


	//   ....[89]....
        /*05fc*/ 	.word	0xffffffff


	//   ....[90]....
        /*0600*/ 	.word	0xffffffff


	//   ....[91]....
        /*0604*/ 	.word	0xffffffff


	//   ....[92]....
        /*0608*/ 	.word	0xffffffff


	//   ....[93]....
        /*060c*/ 	.word	0xffffffff


	//   ....[94]....
        /*0610*/ 	.word	0xffffffff


	//   ....[95]....
        /*0614*/ 	.word	0xffffffff


	//   ....[96]....
        /*0618*/ 	.word	0xffffffff


	//   ....[97]....
        /*061c*/ 	.word	0xffffffff


	//   ....[98]....
        /*0620*/ 	.word	0xffffffff


	//   ....[99]....
        /*0624*/ 	.word	0xffffffff


	//   ....[100]....
        /*0628*/ 	.word	0xffffffff


	//   ....[101]....
        /*062c*/ 	.word	0xffffffff


	//   ....[102]....
        /*0630*/ 	.word	0xffffffff


	//   ....[103]....
        /*0634*/ 	.word	0xffffffff


	//   ....[104]....
        /*0638*/ 	.word	0xffffffff


	//   ....[105]....
        /*063c*/ 	.word	0xffffffff


	//   ....[106]....
        /*0640*/ 	.word	0xffffffff


	//   ....[107]....
        /*0644*/ 	.word	0xffffffff


	//   ....[108]....
        /*0648*/ 	.word	0xffffffff


	//   ....[109]....
        /*064c*/ 	.word	0xffffffff


	//   ....[110]....
        /*0650*/ 	.word	0xffffffff


	//   ....[111]....
        /*0654*/ 	.word	0xffffffff


	//   ....[112]....
        /*0658*/ 	.word	0xffffffff


	//   ....[113]....
        /*065c*/ 	.word	0xffffffff


	//   ....[114]....
        /*0660*/ 	.word	0xffffffff


	//   ....[115]....
        /*0664*/ 	.word	0xffffffff


	//   ....[116]....
        /*0668*/ 	.word	0xffffffff


	//   ....[117]....
        /*066c*/ 	.word	0xffffffff


	//   ....[118]....
        /*0670*/ 	.word	0xffffffff


	//   ....[119]....
        /*0674*/ 	.word	0xffffffff


	//   ....[120]....
        /*0678*/ 	.word	0xffffffff


	//   ....[121]....
        /*067c*/ 	.word	0xffffffff


	//   ....[122]....
        /*0680*/ 	.word	0xffffffff


	//   ....[123]....
        /*0684*/ 	.word	0xffffffff


	//   ....[124]....
        /*0688*/ 	.word	0xffffffff


	//   ....[125]....
        /*068c*/ 	.word	0xffffffff


	//   ....[126]....
        /*0690*/ 	.word	0xffffffff


	//   ....[127]....
        /*0694*/ 	.word	0xffffffff


	//   ....[128]....
        /*0698*/ 	.word	0xffffffff


	//   ....[129]....
        /*069c*/ 	.word	0xffffffff


	//   ....[130]....
        /*06a0*/ 	.word	0xffffffff


	//   ....[131]....
        /*06a4*/ 	.word	0xffffffff


	//   ....[132]....
        /*06a8*/ 	.word	0xffffffff


	//   ....[133]....
        /*06ac*/ 	.word	0xffffffff


	//   ....[134]....
        /*06b0*/ 	.word	0xffffffff


	//   ....[135]....
        /*06b4*/ 	.word	0xffffffff


	//   ....[136]....
        /*06b8*/ 	.word	0xffffffff


	//   ....[137]....
        /*06bc*/ 	.word	0xffffffff


	//   ....[138]....
        /*06c0*/ 	.word	0xffffffff


	//   ....[139]....
        /*06c4*/ 	.word	0xffffffff


	//   ....[140]....
        /*06c8*/ 	.word	0xffffffff


	//   ....[141]....
        /*06cc*/ 	.word	0xffffffff


	//   ....[142]....
        /*06d0*/ 	.word	0xffffffff


	//   ....[143]....
        /*06d4*/ 	.word	0xffffffff


	//   ....[144]....
        /*06d8*/ 	.word	0xffffffff


	//   ....[145]....
        /*06dc*/ 	.word	0xffffffff


	//   ....[146]....
        /*06e0*/ 	.word	0xffffffff


	//   ....[147]....
        /*06e4*/ 	.word	0xffffffff


	//   ....[148]....
        /*06e8*/ 	.word	0xffffffff


	//   ....[149]....
        /*06ec*/ 	.word	0xffffffff


	//   ....[150]....
        /*06f0*/ 	.word	0xffffffff


	//   ....[151]....
        /*06f4*/ 	.word	0xffffffff


	//   ....[152]....
        /*06f8*/ 	.word	0xffffffff


	//   ....[153]....
        /*06fc*/ 	.word	0xffffffff


	//   ....[154]....
        /*0700*/ 	.word	0xffffffff


	//   ....[155]....
        /*0704*/ 	.word	0xffffffff


	//   ....[156]....
        /*0708*/ 	.word	0xffffffff


	//   ....[157]....
        /*070c*/ 	.word	0xffffffff


	//   ....[158]....
        /*0710*/ 	.word	0xffffffff


	//   ....[159]....
        /*0714*/ 	.word	0xffffffff


	//   ....[160]....
        /*0718*/ 	.word	0xffffffff


	//   ....[161]....
        /*071c*/ 	.word	0xffffffff


	//   ....[162]....
        /*0720*/ 	.word	0xffffffff


	//   ....[163]....
        /*0724*/ 	.word	0xffffffff


	//   ....[164]....
        /*0728*/ 	.word	0xffffffff


	//   ....[165]....
        /*072c*/ 	.word	0xffffffff


	//   ....[166]....
        /*0730*/ 	.word	0xffffffff


	//   ....[167]....
        /*0734*/ 	.word	0xffffffff


	//   ....[168]....
        /*0738*/ 	.word	0xffffffff


	//   ....[169]....
        /*073c*/ 	.word	0xffffffff


	//   ....[170]....
        /*0740*/ 	.word	0xffffffff


	//   ....[171]....
        /*0744*/ 	.word	0xffffffff


	//   ....[172]....
        /*0748*/ 	.word	0xffffffff


	//   ....[173]....
        /*074c*/ 	.word	0xffffffff


	//   ....[174]....
        /*0750*/ 	.word	0xffffffff


	//   ....[175]....
        /*0754*/ 	.word	0xffffffff


	//   ....[176]....
        /*0758*/ 	.word	0xffffffff


	//   ....[177]....
        /*075c*/ 	.word	0xffffffff


	//   ....[178]....
        /*0760*/ 	.word	0xffffffff


	//   ....[179]....
        /*0764*/ 	.word	0xffffffff


	//   ....[180]....
        /*0768*/ 	.word	0xffffffff


	//   ....[181]....
        /*076c*/ 	.word	0xffffffff


	//   ....[182]....
        /*0770*/ 	.word	0xffffffff


	//   ....[183]....
        /*0774*/ 	.word	0xffffffff


	//   ....[184]....
        /*0778*/ 	.word	0xffffffff


	//   ....[185]....
        /*077c*/ 	.word	0xffffffff


	//   ....[186]....
        /*0780*/ 	.word	0xffffffff


	//   ....[187]....
        /*0784*/ 	.word	0xffffffff


	//   ....[188]....
        /*0788*/ 	.word	0xffffffff


	//   ....[189]....
        /*078c*/ 	.word	0xffffffff


	//   ....[190]....
        /*0790*/ 	.word	0xffffffff


	//   ....[191]....
        /*0794*/ 	.word	0xffffffff


	//   ....[192]....
        /*0798*/ 	.word	0xffffffff


	//   ....[193]....
        /*079c*/ 	.word	0xffffffff


	//   ....[194]....
        /*07a0*/ 	.word	0xffffffff


	//   ....[195]....
        /*07a4*/ 	.word	0xffffffff


	//   ....[196]....
        /*07a8*/ 	.word	0xffffffff


	//   ....[197]....
        /*07ac*/ 	.word	0xffffffff


	//   ....[198]....
        /*07b0*/ 	.word	0xffffffff


	//   ....[199]....
        /*07b4*/ 	.word	0xffffffff


	//   ....[200]....
        /*07b8*/ 	.word	0xffffffff


	//   ....[201]....
        /*07bc*/ 	.word	0xffffffff


	//   ....[202]....
        /*07c0*/ 	.word	0xffffffff


	//   ....[203]....
        /*07c4*/ 	.word	0xffffffff


	//   ....[204]....
        /*07c8*/ 	.word	0xffffffff


	//   ....[205]....
        /*07cc*/ 	.word	0xffffffff


	//   ....[206]....
        /*07d0*/ 	.word	0xffffffff


	//   ....[207]....
        /*07d4*/ 	.word	0xffffffff


	//   ....[208]....
        /*07d8*/ 	.word	0xffffffff


	//   ....[209]....
        /*07dc*/ 	.word	0xffffffff


	//   ....[210]....
        /*07e0*/ 	.word	0xffffffff


	//   ....[211]....
        /*07e4*/ 	.word	0xffffffff


	//   ....[212]....
        /*07e8*/ 	.word	0xffffffff


	//   ....[213]....
        /*07ec*/ 	.word	0xffffffff


	//   ....[214]....
        /*07f0*/ 	.word	0xffffffff


	//   ....[215]....
        /*07f4*/ 	.word	0xffffffff


	//   ....[216]....
        /*07f8*/ 	.word	0xffffffff


	//   ....[217]....
        /*07fc*/ 	.word	0xffffffff


	//   ....[218]....
        /*0800*/ 	.word	0xffffffff


	//   ....[219]....
        /*0804*/ 	.word	0xffffffff


	//   ....[220]....
        /*0808*/ 	.word	0xffffffff


	//   ....[221]....
        /*080c*/ 	.word	0xffffffff


	//   ....[222]....
        /*0810*/ 	.word	0xffffffff


	//   ....[223]....
        /*0814*/ 	.word	0xffffffff


	//   ....[224]....
        /*0818*/ 	.word	0xffffffff


	//   ....[225]....
        /*081c*/ 	.word	0xffffffff


	//   ....[226]....
        /*0820*/ 	.word	0xffffffff


	//   ....[227]....
        /*0824*/ 	.word	0xffffffff


	//   ....[228]....
        /*0828*/ 	.word	0xffffffff


	//   ....[229]....
        /*082c*/ 	.word	0xffffffff


	//   ....[230]....
        /*0830*/ 	.word	0xffffffff


	//   ....[231]....
        /*0834*/ 	.word	0xffffffff


	//   ....[232]....
        /*0838*/ 	.word	0xffffffff


	//   ....[233]....
        /*083c*/ 	.word	0xffffffff


	//   ....[234]....
        /*0840*/ 	.word	0xffffffff


	//   ....[235]....
        /*0844*/ 	.word	0xffffffff


	//   ....[236]....
        /*0848*/ 	.word	0xffffffff


	//   ....[237]....
        /*084c*/ 	.word	0xffffffff


	//   ....[238]....
        /*0850*/ 	.word	0xffffffff


	//----- nvinfo : EIATTR_COOP_GROUP_INSTR_OFFSETS
	.align		4
.L_325:
        /*0854*/ 	.byte	0x04, 0x28
        /*0856*/ 	.short	(.L_327 - .L_326)


	//   ....[0]....
.L_326:
        /*0858*/ 	.word	0x00000be0


	//   ....[1]....
        /*085c*/ 	.word	0x00000c30


	//   ....[2]....
        /*0860*/ 	.word	0x00000c70


	//   ....[3]....
        /*0864*/ 	.word	0x00000c80


	//   ....[4]....
        /*0868*/ 	.word	0x00000c90


	//   ....[5]....
        /*086c*/ 	.word	0x00000ca0


	//   ....[6]....
        /*0870*/ 	.word	0x00000cb0


	//   ....[7]....
        /*0874*/ 	.word	0x00000cc0


	//   ....[8]....
        /*0878*/ 	.word	0x00000cd0


	//   ....[9]....
        /*087c*/ 	.word	0x00000ce0


	//   ....[10]....
        /*0880*/ 	.word	0x00000cf0


	//   ....[11]....
        /*0884*/ 	.word	0x00000d00


	//   ....[12]....
        /*0888*/ 	.word	0x00000d10


	//   ....[13]....
        /*088c*/ 	.word	0x00000d20


	//   ....[14]....
        /*0890*/ 	.word	0x00000e00


	//   ....[15]....
        /*0894*/ 	.word	0x00000e40


	//   ....[16]....
        /*0898*/ 	.word	0x00000e80


	//   ....[17]....
        /*089c*/ 	.word	0x00000ea0


	//   ....[18]....
        /*08a0*/ 	.word	0x00000eb0


	//   ....[19]....
        /*08a4*/ 	.word	0x00000ec0


	//   ....[20]....
        /*08a8*/ 	.word	0x00000ef0


	//   ....[21]....
        /*08ac*/ 	.word	0x00000f20


	//   ....[22]....
        /*08b0*/ 	.word	0x00000f50


	//   ....[23]....
        /*08b4*/ 	.word	0x00000f90


	//   ....[24]....
        /*08b8*/ 	.word	0x00000fd0


	//   ....[25]....
        /*08bc*/ 	.word	0x00001000


	//   ....[26]....
        /*08c0*/ 	.word	0x00001030


	//   ....[27]....
        /*08c4*/ 	.word	0x00001060


	//   ....[28]....
        /*08c8*/ 	.word	0x00001090


	//   ....[29]....
        /*08cc*/ 	.word	0x000010d0


	//   ....[30]....
        /*08d0*/ 	.word	0x00001110


	//   ....[31]....
        /*08d4*/ 	.word	0x00001140


	//   ....[32]....
        /*08d8*/ 	.word	0x00001150


	//   ....[33]....
        /*08dc*/ 	.word	0x00001180


	//   ....[34]....
        /*08e0*/ 	.word	0x000011d0


	//   ....[35]....
        /*08e4*/ 	.word	0x00001200


	//   ....[36]....
        /*08e8*/ 	.word	0x00001230


	//   ....[37]....
        /*08ec*/ 	.word	0x00001260


	//   ....[38]....
        /*08f0*/ 	.word	0x00001280


	//   ....[39]....
        /*08f4*/ 	.word	0x000012b0


	//   ....[40]....
        /*08f8*/ 	.word	0x000012c0


	//   ....[41]....
        /*08fc*/ 	.word	0x00001310


	//   ....[42]....
        /*0900*/ 	.word	0x00001340


	//   ....[43]....
        /*0904*/ 	.word	0x00001380


	//   ....[44]....
        /*0908*/ 	.word	0x000013b0


	//   ....[45]....
        /*090c*/ 	.word	0x000013e0


	//   ....[46]....
        /*0910*/ 	.word	0x00001410


	//   ....[47]....
        /*0914*/ 	.word	0x00001430


	//   ....[48]....
        /*0918*/ 	.word	0x00001460


	//   ....[49]....
        /*091c*/ 	.word	0x000014a0


	//   ....[50]....
        /*0920*/ 	.word	0x000014d0


	//   ....[51]....
        /*0924*/ 	.word	0x00001500


	//   ....[52]....
        /*0928*/ 	.word	0x00001530


	//   ....[53]....
        /*092c*/ 	.word	0x00001560


	//   ....[54]....
        /*0930*/ 	.word	0x00001590


	//   ....[55]....
        /*0934*/ 	.word	0x000015c0


	//   ....[56]....
        /*0938*/ 	.word	0x000015f0


	//   ....[57]....
        /*093c*/ 	.word	0x00001620


	//   ....[58]....
        /*0940*/ 	.word	0x00001650


	//   ....[59]....
        /*0944*/ 	.word	0x00001680


	//   ....[60]....
        /*0948*/ 	.word	0x000016b0


	//   ....[61]....
        /*094c*/ 	.word	0x000016c0


	//   ....[62]....
        /*0950*/ 	.word	0x000016f0


	//   ....[63]....
        /*0954*/ 	.word	0x00001720


	//   ....[64]....
        /*0958*/ 	.word	0x00001740


	//   ....[65]....
        /*095c*/ 	.word	0x00001760


	//   ....[66]....
        /*0960*/ 	.word	0x00001800


	//   ....[67]....
        /*0964*/ 	.word	0x000018c0


	//   ....[68]....
        /*0968*/ 	.word	0x000018d0


	//   ....[69]....
        /*096c*/ 	.word	0x000018e0


	//   ....[70]....
        /*0970*/ 	.word	0x000018f0


	//   ....[71]....
        /*0974*/ 	.word	0x00001900


	//   ....[72]....
        /*0978*/ 	.word	0x00001910


	//   ....[73]....
        /*097c*/ 	.word	0x00001920


	//   ....[74]....
        /*0980*/ 	.word	0x00001930


	//   ....[75]....
        /*0984*/ 	.word	0x00001940


	//   ....[76]....
        /*0988*/ 	.word	0x00001950


	//   ....[77]....
        /*098c*/ 	.word	0x00001960


	//   ....[78]....
        /*0990*/ 	.word	0x00001970


	//   ....[79]....
        /*0994*/ 	.word	0x000019e0


	//   ....[80]....
        /*0998*/ 	.word	0x00001ab0


	//   ....[81]....
        /*099c*/ 	.word	0x00001af0


	//   ....[82]....
        /*09a0*/ 	.word	0x00001b30


	//   ....[83]....
        /*09a4*/ 	.word	0x00001b60


	//   ....[84]....
        /*09a8*/ 	.word	0x00001b70


	//   ....[85]....
        /*09ac*/ 	.word	0x00001b80


	//   ....[86]....
        /*09b0*/ 	.word	0x00001ba0


	//   ....[87]....
        /*09b4*/ 	.word	0x00001bd0


	//   ....[88]....
        /*09b8*/ 	.word	0x00001c00


	//   ....[89]....
        /*09bc*/ 	.word	0x00001c20


	//   ....[90]....
        /*09c0*/ 	.word	0x00001c80


	//   ....[91]....
        /*09c4*/ 	.word	0x00001cb0


	//   ....[92]....
        /*09c8*/ 	.word	0x00001ce0


	//   ....[93]....
        /*09cc*/ 	.word	0x00001d10


	//   ....[94]....
        /*09d0*/ 	.word	0x00001d40


	//   ....[95]....
        /*09d4*/ 	.word	0x00001d70


	//   ....[96]....
        /*09d8*/ 	.word	0x00001d80


	//   ....[97]....
        /*09dc*/ 	.word	0x00001db0


	//   ....[98]....
        /*09e0*/ 	.word	0x00001dd0


	//   ....[99]....
        /*09e4*/ 	.word	0x00001df0


	//   ....[100]....
        /*09e8*/ 	.word	0x00001f10


	//   ....[101]....
        /*09ec*/ 	.word	0x00001f20


	//   ....[102]....
        /*09f0*/ 	.word	0x00001f30


	//   ....[103]....
        /*09f4*/ 	.word	0x00001f40


	//   ....[104]....
        /*09f8*/ 	.word	0x00001f50


	//   ....[105]....
        /*09fc*/ 	.word	0x00001f60


	//   ....[106]....
        /*0a00*/ 	.word	0x00001f70


	//   ....[107]....
        /*0a04*/ 	.word	0x00001f80


	//   ....[108]....
        /*0a08*/ 	.word	0x00001f90


	//   ....[109]....
        /*0a0c*/ 	.word	0x00001fa0


	//   ....[110]....
        /*0a10*/ 	.word	0x00001fb0


	//   ....[111]....
        /*0a14*/ 	.word	0x00001fc0


	//   ....[112]....
        /*0a18*/ 	.word	0x00001ff0


	//   ....[113]....
        /*0a1c*/ 	.word	0x00002110


	//   ....[114]....
        /*0a20*/ 	.word	0x00002130


	//   ....[115]....
        /*0a24*/ 	.word	0x00002140


	//   ....[116]....
        /*0a28*/ 	.word	0x00002150


	//   ....[117]....
        /*0a2c*/ 	.word	0x00002160


	//   ....[118]....
        /*0a30*/ 	.word	0x00002170


	//   ....[119]....
        /*0a34*/ 	.word	0x00002180


	//   ....[120]....
        /*0a38*/ 	.word	0x00002190


	//   ....[121]....
        /*0a3c*/ 	.word	0x000021a0


	//   ....[122]....
        /*0a40*/ 	.word	0x00002220


	//   ....[123]....
        /*0a44*/ 	.word	0x00002240


	//   ....[124]....
        /*0a48*/ 	.word	0x00002360


	//   ....[125]....
        /*0a4c*/ 	.word	0x00002370


	//   ....[126]....
        /*0a50*/ 	.word	0x00002380


	//   ....[127]....
        /*0a54*/ 	.word	0x00002390


	//   ....[128]....
        /*0a58*/ 	.word	0x000023a0


	//   ....[129]....
        /*0a5c*/ 	.word	0x000023b0


	//   ....[130]....
        /*0a60*/ 	.word	0x000023c0


	//   ....[131]....
        /*0a64*/ 	.word	0x000023d0


	//   ....[132]....
        /*0a68*/ 	.word	0x000023e0


	//   ....[133]....
        /*0a6c*/ 	.word	0x00002560


	//   ....[134]....
        /*0a70*/ 	.word	0x00002570


	//   ....[135]....
        /*0a74*/ 	.word	0x00002580


	//   ....[136]....
        /*0a78*/ 	.word	0x00002590


	//   ....[137]....
        /*0a7c*/ 	.word	0x000025a0


	//   ....[138]....
        /*0a80*/ 	.word	0x000025b0


	//   ....[139]....
        /*0a84*/ 	.word	0x000025c0


	//   ....[140]....
        /*0a88*/ 	.word	0x000025d0


	//   ....[141]....
        /*0a8c*/ 	.word	0x000025e0


	//   ....[142]....
        /*0a90*/ 	.word	0x000025f0


	//   ....[143]....
        /*0a94*/ 	.word	0x00002600


	//   ....[144]....
        /*0a98*/ 	.word	0x00002610


	//   ....[145]....
        /*0a9c*/ 	.word	0x00002740


	//   ....[146]....
        /*0aa0*/ 	.word	0x00002750


	//   ....[147]....
        /*0aa4*/ 	.word	0x00002760


	//   ....[148]....
        /*0aa8*/ 	.word	0x00002770


	//   ....[149]....
        /*0aac*/ 	.word	0x00002780


	//   ....[150]....
        /*0ab0*/ 	.word	0x00002790


	//   ....[151]....
        /*0ab4*/ 	.word	0x000027a0


	//   ....[152]....
        /*0ab8*/ 	.word	0x000027b0


	//   ....[153]....
        /*0abc*/ 	.word	0x000027c0


	//   ....[154]....
        /*0ac0*/ 	.word	0x000028f0


	//   ....[155]....
        /*0ac4*/ 	.word	0x00002920


	//   ....[156]....
        /*0ac8*/ 	.word	0x00002950


	//   ....[157]....
        /*0acc*/ 	.word	0x00002960


	//   ....[158]....
        /*0ad0*/ 	.word	0x00002970


	//   ....[159]....
        /*0ad4*/ 	.word	0x00002980


	//   ....[160]....
        /*0ad8*/ 	.word	0x00002990


	//   ....[161]....
        /*0adc*/ 	.word	0x000029a0


	//   ....[162]....
        /*0ae0*/ 	.word	0x000029b0


	//   ....[163]....
        /*0ae4*/ 	.word	0x000029c0


	//   ....[164]....
        /*0ae8*/ 	.word	0x000029d0


	//   ....[165]....
        /*0aec*/ 	.word	0x000029f0


	//   ....[166]....
        /*0af0*/ 	.word	0x00002bb0


	//   ....[167]....
        /*0af4*/ 	.word	0x00002bc0


	//   ....[168]....
        /*0af8*/ 	.word	0x00002bd0


	//   ....[169]....
        /*0afc*/ 	.word	0x00002be0


	//   ....[170]....
        /*0b00*/ 	.word	0x00002bf0


	//   ....[171]....
        /*0b04*/ 	.word	0x00002c00


	//   ....[172]....
        /*0b08*/ 	.word	0x00002c10


	//   ....[173]....
        /*0b0c*/ 	.word	0x00002c20


	//   ....[174]....
        /*0b10*/ 	.word	0x00002c30


	//   ....[175]....
        /*0b14*/ 	.word	0x00002c40


	//   ....[176]....
        /*0b18*/ 	.word	0x00002c50


	//   ....[177]....
        /*0b1c*/ 	.word	0x00002c60


	//   ....[178]....
        /*0b20*/ 	.word	0x00002d90


	//   ....[179]....
        /*0b24*/ 	.word	0x00002da0


	//   ....[180]....
        /*0b28*/ 	.word	0x00002db0


	//   ....[181]....
        /*0b2c*/ 	.word	0x00002dc0


	//   ....[182]....
        /*0b30*/ 	.word	0x00002dd0


	//   ....[183]....
        /*0b34*/ 	.word	0x00002de0


	//   ....[184]....
        /*0b38*/ 	.word	0x00002df0


	//   ....[185]....
        /*0b3c*/ 	.word	0x00002e00


	//   ....[186]....
        /*0b40*/ 	.word	0x00002e10


	//   ....[187]....
        /*0b44*/ 	.word	0x00002f40


	//   ....[188]....
        /*0b48*/ 	.word	0x00002f70


	//   ....[189]....
        /*0b4c*/ 	.word	0x00002fa0


	//   ....[190]....
        /*0b50*/ 	.word	0x00002fb0


	//   ....[191]....
        /*0b54*/ 	.word	0x00002fc0


	//   ....[192]....
        /*0b58*/ 	.word	0x00002fd0


	//   ....[193]....
        /*0b5c*/ 	.word	0x00002fe0


	//   ....[194]....
        /*0b60*/ 	.word	0x00002ff0


	//   ....[195]....
        /*0b64*/ 	.word	0x00003000


	//   ....[196]....
        /*0b68*/ 	.word	0x00003010


	//   ....[197]....
        /*0b6c*/ 	.word	0x00003020


	//   ....[198]....
        /*0b70*/ 	.word	0x00003060


	//   ....[199]....
        /*0b74*/ 	.word	0x00003200


	//   ....[200]....
        /*0b78*/ 	.word	0x00003210


	//   ....[201]....
        /*0b7c*/ 	.word	0x00003220


	//   ....[202]....
        /*0b80*/ 	.word	0x00003230


	//   ....[203]....
        /*0b84*/ 	.word	0x00003240


	//   ....[204]....
        /*0b88*/ 	.word	0x00003250


	//   ....[205]....
        /*0b8c*/ 	.word	0x00003260


	//   ....[206]....
        /*0b90*/ 	.word	0x00003270


	//   ....[207]....
        /*0b94*/ 	.word	0x00003280


	//   ....[208]....
        /*0b98*/ 	.word	0x00003290


	//   ....[209]....
        /*0b9c*/ 	.word	0x000032a0


	//   ....[210]....
        /*0ba0*/ 	.word	0x000032c0


	//   ....[211]....
        /*0ba4*/ 	.word	0x000032d0


	//   ....[212]....
        /*0ba8*/ 	.word	0x00003420


	//   ....[213]....
        /*0bac*/ 	.word	0x00003430


	//   ....[214]....
        /*0bb0*/ 	.word	0x00003440


	//   ....[215]....
        /*0bb4*/ 	.word	0x00003450


	//   ....[216]....
        /*0bb8*/ 	.word	0x00003460


	//   ....[217]....
        /*0bbc*/ 	.word	0x00003470


	//   ....[218]....
        /*0bc0*/ 	.word	0x00003480


	//   ....[219]....
        /*0bc4*/ 	.word	0x00003490


	//   ....[220]....
        /*0bc8*/ 	.word	0x000034a0


	//   ....[221]....
        /*0bcc*/ 	.word	0x000035d0


	//   ....[222]....
        /*0bd0*/ 	.word	0x00003600


	//   ....[223]....
        /*0bd4*/ 	.word	0x00003630


	//   ....[224]....
        /*0bd8*/ 	.word	0x00003640


	//   ....[225]....
        /*0bdc*/ 	.word	0x00003650


	//   ....[226]....
        /*0be0*/ 	.word	0x00003660


	//   ....[227]....
        /*0be4*/ 	.word	0x00003670


	//   ....[228]....
        /*0be8*/ 	.word	0x00003680


	//   ....[229]....
        /*0bec*/ 	.word	0x00003690


	//   ....[230]....
        /*0bf0*/ 	.word	0x000036a0


	//   ....[231]....
        /*0bf4*/ 	.word	0x000036b0


	//   ....[232]....
        /*0bf8*/ 	.word	0x000037d0


	//   ....[233]....
        /*0bfc*/ 	.word	0x000037e0


	//   ....[234]....
        /*0c00*/ 	.word	0x000037f0


	//   ....[235]....
        /*0c04*/ 	.word	0x00003800


	//   ....[236]....
        /*0c08*/ 	.word	0x00003810


	//   ....[237]....
        /*0c0c*/ 	.word	0x000038b0


	//   ....[238]....
        /*0c10*/ 	.word	0x000038d0


	//   ....[239]....
        /*0c14*/ 	.word	0x000038f0


	//   ....[240]....
        /*0c18*/ 	.word	0x00003910


	//   ....[241]....
        /*0c1c*/ 	.word	0x00003930


	//   ....[242]....
        /*0c20*/ 	.word	0x00003940


	//   ....[243]....
        /*0c24*/ 	.word	0x00003950


	//   ....[244]....
        /*0c28*/ 	.word	0x00003960


	//   ....[245]....
        /*0c2c*/ 	.word	0x000039a0


	//   ....[246]....
        /*0c30*/ 	.word	0x00003a70


	//   ....[247]....
        /*0c34*/ 	.word	0x00003a80


	//   ....[248]....
        /*0c38*/ 	.word	0x00003a90


	//   ....[249]....
        /*0c3c*/ 	.word	0x00003aa0


	//   ....[250]....
        /*0c40*/ 	.word	0x00003ab0


	//   ....[251]....
        /*0c44*/ 	.word	0x00003b60


	//   ....[252]....
        /*0c48*/ 	.word	0x00003b90


	//   ....[253]....
        /*0c4c*/ 	.word	0x00003bc0


	//   ....[254]....
        /*0c50*/ 	.word	0x00003bf0


	//   ....[255]....
        /*0c54*/ 	.word	0x00003c20


	//   ....[0]....
        /*0c58*/ 	.word	0x00003c30


	//   ....[1]....
        /*0c5c*/ 	.word	0x00003c40


	//   ....[2]....
        /*0c60*/ 	.word	0x00003c50


	//   ....[3]....
        /*0c64*/ 	.word	0x00003c60


	//   ....[4]....
        /*0c68*/ 	.word	0x00003c70


	//   ....[5]....
        /*0c6c*/ 	.word	0x00003c80


	//   ....[6]....
        /*0c70*/ 	.word	0x00003c90


	//   ....[7]....
        /*0c74*/ 	.word	0x00003ca0


	//   ....[8]....
        /*0c78*/ 	.word	0x00004720


	//   ....[9]....
        /*0c7c*/ 	.word	0x00004730


	//   ....[10]....
        /*0c80*/ 	.word	0x000047a0


	//   ....[11]....
        /*0c84*/ 	.word	0x000047b0


	//   ....[12]....
        /*0c88*/ 	.word	0x000048a0


	//   ....[13]....
        /*0c8c*/ 	.word	0x000048b0


	//   ....[14]....
        /*0c90*/ 	.word	0x00004960


	//   ....[15]....
        /*0c94*/ 	.word	0x00004a30


	//   ....[16]....
        /*0c98*/ 	.word	0x00004b10


	//   ....[17]....
        /*0c9c*/ 	.word	0x00004b60


	//   ....[18]....
        /*0ca0*/ 	.word	0x00004c50


	//   ....[19]....
        /*0ca4*/ 	.word	0x00004c90


	//   ....[20]....
        /*0ca8*/ 	.word	0x00004d90


	//   ....[21]....
        /*0cac*/ 	.word	0x00004dd0


	//   ....[22]....
        /*0cb0*/ 	.word	0x00004ed0


	//   ....[23]....
        /*0cb4*/ 	.word	0x00004f10


	//   ....[24]....
        /*0cb8*/ 	.word	0x00005010


	//   ....[25]....
        /*0cbc*/ 	.word	0x00005050


	//   ....[26]....
        /*0cc0*/ 	.word	0x00005150


	//   ....[27]....
        /*0cc4*/ 	.word	0x00005190


	//   ....[28]....
        /*0cc8*/ 	.word	0x00005290


	//   ....[29]....
        /*0ccc*/ 	.word	0x000052d0


	//   ....[30]....
        /*0cd0*/ 	.word	0x000053d0


	//   ....[31]....
        /*0cd4*/ 	.word	0x00005410


	//   ....[32]....
        /*0cd8*/ 	.word	0x00005520


	//   ....[33]....
        /*0cdc*/ 	.word	0x00005550


	//   ....[34]....
        /*0ce0*/ 	.word	0x00005680


	//   ....[35]....
        /*0ce4*/ 	.word	0x00005690


	//   ....[36]....
        /*0ce8*/ 	.word	0x000057c0


	//   ....[37]....
        /*0cec*/ 	.word	0x000057d0


	//   ....[38]....
        /*0cf0*/ 	.word	0x000058a0


	//   ....[39]....
        /*0cf4*/ 	.word	0x000058e0


	//   ....[40]....
        /*0cf8*/ 	.word	0x00005a30


	//   ....[41]....
        /*0cfc*/ 	.word	0x00005a70


	//   ....[42]....
        /*0d00*/ 	.word	0x00005b00


	//   ....[43]....
        /*0d04*/ 	.word	0x00005b10


	//   ....[44]....
        /*0d08*/ 	.word	0x00005b40


	//   ....[45]....
        /*0d0c*/ 	.word	0x00005b50


	//   ....[46]....
        /*0d10*/ 	.word	0x00005b60


	//   ....[47]....
        /*0d14*/ 	.word	0x00005ba0


	//   ....[48]....
        /*0d18*/ 	.word	0x00005bb0


	//   ....[49]....
        /*0d1c*/ 	.word	0x00005be0


	//   ....[50]....
        /*0d20*/ 	.word	0x00005c10


	//   ....[51]....
        /*0d24*/ 	.word	0x00005c40


	//   ....[52]....
        /*0d28*/ 	.word	0x00005c50


	//   ....[53]....
        /*0d2c*/ 	.word	0x00005c80


	//   ....[54]....
        /*0d30*/ 	.word	0x00005cb0


	//   ....[55]....
        /*0d34*/ 	.word	0x00005d40


	//   ....[56]....
        /*0d38*/ 	.word	0x00005d70


	//   ....[57]....
        /*0d3c*/ 	.word	0x00005da0


	//   ....[58]....
        /*0d40*/ 	.word	0x00005dd0


	//   ....[59]....
        /*0d44*/ 	.word	0x00005de0


	//   ....[60]....
        /*0d48*/ 	.word	0x00005df0


	//   ....[61]....
        /*0d4c*/ 	.word	0x00005e00


	//   ....[62]....
        /*0d50*/ 	.word	0x00005e10


	//   ....[63]....
        /*0d54*/ 	.word	0x00005e40


	//   ....[64]....
        /*0d58*/ 	.word	0x00005f30


	//   ....[65]....
        /*0d5c*/ 	.word	0x00005f60


	//   ....[66]....
        /*0d60*/ 	.word	0x00005f90


	//   ....[67]....
        /*0d64*/ 	.word	0x00005fa0


	//   ....[68]....
        /*0d68*/ 	.word	0x00005fb0


	//   ....[69]....
        /*0d6c*/ 	.word	0x00005fc0


	//   ....[70]....
        /*0d70*/ 	.word	0x00005fd0


	//   ....[71]....
        /*0d74*/ 	.word	0x00005fe0


	//   ....[72]....
        /*0d78*/ 	.word	0x00005ff0


	//   ....[73]....
        /*0d7c*/ 	.word	0x00006000


	//   ....[74]....
        /*0d80*/ 	.word	0x00006040


	//   ....[75]....
        /*0d84*/ 	.word	0x000061c0


	//   ....[76]....
        /*0d88*/ 	.word	0x000061d0


	//   ....[77]....
        /*0d8c*/ 	.word	0x000061e0


	//   ....[78]....
        /*0d90*/ 	.word	0x000061f0


	//   ....[79]....
        /*0d94*/ 	.word	0x00006200


	//   ....[80]....
        /*0d98*/ 	.word	0x00006210


	//   ....[81]....
        /*0d9c*/ 	.word	0x00006220


	//   ....[82]....
        /*0da0*/ 	.word	0x00006230


	//   ....[83]....
        /*0da4*/ 	.word	0x00006240


	//   ....[84]....
        /*0da8*/ 	.word	0x00006250


	//   ....[85]....
        /*0dac*/ 	.word	0x00006260


	//   ....[86]....
        /*0db0*/ 	.word	0x00006290


	//   ....[87]....
        /*0db4*/ 	.word	0x00006320


	//   ....[88]....
        /*0db8*/ 	.word	0x00006330


	//   ....[89]....
        /*0dbc*/ 	.word	0x00006340


	//   ....[90]....
        /*0dc0*/ 	.word	0x00006350


	//   ....[91]....
        /*0dc4*/ 	.word	0x00006380


	//   ....[92]....
        /*0dc8*/ 	.word	0x00006410


	//   ....[93]....
        /*0dcc*/ 	.word	0x00006440


	//   ....[94]....
        /*0dd0*/ 	.word	0x00006470


	//   ....[95]....
        /*0dd4*/ 	.word	0x000064a0


	//   ....[96]....
        /*0dd8*/ 	.word	0x000064b0


	//   ....[97]....
        /*0ddc*/ 	.word	0x000064c0


	//   ....[98]....
        /*0de0*/ 	.word	0x000064d0


	//   ....[99]....
        /*0de4*/ 	.word	0x00006530


	//   ....[100]....
        /*0de8*/ 	.word	0x00006620


	//   ....[101]....
        /*0dec*/ 	.word	0x00006650


	//   ....[102]....
        /*0df0*/ 	.word	0x00006660


	//   ....[103]....
        /*0df4*/ 	.word	0x00006670


	//   ....[104]....
        /*0df8*/ 	.word	0x00006680


	//   ....[105]....
        /*0dfc*/ 	.word	0x00006690


	//   ....[106]....
        /*0e00*/ 	.word	0x000066a0


	//   ....[107]....
        /*0e04*/ 	.word	0x000066b0


	//   ....[108]....
        /*0e08*/ 	.word	0x00006810


	//   ....[109]....
        /*0e0c*/ 	.word	0x00006820


	//   ....[110]....
        /*0e10*/ 	.word	0x00006830


	//   ....[111]....
        /*0e14*/ 	.word	0x00006840


	//   ....[112]....
        /*0e18*/ 	.word	0x00006850


	//   ....[113]....
        /*0e1c*/ 	.word	0x00006860


	//   ....[114]....
        /*0e20*/ 	.word	0x00006870


	//   ....[115]....
        /*0e24*/ 	.word	0x00006880


	//   ....[116]....
        /*0e28*/ 	.word	0x00006890


	//   ....[117]....
        /*0e2c*/ 	.word	0x000068a0


	//   ....[118]....
        /*0e30*/ 	.word	0x000068b0


	//   ....[119]....
        /*0e34*/ 	.word	0x000068c0


	//   ....[120]....
        /*0e38*/ 	.word	0x000068d0


	//   ....[121]....
        /*0e3c*/ 	.word	0x000069b0


	//   ....[122]....
        /*0e40*/ 	.word	0x000069d0


	//   ....[123]....
        /*0e44*/ 	.word	0x000069e0


	//   ....[124]....
        /*0e48*/ 	.word	0x000069f0


	//   ....[125]....
        /*0e4c*/ 	.word	0x00006a00


	//   ....[126]....
        /*0e50*/ 	.word	0x00006a10


	//   ....[127]....
        /*0e54*/ 	.word	0x00006a20


	//   ....[128]....
        /*0e58*/ 	.word	0x00006b90


	//   ....[129]....
        /*0e5c*/ 	.word	0x00006bc0


	//   ....[130]....
        /*0e60*/ 	.word	0x00006bd0


	//   ....[131]....
        /*0e64*/ 	.word	0x00006be0


	//   ....[132]....
        /*0e68*/ 	.word	0x00006bf0


	//   ....[133]....
        /*0e6c*/ 	.word	0x00006c00


	//   ....[134]....
        /*0e70*/ 	.word	0x00006c10


	//   ....[135]....
        /*0e74*/ 	.word	0x00006c20


	//   ....[136]....
        /*0e78*/ 	.word	0x00006c30


	//   ....[137]....
        /*0e7c*/ 	.word	0x00006c40


	//   ....[138]....
        /*0e80*/ 	.word	0x00006c50


	//   ....[139]....
        /*0e84*/ 	.word	0x00006c60


	//   ....[140]....
        /*0e88*/ 	.word	0x00006e40


	//   ....[141]....
        /*0e8c*/ 	.word	0x00006e80


	//   ....[142]....
        /*0e90*/ 	.word	0x00006e90


	//   ....[143]....
        /*0e94*/ 	.word	0x00006ea0


	//   ....[144]....
        /*0e98*/ 	.word	0x00006eb0


	//   ....[145]....
        /*0e9c*/ 	.word	0x00006ec0


	//   ....[146]....
        /*0ea0*/ 	.word	0x00006ed0


	//   ....[147]....
        /*0ea4*/ 	.word	0x00006ee0


	//   ....[148]....
        /*0ea8*/ 	.word	0x00006ef0


	//   ....[149]....
        /*0eac*/ 	.word	0x00006f00


	//   ....[150]....
        /*0eb0*/ 	.word	0x00006f10


	//   ....[151]....
        /*0eb4*/ 	.word	0x00006f20


	//   ....[152]....
        /*0eb8*/ 	.word	0x00006f30


	//   ....[153]....
        /*0ebc*/ 	.word	0x00006f40


	//   ....[154]....
        /*0ec0*/ 	.word	0x00006fb0


	//   ....[155]....
        /*0ec4*/ 	.word	0x00006ff0


	//   ....[156]....
        /*0ec8*/ 	.word	0x00007030


	//   ....[157]....
        /*0ecc*/ 	.word	0x00007080


	//   ....[158]....
        /*0ed0*/ 	.word	0x000070c0


	//   ....[159]....
        /*0ed4*/ 	.word	0x00007100


	//   ....[160]....
        /*0ed8*/ 	.word	0x00007150


	//   ....[161]....
        /*0edc*/ 	.word	0x00007190


	//   ....[162]....
        /*0ee0*/ 	.word	0x000071c0


	//   ....[163]....
        /*0ee4*/ 	.word	0x000071f0


	//   ....[164]....
        /*0ee8*/ 	.word	0x00007230


	//   ....[165]....
        /*0eec*/ 	.word	0x00007260


	//   ....[166]....
        /*0ef0*/ 	.word	0x00007290


	//   ....[167]....
        /*0ef4*/ 	.word	0x000072c0


	//   ....[168]....
        /*0ef8*/ 	.word	0x000072f0


	//   ....[169]....
        /*0efc*/ 	.word	0x00007320


	//   ....[170]....
        /*0f00*/ 	.word	0x00007340


	//   ....[171]....
        /*0f04*/ 	.word	0x00007360


	//   ....[172]....
        /*0f08*/ 	.word	0x00007370


	//   ....[173]....
        /*0f0c*/ 	.word	0x00007390


	//   ....[174]....
        /*0f10*/ 	.word	0x000074d0


	//   ....[175]....
        /*0f14*/ 	.word	0x000074e0


	//   ....[176]....
        /*0f18*/ 	.word	0x000074f0


	//   ....[177]....
        /*0f1c*/ 	.word	0x00007500


	//   ....[178]....
        /*0f20*/ 	.word	0x00007510


	//   ....[179]....
        /*0f24*/ 	.word	0x00007520


	//   ....[180]....
        /*0f28*/ 	.word	0x00007530


	//   ....[181]....
        /*0f2c*/ 	.word	0x00007540


	//   ....[182]....
        /*0f30*/ 	.word	0x00007550


	//   ....[183]....
        /*0f34*/ 	.word	0x00007560


	//   ....[184]....
        /*0f38*/ 	.word	0x00007570


	//   ....[185]....
        /*0f3c*/ 	.word	0x00007580


	//   ....[186]....
        /*0f40*/ 	.word	0x00007590


	//   ....[187]....
        /*0f44*/ 	.word	0x00007680


	//   ....[188]....
        /*0f48*/ 	.word	0x000076c0


	//   ....[189]....
        /*0f4c*/ 	.word	0x00007700


	//   ....[190]....
        /*0f50*/ 	.word	0x00007740


	//   ....[191]....
        /*0f54*/ 	.word	0x00007780


	//   ....[192]....
        /*0f58*/ 	.word	0x00007790


	//   ....[193]....
        /*0f5c*/ 	.word	0x000077a0


	//   ....[194]....
        /*0f60*/ 	.word	0x000077f0


	//   ....[195]....
        /*0f64*/ 	.word	0x00007820


	//   ....[196]....
        /*0f68*/ 	.word	0x00007850


	//   ....[197]....
        /*0f6c*/ 	.word	0x00007880


	//   ....[198]....
        /*0f70*/ 	.word	0x000078b0


	//   ....[199]....
        /*0f74*/ 	.word	0x000078e0


	//   ....[200]....
        /*0f78*/ 	.word	0x000078f0


	//   ....[201]....
        /*0f7c*/ 	.word	0x00007920


	//   ....[202]....
        /*0f80*/ 	.word	0x00007950


	//   ....[203]....
        /*0f84*/ 	.word	0x00007980


	//   ....[204]....
        /*0f88*/ 	.word	0x000079b0


	//   ....[205]....
        /*0f8c*/ 	.word	0x000079e0


	//   ....[206]....
        /*0f90*/ 	.word	0x00007bd0


	//   ....[207]....
        /*0f94*/ 	.word	0x00007c10


	//   ....[208]....
        /*0f98*/ 	.word	0x00007c20


	//   ....[209]....
        /*0f9c*/ 	.word	0x00007c30


	//   ....[210]....
        /*0fa0*/ 	.word	0x00007c40


	//   ....[211]....
        /*0fa4*/ 	.word	0x00007c50


	//   ....[212]....
        /*0fa8*/ 	.word	0x00007c60


	//   ....[213]....
        /*0fac*/ 	.word	0x00007c70


	//   ....[214]....
        /*0fb0*/ 	.word	0x00007c80


	//   ....[215]....
        /*0fb4*/ 	.word	0x00007c90


	//   ....[216]....
        /*0fb8*/ 	.word	0x00007ca0


	//   ....[217]....
        /*0fbc*/ 	.word	0x00007cb0


	//   ....[218]....
        /*0fc0*/ 	.word	0x00007cc0


	//   ....[219]....
        /*0fc4*/ 	.word	0x00007cd0


	//   ....[220]....
        /*0fc8*/ 	.word	0x00007ce0


	//   ....[221]....
        /*0fcc*/ 	.word	0x00007cf0


	//   ....[222]....
        /*0fd0*/ 	.word	0x00007d00


	//   ....[223]....
        /*0fd4*/ 	.word	0x00007d10


	//   ....[224]....
        /*0fd8*/ 	.word	0x00007d20


	//   ....[225]....
        /*0fdc*/ 	.word	0x00007d30


	//   ....[226]....
        /*0fe0*/ 	.word	0x00007d40


	//   ....[227]....
        /*0fe4*/ 	.word	0x00007d50


	//   ....[228]....
        /*0fe8*/ 	.word	0x00007d60


	//   ....[229]....
        /*0fec*/ 	.word	0x00007d70


	//   ....[230]....
        /*0ff0*/ 	.word	0x00007d80


	//   ....[231]....
        /*0ff4*/ 	.word	0x00007d90


	//   ....[232]....
        /*0ff8*/ 	.word	0x00007da0


	//   ....[233]....
        /*0ffc*/ 	.word	0x00007db0


	//   ....[234]....
        /*1000*/ 	.word	0x00007dc0


	//   ....[235]....
        /*1004*/ 	.word	0x00007dd0


	//   ....[236]....
        /*1008*/ 	.word	0x00007de0


	//   ....[237]....
        /*100c*/ 	.word	0x00007df0


	//   ....[238]....
        /*1010*/ 	.word	0x00007e00


	//----- nvinfo : EIATTR_VRC_CTA_INIT_COUNT
	.align		4
.L_327:
        /*1014*/ 	.byte	0x02, 0x4a
	.zero		1
	.zero		1


	//----- nvinfo : EIATTR_EXIT_INSTR_OFFSETS
	.align		4
        /*1018*/ 	.byte	0x04, 0x1c
        /*101a*/ 	.short	(.L_329 - .L_328)


	//   ....[0]....
.L_328:
        /*101c*/ 	.word	0x00008b60


	//----- nvinfo : EIATTR_CRS_STACK_SIZE
	.align		4
.L_329:
        /*1020*/ 	.byte	0x04, 0x1e
        /*1022*/ 	.short	(.L_331 - .L_330)
.L_330:
        /*1024*/ 	.word	0x00000000


	//----- nvinfo : EIATTR_CBANK_PARAM_SIZE
	.align		4
.L_331:
        /*1028*/ 	.byte	0x03, 0x19
        /*102a*/ 	.short	0x0038


	//----- nvinfo : EIATTR_PARAM_CBANK
	.align		4
        /*102c*/ 	.byte	0x04, 0x0a
        /*102e*/ 	.short	(.L_333 - .L_332)
	.align		4
.L_332:
        /*1030*/ 	.word	index@(.nv.constant0._Z12_spmm_conv_8PKfPfiiPKiS3_S3_S0_)
        /*1034*/ 	.short	0x0380
        /*1036*/ 	.short	0x0038


	//----- nvinfo : EIATTR_SW_WAR
	.align		4
.L_333:
        /*1038*/ 	.byte	0x04, 0x36
        /*103a*/ 	.short	(.L_335 - .L_334)
.L_334:
        /*103c*/ 	.word	0x00000008
.L_335:


//--------------------- .nv.info._Z12_spmm_conv_7PKfPfiiPKiS3_S3_S0_ --------------------------
	.section	.nv.info._Z12_spmm_conv_7PKfPfiiPKiS3_S3_S0_,"",@"SHT_CUDA_INFO"
	.sectionflags	@""
	.align	4


	//----- nvinfo : EIATTR_CUDA_API_VERSION
	.align		4
        /*0000*/ 	.byte	0x04, 0x37
        /*0002*/ 	.short	(.L_337 - .L_336)
.L_336:
        /*0004*/ 	.word	0x00000082


	//----- nvinfo : EIATTR_KPARAM_INFO
	.align		4
.L_337:
        /*0008*/ 	.byte	0x04, 0x17
        /*000a*/ 	.short	(.L_339 - .L_338)
.L_338:
        /*000c*/ 	.word	0x00000000
        /*0010*/ 	.short	0x0007
        /*0012*/ 	.short	0x0030
        /*0014*/ 	.byte	0x00, 0xf5, 0x21, 0x00


	//----- nvinfo : EIATTR_KPARAM_INFO
	.align		4
.L_339:
        /*0018*/ 	.byte	0x04, 0x17
        /*001a*/ 	.short	(.L_341 - .L_340)
.L_340:
        /*001c*/ 	.word	0x00000000
        /*0020*/ 	.short	0x0006
        /*0022*/ 	.short	0x0028
        /*0024*/ 	.byte	0x00, 0xf5, 0x21, 0x00


	//----- nvinfo : EIATTR_KPARAM_INFO
	.align		4
.L_341:
        /*0028*/ 	.byte	0x04, 0x17
        /*002a*/ 	.short	(.L_343 - .L_342)
.L_342:
        /*002c*/ 	.word	0x00000000
        /*0030*/ 	.short	0x0005
        /*0032*/ 	.short	0x0020
        /*0034*/ 	.byte	0x00, 0xf5, 0x21, 0x00


	//----- nvinfo : EIATTR_KPARAM_INFO
	.align		4
.L_343:
        /*0038*/ 	.byte	0x04, 0x17
        /*003a*/ 	.short	(.L_345 - .L_344)
.L_344:
        /*003c*/ 	.word	0x00000000
        /*0040*/ 	.short	0x0004
        /*0042*/ 	.short	0x0018
        /*0044*/ 	.byte	0x00, 0xf5, 0x21, 0x00


	//----- nvinfo : EIATTR_KPARAM_INFO
	.align		4
.L_345:
        /*0048*/ 	.byte	0x04, 0x17
        /*004a*/ 	.short	(.L_347 - .L_346)
.L_346:
        /*004c*/ 	.word	0x00000000
        /*0050*/ 	.short	0x0003
        /*0052*/ 	.short	0x0014
        /*0054*/ 	.byte	0x00, 0xf0, 0x11, 0x00


	//----- nvinfo : EIATTR_KPARAM_INFO
	.align		4
.L_347:
        /*0058*/ 	.byte	0x04, 0x17
        /*005a*/ 	.short	(.L_349 - .L_348)
.L_348:
        /*005c*/ 	.word	0x00000000
        /*0060*/ 	.short	0x0002
        /*0062*/ 	.short	0x0010
        /*0064*/ 	.byte	0x00, 0xf0, 0x11, 0x00


	//----- nvinfo : EIATTR_KPARAM_INFO
	.align		4
.L_349:
        /*0068*/ 	.byte	0x04, 0x17
        /*006a*/ 	.short	(.L_351 - .L_350)
.L_350:
        /*006c*/ 	.word	0x00000000
        /*0070*/ 	.short	0x0001
        /*0072*/ 	.short	0x0008
        /*0074*/ 	.byte	0x00, 0xf5, 0x21, 0x00


	//----- nvinfo : EIATTR_KPARAM_INFO
	.align		4
.L_351:
        /*0078*/ 	.byte	0x04, 0x17
        /*007a*/ 	.short	(.L_353 - .L_352)
.L_352:
        /*007c*/ 	.word	0x00000000
        /*0080*/ 	.short	0x0000
        /*0082*/ 	.short	0x0000
        /*0084*/ 	.byte	0x00, 0xf5, 0x21, 0x00


	//----- nvinfo : EIATTR_SPARSE_MMA_MASK
	.align		4
.L_353:
        /*0088*/ 	.byte	0x03, 0x50
        /*008a*/ 	.short	0x0000


	//----- nvinfo : EIATTR_MAXREG_COUNT
	.align		4
        /*008c*/ 	.byte	0x03, 0x1b
        /*008e*/ 	.short	0x00ff


	//----- nvinfo : EIATTR_MERCURY_ISA_VERSION
	.align		4
        /*0090*/ 	.byte	0x03, 0x5f
        /*0092*/ 	.short	0x0101


	//----- nvinfo : EIATTR_COOP_GROUP_MASK_REGIDS
	.align		4
        /*0094*/ 	.byte	0x04, 0x29
        /*0096*/ 	.short	(.L_355 - .L_354)


	//   ....[0]....
.L_354:
        /*0098*/ 	.word	0xffffffff


	//   ....[1]....
        /*009c*/ 	.word	0xffffffff


	//   ....[2]....
        /*00a0*/ 	.word	0xffffffff


	//   ....[3]....
        /*00a4*/ 	.word	0xffffffff


	//   ....[4]....
        /*00a8*/ 	.word	0xffffffff


	//   ....[5]....
        /*00ac*/ 	.word	0xffffffff


	//   ....[6]....
        /*00b0*/ 	.word	0xffffffff


	//   ....[7]....
        /*00b4*/ 	.word	0xffffffff


	//   ....[8]....
        /*00b8*/ 	.word	0xffffffff


	//   ....[9]....
        /*00bc*/ 	.word	0xffffffff


	//   ....[10]....
        /*00c0*/ 	.word	0xffffffff


	//   ....[11]....
        /*00c4*/ 	.word	0xffffffff


	//   ....[12]....
        /*00c8*/ 	.word	0xffffffff


	//   ....[13]....
        /*00cc*/ 	.word	0xffffffff


	//   ....[14]....
        /*00d0*/ 	.word	0xffffffff


	//   ....[15]....
        /*00d4*/ 	.word	0xffffffff


	//   ....[16]....
        /*00d8*/ 	.word	0xffffffff


	//   ....[17]....
        /*00dc*/ 	.word	0xffffffff


	//   ....[18]....
        /*00e0*/ 	.word	0xffffffff


	//   ....[19]....
        /*00e4*/ 	.word	0xffffffff


	//   ....[20]....
        /*00e8*/ 	.word	0xffffffff


	//   ....[21]....
        /*00ec*/ 	.word	0xffffffff


	//   ....[22]....
        /*00f0*/ 	.word	0xffffffff


	//   ....[23]....
        /*00f4*/ 	.word	0xffffffff


	//   ....[24]....
        /*00f8*/ 	.word	0xffffffff


	//   ....[25]....
        /*00fc*/ 	.word	0xffffffff


	//   ....[26]....
        /*0100*/ 	.word	0xffffffff


	//   ....[27]....
        /*0104*/ 	.word	0xffffffff


	//   ....[28]....
        /*0108*/ 	.word	0xffffffff


	//   ....[29]....
        /*010c*/ 	.word	0xffffffff


	//   ....[30]....
        /*0110*/ 	.word	0xffffffff


	//   ....[31]....
        /*0114*/ 	.word	0xffffffff


	//   ....[32]....
        /*0118*/ 	.word	0xffffffff


	//   ....[33]....
        /*011c*/ 	.word	0xffffffff


	//   ....[34]....
        /*0120*/ 	.word	0xffffffff


	//   ....[35]....
        /*0124*/ 	.word	0xffffffff


	//   ....[36]....
        /*0128*/ 	.word	0xffffffff


	//   ....[37]....
        /*012c*/ 	.word	0xffffffff


	//   ....[38]....
        /*0130*/ 	.word	0xffffffff


	//   ....[39]....
        /*0134*/ 	.word	0xffffffff


	//   ....[40]....
        /*0138*/ 	.word	0xffffffff


	//   ....[41]....
        /*013c*/ 	.word	0xffffffff


	//   ....[42]....
        /*0140*/ 	.word	0xffffffff


	//   ....[43]....
        /*0144*/ 	.word	0xffffffff


	//   ....[44]....
        /*0148*/ 	.word	0xffffffff


	//   ....[45]....
        /*014c*/ 	.word	0xffffffff


	//   ....[46]....
        /*0150*/ 	.word	0xffffffff


	//   ....[47]....
        /*0154*/ 	.word	0xffffffff


	//   ....[48]....
        /*0158*/ 	.word	0xffffffff


	//   ....[49]....
        /*015c*/ 	.word	0xffffffff


	//   ....[50]....
        /*0160*/ 	.word	0xffffffff


	//   ....[51]....
        /*0164*/ 	.word	0xffffffff


	//   ....[52]....
        /*0168*/ 	.word	0xffffffff


	//   ....[53]....
        /*016c*/ 	.word	0xffffffff


	//   ....[54]....
        /*0170*/ 	.word	0xffffffff


	//   ....[55]....
        /*0174*/ 	.word	0xffffffff


	//   ....[56]....
        /*0178*/ 	.word	0xffffffff


	//   ....[57]....
        /*017c*/ 	.word	0xffffffff


	//   ....[58]....
        /*0180*/ 	.word	0xffffffff


	//   ....[59]....
        /*0184*/ 	.word	0xffffffff


	//   ....[60]....
        /*0188*/ 	.word	0xffffffff


	//   ....[61]....
        /*018c*/ 	.word	0xffffffff


	//   ....[62]....
        /*0190*/ 	.word	0xffffffff


	//   ....[63]....
        /*0194*/ 	.word	0xffffffff


	//   ....[64]....
        /*0198*/ 	.word	0xffffffff


	//   ....[65]....
        /*019c*/ 	.word	0xffffffff


	//   ....[66]....
        /*01a0*/ 	.word	0xffffffff


	//   ....[67]....
        /*01a4*/ 	.word	0xffffffff


	//   ....[68]....
        /*01a8*/ 	.word	0xffffffff


	//   ....[69]....
        /*01ac*/ 	.word	0xffffffff


	//   ....[70]....
        /*01b0*/ 	.word	0xffffffff


	//   ....[71]....
        /*01b4*/ 	.word	0xffffffff


	//   ....[72]....
        /*01b8*/ 	.word	0xffffffff


	//   ....[73]....
        /*01bc*/ 	.word	0xffffffff


	//   ....[74]....
        /*01c0*/ 	.word	0xffffffff


	//   ....[75]....
        /*01c4*/ 	.word	0xffffffff


	//   ....[76]....
        /*01c8*/ 	.word	0xffffffff


	//   ....[77]....
        /*01cc*/ 	.word	0xffffffff


	//   ....[78]....
        /*01d0*/ 	.word	0xffffffff


	//   ....[79]....
        /*01d4*/ 	.word	0xffffffff


	//   ....[80]....
        /*01d8*/ 	.word	0xffffffff


	//   ....[81]....
        /*01dc*/ 	.word	0xffffffff


	//   ....[82]....
        /*01e0*/ 	.word	0xffffffff


	//   ....[83]....
        /*01e4*/ 	.word	0xffffffff


	//   ....[84]....
        /*01e8*/ 	.word	0xffffffff


	//   ....[85]....
        /*01ec*/ 	.word	0xffffffff


	//   ....[86]....
        /*01f0*/ 	.word	0xffffffff


	//   ....[87]....
        /*01f4*/ 	.word	0xffffffff


	//   ....[88]....
        /*01f8*/ 	.word	0xffffffff


	//   ....[89]....
        /*01fc*/ 	.word	0xffffffff


	//   ....[90]....
        /*0200*/ 	.word	0xffffffff


	//   ....[91]....
        /*0204*/ 	.word	0xffffffff


	//   ....[92]....
        /*0208*/ 	.word	0xffffffff


	//   ....[93]....
        /*020c*/ 	.word	0xffffffff


	//   ....[94]....
        /*0210*/ 	.word	0xffffffff


	//   ....[95]....
        /*0214*/ 	.word	0xffffffff


	//   ....[96]....
        /*0218*/ 	.word	0xffffffff


	//   ....[97]....
        /*021c*/ 	.word	0xffffffff


	//   ....[98]....
        /*0220*/ 	.word	0xffffffff


	//   ....[99]....
        /*0224*/ 	.word	0xffffffff


	//   ....[100]....
        /*0228*/ 	.word	0xffffffff


	//   ....[101]....
        /*022c*/ 	.word	0xffffffff


	//   ....[102]....
        /*0230*/ 	.word	0xffffffff


	//   ....[103]....
        /*0234*/ 	.word	0xffffffff


	//   ....[104]....
        /*0238*/ 	.word	0xffffffff


	//   ....[105]....
        /*023c*/ 	.word	0xffffffff


	//   ....[106]....
        /*0240*/ 	.word	0xffffffff


	//   ....[107]....
        /*0244*/ 	.word	0xffffffff


	//   ....[108]....
        /*0248*/ 	.word	0xffffffff


	//   ....[109]....
        /*024c*/ 	.word	0xffffffff


	//   ....[110]....
        /*0250*/ 	.word	0xffffffff


	//   ....[111]....
        /*0254*/ 	.word	0xffffffff


	//   ....[112]....
        /*0258*/ 	.word	0xffffffff


	//   ....[113]....
        /*025c*/ 	.word	0xffffffff


	//   ....[114]....
        /*0260*/ 	.word	0xffffffff


	//   ....[115]....
        /*0264*/ 	.word	0xffffffff


	//   ....[116]....
        /*0268*/ 	.word	0xffffffff


	//   ....[117]....
        /*026c*/ 	.word	0xffffffff


	//   ....[118]....
        /*0270*/ 	.word	0xffffffff


	//   ....[119]....
        /*0274*/ 	.word	0xffffffff


	//   ....[120]....
        /*0278*/ 	.word	0x05000039


	//   ....[121]....
        /*027c*/ 	.word	0x05000039


	//   ....[122]....
        /*0280*/ 	.word	0x05000039


	//   ....[123]....
        /*0284*/ 	.word	0x05000039


	//   ....[124]....
        /*0288*/ 	.word	0x05000039


	//   ....[125]....
        /*028c*/ 	.word	0x05000039


	//   ....[126]....
        /*0290*/ 	.word	0x05000039


	//   ....[127]....
        /*0294*/ 	.word	0x05000039


	//   ....[128]....
        /*0298*/ 	.word	0x05000039


	//   ....[129]....
        /*029c*/ 	.word	0x05000039


	//   ....[130]....
        /*02a0*/ 	.word	0x05000039


	//   ....[131]....
        /*02a4*/ 	.word	0x05000039


	//   ....[132]....
        /*02a8*/ 	.word	0x05000039


	//   ....[133]....
        /*02ac*/ 	.word	0x05000039


	//   ....[134]....
        /*02b0*/ 	.word	0x05000039


	//   ....[135]....
        /*02b4*/ 	.word	0x05000039


	//   ....[136]....
        /*02b8*/ 	.word	0x05000039


	//   ....[137]....
        /*02bc*/ 	.word	0x05000039


	//   ....[138]....
        /*02c0*/ 	.word	0x05000039


	//   ....[139]....
        /*02c4*/ 	.word	0x05000039


	//   ....[140]....
        /*02c8*/ 	.word	0x05000039


	//   ....[141]....
        /*02cc*/ 	.word	0x05000039


	//   ....[142]....
        /*02d0*/ 	.word	0x05000039


	//   ....[143]....
        /*02d4*/ 	.word	0x05000039


	//   ....[144]....
        /*02d8*/ 	.word	0x05000039


	//   ....[145]....
        /*02dc*/ 	.word	0x05000039


	//   ....[146]....
        /*02e0*/ 	.word	0x05000039


	//   ....[147]....
        /*02e4*/ 	.word	0x05000039


	//   ....[148]....
        /*02e8*/ 	.word	0x05000039


	//   ....[149]....
        /*02ec*/ 	.word	0x05000039


	//   ....[150]....
        /*02f0*/ 	.word	0x05000039


	//   ....[151]....
        /*02f4*/ 	.word	0x05000039


	//   ....[152]....
        /*02f8*/ 	.word	0x05000039


	//   ....[153]....
        /*02fc*/ 	.word	0x05000039


	//   ....[154]....
        /*0300*/ 	.word	0x05000039


	//   ....[155]....
        /*0304*/ 	.word	0x05000039


	//   ....[156]....
        /*0308*/ 	.word	0x05000039


	//   ....[157]....
        /*030c*/ 	.word	0x05000039


	//   ....[158]....
        /*0310*/ 	.word	0x05000039


	//   ....[159]....
        /*0314*/ 	.word	0x05000039


	//   ....[160]....
        /*0318*/ 	.word	0x05000039


	//   ....[161]....
        /*031c*/ 	.word	0x05000039


	//   ....[162]....
        /*0320*/ 	.word	0x05000039


	//   ....[163]....
        /*0324*/ 	.word	0x05000039


	//   ....[164]....
        /*0328*/ 	.word	0x05000039


	//   ....[165]....
        /*032c*/ 	.word	0x05000039


	//   ....[166]....
        /*0330*/ 	.word	0x05000039


	//   ....[167]....
        /*0334*/ 	.word	0x05000039


	//   ....[168]....
        /*0338*/ 	.word	0x05000039


	//   ....[169]....
        /*033c*/ 	.word	0x05000039


	//   ....[170]....
        /*0340*/ 	.word	0x05000039


	//   ....[171]....
        /*0344*/ 	.word	0x05000039


	//   ....[172]....
        /*0348*/ 	.word	0x05000039


	//   ....[173]....
        /*034c*/ 	.word	0x05000039


	//   ....[174]....
        /*0350*/ 	.word	0x05000039


	//   ....[175]....
        /*0354*/ 	.word	0x05000039


	//   ....[176]....
        /*0358*/ 	.word	0x05000039


	//   ....[177]....
        /*035c*/ 	.word	0x05000039


	//   ....[178]....
        /*0360*/ 	.word	0x05000039


	//   ....[179]....
        /*0364*/ 	.word	0x05000039


	//   ....[180]....
        /*0368*/ 	.word	0x05000039


	//   ....[181]....
        /*036c*/ 	.word	0x05000039


	//   ....[182]....
        /*0370*/ 	.word	0x05000039


	//   ....[183]....
        /*0374*/ 	.word	0x05000039


	//   ....[184]....
        /*0378*/ 	.word	0x05000039


	//   ....[185]....
        /*037c*/ 	.word	0x05000039


	//   ....[186]....
        /*0380*/ 	.word	0x05000039


	//   ....[187]....
        /*0384*/ 	.word	0x05000039


	//   ....[188]....
        /*0388*/ 	.word	0x05000039


	//   ....[189]....
        /*038c*/ 	.word	0x05000039


	//   ....[190]....
        /*0390*/ 	.word	0x05000039


	//   ....[191]....
        /*0394*/ 	.word	0x05000039


	//   ....[192]....
        /*0398*/ 	.word	0x05000039


	//   ....[193]....
        /*039c*/ 	.word	0x05000039


	//   ....[194]....
        /*03a0*/ 	.word	0x05000039


	//   ....[195]....
        /*03a4*/ 	.word	0x05000039


	//   ....[196]....
        /*03a8*/ 	.word	0x05000039


	//   ....[197]....
        /*03ac*/ 	.word	0x05000039


	//   ....[198]....
        /*03b0*/ 	.word	0x05000039


	//   ....[199]....
        /*03b4*/ 	.word	0x05000039


	//   ....[200]....
        /*03b8*/ 	.word	0x05000039


	//   ....[201]....
        /*03bc*/ 	.word	0x05000039


	//   ....[202]....
        /*03c0*/ 	.word	0x05000039


	//   ....[203]....
        /*03c4*/ 	.word	0x05000039


	//   ....[204]....
        /*03c8*/ 	.word	0x05000039


	//   ....[205]....
        /*03cc*/ 	.word	0x05000039


	//   ....[206]....
        /*03d0*/ 	.word	0x05000039


	//   ....[207]....
        /*03d4*/ 	.word	0x05000039


	//   ....[208]....
        /*03d8*/ 	.word	0x05000039


	//   ....[209]....
        /*03dc*/ 	.word	0x05000039


	//   ....[210]....
        /*03e0*/ 	.word	0x05000039


	//   ....[211]....
        /*03e4*/ 	.word	0x05000039


	//   ....[212]....
        /*03e8*/ 	.word	0x05000039


	//   ....[213]....
        /*03ec*/ 	.word	0x05000039


	//   ....[214]....
        /*03f0*/ 	.word	0x05000039


	//   ....[215]....
        /*03f4*/ 	.word	0x05000039


	//   ....[216]....
        /*03f8*/ 	.word	0x05000039


	//   ....[217]....
        /*03fc*/ 	.word	0x05000039


	//   ....[218]....
        /*0400*/ 	.word	0x05000039


	//   ....[219]....
        /*0404*/ 	.word	0x05000039


	//   ....[220]....
        /*0408*/ 	.word	0x05000039


	//   ....[221]....
        /*040c*/ 	.word	0x05000039


	//   ....[222]....
        /*0410*/ 	.word	0x05000039


	//   ....[223]....
        /*0414*/ 	.word	0x05000039


	//   ....[224]....
        /*0418*/ 	.word	0x05000039


	//   ....[225]....
        /*041c*/ 	.word	0x05000039


	//   ....[226]....
        /*0420*/ 	.word	0x05000039


	//   ....[227]....
        /*0424*/ 	.word	0x05000039


	//   ....[228]....
        /*0428*/ 	.word	0x05000039


	//   ....[229]....
        /*042c*/ 	.word	0x05000039


	//   ....[230]....
        /*0430*/ 	.word	0x05000039


	//   ....[231]....
        /*0434*/ 	.word	0x05000039


	//   ....[232]....
        /*0438*/ 	.word	0x05000039


	//   ....[233]....
        /*043c*/ 	.word	0x05000039


	//   ....[234]....
        /*0440*/ 	.word	0x05000039


	//   ....[235]....
        /*0444*/ 	.word	0x05000039


	//   ....[236]....
        /*0448*/ 	.word	0x05000039


	//   ....[237]....
        /*044c*/ 	.word	0x05000039


	//   ....[238]....
        /*0450*/ 	.word	0x05000039


	//   ....[239]....
        /*0454*/ 	.word	0x05000039


	//----- nvinfo : EIATTR_COOP_GROUP_INSTR_OFFSETS
	.align		4
.L_355:
        /*0458*/ 	.byte	0x04, 0x28
        /*045a*/ 	.short	(.L_357 - .L_356)


	//   ....[0]....
.L_356:
        /*045c*/ 	.word	0x000006b0


	//   ....[1]....
        /*0460*/ 	.word	0x00000710


	//   ....[2]....
        /*0464*/ 	.word	0x00000720


	//   ....[3]....
        /*0468*/ 	.word	0x00000730


	//   ....[4]....
        /*046c*/ 	.word	0x00000740


	//   ....[5]....
        /*0470*/ 	.word	0x00000750


	//   ....[6]....
        /*0474*/ 	.word	0x00000760


	//   ....[7]....
        /*0478*/ 	.word	0x000007d0


	//   ....[8]....
        /*047c*/ 	.word	0x00000810


	//   ....[9]....
        /*0480*/ 	.word	0x000008b0


	//   ....[10]....
        /*0484*/ 	.word	0x000008c0


	//   ....[11]....
        /*0488*/ 	.word	0x000008d0


	//   ....[12]....
        /*048c*/ 	.word	0x000008e0


	//   ....[13]....
        /*0490*/ 	.word	0x000008f0


	//   ....[14]....
        /*0494*/ 	.word	0x00000900


	//   ....[15]....
        /*0498*/ 	.word	0x00000910


	//   ....[16]....
        /*049c*/ 	.word	0x00000920


	//   ....[17]....
        /*04a0*/ 	.word	0x00000930


	//   ....[18]....
        /*04a4*/ 	.word	0x000009d0


	//   ....[19]....
        /*04a8*/ 	.word	0x00000a20


	//   ....[20]....
        /*04ac*/ 	.word	0x00000a40


	//   ....[21]....
        /*04b0*/ 	.word	0x00000a90


	//   ....[22]....
        /*04b4*/ 	.word	0x00000aa0


	//   ....[23]....
        /*04b8*/ 	.word	0x00000ab0


	//   ....[24]....
        /*04bc*/ 	.word	0x00000ac0


	//   ....[25]....
        /*04c0*/ 	.word	0x00000b00


	//   ....[26]....
        /*04c4*/ 	.word	0x00000be0


	//   ....[27]....
        /*04c8*/ 	.word	0x00000c50


	//   ....[28]....
        /*04cc*/ 	.word	0x00000c80


	//   ....[29]....
        /*04d0*/ 	.word	0x00000c90


	//   ....[30]....
        /*04d4*/ 	.word	0x00000ca0


	//   ....[31]....
        /*04d8*/ 	.word	0x00000cb0


	//   ....[32]....
        /*04dc*/ 	.word	0x00000ce0


	//   ....[33]....
        /*04e0*/ 	.word	0x00000cf0


	//   ....[34]....
        /*04e4*/ 	.word	0x00000d50


	//   ....[35]....
        /*04e8*/ 	.word	0x00000d70


	//   ....[36]....
        /*04ec*/ 	.word	0x00000da0


	//   ....[37]....
        /*04f0*/ 	.word	0x00000dc0


	//   ....[38]....
        /*04f4*/ 	.word	0x00000dd0


	//   ....[39]....
        /*04f8*/ 	.word	0x00000de0


	//   ....[40]....
        /*04fc*/ 	.word	0x00000e10


	//   ....[41]....
        /*0500*/ 	.word	0x00000ed0


	//   ....[42]....
        /*0504*/ 	.word	0x00000f10


	//   ....[43]....
        /*0508*/ 	.word	0x00000f40


	//   ....[44]....
        /*050c*/ 	.word	0x00000f50


	//   ....[45]....
        /*0510*/ 	.word	0x00000f60


	//   ....[46]....
        /*0514*/ 	.word	0x00000f70


	//   ....[47]....
        /*0518*/ 	.word	0x00000f80


	//   ....[48]....
        /*051c*/ 	.word	0x00000fb0


	//   ....[49]....
        /*0520*/ 	.word	0x00001010


	//   ....[50]....
        /*0524*/ 	.word	0x000010c0


	//   ....[51]....
        /*0528*/ 	.word	0x00001110


	//   ....[52]....
        /*052c*/ 	.word	0x00001120


	//   ....[53]....
        /*0530*/ 	.word	0x00001130


	//   ....[54]....
        /*0534*/ 	.word	0x00001140


	//   ....[55]....
        /*0538*/ 	.word	0x00001150


	//   ....[56]....
        /*053c*/ 	.word	0x00001160


	//   ....[57]....
        /*0540*/ 	.word	0x00001170


	//   ....[58]....
        /*0544*/ 	.word	0x00001180


	//   ....[59]....
        /*0548*/ 	.word	0x000011b0


	//   ....[60]....
        /*054c*/ 	.word	0x000011e0


	//   ....[61]....
        /*0550*/ 	.word	0x00001240


	//   ....[62]....
        /*0554*/ 	.word	0x00001270


	//   ....[63]....
        /*0558*/ 	.word	0x00001280


	//   ....[64]....
        /*055c*/ 	.word	0x00001880


	//   ....[65]....
        /*0560*/ 	.word	0x000018a0


	//   ....[66]....
        /*0564*/ 	.word	0x000018b0


	//   ....[67]....
        /*0568*/ 	.word	0x000018e0


	//   ....[68]....
        /*056c*/ 	.word	0x00001970


	//   ....[69]....
        /*0570*/ 	.word	0x000019c0


	//   ....[70]....
        /*0574*/ 	.word	0x000019e0


	//   ....[71]....
        /*0578*/ 	.word	0x00001a10


	//   ....[72]....
        /*057c*/ 	.word	0x00001a50


	//   ....[73]....
        /*0580*/ 	.word	0x00001bf0


	//   ....[74]....
        /*0584*/ 	.word	0x00001c10


	//   ....[75]....
        /*0588*/ 	.word	0x00001d80


	//   ....[76]....
        /*058c*/ 	.word	0x00001da0


	//   ....[77]....
        /*0590*/ 	.word	0x00001db0


	//   ....[78]....
        /*0594*/ 	.word	0x00001dc0


	//   ....[79]....
        /*0598*/ 	.word	0x00001dd0


	//   ....[80]....
        /*059c*/ 	.word	0x00001e50


	//   ....[81]....
        /*05a0*/ 	.word	0x00001e70


	//   ....[82]....
        /*05a4*/ 	.word	0x00001e90


	//   ....[83]....
        /*05a8*/ 	.word	0x00001ea0


	//   ....[84]....
        /*05ac*/ 	.word	0x00001eb0


	//   ....[85]....
        /*05b0*/ 	.word	0x00001ec0


	//   ....[86]....
        /*05b4*/ 	.word	0x00001fb0


	//   ....[87]....
        /*05b8*/ 	.word	0x00001fd0


	//   ....[88]....
        /*05bc*/ 	.word	0x00002000


	//   ....[89]....
        /*05c0*/ 	.word	0x00002010


	//   ....[90]....
        /*05c4*/ 	.word	0x00002030


	//   ....[91]....
        /*05c8*/ 	.word	0x00002040


	//   ....[92]....
        /*05cc*/ 	.word	0x00002060


	//   ....[93]....
        /*05d0*/ 	.word	0x00002070


	//   ....[94]....
        /*05d4*/ 	.word	0x00002080


	//   ....[95]....
        /*05d8*/ 	.word	0x000020a0


	//   ....[96]....
        /*05dc*/ 	.word	0x00002370


	//   ....[97]....
        /*05e0*/ 	.word	0x000023a0


	//   ....[98]....
        /*05e4*/ 	.word	0x00002410


	//   ....[99]....
        /*05e8*/ 	.word	0x00002420


	//   ....[100]....
        /*05ec*/ 	.word	0x00002430


	//   ....[101]....
        /*05f0*/ 	.word	0x00002440


	//   ....[102]....
        /*05f4*/ 	.word	0x00002450


	//   ....[103]....
        /*05f8*/ 	.word	0x00002460


	//   ....[104]....
        /*05fc*/ 	.word	0x00002470


	//   ....[105]....
        /*0600*/ 	.word	0x00002480


	//   ....[106]....
        /*0604*/ 	.word	0x00002490


	//   ....[107]....
        /*0608*/ 	.word	0x000024a0


	//   ....[108]....
        /*060c*/ 	.word	0x000024b0


	//   ....[109]....
        /*0610*/ 	.word	0x000024c0


	//   ....[110]....
        /*0614*/ 	.word	0x000024d0


	//   ....[111]....
        /*0618*/ 	.word	0x000024e0


	//   ....[112]....
        /*061c*/ 	.word	0x00002720


	//   ....[113]....
        /*0620*/ 	.word	0x00002770


	//   ....[114]....
        /*0624*/ 	.word	0x00002780


	//   ....[115]....
        /*0628*/ 	.word	0x00002790


	//   ....[116]....
        /*062c*/ 	.word	0x000027a0


	//   ....[117]....
        /*0630*/ 	.word	0x000027b0


	//   ....[118]....
        /*0634*/ 	.word	0x000027c0


	//   ....[119]....
        /*0638*/ 	.word	0x000027d0


	//   ....[120]....
        /*063c*/ 	.word	0x00002c30


	//   ....[121]....
        /*0640*/ 	.word	0x00002d20


	//   ....[122]....
        /*0644*/ 	.word	0x00002da0


	//   ....[123]....
        /*0648*/ 	.word	0x00002df0


	//   ....[124]....
        /*064c*/ 	.word	0x00002e40


	//   ....[125]....
        /*0650*/ 	.word	0x00002e90


	//   ....[126]....
        /*0654*/ 	.word	0x00002ee0


	//   ....[127]....
        /*0658*/ 	.word	0x00002f30


	//   ....[128]....
        /*065c*/ 	.word	0x00002f90


	//   ....[129]....
        /*0660*/ 	.word	0x00002ff0


	//   ....[130]....
        /*0664*/ 	.word	0x00003040


	//   ....[131]....
        /*0668*/ 	.word	0x000030b0


	//   ....[132]....
        /*066c*/ 	.word	0x00003120


	//   ....[133]....
        /*0670*/ 	.word	0x000031c0


	//   ....[134]....
        /*0674*/ 	.word	0x00003210


	//   ....[135]....
        /*0678*/ 	.word	0x000032d0


	//   ....[136]....
        /*067c*/ 	.word	0x00003320


	//   ....[137]....
        /*0680*/ 	.word	0x00003370


	//   ....[138]....
        /*0684*/ 	.word	0x000033c0


	//   ....[139]....
        /*0688*/ 	.word	0x00003410


	//   ....[140]....
        /*068c*/ 	.word	0x000034f0


	//   ....[141]....
        /*0690*/ 	.word	0x000035b0


	//   ....[142]....
        /*0694*/ 	.word	0x00003620


	//   ....[143]....
        /*0698*/ 	.word	0x00003690


	//   ....[144]....
        /*069c*/ 	.word	0x000036e0


	//   ....[145]....
        /*06a0*/ 	.word	0x00003730


	//   ....[146]....
        /*06a4*/ 	.word	0x00003780


	//   ....[147]....
        /*06a8*/ 	.word	0x000037d0


	//   ....[148]....
        /*06ac*/ 	.word	0x00003830


	//   ....[149]....
        /*06b0*/ 	.word	0x00003890


	//   ....[150]....
        /*06b4*/ 	.word	0x00003970


	//   ....[151]....
        /*06b8*/ 	.word	0x000039e0


	//   ....[152]....
        /*06bc*/ 	.word	0x00003a30


	//   ....[153]....
        /*06c0*/ 	.word	0x00003a90


	//   ....[154]....
        /*06c4*/ 	.word	0x00003af0


	//   ....[155]....
        /*06c8*/ 	.word	0x00003b80


	//   ....[156]....
        /*06cc*/ 	.word	0x00003c60


	//   ....[157]....
        /*06d0*/ 	.word	0x00003cb0


	//   ....[158]....
        /*06d4*/ 	.word	0x00003d00


	//   ....[159]....
        /*06d8*/ 	.word	0x00003d50


	//   ....[160]....
        /*06dc*/ 	.word	0x00003da0


	//   ....[161]....
        /*06e0*/ 	.word	0x00003e10


	//   ....[162]....
        /*06e4*/ 	.word	0x00003e70


	//   ....[163]....
        /*06e8*/ 	.word	0x00003f70


	//   ....[164]....
        /*06ec*/ 	.word	0x00003fc0


	//   ....[165]....
        /*06f0*/ 	.word	0x00004020


	//   ....[166]....
        /*06f4*/ 	.word	0x000040c0


	//   ....[167]....
        /*06f8*/ 	.word	0x00004110


	//   ....[168]....
        /*06fc*/ 	.word	0x00004160


	//   ....[169]....
        /*0700*/ 	.word	0x000041b0


	//   ....[170]....
        /*0704*/ 	.word	0x000042a0


	//   ....[171]....
        /*0708*/ 	.word	0x00004300


	//   ....[172]....
        /*070c*/ 	.word	0x000043b0


	//   ....[173]....
        /*0710*/ 	.word	0x00004400


	//   ....[174]....
        /*0714*/ 	.word	0x00004470


	//   ....[175]....
        /*0718*/ 	.word	0x000044c0


	//   ....[176]....
        /*071c*/ 	.word	0x00004510


	//   ....[177]....
        /*0720*/ 	.word	0x00004580


	//   ....[178]....
        /*0724*/ 	.word	0x000045d0


	//   ....[179]....
        /*0728*/ 	.word	0x00004640


	//   ....[180]....
        /*072c*/ 	.word	0x000046d0


	//   ....[181]....
        /*0730*/ 	.word	0x00004730


	//   ....[182]....
        /*0734*/ 	.word	0x00004780


	//   ....[183]....
        /*0738*/ 	.word	0x000047d0


	//   ....[184]....
        /*073c*/ 	.word	0x000049b0


	//   ....[185]....
        /*0740*/ 	.word	0x00004a50


	//   ....[186]....
        /*0744*/ 	.word	0x00004ab0


	//   ....[187]....
        /*0748*/ 	.word	0x00004b00


	//   ....[188]....
        /*074c*/ 	.word	0x00004b60


	//   ....[189]....
        /*0750*/ 	.word	0x00004bb0


	//   ....[190]....
        /*0754*/ 	.word	0x00004c90


	//   ....[191]....
        /*0758*/ 	.word	0x00004db0


	//   ....[192]....
        /*075c*/ 	.word	0x00004f20


	//   ....[193]....
        /*0760*/ 	.word	0x00005010


	//   ....[194]....
        /*0764*/ 	.word	0x00005110


	//   ....[195]....
        /*0768*/ 	.word	0x00005240


	//   ....[196]....
        /*076c*/ 	.word	0x00005290


	//   ....[197]....
        /*0770*/ 	.word	0x000052e0


	//   ....[198]....
        /*0774*/ 	.word	0x00005330


	//   ....[199]....
        /*0778*/ 	.word	0x00005390


	//   ....[200]....
        /*077c*/ 	.word	0x000053e0


	//   ....[201]....
        /*0780*/ 	.word	0x00005430


	//   ....[202]....
        /*0784*/ 	.word	0x00005490


	//   ....[203]....
        /*0788*/ 	.word	0x00005570


	//   ....[204]....
        /*078c*/ 	.word	0x00005620


	//   ....[205]....
        /*0790*/ 	.word	0x00005670


	//   ....[206]....
        /*0794*/ 	.word	0x000056c0


	//   ....[207]....
        /*0798*/ 	.word	0x00005710


	//   ....[208]....
        /*079c*/ 	.word	0x00005760


	//   ....[209]....
        /*07a0*/ 	.word	0x000057c0


	//   ....[210]....
        /*07a4*/ 	.word	0x00005810


	//   ....[211]....
        /*07a8*/ 	.word	0x00005860


	//   ....[212]....
        /*07ac*/ 	.word	0x000058c0


	//   ....[213]....
        /*07b0*/ 	.word	0x00005920


	//   ....[214]....
        /*07b4*/ 	.word	0x00005970


	//   ....[215]....
        /*07b8*/ 	.word	0x000059c0


	//   ....[216]....
        /*07bc*/ 	.word	0x00005c40


	//   ....[217]....
        /*07c0*/ 	.word	0x00005cf0


	//   ....[218]....
        /*07c4*/ 	.word	0x00005d70


	//   ....[219]....
        /*07c8*/ 	.word	0x00005dc0


	//   ....[220]....
        /*07cc*/ 	.word	0x00005e40


	//   ....[221]....
        /*07d0*/ 	.word	0x00005e90


	//   ....[222]....
        /*07d4*/ 	.word	0x00005ee0


	//   ....[223]....
        /*07d8*/ 	.word	0x00005f30


	//   ....[224]....
        /*07dc*/ 	.word	0x00005f80


	//   ....[225]....
        /*07e0*/ 	.word	0x00005fe0


	//   ....[226]....
        /*07e4*/ 	.word	0x00006030


	//   ....[227]....
        /*07e8*/ 	.word	0x00006080


	//   ....[228]....
        /*07ec*/ 	.word	0x000060d0


	//   ....[229]....
        /*07f0*/ 	.word	0x00006120


	//   ....[230]....
        /*07f4*/ 	.word	0x00006170


	//   ....[231]....
        /*07f8*/ 	.word	0x000061c0


	//   ....[232]....
        /*07fc*/ 	.word	0x000063e0


	//   ....[233]....
        /*0800*/ 	.word	0x00006490


	//   ....[234]....
        /*0804*/ 	.word	0x000064e0


	//   ....[235]....
        /*0808*/ 	.word	0x00006530


	//   ....[236]....
        /*080c*/ 	.word	0x00006580


	//   ....[237]....
        /*0810*/ 	.word	0x000065d0


	//   ....[238]....
        /*0814*/ 	.word	0x00006620


	//   ....[239]....
        /*0818*/ 	.word	0x00006670


	//----- nvinfo : EIATTR_VRC_CTA_INIT_COUNT
	.align		4
.L_357:
        /*081c*/ 	.byte	0x02, 0x4a
	.zero		1
	.zero		1


	//----- nvinfo : EIATTR_EXIT_INSTR_OFFSETS
	.align		4
        /*0820*/ 	.byte	0x04, 0x1c
        /*0822*/ 	.short	(.L_359 - .L_358)


	//   ....[0]....
.L_358:
        /*0824*/ 	.word	0x00002bc0


	//----- nvinfo : EIATTR_CRS_STACK_SIZE
	.align		4
.L_359:
        /*0828*/ 	.byte	0x04, 0x1e
        /*082a*/ 	.short	(.L_361 - .L_360)
.L_360:
        /*082c*/ 	.word	0x00000000


	//----- nvinfo : EIATTR_CBANK_PARAM_SIZE
	.align		4
.L_361:
        /*0830*/ 	.byte	0x03, 0x19
        /*0832*/ 	.short	0x0038


	//----- nvinfo : EIATTR_PARAM_CBANK
	.align		4
        /*0834*/ 	.byte	0x04, 0x0a
        /*0836*/ 	.short	(.L_363 - .L_362)
	.align		4
.L_362:
        /*0838*/ 	.word	index@(.nv.constant0._Z12_spmm_conv_7PKfPfiiPKiS3_S3_S0_)
        /*083c*/ 	.short	0x0380
        /*083e*/ 	.short	0x0038


	//----- nvinfo : EIATTR_SW_WAR
	.align		4
.L_363:
        /*0840*/ 	.byte	0x04, 0x36
        /*0842*/ 	.short	(.L_365 - .L_364)
.L_364:
        /*0844*/ 	.word	0x00000008
.L_365:


//--------------------- .nv.info._Z12_spmm_conv_6PKfPfiiPKiS3_S3_S0_ --------------------------
	.section	.nv.info._Z12_spmm_conv_6PKfPfiiPKiS3_S3_S0_,"",@"SHT_CUDA_INFO"
	.sectionflags	@""
	.align	4


	//----- nvinfo : EIATTR_CUDA_API_VERSION
	.align		4
        /*0000*/ 	.byte	0x04, 0x37
        /*0002*/ 	.short	(.L_367 - .L_366)
.L_366:
        /*0004*/ 	.word	0x00000082


	//----- nvinfo : EIATTR_KPARAM_INFO
	.align		4
.L_367:
        /*0008*/ 	.byte	0x04, 0x17
        /*000a*/ 	.short	(.L_369 - .L_368)
.L_368:
        /*000c*/ 	.word	0x00000000
        /*0010*/ 	.short	0x0007
        /*0012*/ 	.short	0x0030
        /*0014*/ 	.byte	0x00, 0xf5, 0x21, 0x00


	//----- nvinfo : EIATTR_KPARAM_INFO
	.align		4
.L_369:
        /*0018*/ 	.byte	0x04, 0x17
        /*001a*/ 	.short	(.L_371 - .L_370)
.L_370:
        /*001c*/ 	.word	0x00000000
        /*0020*/ 	.short	0x0006
        /*0022*/ 	.short	0x0028
        /*0024*/ 	.byte	0x00, 0xf5, 0x21, 0x00


	//----- nvinfo : EIATTR_KPARAM_INFO
	.align		4
.L_371:
        /*0028*/ 	.byte	0x04, 0x17
        /*002a*/ 	.short	(.L_373 - .L_372)
.L_372:
        /*002c*/ 	.word	0x00000000
        /*0030*/ 	.short	0x0005
        /*0032*/ 	.short	0x0020
        /*0034*/ 	.byte	0x00, 0xf5, 0x21, 0x00


	//----- nvinfo : EIATTR_KPARAM_INFO
	.align		4
.L_373:
        /*0038*/ 	.byte	0x04, 0x17
        /*003a*/ 	.short	(.L_375 - .L_374)
.L_374:
        /*003c*/ 	.word	0x00000000
        /*0040*/ 	.short	0x0004
        /*0042*/ 	.short	0x0018
        /*0044*/ 	.byte	0x00, 0xf5, 0x21, 0x00


	//----- nvinfo : EIATTR_KPARAM_INFO
	.align		4
.L_375:
        /*0048*/ 	.byte	0x04, 0x17
        /*004a*/ 	.short	(.L_377 - .L_376)
.L_376:
        /*004c*/ 	.word	0x00000000
        /*0050*/ 	.short	0x0003
        /*0052*/ 	.short	0x0014
        /*0054*/ 	.byte	0x00, 0xf0, 0x11, 0x00


	//----- nvinfo : EIATTR_KPARAM_INFO
	.align		4
.L_377:
        /*0058*/ 	.byte	0x04, 0x17
        /*005a*/ 	.short	(.L_379 - .L_378)
.L_378:
        /*005c*/ 	.word	0x00000000
        /*0060*/ 	.short	0x0002
        /*0062*/ 	.short	0x0010
        /*0064*/ 	.byte	0x00, 0xf0, 0x11, 0x00


	//----- nvinfo : EIATTR_KPARAM_INFO
	.align		4
.L_379:
        /*0068*/ 	.byte	0x04, 0x17
        /*006a*/ 	.short	(.L_381 - .L_380)
.L_380:
        /*006c*/ 	.word	0x00000000
        /*0070*/ 	.short	0x0001
        /*0072*/ 	.short	0x0008
        /*0074*/ 	.byte	0x00, 0xf5, 0x21, 0x00


	//----- nvinfo : EIATTR_KPARAM_INFO
	.align		4
.L_381:
        /*0078*/ 	.byte	0x04, 0x17
        /*007a*/ 	.short	(.L_383 - .L_382)
.L_382:
        /*007c*/ 	.word	0x00000000
        /*0080*/ 	.short	0x0000
        /*0082*/ 	.short	0x0000
        /*0084*/ 	.byte	0x00, 0xf5, 0x21, 0x00


	//----- nvinfo : EIATTR_SPARSE_MMA_MASK
	.align		4
.L_383:
        /*0088*/ 	.byte	0x03, 0x50
        /*008a*/ 	.short	0x0000


	//----- nvinfo : EIATTR_MAXREG_COUNT
	.align		4
        /*008c*/ 	.byte	0x03, 0x1b
        /*008e*/ 	.short	0x00ff


	//----- nvinfo : EIATTR_MERCURY_ISA_VERSION
	.align		4
        /*0090*/ 	.byte	0x03, 0x5f
        /*0092*/ 	.short	0x0101


	//----- nvinfo : EIATTR_COOP_GROUP_MASK_REGIDS
	.align		4
        /*0094*/ 	.byte	0x04, 0x29
        /*0096*/ 	.short	(.L_385 - .L_384)


	//   ....[0]....
.L_384:
        /*0098*/ 	.word	0xffffffff


	//   ....[1]....
        /*009c*/ 	.word	0xffffffff


	//   ....[2]....
        /*00a0*/ 	.word	0xffffffff


	//   ....[3]....
        /*00a4*/ 	.word	0xffffffff


	//   ....[4]....
        /*00a8*/ 	.word	0xffffffff


	//   ....[5]....
        /*00ac*/ 	.word	0xffffffff


	//   ....[6]....
        /*00b0*/ 	.word	0xffffffff


	//   ....[7]....
        /*00b4*/ 	.word	0xffffffff


	//   ....[8]....
        /*00b8*/ 	.word	0xffffffff


	//   ....[9]....
        /*00bc*/ 	.word	0xffffffff


	//   ....[10]....
        /*00c0*/ 	.word	0xffffffff


	//   ....[11]....
        /*00c4*/ 	.word	0xffffffff


	//   ....[12]....
        /*00c8*/ 	.word	0xffffffff


	//   ....[13]....
        /*00cc*/ 	.word	0xffffffff


	//   ....[14]....
        /*00d0*/ 	.word	0xffffffff


	//   ....[15]....
        /*00d4*/ 	.word	0xffffffff


	//   ....[16]....
        /*00d8*/ 	.word	0xffffffff


	//   ....[17]....
        /*00dc*/ 	.word	0xffffffff


	//   ....[18]....
        /*00e0*/ 	.word	0xffffffff


	//   ....[19]....
        /*00e4*/ 	.word	0xffffffff


	//   ....[20]....
        /*00e8*/ 	.word	0xffffffff


	//   ....[21]....
        /*00ec*/ 	.word	0xffffffff


	//   ....[22]....
        /*00f0*/ 	.word	0xffffffff


	//   ....[23]....
        /*00f4*/ 	.word	0xffffffff


	//   ....[24]....
        /*00f8*/ 	.word	0xffffffff


	//   ....[25]....
        /*00fc*/ 	.word	0xffffffff


	//   ....[26]....
        /*0100*/ 	.word	0xffffffff


	//   ....[27]....
        /*0104*/ 	.word	0xffffffff


	//   ....[28]....
        /*0108*/ 	.word	0xffffffff


	//   ....[29]....
        /*010c*/ 	.word	0xffffffff


	//   ....[30]....
        /*0110*/ 	.word	0xffffffff


	//   ....[31]....
        /*0114*/ 	.word	0xffffffff


	//   ....[32]....
        /*0118*/ 	.word	0xffffffff


	//   ....[33]....
        /*011c*/ 	.word	0xffffffff


	//   ....[34]....
        /*0120*/ 	.word	0xffffffff


	//   ....[35]....
        /*0124*/ 	.word	0xffffffff


	//   ....[36]....
        /*0128*/ 	.word	0xffffffff


	//   ....[37]....
        /*012c*/ 	.word	0xffffffff


	//   ....[38]....
        /*0130*/ 	.word	0xffffffff


	//   ....[39]....
        /*0134*/ 	.word	0xffffffff


	//   ....[40]....
        /*0138*/ 	.word	0xffffffff


	//   ....[41]....
        /*013c*/ 	.word	0xffffffff


	//   ....[42]....
        /*0140*/ 	.word	0xffffffff


	//   ....[43]....
        /*0144*/ 	.word	0xffffffff


	//   ....[44]....
        /*0148*/ 	.word	0xffffffff


	//   ....[45]....
        /*014c*/ 	.word	0xffffffff


	//   ....[46]....
        /*0150*/ 	.word	0xffffffff


	//   ....[47]....
        /*0154*/ 	.word	0xffffffff


	//   ....[48]....
        /*0158*/ 	.word	0xffffffff


	//   ....[49]....
        /*015c*/ 	.word	0xffffffff


	//   ....[50]....
        /*0160*/ 	.word	0xffffffff


	//   ....[51]....
        /*0164*/ 	.word	0xffffffff


	//   ....[52]....
        /*0168*/ 	.word	0xffffffff


	//   ....[53]....
        /*016c*/ 	.word	0xffffffff


	//   ....[54]....
        /*0170*/ 	.word	0xffffffff


	//   ....[55]....
        /*0174*/ 	.word	0xffffffff


	//   ....[56]....
        /*0178*/ 	.word	0xffffffff


	//   ....[57]....
        /*017c*/ 	.word	0xffffffff


	//   ....[58]....
        /*0180*/ 	.word	0xffffffff


	//   ....[59]....
        /*0184*/ 	.word	0xffffffff


	//   ....[60]....
        /*0188*/ 	.word	0xffffffff


	//   ....[61]....
        /*018c*/ 	.word	0xffffffff


	//   ....[62]....
        /*0190*/ 	.word	0xffffffff


	//   ....[63]....
        /*0194*/ 	.word	0xffffffff


	//   ....[64]....
        /*0198*/ 	.word	0xffffffff


	//   ....[65]....
        /*019c*/ 	.word	0xffffffff


	//   ....[66]....
        /*01a0*/ 	.word	0xffffffff


	//   ....[67]....
        /*01a4*/ 	.word	0xffffffff


	//   ....[68]....
        /*01a8*/ 	.word	0xffffffff


	//   ....[69]....
        /*01ac*/ 	.word	0xffffffff


	//   ....[70]....
        /*01b0*/ 	.word	0xffffffff


	//   ....[71]....
        /*01b4*/ 	.word	0xffffffff


	//   ....[72]....
        /*01b8*/ 	.word	0xffffffff


	//   ....[73]....
        /*01bc*/ 	.word	0xffffffff


	//   ....[74]....
        /*01c0*/ 	.word	0xffffffff


	//   ....[75]....
        /*01c4*/ 	.word	0xffffffff


	//   ....[76]....
        /*01c8*/ 	.word	0xffffffff


	//   ....[77]....
        /*01cc*/ 	.word	0xffffffff


	//   ....[78]....
        /*01d0*/ 	.word	0xffffffff


	//   ....[79]....
        /*01d4*/ 	.word	0xffffffff


	//   ....[80]....
        /*01d8*/ 	.word	0xffffffff


	//   ....[81]....
        /*01dc*/ 	.word	0xffffffff


	//   ....[82]....
        /*01e0*/ 	.word	0xffffffff


	//   ....[83]....
        /*01e4*/ 	.word	0xffffffff


	//   ....[84]....
        /*01e8*/ 	.word	0xffffffff


	//   ....[85]....
        /*01ec*/ 	.word	0xffffffff


	//   ....[86]....
        /*01f0*/ 	.word	0xffffffff


	//   ....[87]....
        /*01f4*/ 	.word	0xffffffff


	//   ....[88]....
        /*01f8*/ 	.word	0xffffffff


	//   ....[89]....
        /*01fc*/ 	.word	0xffffffff


	//   ....[90]....
        /*0200*/ 	.word	0xffffffff


	//   ....[91]....
        /*0204*/ 	.word	0xffffffff


	//   ....[92]....
        /*0208*/ 	.word	0xffffffff


	//   ....[93]....
        /*020c*/ 	.word	0xffffffff


	//   ....[94]....
        /*0210*/ 	.word	0xffffffff


	//   ....[95]....
        /*0214*/ 	.word	0xffffffff


	//   ....[96]....
        /*0218*/ 	.word	0xffffffff


	//   ....[97]....
        /*021c*/ 	.word	0xffffffff


	//   ....[98]....
        /*0220*/ 	.word	0xffffffff


	//   ....[99]....
        /*0224*/ 	.word	0xffffffff


	//   ....[100]....
        /*0228*/ 	.word	0xffffffff


	//   ....[101]....
        /*022c*/ 	.word	0xffffffff


	//   ....[102]....
        /*0230*/ 	.word	0xffffffff


	//   ....[103]....
        /*0234*/ 	.word	0xffffffff


	//   ....[104]....
        /*0238*/ 	.word	0xffffffff


	//   ....[105]....
        /*023c*/ 	.word	0xffffffff


	//   ....[106]....
        /*0240*/ 	.word	0xffffffff


	//   ....[107]....
        /*0244*/ 	.word	0xffffffff


	//   ....[108]....
        /*0248*/ 	.word	0xffffffff


	//   ....[109]....
        /*024c*/ 	.word	0xffffffff


	//   ....[110]....
        /*0250*/ 	.word	0xffffffff


	//   ....[111]....
        /*0254*/ 	.word	0xffffffff


	//   ....[112]....
        /*0258*/ 	.word	0xffffffff


	//   ....[113]....
        /*025c*/ 	.word	0xffffffff


	//   ....[114]....
        /*0260*/ 	.word	0xffffffff


	//   ....[115]....
        /*0264*/ 	.word	0xffffffff


	//   ....[116]....
        /*0268*/ 	.word	0xffffffff


	//   ....[117]....
        /*026c*/ 	.word	0xffffffff


	//   ....[118]....
        /*0270*/ 	.word	0xffffffff


	//   ....[119]....
        /*0274*/ 	.word	0xffffffff


	//   ....[120]....
        /*0278*/ 	.word	0xffffffff


	//   ....[121]....
        /*027c*/ 	.word	0xffffffff


	//   ....[122]....
        /*0280*/ 	.word	0xffffffff


	//   ....[123]....
        /*0284*/ 	.word	0xffffffff


	//   ....[124]....
        /*0288*/ 	.word	0xffffffff


	//   ....[125]....
        /*028c*/ 	.word	0xffffffff


	//   ....[126]....
        /*0290*/ 	.word	0xffffffff


	//   ....[127]....
        /*0294*/ 	.word	0xffffffff


	//   ....[128]....
        /*0298*/ 	.word	0xffffffff


	//   ....[129]....
        /*029c*/ 	.word	0xffffffff


	//   ....[130]....
        /*02a0*/ 	.word	0xffffffff


	//   ....[131]....
        /*02a4*/ 	.word	0xffffffff


	//   ....[132]....
        /*02a8*/ 	.word	0xffffffff


	//   ....[133]....
        /*02ac*/ 	.word	0xffffffff


	//   ....[134]....
        /*02b0*/ 	.word	0xffffffff


	//   ....[135]....
        /*02b4*/ 	.word	0xffffffff


	//   ....[136]....
        /*02b8*/ 	.word	0xffffffff


	//   ....[137]....
        /*02bc*/ 	.word	0xffffffff


	//   ....[138]....
        /*02c0*/ 	.word	0xffffffff


	//   ....[139]....
        /*02c4*/ 	.word	0xffffffff


	//   ....[140]....
        /*02c8*/ 	.word	0xffffffff


	//   ....[141]....
        /*02cc*/ 	.word	0xffffffff


	//   ....[142]....
        /*02d0*/ 	.word	0xffffffff


	//   ....[143]....
        /*02d4*/ 	.word	0xffffffff


	//   ....[144]....
        /*02d8*/ 	.word	0xffffffff


	//   ....[145]....
        /*02dc*/ 	.word	0xffffffff


	//   ....[146]....
        /*02e0*/ 	.word	0xffffffff


	//   ....[147]....
        /*02e4*/ 	.word	0xffffffff


	//   ....[148]....
        /*02e8*/ 	.word	0xffffffff


	//   ....[149]....
        /*02ec*/ 	.word	0xffffffff


	//   ....[150]....
        /*02f0*/ 	.word	0xffffffff


	//   ....[151]....
        /*02f4*/ 	.word	0xffffffff


	//   ....[152]....
        /*02f8*/ 	.word	0xffffffff


	//   ....[153]....
        /*02fc*/ 	.word	0xffffffff


	//   ....[154]....
        /*0300*/ 	.word	0xffffffff


	//   ....[155]....
        /*0304*/ 	.word	0xffffffff


	//   ....[156]....
        /*0308*/ 	.word	0xffffffff


	//   ....[157]....
        /*030c*/ 	.word	0xffffffff


	//   ....[158]....
        /*0310*/ 	.word	0xffffffff


	//   ....[159]....
        /*0314*/ 	.word	0xffffffff


	//   ....[160]....
        /*0318*/ 	.word	0xffffffff


	//   ....[161]....
        /*031c*/ 	.word	0xffffffff


	//   ....[162]....
        /*0320*/ 	.word	0xffffffff


	//   ....[163]....
        /*0324*/ 	.word	0xffffffff


	//   ....[164]....
        /*0328*/ 	.word	0xffffffff


	//   ....[165]....
        /*032c*/ 	.word	0xffffffff


	//   ....[166]....
        /*0330*/ 	.word	0xffffffff


	//   ....[167]....
        /*0334*/ 	.word	0xffffffff


	//   ....[168]....
        /*0338*/ 	.word	0xffffffff


	//   ....[169]....
        /*033c*/ 	.word	0xffffffff


	//   ....[170]....
        /*0340*/ 	.word	0xffffffff


	//   ....[171]....
        /*0344*/ 	.word	0xffffffff


	//   ....[172]....
        /*0348*/ 	.word	0xffffffff


	//   ....[173]....
        /*034c*/ 	.word	0xffffffff


	//   ....[174]....
        /*0350*/ 	.word	0xffffffff


	//   ....[175]....
        /*0354*/ 	.word	0xffffffff


	//   ....[176]....
        /*0358*/ 	.word	0xffffffff


	//   ....[177]....
        /*035c*/ 	.word	0xffffffff


	//   ....[178]....
        /*0360*/ 	.word	0xffffffff


	//   ....[179]....
        /*0364*/ 	.word	0xffffffff


	//   ....[180]....
        /*0368*/ 	.word	0xffffffff


	//   ....[181]....
        /*036c*/ 	.word	0xffffffff


	//   ....[182]....
        /*0370*/ 	.word	0xffffffff


	//   ....[183]....
        /*0374*/ 	.word	0xffffffff


	//   ....[184]....
        /*0378*/ 	.word	0xffffffff


	//   ....[185]....
        /*037c*/ 	.word	0xffffffff


	//   ....[186]....
        /*0380*/ 	.word	0xffffffff


	//   ....[187]....
        /*0384*/ 	.word	0xffffffff


	//   ....[188]....
        /*0388*/ 	.word	0xffffffff


	//   ....[189]....
        /*038c*/ 	.word	0xffffffff


	//   ....[190]....
        /*0390*/ 	.word	0xffffffff


	//   ....[191]....
        /*0394*/ 	.word	0xffffffff


	//   ....[192]....
        /*0398*/ 	.word	0xffffffff


	//   ....[193]....
        /*039c*/ 	.word	0xffffffff


	//   ....[194]....
        /*03a0*/ 	.word	0xffffffff


	//   ....[195]....
        /*03a4*/ 	.word	0xffffffff


	//   ....[196]....
        /*03a8*/ 	.word	0xffffffff


	//   ....[197]....
        /*03ac*/ 	.word	0xffffffff


	//   ....[198]....
        /*03b0*/ 	.word	0xffffffff


	//   ....[199]....
        /*03b4*/ 	.word	0xffffffff


	//   ....[200]....
        /*03b8*/ 	.word	0xffffffff


	//   ....[201]....
        /*03bc*/ 	.word	0xffffffff


	//   ....[202]....
        /*03c0*/ 	.word	0xffffffff


	//   ....[203]....
        /*03c4*/ 	.word	0xffffffff


	//   ....[204]....
        /*03c8*/ 	.word	0xffffffff


	//   ....[205]....
        /*03cc*/ 	.word	0xffffffff


	//   ....[206]....
        /*03d0*/ 	.word	0xffffffff


	//   ....[207]....
        /*03d4*/ 	.word	0xffffffff


	//   ....[208]....
        /*03d8*/ 	.word	0xffffffff


	//   ....[209]....
        /*03dc*/ 	.word	0xffffffff


	//   ....[210]....
        /*03e0*/ 	.word	0xffffffff


	//   ....[211]....
        /*03e4*/ 	.word	0xffffffff


	//   ....[212]....
        /*03e8*/ 	.word	0xffffffff


	//   ....[213]....
        /*03ec*/ 	.word	0xffffffff


	//   ....[214]....
        /*03f0*/ 	.word	0xffffffff


	//   ....[215]....
        /*03f4*/ 	.word	0xffffffff


	//   ....[216]....
        /*03f8*/ 	.word	0xffffffff


	//   ....[217]....
        /*03fc*/ 	.word	0xffffffff


	//   ....[218]....
        /*0400*/ 	.word	0xffffffff


	//   ....[219]....
        /*0404*/ 	.word	0xffffffff


	//   ....[220]....
        /*0408*/ 	.word	0xffffffff


	//   ....[221]....
        /*040c*/ 	.word	0xffffffff


	//   ....[222]....
        /*0410*/ 	.word	0xffffffff


	//   ....[223]....
        /*0414*/ 	.word	0xffffffff


	//   ....[224]....
        /*0418*/ 	.word	0xffffffff


	//   ....[225]....
        /*041c*/ 	.word	0xffffffff


	//   ....[226]....
        /*0420*/ 	.word	0xffffffff


	//   ....[227]....
        /*0424*/ 	.word	0xffffffff


	//   ....[228]....
        /*0428*/ 	.word	0xffffffff


	//   ....[229]....
        /*042c*/ 	.word	0xffffffff


	//   ....[230]....
        /*0430*/ 	.word	0xffffffff


	//   ....[231]....
        /*0434*/ 	.word	0xffffffff


	//   ....[232]....
        /*0438*/ 	.word	0xffffffff


	//   ....[233]....
        /*043c*/ 	.word	0xffffffff


	//   ....[234]....
        /*0440*/ 	.word	0xffffffff


	//   ....[235]....
        /*0444*/ 	.word	0xffffffff


	//   ....[236]....
        /*0448*/ 	.word	0xffffffff


	//   ....[237]....
        /*044c*/ 	.word	0xffffffff


	//   ....[238]....
        /*0450*/ 	.word	0xffffffff


	//   ....[239]....
        /*0454*/ 	.word	0xffffffff


	//   ....[240]....
        /*0458*/ 	.word	0xffffffff


	//   ....[241]....
        /*045c*/ 	.word	0xffffffff


	//   ....[242]....
        /*0460*/ 	.word	0xffffffff


	//   ....[243]....
        /*0464*/ 	.word	0xffffffff


	//   ....[244]....
        /*0468*/ 	.word	0xffffffff


	//   ....[245]....
        /*046c*/ 	.word	0xffffffff


	//   ....[246]....
        /*0470*/ 	.word	0xffffffff


	//   ....[247]....
        /*0474*/ 	.word	0xffffffff


	//   ....[248]....
        /*0478*/ 	.word	0xffffffff


	//   ....[249]....
        /*047c*/ 	.word	0xffffffff


	//   ....[250]....
        /*0480*/ 	.word	0xffffffff


	//   ....[251]....
        /*0484*/ 	.word	0xffffffff


	//   ....[252]....
        /*0488*/ 	.word	0xffffffff


	//   ....[253]....
        /*048c*/ 	.word	0xffffffff


	//   ....[254]....
        /*0490*/ 	.word	0xffffffff


	//   ....[255]....
        /*0494*/ 	.word	0xffffffff


	//   ....[0]....
        /*0498*/ 	.word	0xffffffff


	//   ....[1]....
        /*049c*/ 	.word	0xffffffff


	//   ....[2]....
        /*04a0*/ 	.word	0xffffffff


	//   ....[3]....
        /*04a4*/ 	.word	0xffffffff


	//   ....[4]....
        /*04a8*/ 	.word	0xffffffff


	//   ....[5]....
        /*04ac*/ 	.word	0xffffffff


	//   ....[6]....
        /*04b0*/ 	.word	0xffffffff


	//   ....[7]....
        /*04b4*/ 	.word	0xffffffff


	//   ....[8]....
        /*04b8*/ 	.word	0xffffffff


	//   ....[9]....
        /*04bc*/ 	.word	0xffffffff


	//   ....[10]....
        /*04c0*/ 	.word	0xffffffff


	//   ....[11]....
        /*04c4*/ 	.word	0xffffffff


	//   ....[12]....
        /*04c8*/ 	.word	0xffffffff


	//   ....[13]....
        /*04cc*/ 	.word	0xffffffff


	//   ....[14]....
        /*04d0*/ 	.word	0xffffffff


	//   ....[15]....
        /*04d4*/ 	.word	0xffffffff


	//   ....[16]....
        /*04d8*/ 	.word	0xffffffff


	//   ....[17]....
        /*04dc*/ 	.word	0xffffffff


	//   ....[18]....
        /*04e0*/ 	.word	0xffffffff


	//   ....[19]....
        /*04e4*/ 	.word	0xffffffff


	//   ....[20]....
        /*04e8*/ 	.word	0xffffffff


	//   ....[21]....
        /*04ec*/ 	.word	0xffffffff


	//   ....[22]....
        /*04f0*/ 	.word	0xffffffff


	//   ....[23]....
        /*04f4*/ 	.word	0xffffffff


	//   ....[24]....
        /*04f8*/ 	.word	0xffffffff


	//   ....[25]....
        /*04fc*/ 	.word	0xffffffff


	//   ....[26]....
        /*0500*/ 	.word	0xffffffff


	//   ....[27]....
        /*0504*/ 	.word	0xffffffff


	//   ....[28]....
        /*0508*/ 	.word	0xffffffff


	//   ....[29]....
        /*050c*/ 	.word	0xffffffff


	//   ....[30]....
        /*0510*/ 	.word	0xffffffff


	//   ....[31]....
        /*0514*/ 	.word	0xffffffff


	//   ....[32]....
        /*0518*/ 	.word	0xffffffff


	//   ....[33]....
        /*051c*/ 	.word	0xffffffff


	//   ....[34]....
        /*0520*/ 	.word	0xffffffff


	//   ....[35]....
        /*0524*/ 	.word	0xffffffff


	//   ....[36]....
        /*0528*/ 	.word	0xffffffff


	//   ....[37]....
        /*052c*/ 	.word	0xffffffff


	//   ....[38]....
        /*0530*/ 	.word	0xffffffff


	//   ....[39]....
        /*0534*/ 	.word	0xffffffff


	//   ....[40]....
        /*0538*/ 	.word	0xffffffff


	//   ....[41]....
        /*053c*/ 	.word	0xffffffff


	//   ....[42]....
        /*0540*/ 	.word	0xffffffff


	//   ....[43]....
        /*0544*/ 	.word	0xffffffff


	//   ....[44]....
        /*0548*/ 	.word	0xffffffff


	//   ....[45]....
        /*054c*/ 	.word	0xffffffff


	//   ....[46]....
        /*0550*/ 	.word	0xffffffff


	//   ....[47]....
        /*0554*/ 	.word	0xffffffff


	//   ....[48]....
        /*0558*/ 	.word	0xffffffff


	//   ....[49]....
        /*055c*/ 	.word	0xffffffff


	//   ....[50]....
        /*0560*/ 	.word	0xffffffff


	//   ....[51]....
        /*0564*/ 	.word	0xffffffff


	//   ....[52]....
        /*0568*/ 	.word	0xffffffff


	//   ....[53]....
        /*056c*/ 	.word	0xffffffff


	//   ....[54]....
        /*0570*/ 	.word	0xffffffff


	//   ....[55]....
        /*0574*/ 	.word	0xffffffff


	//   ....[56]....
        /*0578*/ 	.word	0xffffffff


	//   ....[57]....
        /*057c*/ 	.word	0xffffffff


	//   ....[58]....
        /*0580*/ 	.word	0xffffffff


	//   ....[59]....
        /*0584*/ 	.word	0xffffffff


	//   ....[60]....
        /*0588*/ 	.word	0xffffffff


	//   ....[61]....
        /*058c*/ 	.word	0xffffffff


	//   ....[62]....
        /*0590*/ 	.word	0xffffffff


	//   ....[63]....
        /*0594*/ 	.word	0xffffffff


	//   ....[64]....
        /*0598*/ 	.word	0xffffffff


	//   ....[65]....
        /*059c*/ 	.word	0xffffffff


	//   ....[66]....
        /*05a0*/ 	.word	0xffffffff


	//   ....[67]....
        /*05a4*/ 	.word	0xffffffff


	//   ....[68]....
        /*05a8*/ 	.word	0xffffffff


	//   ....[69]....
        /*05ac*/ 	.word	0xffffffff


	//   ....[70]....
        /*05b0*/ 	.word	0xffffffff


	//   ....[71]....
        /*05b4*/ 	.word	0xffffffff


	//   ....[72]....
        /*05b8*/ 	.word	0xffffffff


	//   ....[73]....
        /*05bc*/ 	.word	0xffffffff


	//   ....[74]....
        /*05c0*/ 	.word	0xffffffff


	//   ....[75]....
        /*05c4*/ 	.word	0xffffffff


	//   ....[76]....
        /*05c8*/ 	.word	0xffffffff


	//   ....[77]....
        /*05cc*/ 	.word	0xffffffff


	//   ....[78]....
        /*05d0*/ 	.word	0xffffffff


	//   ....[79]....
        /*05d4*/ 	.word	0xffffffff


	//   ....[80]....
        /*05d8*/ 	.word	0xffffffff


	//   ....[81]....
        /*05dc*/ 	.word	0xffffffff


	//   ....[82]....
        /*05e0*/ 	.word	0xffffffff


	//   ....[83]....
        /*05e4*/ 	.word	0xffffffff


	//   ....[84]....
        /*05e8*/ 	.word	0xffffffff


	//   ....[85]....
        /*05ec*/ 	.word	0xffffffff


	//   ....[86]....
        /*05f0*/ 	.word	0xffffffff


	//   ....[87]....
        /*05f4*/ 	.word	0xffffffff


	//   ....[88]....
        /*05f8*/ 	.word	0xffffffff


	//   ....[89]....
        /*05fc*/ 	.word	0xffffffff


	//   ....[90]....
        /*0600*/ 	.word	0xffffffff


	//   ....[91]....
        /*0604*/ 	.word	0xffffffff


	//   ....[92]....
        /*0608*/ 	.word	0xffffffff


	//   ....[93]....
        /*060c*/ 	.word	0xffffffff


	//   ....[94]....
        /*0610*/ 	.word	0xffffffff


	//   ....[95]....
        /*0614*/ 	.word	0xffffffff


	//   ....[96]....
        /*0618*/ 	.word	0xffffffff


	//   ....[97]....
        /*061c*/ 	.word	0xffffffff


	//   ....[98]....
        /*0620*/ 	.word	0xffffffff


	//   ....[99]....
        /*0624*/ 	.word	0xffffffff


	//   ....[100]....
        /*0628*/ 	.word	0xffffffff


	//   ....[101]....
        /*062c*/ 	.word	0xffffffff


	//   ....[102]....
        /*0630*/ 	.word	0xffffffff


	//   ....[103]....
        /*0634*/ 	.word	0xffffffff


	//   ....[104]....
        /*0638*/ 	.word	0xffffffff


	//   ....[105]....
        /*063c*/ 	.word	0xffffffff


	//   ....[106]....
        /*0640*/ 	.word	0xffffffff


	//   ....[107]....
        /*0644*/ 	.word	0xffffffff


	//   ....[108]....
        /*0648*/ 	.word	0xffffffff


	//   ....[109]....
        /*064c*/ 	.word	0xffffffff


	//   ....[110]....
        /*0650*/ 	.word	0xffffffff


	//   ....[111]....
        /*0654*/ 	.word	0xffffffff


	//   ....[112]....
        /*0658*/ 	.word	0xffffffff


	//   ....[113]....
        /*065c*/ 	.word	0xffffffff


	//   ....[114]....
        /*0660*/ 	.word	0xffffffff


	//   ....[115]....
        /*0664*/ 	.word	0xffffffff


	//   ....[116]....
        /*0668*/ 	.word	0xffffffff


	//   ....[117]....
        /*066c*/ 	.word	0xffffffff


	//   ....[118]....
        /*0670*/ 	.word	0xffffffff


	//   ....[119]....
        /*0674*/ 	.word	0xffffffff


	//   ....[120]....
        /*0678*/ 	.word	0xffffffff


	//   ....[121]....
        /*067c*/ 	.word	0xffffffff


	//   ....[122]....
        /*0680*/ 	.word	0xffffffff


	//   ....[123]....
        /*0684*/ 	.word	0xffffffff


	//   ....[124]....
        /*0688*/ 	.word	0xffffffff


	//   ....[125]....
        /*068c*/ 	.word	0xffffffff


	//   ....[126]....
        /*0690*/ 	.word	0xffffffff


	//   ....[127]....
        /*0694*/ 	.word	0xffffffff


	//   ....[128]....
        /*0698*/ 	.word	0xffffffff


	//   ....[129]....
        /*069c*/ 	.word	0xffffffff


	//   ....[130]....
        /*06a0*/ 	.word	0xffffffff


	//   ....[131]....
        /*06a4*/ 	.word	0xffffffff


	//   ....[132]....
        /*06a8*/ 	.word	0xffffffff


	//   ....[133]....
        /*06ac*/ 	.word	0xffffffff


	//   ....[134]....
        /*06b0*/ 	.word	0xffffffff


	//   ....[135]....
        /*06b4*/ 	.word	0xffffffff


	//   ....[136]....
        /*06b8*/ 	.word	0xffffffff


	//   ....[137]....
        /*06bc*/ 	.word	0xffffffff


	//   ....[138]....
        /*06c0*/ 	.word	0xffffffff


	//   ....[139]....
        /*06c4*/ 	.word	0xffffffff


	//   ....[140]....
        /*06c8*/ 	.word	0xffffffff


	//   ....[141]....
        /*06cc*/ 	.word	0xffffffff


	//   ....[142]....
        /*06d0*/ 	.word	0xffffffff


	//   ....[143]....
        /*06d4*/ 	.word	0xffffffff


	//   ....[144]....
        /*06d8*/ 	.word	0xffffffff


	//   ....[145]....
        /*06dc*/ 	.word	0xffffffff


	//   ....[146]....
        /*06e0*/ 	.word	0xffffffff


	//   ....[147]....
        /*06e4*/ 	.word	0xffffffff


	//   ....[148]....
        /*06e8*/ 	.word	0xffffffff


	//   ....[149]....
        /*06ec*/ 	.word	0xffffffff


	//   ....[150]....
        /*06f0*/ 	.word	0xffffffff


	//   ....[151]....
        /*06f4*/ 	.word	0xffffffff


	//   ....[152]....
        /*06f8*/ 	.word	0xffffffff


	//   ....[153]....
        /*06fc*/ 	.word	0xffffffff


	//   ....[154]....
        /*0700*/ 	.word	0xffffffff


	//   ....[155]....
        /*0704*/ 	.word	0xffffffff


	//   ....[156]....
        /*0708*/ 	.word	0xffffffff


	//   ....[157]....
        /*070c*/ 	.word	0xffffffff


	//   ....[158]....
        /*0710*/ 	.word	0xffffffff


	//   ....[159]....
        /*0714*/ 	.word	0xffffffff


	//   ....[160]....
        /*0718*/ 	.word	0xffffffff


	//   ....[161]....
        /*071c*/ 	.word	0xffffffff


	//   ....[162]....
        /*0720*/ 	.word	0xffffffff


	//   ....[163]....
        /*0724*/ 	.word	0xffffffff


	//   ....[164]....
        /*0728*/ 	.word	0xffffffff


	//   ....[165]....
        /*072c*/ 	.word	0xffffffff


	//   ....[166]....
        /*0730*/ 	.word	0xffffffff


	//   ....[167]....
        /*0734*/ 	.word	0xffffffff


	//   ....[168]....
        /*0738*/ 	.word	0xffffffff


	//   ....[169]....
        /*073c*/ 	.word	0xffffffff


	//   ....[170]....
        /*0740*/ 	.word	0xffffffff


	//   ....[171]....
        /*0744*/ 	.word	0xffffffff


	//   ....[172]....
        /*0748*/ 	.word	0xffffffff


	//   ....[173]....
        /*074c*/ 	.word	0xffffffff


	//   ....[174]....
        /*0750*/ 	.word	0xffffffff


	//   ....[175]....
        /*0754*/ 	.word	0xffffffff


	//   ....[176]....
        /*0758*/ 	.word	0xffffffff


	//   ....[177]....
        /*075c*/ 	.word	0xffffffff


	//   ....[178]....
        /*0760*/ 	.word	0xffffffff


	//   ....[179]....
        /*0764*/ 	.word	0xffffffff


	//   ....[180]....
        /*0768*/ 	.word	0xffffffff


	//   ....[181]....
        /*076c*/ 	.word	0xffffffff


	//   ....[182]....
        /*0770*/ 	.word	0xffffffff


	//   ....[183]....
        /*0774*/ 	.word	0xffffffff


	//   ....[184]....
        /*0778*/ 	.word	0xffffffff


	//   ....[185]....
        /*077c*/ 	.word	0xffffffff


	//   ....[186]....
        /*0780*/ 	.word	0xffffffff


	//   ....[187]....
        /*0784*/ 	.word	0xffffffff


	//   ....[188]....
        /*0788*/ 	.word	0xffffffff


	//   ....[189]....
        /*078c*/ 	.word	0xffffffff


	//   ....[190]....
        /*0790*/ 	.word	0xffffffff


	//   ....[191]....
        /*0794*/ 	.word	0xffffffff


	//   ....[192]....
        /*0798*/ 	.word	0xffffffff


	//   ....[193]....
        /*079c*/ 	.word	0xffffffff


	//   ....[194]....
        /*07a0*/ 	.word	0xffffffff


	//   ....[195]....
        /*07a4*/ 	.word	0xffffffff


	//   ....[196]....
        /*07a8*/ 	.word	0xffffffff


	//   ....[197]....
        /*07ac*/ 	.word	0xffffffff


	//   ....[198]....
        /*07b0*/ 	.word	0xffffffff


	//   ....[199]....
        /*07b4*/ 	.word	0xffffffff


	//   ....[200]....
        /*07b8*/ 	.word	0xffffffff


	//   ....[201]....
        /*07bc*/ 	.word	0xffffffff


	//   ....[202]....
        /*07c0*/ 	.word	0xffffffff


	//   ....[203]....
        /*07c4*/ 	.word	0xffffffff


	//   ....[204]....
        /*07c8*/ 	.word	0xffffffff


	//   ....[205]....
        /*07cc*/ 	.word	0xffffffff


	//   ....[206]....
        /*07d0*/ 	.word	0xffffffff


	//   ....[207]....
        /*07d4*/ 	.word	0xffffffff


	//   ....[208]....
        /*07d8*/ 	.word	0xffffffff


	//   ....[209]....
        /*07dc*/ 	.word	0xffffffff


	//   ....[210]....
        /*07e0*/ 	.word	0xffffffff


	//   ....[211]....
        /*07e4*/ 	.word	0xffffffff


	//   ....[212]....
        /*07e8*/ 	.word	0xffffffff


	//   ....[213]....
        /*07ec*/ 	.word	0xffffffff


	//   ....[214]....
        /*07f0*/ 	.word	0xffffffff


	//   ....[215]....
        /*07f4*/ 	.word	0xffffffff


	//   ....[216]....
        /*07f8*/ 	.word	0xffffffff


	//   ....[217]....
        /*07fc*/ 	.word	0xffffffff


	//   ....[218]....
        /*0800*/ 	.word	0xffffffff


	//   ....[219]....
        /*0804*/ 	.word	0xffffffff


	//   ....[220]....
        /*0808*/ 	.word	0xffffffff


	//   ....[221]....
        /*080c*/ 	.word	0xffffffff


	//   ....[222]....
        /*0810*/ 	.word	0xffffffff


	//   ....[223]....
        /*0814*/ 	.word	0xffffffff


	//   ....[224]....
        /*0818*/ 	.word	0xffffffff


	//   ....[225]....
        /*081c*/ 	.word	0xffffffff


	//   ....[226]....
        /*0820*/ 	.word	0xffffffff


	//   ....[227]....
        /*0824*/ 	.word	0xffffffff


	//   ....[228]....
        /*0828*/ 	.word	0xffffffff


	//   ....[229]....
        /*082c*/ 	.word	0xffffffff


	//   ....[230]....
        /*0830*/ 	.word	0xffffffff


	//   ....[231]....
        /*0834*/ 	.word	0xffffffff


	//   ....[232]....
        /*0838*/ 	.word	0xffffffff


	//   ....[233]....
        /*083c*/ 	.word	0xffffffff


	//   ....[234]....
        /*0840*/ 	.word	0xffffffff


	//   ....[235]....
        /*0844*/ 	.word	0xffffffff


	//   ....[236]....
        /*0848*/ 	.word	0xffffffff


	//   ....[237]....
        /*084c*/ 	.word	0xffffffff


	//   ....[238]....
        /*0850*/ 	.word	0xffffffff


	//   ....[239]....
        /*0854*/ 	.word	0x0500005b


	//   ....[240]....
        /*0858*/ 	.word	0x0500005b


	//   ....[241]....
        /*085c*/ 	.word	0x0500005b


	//   ....[242]....
        /*0860*/ 	.word	0x0500005b


	//   ....[243]....
        /*0864*/ 	.word	0x0500005b


	//   ....[244]....
        /*0868*/ 	.word	0x0500005b


	//   ....[245]....
        /*086c*/ 	.word	0x0500005b


	//   ....[246]....
        /*0870*/ 	.word	0x0500005b


	//   ....[247]....
        /*0874*/ 	.word	0x0500005b


	//   ....[248]....
        /*0878*/ 	.word	0x0500005b


	//   ....[249]....
        /*087c*/ 	.word	0x0500005b


	//   ....[250]....
        /*0880*/ 	.word	0x0500005b


	//   ....[251]....
        /*0884*/ 	.word	0x0500005b


	//   ....[252]....
        /*0888*/ 	.word	0x0500005b


	//   ....[253]....
        /*088c*/ 	.word	0x0500005b


	//   ....[254]....
        /*0890*/ 	.word	0x0500005b


	//   ....[255]....
        /*0894*/ 	.word	0x0500005b


	//   ....[0]....
        /*0898*/ 	.word	0x0500005b


	//   ....[1]....
        /*089c*/ 	.word	0x0500005b


	//   ....[2]....
        /*08a0*/ 	.word	0x0500005b


	//   ....[3]....
        /*08a4*/ 	.word	0x0500005b


	//   ....[4]....
        /*08a8*/ 	.word	0x0500005b


	//   ....[5]....
        /*08ac*/ 	.word	0x0500005b


	//   ....[6]....
        /*08b0*/ 	.word	0x0500005b


	//   ....[7]....
        /*08b4*/ 	.word	0x0500005b


	//   ....[8]....
        /*08b8*/ 	.word	0x0500005b


	//   ....[9]....
        /*08bc*/ 	.word	0x0500005b


	//   ....[10]....
        /*08c0*/ 	.word	0x0500005b


	//   ....[11]....
        /*08c4*/ 	.word	0x0500005b


	//   ....[12]....
        /*08c8*/ 	.word	0x0500005b


	//   ....[13]....
        /*08cc*/ 	.word	0x0500005b


	//   ....[14]....
        /*08d0*/ 	.word	0x0500005b


	//   ....[15]....
        /*08d4*/ 	.word	0x0500005b


	//   ....[16]....
        /*08d8*/ 	.word	0x0500005b


	//   ....[17]....
        /*08dc*/ 	.word	0x0500005b


	//   ....[18]....
        /*08e0*/ 	.word	0x0500005b


	//   ....[19]....
        /*08e4*/ 	.word	0x0500005b


	//   ....[20]....
        /*08e8*/ 	.word	0x0500005b


	//   ....[21]....
        /*08ec*/ 	.word	0x0500005b


	//   ....[22]....
        /*08f0*/ 	.word	0x0500005b


	//   ....[23]....
        /*08f4*/ 	.word	0x0500005b


	//   ....[24]....
        /*08f8*/ 	.word	0x0500005b


	//   ....[25]....
        /*08fc*/ 	.word	0x0500005b


	//   ....[26]....
        /*0900*/ 	.word	0x0500005b


	//   ....[27]....
        /*0904*/ 	.word	0x0500005b


	//   ....[28]....
        /*0908*/ 	.word	0x0500005b


	//   ....[29]....
        /*090c*/ 	.word	0x0500005b


	//   ....[30]....
        /*0910*/ 	.word	0x0500005b


	//   ....[31]....
        /*0914*/ 	.word	0x0500005b


	//   ....[32]....
        /*0918*/ 	.word	0x0500005b


	//   ....[33]....
        /*091c*/ 	.word	0x0500005b


	//   ....[34]....
        /*0920*/ 	.word	0x0500005b


	//   ....[35]....
        /*0924*/ 	.word	0x0500005b


	//   ....[36]....
        /*0928*/ 	.word	0x0500005b


	//   ....[37]....
        /*092c*/ 	.word	0x0500005b


	//   ....[38]....
        /*0930*/ 	.word	0x0500005b


	//   ....[39]....
        /*0934*/ 	.word	0x0500005b


	//   ....[40]....
        /*0938*/ 	.word	0x0500005b


	//   ....[41]....
        /*093c*/ 	.word	0x0500005b


	//   ....[42]....
        /*0940*/ 	.word	0x0500005b


	//   ....[43]....
        /*0944*/ 	.word	0x0500005b


	//   ....[44]....
        /*0948*/ 	.word	0x0500005b


	//   ....[45]....
        /*094c*/ 	.word	0x0500005b


	//   ....[46]....
        /*0950*/ 	.word	0x0500005b


	//   ....[47]....
        /*0954*/ 	.word	0x0500005b


	//   ....[48]....
        /*0958*/ 	.word	0x0500005b


	//   ....[49]....
        /*095c*/ 	.word	0x0500005b


	//   ....[50]....
        /*0960*/ 	.word	0x0500005b


	//   ....[51]....
        /*0964*/ 	.word	0x0500005b


	//   ....[52]....
        /*0968*/ 	.word	0x0500005b


	//   ....[53]....
        /*096c*/ 	.word	0x0500005b


	//   ....[54]....
        /*0970*/ 	.word	0x0500005b


	//   ....[55]....
        /*0974*/ 	.word	0x0500005b


	//   ....[56]....
        /*0978*/ 	.word	0x0500005b


	//   ....[57]....
        /*097c*/ 	.word	0x0500005b


	//   ....[58]....
        /*0980*/ 	.word	0x0500005b


	//   ....[59]....
        /*0984*/ 	.word	0x0500005b


	//   ....[60]....
        /*0988*/ 	.word	0x0500005b


	//   ....[61]....
        /*098c*/ 	.word	0x0500005b


	//   ....[62]....
        /*0990*/ 	.word	0x0500005b


	//   ....[63]....
        /*0994*/ 	.word	0x0500005b


	//   ....[64]....
        /*0998*/ 	.word	0x0500005b


	//   ....[65]....
        /*099c*/ 	.word	0x0500005b


	//   ....[66]....
        /*09a0*/ 	.word	0x0500005b


	//   ....[67]....
        /*09a4*/ 	.word	0x0500005b


	//   ....[68]....
        /*09a8*/ 	.word	0x0500005b


	//   ....[69]....
        /*09ac*/ 	.word	0x0500005b


	//   ....[70]....
        /*09b0*/ 	.word	0x0500005b


	//   ....[71]....
        /*09b4*/ 	.word	0x0500005b


	//   ....[72]....
        /*09b8*/ 	.word	0x0500005b


	//   ....[73]....
        /*09bc*/ 	.word	0x0500005b


	//   ....[74]....
        /*09c0*/ 	.word	0x0500005b


	//   ....[75]....
        /*09c4*/ 	.word	0x0500005b


	//   ....[76]....
        /*09c8*/ 	.word	0x0500005b


	//   ....[77]....
        /*09cc*/ 	.word	0x0500005b


	//   ....[78]....
        /*09d0*/ 	.word	0x0500005b


	//   ....[79]....
        /*09d4*/ 	.word	0x0500005b


	//   ....[80]....
        /*09d8*/ 	.word	0x0500005b


	//   ....[81]....
        /*09dc*/ 	.word	0x0500005b


	//   ....[82]....
        /*09e0*/ 	.word	0x0500005b


	//   ....[83]....
        /*09e4*/ 	.word	0x0500005b


	//   ....[84]....
        /*09e8*/ 	.word	0x0500005b


	//   ....[85]....
        /*09ec*/ 	.word	0x0500005b


	//   ....[86]....
        /*09f0*/ 	.word	0x0500005b


	//   ....[87]....
        /*09f4*/ 	.word	0x0500005b


	//   ....[88]....
        /*09f8*/ 	.word	0x0500005b


	//   ....[89]....
        /*09fc*/ 	.word	0x0500005b


	//   ....[90]....
        /*0a00*/ 	.word	0x0500005b


	//   ....[91]....
        /*0a04*/ 	.word	0x0500005b


	//   ....[92]....
        /*0a08*/ 	.word	0x0500005b


	//   ....[93]....
        /*0a0c*/ 	.word	0x0500005b


	//   ....[94]....
        /*0a10*/ 	.word	0x0500005b


	//   ....[95]....
        /*0a14*/ 	.word	0x0500005b


	//   ....[96]....
        /*0a18*/ 	.word	0x0500005b


	//   ....[97]....
        /*0a1c*/ 	.word	0x0500005b


	//   ....[98]....
        /*0a20*/ 	.word	0x0500005b


	//   ....[99]....
        /*0a24*/ 	.word	0x0500005b


	//   ....[100]....
        /*0a28*/ 	.word	0x0500005b


	//   ....[101]....
        /*0a2c*/ 	.word	0x0500005b


	//   ....[102]....
        /*0a30*/ 	.word	0x0500005b


	//   ....[103]....
        /*0a34*/ 	.word	0x0500005b


	//   ....[104]....
        /*0a38*/ 	.word	0x0500005b


	//   ....[105]....
        /*0a3c*/ 	.word	0x0500005b


	//   ....[106]....
        /*0a40*/ 	.word	0x0500005b


	//   ....[107]....
        /*0a44*/ 	.word	0x0500005b


	//   ....[108]....
        /*0a48*/ 	.word	0x0500005b


	//   ....[109]....
        /*0a4c*/ 	.word	0x0500005b


	//   ....[110]....
        /*0a50*/ 	.word	0x0500005b


	//   ....[111]....
        /*0a54*/ 	.word	0x0500005b


	//   ....[112]....
        /*0a58*/ 	.word	0x0500005b


	//   ....[113]....
        /*0a5c*/ 	.word	0x0500005b


	//   ....[114]....
        /*0a60*/ 	.word	0x0500005b


	//   ....[115]....
        /*0a64*/ 	.word	0x0500005b


	//   ....[116]....
        /*0a68*/ 	.word	0x0500005b


	//   ....[117]....
        /*0a6c*/ 	.word	0x0500005b


	//   ....[118]....
        /*0a70*/ 	.word	0x0500005b


	//   ....[119]....
        /*0a74*/ 	.word	0x0500005b


	//   ....[120]....
        /*0a78*/ 	.word	0x0500005b


	//   ....[121]....
        /*0a7c*/ 	.word	0x0500005b


	//   ....[122]....
        /*0a80*/ 	.word	0x0500005b


	//   ....[123]....
        /*0a84*/ 	.word	0x0500005b


	//   ....[124]....
        /*0a88*/ 	.word	0x0500005b


	//   ....[125]....
        /*0a8c*/ 	.word	0x0500005b


	//   ....[126]....
        /*0a90*/ 	.word	0x0500005b


	//   ....[127]....
        /*0a94*/ 	.word	0x0500005b


	//   ....[128]....
        /*0a98*/ 	.word	0x0500005b


	//   ....[129]....
        /*0a9c*/ 	.word	0x0500005b


	//   ....[130]....
        /*0aa0*/ 	.word	0x0500005b


	//   ....[131]....
        /*0aa4*/ 	.word	0x0500005b


	//   ....[132]....
        /*0aa8*/ 	.word	0x0500005b


	//   ....[133]....
        /*0aac*/ 	.word	0x0500005b


	//   ....[134]....
        /*0ab0*/ 	.word	0x0500005b


	//   ....[135]....
        /*0ab4*/ 	.word	0x0500005b


	//   ....[136]....
        /*0ab8*/ 	.word	0x0500005b


	//   ....[137]....
        /*0abc*/ 	.word	0x0500005b


	//   ....[138]....
        /*0ac0*/ 	.word	0x0500005b


	//   ....[139]....
        /*0ac4*/ 	.word	0x0500005b


	//   ....[140]....
        /*0ac8*/ 	.word	0x0500005b


	//   ....[141]....
        /*0acc*/ 	.word	0x0500005b


	//   ....[142]....
        /*0ad0*/ 	.word	0x0500005b


	//   ....[143]....
        /*0ad4*/ 	.word	0x0500005b


	//   ....[144]....
        /*0ad8*/ 	.word	0x0500005b


	//   ....[145]....
        /*0adc*/ 	.word	0x0500005b


	//   ....[146]....
        /*0ae0*/ 	.word	0x0500005b


	//   ....[147]....
        /*0ae4*/ 	.word	0x0500005b


	//   ....[148]....
        /*0ae8*/ 	.word	0x0500005b


	//   ....[149]....
        /*0aec*/ 	.word	0x0500005b


	//   ....[150]....
        /*0af0*/ 	.word	0x0500005b


	//   ....[151]....
        /*0af4*/ 	.word	0x0500005b


	//   ....[152]....
        /*0af8*/ 	.word	0x0500005b


	//   ....[153]....
        /*0afc*/ 	.word	0x0500005b


	//   ....[154]....
        /*0b00*/ 	.word	0x0500005b


	//   ....[155]....
        /*0b04*/ 	.word	0x0500005b


	//   ....[156]....
        /*0b08*/ 	.word	0x0500005b


	//   ....[157]....
        /*0b0c*/ 	.word	0x0500005b


	//   ....[158]....
        /*0b10*/ 	.word	0x0500005b


	//   ....[159]....
        /*0b14*/ 	.word	0x0500005b


	//   ....[160]....
        /*0b18*/ 	.word	0x0500005b


	//   ....[161]....
        /*0b1c*/ 	.word	0x0500005b


	//   ....[162]....
        /*0b20*/ 	.word	0x0500005b


	//   ....[163]....
        /*0b24*/ 	.word	0x0500005b


	//   ....[164]....
        /*0b28*/ 	.word	0x0500005b


	//   ....[165]....
        /*0b2c*/ 	.word	0x0500005b


	//   ....[166]....
        /*0b30*/ 	.word	0x0500005b


	//   ....[167]....
        /*0b34*/ 	.word	0x0500005b


	//   ....[168]....
        /*0b38*/ 	.word	0x0500005b


	//   ....[169]....
        /*0b3c*/ 	.word	0x0500005b


	//   ....[170]....
        /*0b40*/ 	.word	0x0500005b


	//   ....[171]....
        /*0b44*/ 	.word	0x0500005b


	//   ....[172]....
        /*0b48*/ 	.word	0x0500005b


	//   ....[173]....
        /*0b4c*/ 	.word	0x0500005b


	//   ....[174]....
        /*0b50*/ 	.word	0x0500005b


	//   ....[175]....
        /*0b54*/ 	.word	0x0500005b


	//   ....[176]....
        /*0b58*/ 	.word	0x0500005b


	//   ....[177]....
        /*0b5c*/ 	.word	0x0500005b


	//   ....[178]....
        /*0b60*/ 	.word	0x0500005b


	//   ....[179]....
        /*0b64*/ 	.word	0x0500005b


	//   ....[180]....
        /*0b68*/ 	.word	0x0500005b


	//   ....[181]....
        /*0b6c*/ 	.word	0x0500005b


	//   ....[182]....
        /*0b70*/ 	.word	0x0500005b


	//   ....[183]....
        /*0b74*/ 	.word	0x0500005b


	//   ....[184]....
        /*0b78*/ 	.word	0x0500005b


	//   ....[185]....
        /*0b7c*/ 	.word	0x0500005b


	//   ....[186]....
        /*0b80*/ 	.word	0x0500005b


	//   ....[187]....
        /*0b84*/ 	.word	0x0500005b


	//   ....[188]....
        /*0b88*/ 	.word	0x0500005b


	//   ....[189]....
        /*0b8c*/ 	.word	0x0500005b


	//   ....[190]....
        /*0b90*/ 	.word	0x0500005b


	//   ....[191]....
        /*0b94*/ 	.word	0x0500005b


	//   ....[192]....
        /*0b98*/ 	.word	0x0500005b


	//   ....[193]....
        /*0b9c*/ 	.word	0x0500005b


	//   ....[194]....
        /*0ba0*/ 	.word	0x0500005b


	//   ....[195]....
        /*0ba4*/ 	.word	0x0500005b


	//   ....[196]....
        /*0ba8*/ 	.word	0x0500005b


	//   ....[197]....
        /*0bac*/ 	.word	0x0500005b


	//   ....[198]....
        /*0bb0*/ 	.word	0x0500005b


	//   ....[199]....
        /*0bb4*/ 	.word	0x0500005b


	//   ....[200]....
        /*0bb8*/ 	.word	0x0500005b


	//   ....[201]....
        /*0bbc*/ 	.word	0x0500005b


	//   ....[202]....
        /*0bc0*/ 	.word	0x0500005b


	//   ....[203]....
        /*0bc4*/ 	.word	0x0500005b


	//   ....[204]....
        /*0bc8*/ 	.word	0x0500005b


	//   ....[205]....
        /*0bcc*/ 	.word	0x0500005b


	//   ....[206]....
        /*0bd0*/ 	.word	0x0500005b


	//   ....[207]....
        /*0bd4*/ 	.word	0x0500005b


	//   ....[208]....
        /*0bd8*/ 	.word	0x0500005b


	//   ....[209]....
        /*0bdc*/ 	.word	0x0500005b


	//   ....[210]....
        /*0be0*/ 	.word	0x0500005b


	//   ....[211]....
        /*0be4*/ 	.word	0x0500005b


	//   ....[212]....
        /*0be8*/ 	.word	0x0500005b


	//   ....[213]....
        /*0bec*/ 	.word	0x0500005b


	//   ....[214]....
        /*0bf0*/ 	.word	0x0500005b


	//   ....[215]....
        /*0bf4*/ 	.word	0x0500005b


	//   ....[216]....
        /*0bf8*/ 	.word	0x0500005b


	//   ....[217]....
        /*0bfc*/ 	.word	0x0500005b


	//   ....[218]....
        /*0c00*/ 	.word	0x0500005b


	//   ....[219]....
        /*0c04*/ 	.word	0x0500005b


	//   ....[220]....
        /*0c08*/ 	.word	0x0500005b


	//   ....[221]....
        /*0c0c*/ 	.word	0x0500005b


	//   ....[222]....
        /*0c10*/ 	.word	0x0500005b


	//   ....[223]....
        /*0c14*/ 	.word	0x0500005b


	//   ....[224]....
        /*0c18*/ 	.word	0x0500005b


	//   ....[225]....
        /*0c1c*/ 	.word	0x0500005b


	//   ....[226]....
        /*0c20*/ 	.word	0x0500005b


	//   ....[227]....
        /*0c24*/ 	.word	0x0500005b


	//   ....[228]....
        /*0c28*/ 	.word	0x0500005b


	//   ....[229]....
        /*0c2c*/ 	.word	0x0500005b


	//   ....[230]....
        /*0c30*/ 	.word	0x0500005b


	//   ....[231]....
        /*0c34*/ 	.word	0x0500005b


	//   ....[232]....
        /*0c38*/ 	.word	0x0500005b


	//   ....[233]....
        /*0c3c*/ 	.word	0x0500005b


	//   ....[234]....
        /*0c40*/ 	.word	0x0500005b


	//   ....[235]....
        /*0c44*/ 	.word	0x0500005b


	//   ....[236]....
        /*0c48*/ 	.word	0x0500005b


	//   ....[237]....
        /*0c4c*/ 	.word	0x0500005b


	//   ....[238]....
        /*0c50*/ 	.word	0x0500005b


	//   ....[239]....
        /*0c54*/ 	.word	0x0500005b


	//   ....[240]....
        /*0c58*/ 	.word	0x0500005b


	//   ....[241]....
        /*0c5c*/ 	.word	0x0500005b


	//   ....[242]....
        /*0c60*/ 	.word	0x0500005b


	//   ....[243]....
        /*0c64*/ 	.word	0x0500005b


	//   ....[244]....
        /*0c68*/ 	.word	0x0500005b


	//   ....[245]....
        /*0c6c*/ 	.word	0x0500005b


	//   ....[246]....
        /*0c70*/ 	.word	0x0500005b


	//   ....[247]....
        /*0c74*/ 	.word	0x0500005b


	//   ....[248]....
        /*0c78*/ 	.word	0x0500005b


	//   ....[249]....
        /*0c7c*/ 	.word	0x0500005b


	//   ....[250]....
        /*0c80*/ 	.word	0x0500005b


	//   ....[251]....
        /*0c84*/ 	.word	0x0500005b


	//   ....[252]....
        /*0c88*/ 	.word	0x0500005b


	//   ....[253]....
        /*0c8c*/ 	.word	0x0500005b


	//   ....[254]....
        /*0c90*/ 	.word	0x0500005b


	//   ....[255]....
        /*0c94*/ 	.word	0x0500005b


	//   ....[0]....
        /*0c98*/ 	.word	0x0500005b


	//   ....[1]....
        /*0c9c*/ 	.word	0x0500005b


	//   ....[2]....
        /*0ca0*/ 	.word	0x0500005b


	//   ....[3]....
        /*0ca4*/ 	.word	0x0500005b


	//   ....[4]....
        /*0ca8*/ 	.word	0x0500005b


	//   ....[5]....
        /*0cac*/ 	.word	0x0500005b


	//   ....[6]....
        /*0cb0*/ 	.word	0x0500005b


	//   ....[7]....
        /*0cb4*/ 	.word	0x0500005b


	//   ....[8]....
        /*0cb8*/ 	.word	0x0500005b


	//   ....[9]....
        /*0cbc*/ 	.word	0x0500005b


	//   ....[10]....
        /*0cc0*/ 	.word	0x0500005b


	//   ....[11]....
        /*0cc4*/ 	.word	0x0500005b


	//   ....[12]....
        /*0cc8*/ 	.word	0x0500005b


	//   ....[13]....
        /*0ccc*/ 	.word	0x0500005b


	//   ....[14]....
        /*0cd0*/ 	.word	0x0500005b


	//   ....[15]....
        /*0cd4*/ 	.word	0x0500005b


	//   ....[16]....
        /*0cd8*/ 	.word	0x0500005b


	//   ....[17]....
        /*0cdc*/ 	.word	0x0500005b


	//   ....[18]....
        /*0ce0*/ 	.word	0x0500005b


	//   ....[19]....
        /*0ce4*/ 	.word	0x0500005b


	//   ....[20]....
        /*0ce8*/ 	.word	0x0500005b


	//   ....[21]....
        /*0cec*/ 	.word	0x0500005b


	//   ....[22]....
        /*0cf0*/ 	.word	0x0500005b


	//   ....[23]....
        /*0cf4*/ 	.word	0x0500005b


	//   ....[24]....
        /*0cf8*/ 	.word	0x0500005b


	//   ....[25]....
        /*0cfc*/ 	.word	0x0500005b


	//   ....[26]....
        /*0d00*/ 	.word	0x0500005b


	//   ....[27]....
        /*0d04*/ 	.word	0x0500005b


	//   ....[28]....
        /*0d08*/ 	.word	0x0500005b


	//   ....[29]....
        /*0d0c*/ 	.word	0x0500005b


	//   ....[30]....
        /*0d10*/ 	.word	0x0500005b


	//   ....[31]....
        /*0d14*/ 	.word	0x0500005b


	//   ....[32]....
        /*0d18*/ 	.word	0x0500005b


	//   ....[33]....
        /*0d1c*/ 	.word	0x0500005b


	//   ....[34]....
        /*0d20*/ 	.word	0x0500005b


	//   ....[35]....
        /*0d24*/ 	.word	0x0500005b


	//   ....[36]....
        /*0d28*/ 	.word	0x0500005b


	//   ....[37]....
        /*0d2c*/ 	.word	0x0500005b


	//   ....[38]....
        /*0d30*/ 	.word	0x0500005b


	//   ....[39]....
        /*0d34*/ 	.word	0x0500005b


	//   ....[40]....
        /*0d38*/ 	.word	0x0500005b


	//   ....[41]....
        /*0d3c*/ 	.word	0x0500005b


	//   ....[42]....
        /*0d40*/ 	.word	0x0500005b


	//   ....[43]....
        /*0d44*/ 	.word	0x0500005b


	//   ....[44]....
        /*0d48*/ 	.word	0x0500005b


	//   ....[45]....
        /*0d4c*/ 	.word	0x0500005b


	//   ....[46]....
        /*0d50*/ 	.word	0x0500005b


	//   ....[47]....
        /*0d54*/ 	.word	0x0500005b


	//   ....[48]....
        /*0d58*/ 	.word	0x0500005b


	//   ....[49]....
        /*0d5c*/ 	.word	0x0500005b


	//   ....[50]....
        /*0d60*/ 	.word	0x0500005b


	//   ....[51]....
        /*0d64*/ 	.word	0x0500005b


	//   ....[52]....
        /*0d68*/ 	.word	0x0500005b


	//   ....[53]....
        /*0d6c*/ 	.word	0x0500005b


	//   ....[54]....
        /*0d70*/ 	.word	0x0500005b


	//   ....[55]....
        /*0d74*/ 	.word	0x0500005b


	//   ....[56]....
        /*0d78*/ 	.word	0x0500005b


	//   ....[57]....
        /*0d7c*/ 	.word	0x0500005b


	//   ....[58]....
        /*0d80*/ 	.word	0x0500005b


	//   ....[59]....
        /*0d84*/ 	.word	0x0500005b


	//   ....[60]....
        /*0d88*/ 	.word	0x0500005b


	//   ....[61]....
        /*0d8c*/ 	.word	0x0500005b


	//   ....[62]....
        /*0d90*/ 	.word	0x0500005b


	//   ....[63]....
        /*0d94*/ 	.word	0x0500005b


	//   ....[64]....
        /*0d98*/ 	.word	0x0500005b


	//   ....[65]....
        /*0d9c*/ 	.word	0x0500005b


	//   ....[66]....
        /*0da0*/ 	.word	0x0500005b


	//   ....[67]....
        /*0da4*/ 	.word	0x0500005b


	//   ....[68]....
        /*0da8*/ 	.word	0x0500005b


	//   ....[69]....
        /*0dac*/ 	.word	0x0500005b


	//   ....[70]....
        /*0db0*/ 	.word	0x0500005b


	//   ....[71]....
        /*0db4*/ 	.word	0x0500005b


	//   ....[72]....
        /*0db8*/ 	.word	0x0500005b


	//   ....[73]....
        /*0dbc*/ 	.word	0x0500005b


	//   ....[74]....
        /*0dc0*/ 	.word	0x0500005b


	//   ....[75]....
        /*0dc4*/ 	.word	0x0500005b


	//   ....[76]....
        /*0dc8*/ 	.word	0x0500005b


	//   ....[77]....
        /*0dcc*/ 	.word	0x0500005b


	//   ....[78]....
        /*0dd0*/ 	.word	0x0500005b


	//   ....[79]....
        /*0dd4*/ 	.word	0x0500005b


	//   ....[80]....
        /*0dd8*/ 	.word	0x0500005b


	//   ....[81]....
        /*0ddc*/ 	.word	0x0500005b


	//   ....[82]....
        /*0de0*/ 	.word	0x0500005b


	//   ....[83]....
        /*0de4*/ 	.word	0x0500005b


	//   ....[84]....
        /*0de8*/ 	.word	0x0500005b


	//   ....[85]....
        /*0dec*/ 	.word	0x0500005b


	//   ....[86]....
        /*0df0*/ 	.word	0x0500005b


	//   ....[87]....
        /*0df4*/ 	.word	0x0500005b


	//   ....[88]....
        /*0df8*/ 	.word	0x0500005b


	//   ....[89]....
        /*0dfc*/ 	.word	0x0500005b


	//   ....[90]....
        /*0e00*/ 	.word	0x0500005b


	//   ....[91]....
        /*0e04*/ 	.word	0x0500005b


	//   ....[92]....
        /*0e08*/ 	.word	0x0500005b


	//   ....[93]....
        /*0e0c*/ 	.word	0x0500005b


	//   ....[94]....
        /*0e10*/ 	.word	0x0500005b


	//   ....[95]....
        /*0e14*/ 	.word	0x0500005b


	//   ....[96]....
        /*0e18*/ 	.word	0x0500005b


	//   ....[97]....
        /*0e1c*/ 	.word	0x0500005b


	//   ....[98]....
        /*0e20*/ 	.word	0x0500005b


	//   ....[99]....
        /*0e24*/ 	.word	0x0500005b


	//   ....[100]....
        /*0e28*/ 	.word	0x0500005b


	//   ....[101]....
        /*0e2c*/ 	.word	0x0500005b


	//   ....[102]....
        /*0e30*/ 	.word	0x0500005b


	//   ....[103]....
        /*0e34*/ 	.word	0x0500005b


	//   ....[104]....
        /*0e38*/ 	.word	0x0500005b


	//   ....[105]....
        /*0e3c*/ 	.word	0x0500005b


	//   ....[106]....
        /*0e40*/ 	.word	0x0500005b


	//   ....[107]....
        /*0e44*/ 	.word	0x0500005b


	//   ....[108]....
        /*0e48*/ 	.word	0x0500005b


	//   ....[109]....
        /*0e4c*/ 	.word	0x0500005b


	//   ....[110]....
        /*0e50*/ 	.word	0x0500005b


	//   ....[111]....
        /*0e54*/ 	.word	0x0500005b


	//   ....[112]....
        /*0e58*/ 	.word	0x0500005b


	//   ....[113]....
        /*0e5c*/ 	.word	0x0500005b


	//   ....[114]....
        /*0e60*/ 	.word	0x0500005b


	//   ....[115]....
        /*0e64*/ 	.word	0x0500005b


	//   ....[116]....
        /*0e68*/ 	.word	0x0500005b


	//   ....[117]....
        /*0e6c*/ 	.word	0x0500005b


	//   ....[118]....
        /*0e70*/ 	.word	0x0500005b


	//   ....[119]....
        /*0e74*/ 	.word	0x0500005b


	//   ....[120]....
        /*0e78*/ 	.word	0x0500005b


	//   ....[121]....
        /*0e7c*/ 	.word	0x0500005b


	//   ....[122]....
        /*0e80*/ 	.word	0x0500005b


	//   ....[123]....
        /*0e84*/ 	.word	0x0500005b


	//   ....[124]....
        /*0e88*/ 	.word	0x0500005b


	//   ....[125]....
        /*0e8c*/ 	.word	0x0500005b


	//   ....[126]....
        /*0e90*/ 	.word	0x0500005b


	//   ....[127]....
        /*0e94*/ 	.word	0x0500005b


	//   ....[128]....
        /*0e98*/ 	.word	0x0500005b


	//   ....[129]....
        /*0e9c*/ 	.word	0x0500005b


	//   ....[130]....
        /*0ea0*/ 	.word	0x0500005b


	//   ....[131]....
        /*0ea4*/ 	.word	0x0500005b


	//   ....[132]....
        /*0ea8*/ 	.word	0x0500005b


	//   ....[133]....
        /*0eac*/ 	.word	0x0500005b


	//   ....[134]....
        /*0eb0*/ 	.word	0x0500005b


	//   ....[135]....
        /*0eb4*/ 	.word	0x0500005b


	//   ....[136]....
        /*0eb8*/ 	.word	0x0500005b


	//   ....[137]....
        /*0ebc*/ 	.word	0x0500005b


	//   ....[138]....
        /*0ec0*/ 	.word	0x0500005b


	//   ....[139]....
        /*0ec4*/ 	.word	0x0500005b


	//   ....[140]....
        /*0ec8*/ 	.word	0x0500005b


	//   ....[141]....
        /*0ecc*/ 	.word	0x0500005b


	//   ....[142]....
        /*0ed0*/ 	.word	0x0500005b


	//   ....[143]....
        /*0ed4*/ 	.word	0x0500005b


	//   ....[144]....
        /*0ed8*/ 	.word	0x0500005b


	//   ....[145]....
        /*0edc*/ 	.word	0x0500005b


	//   ....[146]....
        /*0ee0*/ 	.word	0x0500005b


	//   ....[147]....
        /*0ee4*/ 	.word	0x0500005b


	//   ....[148]....
        /*0ee8*/ 	.word	0x0500005b


	//   ....[149]....
        /*0eec*/ 	.word	0x0500005b


	//   ....[150]....
        /*0ef0*/ 	.word	0x0500005b


	//   ....[151]....
        /*0ef4*/ 	.word	0x0500005b


	//   ....[152]....
        /*0ef8*/ 	.word	0x0500005b


	//   ....[153]....
        /*0efc*/ 	.word	0x0500005b


	//   ....[154]....
        /*0f00*/ 	.word	0x0500005b


	//   ....[155]....
        /*0f04*/ 	.word	0x0500005b


	//   ....[156]....
        /*0f08*/ 	.word	0x0500005b


	//   ....[157]....
        /*0f0c*/ 	.word	0x0500005b


	//   ....[158]....
        /*0f10*/ 	.word	0x0500005b


	//   ....[159]....
        /*0f14*/ 	.word	0x0500005b


	//   ....[160]....
        /*0f18*/ 	.word	0x0500005b


	//   ....[161]....
        /*0f1c*/ 	.word	0x0500005b


	//   ....[162]....
        /*0f20*/ 	.word	0x0500005b


	//   ....[163]....
        /*0f24*/ 	.word	0x0500005b


	//   ....[164]....
        /*0f28*/ 	.word	0x0500005b


	//   ....[165]....
        /*0f2c*/ 	.word	0x0500005b


	//   ....[166]....
        /*0f30*/ 	.word	0x0500005b


	//   ....[167]....
        /*0f34*/ 	.word	0x0500005b


	//   ....[168]....
        /*0f38*/ 	.word	0x0500005b


	//   ....[169]....
        /*0f3c*/ 	.word	0x0500005b


	//   ....[170]....
        /*0f40*/ 	.word	0x0500005b


	//   ....[171]....
        /*0f44*/ 	.word	0x0500005b


	//   ....[172]....
        /*0f48*/ 	.word	0x0500005b


	//   ....[173]....
        /*0f4c*/ 	.word	0x0500005b


	//   ....[174]....
        /*0f50*/ 	.word	0x0500005b


	//   ....[175]....
        /*0f54*/ 	.word	0x0500005b


	//   ....[176]....
        /*0f58*/ 	.word	0x0500005b


	//   ....[177]....
        /*0f5c*/ 	.word	0x0500005b


	//   ....[178]....
        /*0f60*/ 	.word	0x0500005b


	//   ....[179]....
        /*0f64*/ 	.word	0x0500005b


	//   ....[180]....
        /*0f68*/ 	.word	0x0500005b


	//   ....[181]....
        /*0f6c*/ 	.word	0x0500005b


	//   ....[182]....
        /*0f70*/ 	.word	0x0500005b


	//   ....[183]....
        /*0f74*/ 	.word	0x0500005b


	//   ....[184]....
        /*0f78*/ 	.word	0x0500005b


	//   ....[185]....
        /*0f7c*/ 	.word	0x0500005b


	//   ....[186]....
        /*0f80*/ 	.word	0x0500005b


	//   ....[187]....
        /*0f84*/ 	.word	0x0500005b


	//   ....[188]....
        /*0f88*/ 	.word	0x0500005b


	//   ....[189]....
        /*0f8c*/ 	.word	0x0500005b


	//   ....[190]....
        /*0f90*/ 	.word	0x0500005b


	//   ....[191]....
        /*0f94*/ 	.word	0x0500005b


	//   ....[192]....
        /*0f98*/ 	.word	0x0500005b


	//   ....[193]....
        /*0f9c*/ 	.word	0x0500005b


	//   ....[194]....
        /*0fa0*/ 	.word	0x0500005b


	//   ....[195]....
        /*0fa4*/ 	.word	0x0500005b


	//   ....[196]....
        /*0fa8*/ 	.word	0x0500005b


	//   ....[197]....
        /*0fac*/ 	.word	0x0500005b


	//   ....[198]....
        /*0fb0*/ 	.word	0x0500005b


	//   ....[199]....
        /*0fb4*/ 	.word	0x0500005b


	//   ....[200]....
        /*0fb8*/ 	.word	0x0500005b


	//   ....[201]....
        /*0fbc*/ 	.word	0x0500005b


	//   ....[202]....
        /*0fc0*/ 	.word	0x0500005b


	//   ....[203]....
        /*0fc4*/ 	.word	0x0500005b


	//   ....[204]....
        /*0fc8*/ 	.word	0x0500005b


	//   ....[205]....
        /*0fcc*/ 	.word	0x0500005b


	//   ....[206]....
        /*0fd0*/ 	.word	0x0500005b


	//   ....[207]....
        /*0fd4*/ 	.word	0x0500005b


	//   ....[208]....
        /*0fd8*/ 	.word	0x0500005b


	//   ....[209]....
        /*0fdc*/ 	.word	0x0500005b


	//   ....[210]....
        /*0fe0*/ 	.word	0x0500005b


	//   ....[211]....
        /*0fe4*/ 	.word	0x0500005b


	//   ....[212]....
        /*0fe8*/ 	.word	0x0500005b


	//   ....[213]....
        /*0fec*/ 	.word	0x0500005b


	//   ....[214]....
        /*0ff0*/ 	.word	0x0500005b


	//   ....[215]....
        /*0ff4*/ 	.word	0x0500005b


	//   ....[216]....
        /*0ff8*/ 	.word	0x0500005b


	//   ....[217]....
        /*0ffc*/ 	.word	0x0500005b


	//   ....[218]....
        /*1000*/ 	.word	0x0500005b


	//   ....[219]....
        /*1004*/ 	.word	0x0500005b


	//   ....[220]....
        /*1008*/ 	.word	0x0500005b


	//   ....[221]....
        /*100c*/ 	.word	0x0500005b


	//----- nvinfo : EIATTR_COOP_GROUP_INSTR_OFFSETS
	.align		4
.L_385:
        /*1010*/ 	.byte	0x04, 0x28
        /*1012*/ 	.short	(.L_387 - .L_386)


	//   ....[0]....
.L_386:
        /*1014*/ 	.word	0x00000cb0


	//   ....[1]....
        /*1018*/ 	.word	0x00000d10


	//   ....[2]....
        /*101c*/ 	.word	0x00000d60


	//   ....[3]....
        /*1020*/ 	.word	0x00000d70


	//   ....[4]....
        /*1024*/ 	.word	0x00000d80


	//   ....[5]....
        /*1028*/ 	.word	0x00000d90


	//   ....[6]....
        /*102c*/ 	.word	0x00000da0


	//   ....[7]....
        /*1030*/ 	.word	0x00000db0


	//   ....[8]....
        /*1034*/ 	.word	0x00000dc0


	//   ....[9]....
        /*1038*/ 	.word	0x00000dd0


	//   ....[10]....
        /*103c*/ 	.word	0x00000de0


	//   ....[11]....
        /*1040*/ 	.word	0x00000df0


	//   ....[12]....
        /*1044*/ 	.word	0x00000e00


	//   ....[13]....
        /*1048*/ 	.word	0x00000e30


	//   ....[14]....
        /*104c*/ 	.word	0x00000ea0


	//   ....[15]....
        /*1050*/ 	.word	0x00000ee0


	//   ....[16]....
        /*1054*/ 	.word	0x00000f20


	//   ....[17]....
        /*1058*/ 	.word	0x00000f60


	//   ....[18]....
        /*105c*/ 	.word	0x00000f80


	//   ....[19]....
        /*1060*/ 	.word	0x00000fb0


	//   ....[20]....
        /*1064*/ 	.word	0x00000fe0


	//   ....[21]....
        /*1068*/ 	.word	0x00001010


	//   ....[22]....
        /*106c*/ 	.word	0x00001040


	//   ....[23]....
        /*1070*/ 	.word	0x00001080


	//   ....[24]....
        /*1074*/ 	.word	0x000010c0


	//   ....[25]....
        /*1078*/ 	.word	0x000010f0


	//   ....[26]....
        /*107c*/ 	.word	0x00001100


	//   ....[27]....
        /*1080*/ 	.word	0x00001130


	//   ....[28]....
        /*1084*/ 	.word	0x00001180


	//   ....[29]....
        /*1088*/ 	.word	0x000011b0


	//   ....[30]....
        /*108c*/ 	.word	0x000011e0


	//   ....[31]....
        /*1090*/ 	.word	0x00001210


	//   ....[32]....
        /*1094*/ 	.word	0x00001240


	//   ....[33]....
        /*1098*/ 	.word	0x00001270


	//   ....[34]....
        /*109c*/ 	.word	0x00001280


	//   ....[35]....
        /*10a0*/ 	.word	0x000012b0


	//   ....[36]....
        /*10a4*/ 	.word	0x00001300


	//   ....[37]....
        /*10a8*/ 	.word	0x00001330


	//   ....[38]....
        /*10ac*/ 	.word	0x00001360


	//   ....[39]....
        /*10b0*/ 	.word	0x00001390


	//   ....[40]....
        /*10b4*/ 	.word	0x000013c0


	//   ....[41]....
        /*10b8*/ 	.word	0x000013f0


	//   ....[42]....
        /*10bc*/ 	.word	0x00001400


	//   ....[43]....
        /*10c0*/ 	.word	0x00001430


	//   ....[44]....
        /*10c4*/ 	.word	0x00001460


	//   ....[45]....
        /*10c8*/ 	.word	0x000014b0


	//   ....[46]....
        /*10cc*/ 	.word	0x000014e0


	//   ....[47]....
        /*10d0*/ 	.word	0x00001510


	//   ....[48]....
        /*10d4*/ 	.word	0x00001540


	//   ....[49]....
        /*10d8*/ 	.word	0x00001570


	//   ....[50]....
        /*10dc*/ 	.word	0x000015a0


	//   ....[51]....
        /*10e0*/ 	.word	0x000015b0


	//   ....[52]....
        /*10e4*/ 	.word	0x000015e0


	//   ....[53]....
        /*10e8*/ 	.word	0x00001610


	//   ....[54]....
        /*10ec*/ 	.word	0x00001640


	//   ....[55]....
        /*10f0*/ 	.word	0x00001670


	//   ....[56]....
        /*10f4*/ 	.word	0x000016a0


	//   ....[57]....
        /*10f8*/ 	.word	0x000016f0


	//   ....[58]....
        /*10fc*/ 	.word	0x00001720


	//   ....[59]....
        /*1100*/ 	.word	0x00001750


	//   ....[60]....
        /*1104*/ 	.word	0x00001780


	//   ....[61]....
        /*1108*/ 	.word	0x000017b0


	//   ....[62]....
        /*110c*/ 	.word	0x000017e0


	//   ....[63]....
        /*1110*/ 	.word	0x000017f0


	//   ....[64]....
        /*1114*/ 	.word	0x00001820


	//   ....[65]....
        /*1118*/ 	.word	0x00001840


	//   ....[66]....
        /*111c*/ 	.word	0x00001850


	//   ....[67]....
        /*1120*/ 	.word	0x00001980


	//   ....[68]....
        /*1124*/ 	.word	0x000019b0


	//   ....[69]....
        /*1128*/ 	.word	0x000019c0


	//   ....[70]....
        /*112c*/ 	.word	0x000019d0


	//   ....[71]....
        /*1130*/ 	.word	0x000019e0


	//   ....[72]....
        /*1134*/ 	.word	0x000019f0


	//   ....[73]....
        /*1138*/ 	.word	0x00001a00


	//   ....[74]....
        /*113c*/ 	.word	0x00001a10


	//   ....[75]....
        /*1140*/ 	.word	0x00001a20


	//   ....[76]....
        /*1144*/ 	.word	0x00001a30


	//   ....[77]....
        /*1148*/ 	.word	0x00001a50


	//   ....[78]....
        /*114c*/ 	.word	0x00001a60


	//   ....[79]....
        /*1150*/ 	.word	0x00001a70


	//   ....[80]....
        /*1154*/ 	.word	0x00001a80


	//   ....[81]....
        /*1158*/ 	.word	0x00001bb0


	//   ....[82]....
        /*115c*/ 	.word	0x00001bc0


	//   ....[83]....
        /*1160*/ 	.word	0x00001bd0


	//   ....[84]....
        /*1164*/ 	.word	0x00001be0


	//   ....[85]....
        /*1168*/ 	.word	0x00001bf0


	//   ....[86]....
        /*116c*/ 	.word	0x00001c00


	//   ....[87]....
        /*1170*/ 	.word	0x00001c10


	//   ....[88]....
        /*1174*/ 	.word	0x00001c20


	//   ....[89]....
        /*1178*/ 	.word	0x00001c30


	//   ....[90]....
        /*117c*/ 	.word	0x00001d20


	//   ....[91]....
        /*1180*/ 	.word	0x00001d50


	//   ....[92]....
        /*1184*/ 	.word	0x00001d80


	//   ....[93]....
        /*1188*/ 	.word	0x00001db0


	//   ....[94]....
        /*118c*/ 	.word	0x00001dc0


	//   ....[95]....
        /*1190*/ 	.word	0x00001dd0


	//   ....[96]....
        /*1194*/ 	.word	0x00001de0


	//   ....[97]....
        /*1198*/ 	.word	0x00001df0


	//   ....[98]....
        /*119c*/ 	.word	0x00001e00


	//   ....[99]....
        /*11a0*/ 	.word	0x00001e10


	//   ....[100]....
        /*11a4*/ 	.word	0x00001f30


	//   ....[101]....
        /*11a8*/ 	.word	0x00001fc0


	//   ....[102]....
        /*11ac*/ 	.word	0x00001fd0


	//   ....[103]....
        /*11b0*/ 	.word	0x00001fe0


	//   ....[104]....
        /*11b4*/ 	.word	0x00001ff0


	//   ....[105]....
        /*11b8*/ 	.word	0x00002000


	//   ....[106]....
        /*11bc*/ 	.word	0x00002010


	//   ....[107]....
        /*11c0*/ 	.word	0x00002020


	//   ....[108]....
        /*11c4*/ 	.word	0x00002030


	//   ....[109]....
        /*11c8*/ 	.word	0x00002070


	//   ....[110]....
        /*11cc*/ 	.word	0x000020a0


	//   ....[111]....
        /*11d0*/ 	.word	0x000020b0


	//   ....[112]....
        /*11d4*/ 	.word	0x000020c0


	//   ....[113]....
        /*11d8*/ 	.word	0x000020d0


	//   ....[114]....
        /*11dc*/ 	.word	0x000020e0


	//   ....[115]....
        /*11e0*/ 	.word	0x00002180


	//   ....[116]....
        /*11e4*/ 	.word	0x00002220


	//   ....[117]....
        /*11e8*/ 	.word	0x00002230


	//   ....[118]....
        /*11ec*/ 	.word	0x00002240


	//   ....[119]....
        /*11f0*/ 	.word	0x00002250


	//   ....[120]....
        /*11f4*/ 	.word	0x00002260


	//   ....[121]....
        /*11f8*/ 	.word	0x00002270


	//   ....[122]....
        /*11fc*/ 	.word	0x00002280


	//   ....[123]....
        /*1200*/ 	.word	0x00002290


	//   ....[124]....
        /*1204*/ 	.word	0x000022c0


	//   ....[125]....
        /*1208*/ 	.word	0x00002370


	//   ....[126]....
        /*120c*/ 	.word	0x000023a0


	//   ....[127]....
        /*1210*/ 	.word	0x000023d0


	//   ....[128]....
        /*1214*/ 	.word	0x00002400


	//   ....[129]....
        /*1218*/ 	.word	0x00002410


	//   ....[130]....
        /*121c*/ 	.word	0x00002420


	//   ....[131]....
        /*1220*/ 	.word	0x00002430


	//   ....[132]....
        /*1224*/ 	.word	0x00002440


	//   ....[133]....
        /*1228*/ 	.word	0x000025e0


	//   ....[134]....
        /*122c*/ 	.word	0x00002610


	//   ....[135]....
        /*1230*/ 	.word	0x00002620


	//   ....[136]....
        /*1234*/ 	.word	0x00002630


	//   ....[137]....
        /*1238*/ 	.word	0x00002640


	//   ....[138]....
        /*123c*/ 	.word	0x00002650


	//   ....[139]....
        /*1240*/ 	.word	0x00002660


	//   ....[140]....
        /*1244*/ 	.word	0x00002670


	//   ....[141]....
        /*1248*/ 	.word	0x00002680


	//   ....[142]....
        /*124c*/ 	.word	0x000026a0


	//   ....[143]....
        /*1250*/ 	.word	0x000026c0


	//   ....[144]....
        /*1254*/ 	.word	0x00002700


	//   ....[145]....
        /*1258*/ 	.word	0x00002710


	//   ....[146]....
        /*125c*/ 	.word	0x00002720


	//   ....[147]....
        /*1260*/ 	.word	0x00002730


	//   ....[148]....
        /*1264*/ 	.word	0x000027a0


	//   ....[149]....
        /*1268*/ 	.word	0x00002870


	//   ....[150]....
        /*126c*/ 	.word	0x00002880


	//   ....[151]....
        /*1270*/ 	.word	0x00002890


	//   ....[152]....
        /*1274*/ 	.word	0x000028a0


	//   ....[153]....
        /*1278*/ 	.word	0x000028b0


	//   ....[154]....
        /*127c*/ 	.word	0x000028c0


	//   ....[155]....
        /*1280*/ 	.word	0x000028d0


	//   ....[156]....
        /*1284*/ 	.word	0x000028e0


	//   ....[157]....
        /*1288*/ 	.word	0x00002910


	//   ....[158]....
        /*128c*/ 	.word	0x000029c0


	//   ....[159]....
        /*1290*/ 	.word	0x000029f0


	//   ....[160]....
        /*1294*/ 	.word	0x00002a20


	//   ....[161]....
        /*1298*/ 	.word	0x00002a50


	//   ....[162]....
        /*129c*/ 	.word	0x00002a60


	//   ....[163]....
        /*12a0*/ 	.word	0x00002a70


	//   ....[164]....
        /*12a4*/ 	.word	0x00002a80


	//   ....[165]....
        /*12a8*/ 	.word	0x00002a90


	//   ....[166]....
        /*12ac*/ 	.word	0x00002c40


	//   ....[167]....
        /*12b0*/ 	.word	0x00002c50


	//   ....[168]....
        /*12b4*/ 	.word	0x00002c60


	//   ....[169]....
        /*12b8*/ 	.word	0x00002c70


	//   ....[170]....
        /*12bc*/ 	.word	0x00002c80


	//   ....[171]....
        /*12c0*/ 	.word	0x00002c90


	//   ....[172]....
        /*12c4*/ 	.word	0x00002ca0


	//   ....[173]....
        /*12c8*/ 	.word	0x00002cb0


	//   ....[174]....
        /*12cc*/ 	.word	0x00002cd0


	//   ....[175]....
        /*12d0*/ 	.word	0x00002d10


	//   ....[176]....
        /*12d4*/ 	.word	0x00002d40


	//   ....[177]....
        /*12d8*/ 	.word	0x00002d50


	//   ....[178]....
        /*12dc*/ 	.word	0x00002d60


	//   ....[179]....
        /*12e0*/ 	.word	0x00002d70


	//   ....[180]....
        /*12e4*/ 	.word	0x00002d80


	//   ....[181]....
        /*12e8*/ 	.word	0x00002d90


	//   ....[182]....
        /*12ec*/ 	.word	0x00002ea0


	//   ....[183]....
        /*12f0*/ 	.word	0x00002eb0


	//   ....[184]....
        /*12f4*/ 	.word	0x00002ec0


	//   ....[185]....
        /*12f8*/ 	.word	0x00002ed0


	//   ....[186]....
        /*12fc*/ 	.word	0x00002ee0


	//   ....[187]....
        /*1300*/ 	.word	0x00002ef0


	//   ....[188]....
        /*1304*/ 	.word	0x00002f00


	//   ....[189]....
        /*1308*/ 	.word	0x00002f10


	//   ....[190]....
        /*130c*/ 	.word	0x00002fc0


	//   ....[191]....
        /*1310*/ 	.word	0x00002ff0


	//   ....[192]....
        /*1314*/ 	.word	0x00003020


	//   ....[193]....
        /*1318*/ 	.word	0x00003050


	//   ....[194]....
        /*131c*/ 	.word	0x00003080


	//   ....[195]....
        /*1320*/ 	.word	0x00003090


	//   ....[196]....
        /*1324*/ 	.word	0x000030a0


	//   ....[197]....
        /*1328*/ 	.word	0x000030b0


	//   ....[198]....
        /*132c*/ 	.word	0x000030c0


	//   ....[199]....
        /*1330*/ 	.word	0x00003210


	//   ....[200]....
        /*1334*/ 	.word	0x00003270


	//   ....[201]....
        /*1338*/ 	.word	0x00003280


	//   ....[202]....
        /*133c*/ 	.word	0x00003290


	//   ....[203]....
        /*1340*/ 	.word	0x000032a0


	//   ....[204]....
        /*1344*/ 	.word	0x000032b0


	//   ....[205]....
        /*1348*/ 	.word	0x000032c0


	//   ....[206]....
        /*134c*/ 	.word	0x000032d0


	//   ....[207]....
        /*1350*/ 	.word	0x000032e0


	//   ....[208]....
        /*1354*/ 	.word	0x000032f0


	//   ....[209]....
        /*1358*/ 	.word	0x00003310


	//   ....[210]....
        /*135c*/ 	.word	0x00003320


	//   ....[211]....
        /*1360*/ 	.word	0x00003340


	//   ....[212]....
        /*1364*/ 	.word	0x00003370


	//   ....[213]....
        /*1368*/ 	.word	0x000033a0


	//   ....[214]....
        /*136c*/ 	.word	0x000033b0


	//   ....[215]....
        /*1370*/ 	.word	0x000033c0


	//   ....[216]....
        /*1374*/ 	.word	0x000033d0


	//   ....[217]....
        /*1378*/ 	.word	0x000033e0


	//   ....[218]....
        /*137c*/ 	.word	0x000033f0


	//   ....[219]....
        /*1380*/ 	.word	0x00003400


	//   ....[220]....
        /*1384*/ 	.word	0x00003410


	//   ....[221]....
        /*1388*/ 	.word	0x00003470


	//   ....[222]....
        /*138c*/ 	.word	0x00003500


	//   ....[223]....
        /*1390*/ 	.word	0x00003510


	//   ....[224]....
        /*1394*/ 	.word	0x00003520


	//   ....[225]....
        /*1398*/ 	.word	0x00003530


	//   ....[226]....
        /*139c*/ 	.word	0x00003560


	//   ....[227]....
        /*13a0*/ 	.word	0x00003570


	//   ....[228]....
        /*13a4*/ 	.word	0x00003580


	//   ....[229]....
        /*13a8*/ 	.word	0x00003590


	//   ....[230]....
        /*13ac*/ 	.word	0x000035a0


	//   ....[231]....
        /*13b0*/ 	.word	0x000035b0


	//   ....[232]....
        /*13b4*/ 	.word	0x000037e0


	//   ....[233]....
        /*13b8*/ 	.word	0x00003810


	//   ....[234]....
        /*13bc*/ 	.word	0x00003820


	//   ....[235]....
        /*13c0*/ 	.word	0x00003830


	//   ....[236]....
        /*13c4*/ 	.word	0x00003960


	//   ....[237]....
        /*13c8*/ 	.word	0x00003980


	//   ....[238]....
        /*13cc*/ 	.word	0x00003990


	//   ....[239]....
        /*13d0*/ 	.word	0x000039a0


	//   ....[240]....
        /*13d4*/ 	.word	0x000039b0


	//   ....[241]....
        /*13d8*/ 	.word	0x000039c0


	//   ....[242]....
        /*13dc*/ 	.word	0x000039d0


	//   ....[243]....
        /*13e0*/ 	.word	0x00003a00


	//   ....[244]....
        /*13e4*/ 	.word	0x00003a50


	//   ....[245]....
        /*13e8*/ 	.word	0x00003a70


	//   ....[246]....
        /*13ec*/ 	.word	0x00003aa0


	//   ....[247]....
        /*13f0*/ 	.word	0x00003b80


	//   ....[248]....
        /*13f4*/ 	.word	0x00003b90


	//   ....[249]....
        /*13f8*/ 	.word	0x00003ba0


	//   ....[250]....
        /*13fc*/ 	.word	0x00003bb0


	//   ....[251]....
        /*1400*/ 	.word	0x00003bd0


	//   ....[252]....
        /*1404*/ 	.word	0x00003bf0


	//   ....[253]....
        /*1408*/ 	.word	0x00003c40


	//   ....[254]....
        /*140c*/ 	.word	0x00003c70


	//   ....[255]....
        /*1410*/ 	.word	0x00003ca0


	//   ....[0]....
        /*1414*/ 	.word	0x00003cd0


	//   ....[1]....
        /*1418*/ 	.word	0x00003d00


	//   ....[2]....
        /*141c*/ 	.word	0x00003d10


	//   ....[3]....
        /*1420*/ 	.word	0x00003d30


	//   ....[4]....
        /*1424*/ 	.word	0x00003d50


	//   ....[5]....
        /*1428*/ 	.word	0x00003d60


	//   ....[6]....
        /*142c*/ 	.word	0x00003d70


	//   ....[7]....
        /*1430*/ 	.word	0x00003d80


	//   ....[8]....
        /*1434*/ 	.word	0x00004850


	//   ....[9]....
        /*1438*/ 	.word	0x00004870


	//   ....[10]....
        /*143c*/ 	.word	0x000048c0


	//   ....[11]....
        /*1440*/ 	.word	0x000048d0


	//   ....[12]....
        /*1444*/ 	.word	0x00004940


	//   ....[13]....
        /*1448*/ 	.word	0x000049f0


	//   ....[14]....
        /*144c*/ 	.word	0x00004aa0


	//   ....[15]....
        /*1450*/ 	.word	0x00004ad0


	//   ....[16]....
        /*1454*/ 	.word	0x00004c00


	//   ....[17]....
        /*1458*/ 	.word	0x00004cb0


	//   ....[18]....
        /*145c*/ 	.word	0x00004cd0


	//   ....[19]....
        /*1460*/ 	.word	0x00004dc0


	//   ....[20]....
        /*1464*/ 	.word	0x00004e50


	//   ....[21]....
        /*1468*/ 	.word	0x00004f00


	//   ....[22]....
        /*146c*/ 	.word	0x00004f80


	//   ....[23]....
        /*1470*/ 	.word	0x000050b0


	//   ....[24]....
        /*1474*/ 	.word	0x000050e0


	//   ....[25]....
        /*1478*/ 	.word	0x000051c0


	//   ....[26]....
        /*147c*/ 	.word	0x000052f0


	//   ....[27]....
        /*1480*/ 	.word	0x00005300


	//   ....[28]....
        /*1484*/ 	.word	0x00005390


	//   ....[29]....
        /*1488*/ 	.word	0x000054a0


	//   ....[30]....
        /*148c*/ 	.word	0x00005510


	//   ....[31]....
        /*1490*/ 	.word	0x00005630


	//   ....[32]....
        /*1494*/ 	.word	0x000056a0


	//   ....[33]....
        /*1498*/ 	.word	0x00005710


	//   ....[34]....
        /*149c*/ 	.word	0x00005800


	//   ....[35]....
        /*14a0*/ 	.word	0x00005930


	//   ....[36]....
        /*14a4*/ 	.word	0x000059f0


	//   ....[37]....
        /*14a8*/ 	.word	0x00005a60


	//   ....[38]....
        /*14ac*/ 	.word	0x00005ac0


	//   ....[39]....
        /*14b0*/ 	.word	0x00005b50


	//   ....[40]....
        /*14b4*/ 	.word	0x00005d10


	//   ....[41]....
        /*14b8*/ 	.word	0x00005d70


	//   ....[42]....
        /*14bc*/ 	.word	0x00005e60


	//   ....[43]....
        /*14c0*/ 	.word	0x00005e80


	//   ....[44]....
        /*14c4*/ 	.word	0x00005e90


	//   ....[45]....
        /*14c8*/ 	.word	0x00005ea0


	//   ....[46]....
        /*14cc*/ 	.word	0x00005eb0


	//   ....[47]....
        /*14d0*/ 	.word	0x00005ec0


	//   ....[48]....
        /*14d4*/ 	.word	0x00005ef0


	//   ....[49]....
        /*14d8*/ 	.word	0x00005f10


	//   ....[50]....
        /*14dc*/ 	.word	0x00005f20


	//   ....[51]....
        /*14e0*/ 	.word	0x00005f30


	//   ....[52]....
        /*14e4*/ 	.word	0x00005f70


	//   ....[53]....
        /*14e8*/ 	.word	0x00005f80


	//   ....[54]....
        /*14ec*/ 	.word	0x00005f90


	//   ....[55]....
        /*14f0*/ 	.word	0x00005fa0


	//   ....[56]....
        /*14f4*/ 	.word	0x00006000


	//   ....[57]....
        /*14f8*/ 	.word	0x000060d0


	//   ....[58]....
        /*14fc*/ 	.word	0x000060e0


	//   ....[59]....
        /*1500*/ 	.word	0x00006110


	//   ....[60]....
        /*1504*/ 	.word	0x00006120


	//   ....[61]....
        /*1508*/ 	.word	0x00006130


	//   ....[62]....
        /*150c*/ 	.word	0x00006140


	//   ....[63]....
        /*1510*/ 	.word	0x00006150


	//   ....[64]....
        /*1514*/ 	.word	0x00006280


	//   ....[65]....
        /*1518*/ 	.word	0x000062b0


	//   ....[66]....
        /*151c*/ 	.word	0x000062e0


	//   ....[67]....
        /*1520*/ 	.word	0x000062f0


	//   ....[68]....
        /*1524*/ 	.word	0x00006300


	//   ....[69]....
        /*1528*/ 	.word	0x00006310


	//   ....[70]....
        /*152c*/ 	.word	0x00006320


	//   ....[71]....
        /*1530*/ 	.word	0x00006330


	//   ....[72]....
        /*1534*/ 	.word	0x00006340


	//   ....[73]....
        /*1538*/ 	.word	0x00006350


	//   ....[74]....
        /*153c*/ 	.word	0x00006360


	//   ....[75]....
        /*1540*/ 	.word	0x000064d0


	//   ....[76]....
        /*1544*/ 	.word	0x00006520


	//   ....[77]....
        /*1548*/ 	.word	0x00006560


	//   ....[78]....
        /*154c*/ 	.word	0x00006570


	//   ....[79]....
        /*1550*/ 	.word	0x00006580


	//   ....[80]....
        /*1554*/ 	.word	0x000065a0


	//   ....[81]....
        /*1558*/ 	.word	0x000065d0


	//   ....[82]....
        /*155c*/ 	.word	0x00006600


	//   ....[83]....
        /*1560*/ 	.word	0x00006630


	//   ....[84]....
        /*1564*/ 	.word	0x00006640


	//   ....[85]....
        /*1568*/ 	.word	0x00006650


	//   ....[86]....
        /*156c*/ 	.word	0x00006660


	//   ....[87]....
        /*1570*/ 	.word	0x00006670


	//   ....[88]....
        /*1574*/ 	.word	0x00006690


	//   ....[89]....
        /*1578*/ 	.word	0x000066a0


	//   ....[90]....
        /*157c*/ 	.word	0x000066b0


	//   ....[91]....
        /*1580*/ 	.word	0x000066c0


	//   ....[92]....
        /*1584*/ 	.word	0x000066d0


	//   ....[93]....
        /*1588*/ 	.word	0x000066e0


	//   ....[94]....
        /*158c*/ 	.word	0x000066f0


	//   ....[95]....
        /*1590*/ 	.word	0x00006700


	//   ....[96]....
        /*1594*/ 	.word	0x00006740


	//   ....[97]....
        /*1598*/ 	.word	0x000067c0


	//   ....[98]....
        /*159c*/ 	.word	0x00006890


	//   ....[99]....
        /*15a0*/ 	.word	0x000068a0


	//   ....[100]....
        /*15a4*/ 	.word	0x000068b0


	//   ....[101]....
        /*15a8*/ 	.word	0x000068e0


	//   ....[102]....
        /*15ac*/ 	.word	0x000068f0


	//   ....[103]....
        /*15b0*/ 	.word	0x00006900


	//   ....[104]....
        /*15b4*/ 	.word	0x00006910


	//   ....[105]....
        /*15b8*/ 	.word	0x00006920


	//   ....[106]....
        /*15bc*/ 	.word	0x00006930


	//   ....[107]....
        /*15c0*/ 	.word	0x00006940


	//   ....[108]....
        /*15c4*/ 	.word	0x00006aa0


	//   ....[109]....
        /*15c8*/ 	.word	0x00006ad0


	//   ....[110]....
        /*15cc*/ 	.word	0x00006ae0


	//   ....[111]....
        /*15d0*/ 	.word	0x00006b50


	//   ....[112]....
        /*15d4*/ 	.word	0x00006bd0


	//   ....[113]....
        /*15d8*/ 	.word	0x00006c10


	//   ....[114]....
        /*15dc*/ 	.word	0x00006c70


	//   ....[115]....
        /*15e0*/ 	.word	0x00006c90


	//   ....[116]....
        /*15e4*/ 	.word	0x00006ca0


	//   ....[117]....
        /*15e8*/ 	.word	0x00006cd0


	//   ....[118]....
        /*15ec*/ 	.word	0x00006cf0


	//   ....[119]....
        /*15f0*/ 	.word	0x00006d10


	//   ....[120]....
        /*15f4*/ 	.word	0x00006d40


	//   ....[121]....
        /*15f8*/ 	.word	0x00006d50


	//   ....[122]....
        /*15fc*/ 	.word	0x00006d70


	//   ....[123]....
        /*1600*/ 	.word	0x00006d90


	//   ....[124]....
        /*1604*/ 	.word	0x00006e00


	//   ....[125]....
        /*1608*/ 	.word	0x00006e30


	//   ....[126]....
        /*160c*/ 	.word	0x00006e80


	//   ....[127]....
        /*1610*/ 	.word	0x00006ee0


	//   ....[128]....
        /*1614*/ 	.word	0x00006f00


	//   ....[129]....
        /*1618*/ 	.word	0x00006f10


	//   ....[130]....
        /*161c*/ 	.word	0x00006f40


	//   ....[131]....
        /*1620*/ 	.word	0x00006fa0


	//   ....[132]....
        /*1624*/ 	.word	0x00006fd0


	//   ....[133]....
        /*1628*/ 	.word	0x00007000


	//   ....[134]....
        /*162c*/ 	.word	0x00007010


	//   ....[135]....
        /*1630*/ 	.word	0x00007020


	//   ....[136]....
        /*1634*/ 	.word	0x00007030


	//   ....[137]....
        /*1638*/ 	.word	0x00007050


	//   ....[138]....
        /*163c*/ 	.word	0x00007070


	//   ....[139]....
        /*1640*/ 	.word	0x00007080


	//   ....[140]....
        /*1644*/ 	.word	0x00007290


	//   ....[141]....
        /*1648*/ 	.word	0x000072f0


	//   ....[142]....
        /*164c*/ 	.word	0x00007300


	//   ....[143]....
        /*1650*/ 	.word	0x00007310


	//   ....[144]....
        /*1654*/ 	.word	0x00007320


	//   ....[145]....
        /*1658*/ 	.word	0x00007330


	//   ....[146]....
        /*165c*/ 	.word	0x00007340


	//   ....[147]....
        /*1660*/ 	.word	0x00007350


	//   ....[148]....
        /*1664*/ 	.word	0x00007360


	//   ....[149]....
        /*1668*/ 	.word	0x00007370


	//   ....[150]....
        /*166c*/ 	.word	0x00007380


	//   ....[151]....
        /*1670*/ 	.word	0x00007390


	//   ....[152]....
        /*1674*/ 	.word	0x000073a0


	//   ....[153]....
        /*1678*/ 	.word	0x000073b0


	//   ....[154]....
        /*167c*/ 	.word	0x000073c0


	//   ....[155]....
        /*1680*/ 	.word	0x000073d0


	//   ....[156]....
        /*1684*/ 	.word	0x000073e0


	//   ....[157]....
        /*1688*/ 	.word	0x000073f0


	//   ....[158]....
        /*168c*/ 	.word	0x00007400


	//   ....[159]....
        /*1690*/ 	.word	0x00007420


	//   ....[160]....
        /*1694*/ 	.word	0x00007430


	//   ....[161]....
        /*1698*/ 	.word	0x00007440


	//   ....[162]....
        /*169c*/ 	.word	0x00007450


	//   ....[163]....
        /*16a0*/ 	.word	0x00007460


	//   ....[164]....
        /*16a4*/ 	.word	0x00007470


	//   ....[165]....
        /*16a8*/ 	.word	0x000074f0


	//   ....[166]....
        /*16ac*/ 	.word	0x00007530


	//   ....[167]....
        /*16b0*/ 	.word	0x00007570


	//   ....[168]....
        /*16b4*/ 	.word	0x000075b0


	//   ....[169]....
        /*16b8*/ 	.word	0x000075f0


	//   ....[170]....
        /*16bc*/ 	.word	0x00007630


	//   ....[171]....
        /*16c0*/ 	.word	0x000076a0


	//   ....[172]....
        /*16c4*/ 	.word	0x00007720


	//   ....[173]....
        /*16c8*/ 	.word	0x000077c0


	//   ....[174]....
        /*16cc*/ 	.word	0x00007870


	//   ....[175]....
        /*16d0*/ 	.word	0x00007880


	//   ....[176]....
        /*16d4*/ 	.word	0x00007890


	//   ....[177]....
        /*16d8*/ 	.word	0x000078b0


	//   ....[178]....
        /*16dc*/ 	.word	0x000078d0


	//   ....[179]....
        /*16e0*/ 	.word	0x00007910


	//   ....[180]....
        /*16e4*/ 	.word	0x00007990


	//   ....[181]....
        /*16e8*/ 	.word	0x000079c0


	//   ....[182]....
        /*16ec*/ 	.word	0x00007a10


	//   ....[183]....
        /*16f0*/ 	.word	0x00007a30


	//   ....[184]....
        /*16f4*/ 	.word	0x00007a40


	//   ....[185]....
        /*16f8*/ 	.word	0x00007a50


	//   ....[186]....
        /*16fc*/ 	.word	0x00007ab0


	//   ....[187]....
        /*1700*/ 	.word	0x00007ae0


	//   ....[188]....
        /*1704*/ 	.word	0x00007af0


	//   ....[189]....
        /*1708*/ 	.word	0x00007b50


	//   ....[190]....
        /*170c*/ 	.word	0x00007b90


	//   ....[191]....
        /*1710*/ 	.word	0x00007bd0


	//   ....[192]....
        /*1714*/ 	.word	0x00007bf0


	//   ....[193]....
        /*1718*/ 	.word	0x00007c00


	//   ....[194]....
        /*171c*/ 	.word	0x00007c10


	//   ....[195]....
        /*1720*/ 	.word	0x00007c20


	//   ....[196]....
        /*1724*/ 	.word	0x00007c50


	//   ....[197]....
        /*1728*/ 	.word	0x00007ca0


	//   ....[198]....
        /*172c*/ 	.word	0x00007cd0


	//   ....[199]....
        /*1730*/ 	.word	0x00007d00


	//   ....[200]....
        /*1734*/ 	.word	0x00007d30


	//   ....[201]....
        /*1738*/ 	.word	0x00007d60


	//   ....[202]....
        /*173c*/ 	.word	0x00007d80


	//   ....[203]....
        /*1740*/ 	.word	0x00007d90


	//   ....[204]....
        /*1744*/ 	.word	0x00007da0


	//   ....[205]....
        /*1748*/ 	.word	0x00007dd0


	//   ....[206]....
        /*174c*/ 	.word	0x00008330


	//   ....[207]....
        /*1750*/ 	.word	0x00008380


	//   ....[208]....
        /*1754*/ 	.word	0x00008390


	//   ....[209]....
        /*1758*/ 	.word	0x000083a0


	//   ....[210]....
        /*175c*/ 	.word	0x000083b0


	//   ....[211]....
        /*1760*/ 	.word	0x000083c0


	//   ....[212]....
        /*1764*/ 	.word	0x000083d0


	//   ....[213]....
        /*1768*/ 	.word	0x000083e0


	//   ....[214]....
        /*176c*/ 	.word	0x000083f0


	//   ....[215]....
        /*1770*/ 	.word	0x00008400


	//   ....[216]....
        /*1774*/ 	.word	0x00008410


	//   ....[217]....
        /*1778*/ 	.word	0x00008420


	//   ....[218]....
        /*177c*/ 	.word	0x00008430


	//   ....[219]....
        /*1780*/ 	.word	0x00008440


	//   ....[220]....
        /*1784*/ 	.word	0x00008450


	//   ....[221]....
        /*1788*/ 	.word	0x00008460


	//   ....[222]....
        /*178c*/ 	.word	0x00008470


	//   ....[223]....
        /*1790*/ 	.word	0x00008480


	//   ....[224]....
        /*1794*/ 	.word	0x00008490


	//   ....[225]....
        /*1798*/ 	.word	0x000084a0


	//   ....[226]....
        /*179c*/ 	.word	0x000084b0


	//   ....[227]....
        /*17a0*/ 	.word	0x000084c0


	//   ....[228]....
        /*17a4*/ 	.word	0x000084d0


	//   ....[229]....
        /*17a8*/ 	.word	0x000084e0


	//   ....[230]....
        /*17ac*/ 	.word	0x000084f0


	//   ....[231]....
        /*17b0*/ 	.word	0x00008500


	//   ....[232]....
        /*17b4*/ 	.word	0x00008510


	//   ....[233]....
        /*17b8*/ 	.word	0x00008520


	//   ....[234]....
        /*17bc*/ 	.word	0x00008530


	//   ....[235]....
        /*17c0*/ 	.word	0x00008540


	//   ....[236]....
        /*17c4*/ 	.word	0x00008550


	//   ....[237]....
        /*17c8*/ 	.word	0x00008560


	//   ....[238]....
        /*17cc*/ 	.word	0x00008570


	//   ....[239]....
        /*17d0*/ 	.word	0x00009440


	//   ....[240]....
        /*17d4*/ 	.word	0x00009560


	//   ....[241]....
        /*17d8*/ 	.word	0x000095c0


	//   ....[242]....
        /*17dc*/ 	.word	0x00009610


	//   ....[243]....
        /*17e0*/ 	.word	0x00009660


	//   ....[244]....
        /*17e4*/ 	.word	0x000096b0


	//   ....[245]....
        /*17e8*/ 	.word	0x00009700


	//   ....[246]....
        /*17ec*/ 	.word	0x00009750


	//   ....[247]....
        /*17f0*/ 	.word	0x000097b0


	//   ....[248]....
        /*17f4*/ 	.word	0x00009800


	//   ....[249]....
        /*17f8*/ 	.word	0x00009850


	//   ....[250]....
        /*17fc*/ 	.word	0x000098a0


	//   ....[251]....
        /*1800*/ 	.word	0x000098f0


	//   ....[252]....
        /*1804*/ 	.word	0x000099c0


	//   ....[253]....
        /*1808*/ 	.word	0x00009a40


	//   ....[254]....
        /*180c*/ 	.word	0x00009a90


	//   ....[255]....
        /*1810*/ 	.word	0x00009b00


	//   ....[0]....
        /*1814*/ 	.word	0x00009b80


	//   ....[1]....
        /*1818*/ 	.word	0x00009bd0


	//   ....[2]....
        /*181c*/ 	.word	0x00009c40


	//   ....[3]....
        /*1820*/ 	.word	0x00009cb0


	//   ....[4]....
        /*1824*/ 	.word	0x00009d20


	//   ....[5]....
        /*1828*/ 	.word	0x00009d90


	//   ....[6]....
        /*182c*/ 	.word	0x00009e00


	//   ....[7]....
        /*1830*/ 	.word	0x00009e70


	//   ....[8]....
        /*1834*/ 	.word	0x00009ef0


	//   ....[9]....
        /*1838*/ 	.word	0x00009f40


	//   ....[10]....
        /*183c*/ 	.word	0x00009fb0


	//   ....[11]....
        /*1840*/ 	.word	0x0000a020


	//   ....[12]....
        /*1844*/ 	.word	0x0000a090


	//   ....[13]....
        /*1848*/ 	.word	0x0000a100


	//   ....[14]....
        /*184c*/ 	.word	0x0000a170


	//   ....[15]....
        /*1850*/ 	.word	0x0000a1e0


	//   ....[16]....
        /*1854*/ 	.word	0x0000a260


	//   ....[17]....
        /*1858*/ 	.word	0x0000a2b0


	//   ....[18]....
        /*185c*/ 	.word	0x0000a350


	//   ....[19]....
        /*1860*/ 	.word	0x0000a3c0


	//   ....[20]....
        /*1864*/ 	.word	0x0000a430


	//   ....[21]....
        /*1868*/ 	.word	0x0000a4a0


	//   ....[22]....
        /*186c*/ 	.word	0x0000a510


	//   ....[23]....
        /*1870*/ 	.word	0x0000a590


	//   ....[24]....
        /*1874*/ 	.word	0x0000a610


	//   ....[25]....
        /*1878*/ 	.word	0x0000a660


	//   ....[26]....
        /*187c*/ 	.word	0x0000a6b0


	//   ....[27]....
        /*1880*/ 	.word	0x0000a700


	//   ....[28]....
        /*1884*/ 	.word	0x0000a750


	//   ....[29]....
        /*1888*/ 	.word	0x0000a7a0


	//   ....[30]....
        /*188c*/ 	.word	0x0000a7f0


	//   ....[31]....
        /*1890*/ 	.word	0x0000a840


	//   ....[32]....
        /*1894*/ 	.word	0x0000a890


	//   ....[33]....
        /*1898*/ 	.word	0x0000a8f0


	//   ....[34]....
        /*189c*/ 	.word	0x0000a960


	//   ....[35]....
        /*18a0*/ 	.word	0x0000a9d0


	//   ....[36]....
        /*18a4*/ 	.word	0x0000aa40


	//   ....[37]....
        /*18a8*/ 	.word	0x0000aab0


	//   ....[38]....
        /*18ac*/ 	.word	0x0000ab20


	//   ....[39]....
        /*18b0*/ 	.word	0x0000ab90


	//   ....[40]....
        /*18b4*/ 	.word	0x0000ac00


	//   ....[41]....
        /*18b8*/ 	.word	0x0000ac70


	//   ....[42]....
        /*18bc*/ 	.word	0x0000acc0


	//   ....[43]....
        /*18c0*/ 	.word	0x0000ad10


	//   ....[44]....
        /*18c4*/ 	.word	0x0000ad70


	//   ....[45]....
        /*18c8*/ 	.word	0x0000ade0


	//   ....[46]....
        /*18cc*/ 	.word	0x0000aec0


	//   ....[47]....
        /*18d0*/ 	.word	0x0000af30


	//   ....[48]....
        /*18d4*/ 	.word	0x0000afa0


	//   ....[49]....
        /*18d8*/ 	.word	0x0000b010


	//   ....[50]....
        /*18dc*/ 	.word	0x0000b080


	//   ....[51]....
        /*18e0*/ 	.word	0x0000b0f0


	//   ....[52]....
        /*18e4*/ 	.word	0x0000b160


	//   ....[53]....
        /*18e8*/ 	.word	0x0000b1d0


	//   ....[54]....
        /*18ec*/ 	.word	0x0000b240


	//   ....[55]....
        /*18f0*/ 	.word	0x0000b2a0


	//   ....[56]....
        /*18f4*/ 	.word	0x0000b310


	//   ....[57]....
        /*18f8*/ 	.word	0x0000b370


	//   ....[58]....
        /*18fc*/ 	.word	0x0000b3e0


	//   ....[59]....
        /*1900*/ 	.word	0x0000b450


	//   ....[60]....
        /*1904*/ 	.word	0x0000b4c0


	//   ....[61]....
        /*1908*/ 	.word	0x0000b530


	//   ....[62]....
        /*190c*/ 	.word	0x0000b5c0


	//   ....[63]....
        /*1910*/ 	.word	0x0000b630


	//   ....[64]....
        /*1914*/ 	.word	0x0000b6a0


	//   ....[65]....
        /*1918*/ 	.word	0x0000b700


	//   ....[66]....
        /*191c*/ 	.word	0x0000b770


	//   ....[67]....
        /*1920*/ 	.word	0x0000b7e0


	//   ....[68]....
        /*1924*/ 	.word	0x0000b850


	//   ....[69]....
        /*1928*/ 	.word	0x0000b8c0


	//   ....[70]....
        /*192c*/ 	.word	0x0000b930


	//   ....[71]....
        /*1930*/ 	.word	0x0000b9a0


	//   ....[72]....
        /*1934*/ 	.word	0x0000ba10


	//   ....[73]....
        /*1938*/ 	.word	0x0000ba80


	//   ....[74]....
        /*193c*/ 	.word	0x0000bad0


	//   ....[75]....
        /*1940*/ 	.word	0x0000bb20


	//   ....[76]....
        /*1944*/ 	.word	0x0000bb80


	//   ....[77]....
        /*1948*/ 	.word	0x0000bbf0


	//   ....[78]....
        /*194c*/ 	.word	0x0000bc60


	//   ....[79]....
        /*1950*/ 	.word	0x0000bcd0


	//   ....[80]....
        /*1954*/ 	.word	0x0000bd40


	//   ....[81]....
        /*1958*/ 	.word	0x0000bdb0


	//   ....[82]....
        /*195c*/ 	.word	0x0000be20


	//   ....[83]....
        /*1960*/ 	.word	0x0000be90


	//   ....[84]....
        /*1964*/ 	.word	0x0000bf00


	//   ....[85]....
        /*1968*/ 	.word	0x0000bf70


	//   ....[86]....
        /*196c*/ 	.word	0x0000bfc0


	//   ....[87]....
        /*1970*/ 	.word	0x0000c110


	//   ....[88]....
        /*1974*/ 	.word	0x0000c170


	//   ....[89]....
        /*1978*/ 	.word	0x0000c240


	//   ....[90]....
        /*197c*/ 	.word	0x0000c290


	//   ....[91]....
        /*1980*/ 	.word	0x0000c2e0


	//   ....[92]....
        /*1984*/ 	.word	0x0000c330


	//   ....[93]....
        /*1988*/ 	.word	0x0000c380


	//   ....[94]....
        /*198c*/ 	.word	0x0000c3d0


	//   ....[95]....
        /*1990*/ 	.word	0x0000c420


	//   ....[96]....
        /*1994*/ 	.word	0x0000c470


	//   ....[97]....
        /*1998*/ 	.word	0x0000c4d0


	//   ....[98]....
        /*199c*/ 	.word	0x0000c540


	//   ....[99]....
        /*19a0*/ 	.word	0x0000c5b0


	//   ....[100]....
        /*19a4*/ 	.word	0x0000c620


	//   ....[101]....
        /*19a8*/ 	.word	0x0000c690


	//   ....[102]....
        /*19ac*/ 	.word	0x0000c700


	//   ....[103]....
        /*19b0*/ 	.word	0x0000c770


	//   ....[104]....
        /*19b4*/ 	.word	0x0000c7e0


	//   ....[105]....
        /*19b8*/ 	.word	0x0000c850


	//   ....[106]....
        /*19bc*/ 	.word	0x0000c8b0


	//   ....[107]....
        /*19c0*/ 	.word	0x0000c910


	//   ....[108]....
        /*19c4*/ 	.word	0x0000c970


	//   ....[109]....
        /*19c8*/ 	.word	0x0000c9e0


	//   ....[110]....
        /*19cc*/ 	.word	0x0000ca50


	//   ....[111]....
        /*19d0*/ 	.word	0x0000cac0


	//   ....[112]....
        /*19d4*/ 	.word	0x0000cb30


	//   ....[113]....
        /*19d8*/ 	.word	0x0000cba0


	//   ....[114]....
        /*19dc*/ 	.word	0x0000cc10


	//   ....[115]....
        /*19e0*/ 	.word	0x0000cc80


	//   ....[116]....
        /*19e4*/ 	.word	0x0000ccf0


	//   ....[117]....
        /*19e8*/ 	.word	0x0000cd60


	//   ....[118]....
        /*19ec*/ 	.word	0x0000cdb0


	//   ....[119]....
        /*19f0*/ 	.word	0x0000cf30


	//   ....[120]....
        /*19f4*/ 	.word	0x0000cf90


	//   ....[121]....
        /*19f8*/ 	.word	0x0000d050


	//   ....[122]....
        /*19fc*/ 	.word	0x0000d0a0


	//   ....[123]....
        /*1a00*/ 	.word	0x0000d0f0


	//   ....[124]....
        /*1a04*/ 	.word	0x0000d140


	//   ....[125]....
        /*1a08*/ 	.word	0x0000d190


	//   ....[126]....
        /*1a0c*/ 	.word	0x0000d1e0


	//   ....[127]....
        /*1a10*/ 	.word	0x0000d230


	//   ....[128]....
        /*1a14*/ 	.word	0x0000d280


	//   ....[129]....
        /*1a18*/ 	.word	0x0000d2e0


	//   ....[130]....
        /*1a1c*/ 	.word	0x0000d350


	//   ....[131]....
        /*1a20*/ 	.word	0x0000d3c0


	//   ....[132]....
        /*1a24*/ 	.word	0x0000d430


	//   ....[133]....
        /*1a28*/ 	.word	0x0000d4a0


	//   ....[134]....
        /*1a2c*/ 	.word	0x0000d510


	//   ....[135]....
        /*1a30*/ 	.word	0x0000d580


	//   ....[136]....
        /*1a34*/ 	.word	0x0000d5f0


	//   ....[137]....
        /*1a38*/ 	.word	0x0000d660


	//   ....[138]....
        /*1a3c*/ 	.word	0x0000d6c0


	//   ....[139]....
        /*1a40*/ 	.word	0x0000d720


	//   ....[140]....
        /*1a44*/ 	.word	0x0000d780


	//   ....[141]....
        /*1a48*/ 	.word	0x0000d7f0


	//   ....[142]....
        /*1a4c*/ 	.word	0x0000d840


	//   ....[143]....
        /*1a50*/ 	.word	0x0000d8b0


	//   ....[144]....
        /*1a54*/ 	.word	0x0000d920


	//   ....[145]....
        /*1a58*/ 	.word	0x0000d990


	//   ....[146]....
        /*1a5c*/ 	.word	0x0000da00


	//   ....[147]....
        /*1a60*/ 	.word	0x0000da70


	//   ....[148]....
        /*1a64*/ 	.word	0x0000dae0


	//   ....[149]....
        /*1a68*/ 	.word	0x0000db50


	//   ....[150]....
        /*1a6c*/ 	.word	0x0000dbc0


	//   ....[151]....
        /*1a70*/ 	.word	0x0000dd40


	//   ....[152]....
        /*1a74*/ 	.word	0x0000dda0


	//   ....[153]....
        /*1a78*/ 	.word	0x0000de60


	//   ....[154]....
        /*1a7c*/ 	.word	0x0000deb0


	//   ....[155]....
        /*1a80*/ 	.word	0x0000df00


	//   ....[156]....
        /*1a84*/ 	.word	0x0000df50


	//   ....[157]....
        /*1a88*/ 	.word	0x0000dfa0


	//   ....[158]....
        /*1a8c*/ 	.word	0x0000dff0


	//   ....[159]....
        /*1a90*/ 	.word	0x0000e040


	//   ....[160]....
        /*1a94*/ 	.word	0x0000e090


	//   ....[161]....
        /*1a98*/ 	.word	0x0000e0f0


	//   ....[162]....
        /*1a9c*/ 	.word	0x0000e160


	//   ....[163]....
        /*1aa0*/ 	.word	0x0000e1d0


	//   ....[164]....
        /*1aa4*/ 	.word	0x0000e240


	//   ....[165]....
        /*1aa8*/ 	.word	0x0000e2b0


	//   ....[166]....
        /*1aac*/ 	.word	0x0000e320


	//   ....[167]....
        /*1ab0*/ 	.word	0x0000e390


	//   ....[168]....
        /*1ab4*/ 	.word	0x0000e400


	//   ....[169]....
        /*1ab8*/ 	.word	0x0000e470


	//   ....[170]....
        /*1abc*/ 	.word	0x0000e4d0


	//   ....[171]....
        /*1ac0*/ 	.word	0x0000e530


	//   ....[172]....
        /*1ac4*/ 	.word	0x0000e590


	//   ....[173]....
        /*1ac8*/ 	.word	0x0000e600


	//   ....[174]....
        /*1acc*/ 	.word	0x0000e670


	//   ....[175]....
        /*1ad0*/ 	.word	0x0000e6e0


	//   ....[176]....
        /*1ad4*/ 	.word	0x0000e730


	//   ....[177]....
        /*1ad8*/ 	.word	0x0000e7a0


	//   ....[178]....
        /*1adc*/ 	.word	0x0000e810


	//   ....[179]....
        /*1ae0*/ 	.word	0x0000e880


	//   ....[180]....
        /*1ae4*/ 	.word	0x0000e8f0


	//   ....[181]....
        /*1ae8*/ 	.word	0x0000e960


	//   ....[182]....
        /*1aec*/ 	.word	0x0000e9b0


	//   ....[183]....
        /*1af0*/ 	.word	0x0000eb30


	//   ....[184]....
        /*1af4*/ 	.word	0x0000eb90


	//   ....[185]....
        /*1af8*/ 	.word	0x0000ec40


	//   ....[186]....
        /*1afc*/ 	.word	0x0000ec90


	//   ....[187]....
        /*1b00*/ 	.word	0x0000ece0


	//   ....[188]....
        /*1b04*/ 	.word	0x0000ed30


	//   ....[189]....
        /*1b08*/ 	.word	0x0000ed80


	//   ....[190]....
        /*1b0c*/ 	.word	0x0000edd0


	//   ....[191]....
        /*1b10*/ 	.word	0x0000ee20


	//   ....[192]....
        /*1b14*/ 	.word	0x0000ee70


	//   ....[193]....
        /*1b18*/ 	.word	0x0000eed0


	//   ....[194]....
        /*1b1c*/ 	.word	0x0000ef20


	//   ....[195]....
        /*1b20*/ 	.word	0x0000ef70


	//   ....[196]....
        /*1b24*/ 	.word	0x0000efc0


	//   ....[197]....
        /*1b28*/ 	.word	0x0000f010


	//   ....[198]....
        /*1b2c*/ 	.word	0x0000f060


	//   ....[199]....
        /*1b30*/ 	.word	0x0000f0b0


	//   ....[200]....
        /*1b34*/ 	.word	0x0000f100


	//   ....[201]....
        /*1b38*/ 	.word	0x0000f150


	//   ....[202]....
        /*1b3c*/ 	.word	0x0000f1a0


	//   ....[203]....
        /*1b40*/ 	.word	0x0000f1f0


	//   ....[204]....
        /*1b44*/ 	.word	0x0000f360


	//   ....[205]....
        /*1b48*/ 	.word	0x0000f3b0


	//   ....[206]....
        /*1b4c*/ 	.word	0x0000f410


	//   ....[207]....
        /*1b50*/ 	.word	0x0000f480


	//   ....[208]....
        /*1b54*/ 	.word	0x0000f4f0


	//   ....[209]....
        /*1b58*/ 	.word	0x0000f550


	//   ....[210]....
        /*1b5c*/ 	.word	0x0000f5b0


	//   ....[211]....
        /*1b60*/ 	.word	0x0000f610


	//   ....[212]....
        /*1b64*/ 	.word	0x0000f670


	//   ....[213]....
        /*1b68*/ 	.word	0x0000f6d0


	//   ....[214]....
        /*1b6c*/ 	.word	0x0000f720


	//   ....[215]....
        /*1b70*/ 	.word	0x0000f8c0


	//   ....[216]....
        /*1b74*/ 	.word	0x0000fa70


	//   ....[217]....
        /*1b78*/ 	.word	0x0000fac0


	//   ....[218]....
        /*1b7c*/ 	.word	0x0000fb10


	//   ....[219]....
        /*1b80*/ 	.word	0x0000fb60


	//   ....[220]....
        /*1b84*/ 	.word	0x0000fbb0


	//   ....[221]....
        /*1b88*/ 	.word	0x0000fc00


	//   ....[222]....
        /*1b8c*/ 	.word	0x0000fc70


	//   ....[223]....
        /*1b90*/ 	.word	0x0000fcc0


	//   ....[224]....
        /*1b94*/ 	.word	0x0000fd10


	//   ....[225]....
        /*1b98*/ 	.word	0x0000fd80


	//   ....[226]....
        /*1b9c*/ 	.word	0x0000fdf0


	//   ....[227]....
        /*1ba0*/ 	.word	0x0000fe50


	//   ....[228]....
        /*1ba4*/ 	.word	0x0000feb0


	//   ....[229]....
        /*1ba8*/ 	.word	0x0000ff20


	//   ....[230]....
        /*1bac*/ 	.word	0x0000ff90


	//   ....[231]....
        /*1bb0*/ 	.word	0x0000ffe0


	//   ....[232]....
        /*1bb4*/ 	.word	0x00010030


	//   ....[233]....
        /*1bb8*/ 	.word	0x000100a0


	//   ....[234]....
        /*1bbc*/ 	.word	0x00010150


	//   ....[235]....
        /*1bc0*/ 	.word	0x000101a0


	//   ....[236]....
        /*1bc4*/ 	.word	0x00010200


	//   ....[237]....
        /*1bc8*/ 	.word	0x00010270


	//   ....[238]....
        /*1bcc*/ 	.word	0x000102e0


	//   ....[239]....
        /*1bd0*/ 	.word	0x00010350


	//   ....[240]....
        /*1bd4*/ 	.word	0x000103c0


	//   ....[241]....
        /*1bd8*/ 	.word	0x00010430


	//   ....[242]....
        /*1bdc*/ 	.word	0x00010480


	//   ....[243]....
        /*1be0*/ 	.word	0x000104d0


	//   ....[244]....
        /*1be4*/ 	.word	0x00010520


	//   ....[245]....
        /*1be8*/ 	.word	0x00010570


	//   ....[246]....
        /*1bec*/ 	.word	0x000105e0


	//   ....[247]....
        /*1bf0*/ 	.word	0x00010820


	//   ....[248]....
        /*1bf4*/ 	.word	0x000108c0


	//   ....[249]....
        /*1bf8*/ 	.word	0x00010920


	//   ....[250]....
        /*1bfc*/ 	.word	0x00010970


	//   ....[251]....
        /*1c00*/ 	.word	0x000109d0


	//   ....[252]....
        /*1c04*/ 	.word	0x00010a20


	//   ....[253]....
        /*1c08*/ 	.word	0x00010b30


	//   ....[254]....
        /*1c0c*/ 	.word	0x00010cb0


	//   ....[255]....
        /*1c10*/ 	.word	0x00010dc0


	//   ....[0]....
        /*1c14*/ 	.word	0x00010eb0


	//   ....[1]....
        /*1c18*/ 	.word	0x00010f80


	//   ....[2]....
        /*1c1c*/ 	.word	0x00011070


	//   ....[3]....
        /*1c20*/ 	.word	0x00011180


	//   ....[4]....
        /*1c24*/ 	.word	0x00011280


	//   ....[5]....
        /*1c28*/ 	.word	0x00011350


	//   ....[6]....
        /*1c2c*/ 	.word	0x00011440


	//   ....[7]....
        /*1c30*/ 	.word	0x00011530


	//   ....[8]....
        /*1c34*/ 	.word	0x00011650


	//   ....[9]....
        /*1c38*/ 	.word	0x00011740


	//   ....[10]....
        /*1c3c*/ 	.word	0x00011800


	//   ....[11]....
        /*1c40*/ 	.word	0x000118f0


	//   ....[12]....
        /*1c44*/ 	.word	0x00011a00


	//   ....[13]....
        /*1c48*/ 	.word	0x00011af0


	//   ....[14]....
        /*1c4c*/ 	.word	0x00011bc0


	//   ....[15]....
        /*1c50*/ 	.word	0x00011cc0


	//   ....[16]....
        /*1c54*/ 	.word	0x00011db0


	//   ....[17]....
        /*1c58*/ 	.word	0x00011ec0


	//   ....[18]....
        /*1c5c*/ 	.word	0x00011fb0


	//   ....[19]....
        /*1c60*/ 	.word	0x000120a0


	//   ....[20]....
        /*1c64*/ 	.word	0x00012160


	//   ....[21]....
        /*1c68*/ 	.word	0x00012250


	//   ....[22]....
        /*1c6c*/ 	.word	0x00012370


	//   ....[23]....
        /*1c70*/ 	.word	0x00012460


	//   ....[24]....
        /*1c74*/ 	.word	0x00012540


	//   ....[25]....
        /*1c78*/ 	.word	0x00012630


	//   ....[26]....
        /*1c7c*/ 	.word	0x00012740


	//   ....[27]....
        /*1c80*/ 	.word	0x00012850


	//   ....[28]....
        /*1c84*/ 	.word	0x000128b0


	//   ....[29]....
        /*1c88*/ 	.word	0x00012900


	//   ....[30]....
        /*1c8c*/ 	.word	0x00012980


	//   ....[31]....
        /*1c90*/ 	.word	0x000129e0


	//   ....[32]....
        /*1c94*/ 	.word	0x00012a30


	//   ....[33]....
        /*1c98*/ 	.word	0x00012a80


	//   ....[34]....
        /*1c9c*/ 	.word	0x00012ad0


	//   ....[35]....
        /*1ca0*/ 	.word	0x00012b20


	//   ....[36]....
        /*1ca4*/ 	.word	0x00012b70


	//   ....[37]....
        /*1ca8*/ 	.word	0x00012bc0


	//   ....[38]....
        /*1cac*/ 	.word	0x00012c10


	//   ....[39]....
        /*1cb0*/ 	.word	0x00012c60


	//   ....[40]....
        /*1cb4*/ 	.word	0x00012cc0


	//   ....[41]....
        /*1cb8*/ 	.word	0x00012d30


	//   ....[42]....
        /*1cbc*/ 	.word	0x00012da0


	//   ....[43]....
        /*1cc0*/ 	.word	0x00012e10


	//   ....[44]....
        /*1cc4*/ 	.word	0x00012e80


	//   ....[45]....
        /*1cc8*/ 	.word	0x00012ef0


	//   ....[46]....
        /*1ccc*/ 	.word	0x00012f60


	//   ....[47]....
        /*1cd0*/ 	.word	0x00012fd0


	//   ....[48]....
        /*1cd4*/ 	.word	0x00013040


	//   ....[49]....
        /*1cd8*/ 	.word	0x000130b0


	//   ....[50]....
        /*1cdc*/ 	.word	0x00013110


	//   ....[51]....
        /*1ce0*/ 	.word	0x00013180


	//   ....[52]....
        /*1ce4*/ 	.word	0x000131f0


	//   ....[53]....
        /*1ce8*/ 	.word	0x00013260


	//   ....[54]....
        /*1cec*/ 	.word	0x000132d0


	//   ....[55]....
        /*1cf0*/ 	.word	0x00013320


	//   ....[56]....
        /*1cf4*/ 	.word	0x00013390


	//   ....[57]....
        /*1cf8*/ 	.word	0x00013400


	//   ....[58]....
        /*1cfc*/ 	.word	0x00013450


	//   ....[59]....
        /*1d00*/ 	.word	0x000135c0


	//   ....[60]....
        /*1d04*/ 	.word	0x00013620


	//   ....[61]....
        /*1d08*/ 	.word	0x00013740


	//   ....[62]....
        /*1d0c*/ 	.word	0x00013790


	//   ....[63]....
        /*1d10*/ 	.word	0x000137f0


	//   ....[64]....
        /*1d14*/ 	.word	0x00013840


	//   ....[65]....
        /*1d18*/ 	.word	0x00013890


	//   ....[66]....
        /*1d1c*/ 	.word	0x000138e0


	//   ....[67]....
        /*1d20*/ 	.word	0x00013930


	//   ....[68]....
        /*1d24*/ 	.word	0x00013980


	//   ....[69]....
        /*1d28*/ 	.word	0x000139d0


	//   ....[70]....
        /*1d2c*/ 	.word	0x00013a20


	//   ....[71]....
        /*1d30*/ 	.word	0x00013a70


	//   ....[72]....
        /*1d34*/ 	.word	0x00013bd0


	//   ....[73]....
        /*1d38*/ 	.word	0x00013c20


	//   ....[74]....
        /*1d3c*/ 	.word	0x00013c70


	//   ....[75]....
        /*1d40*/ 	.word	0x00013cc0


	//   ....[76]....
        /*1d44*/ 	.word	0x00013d10


	//   ....[77]....
        /*1d48*/ 	.word	0x00013d60


	//   ....[78]....
        /*1d4c*/ 	.word	0x00013db0


	//   ....[79]....
        /*1d50*/ 	.word	0x00013e00


	//   ....[80]....
        /*1d54*/ 	.word	0x00013e50


	//   ....[81]....
        /*1d58*/ 	.word	0x00013ed0


	//   ....[82]....
        /*1d5c*/ 	.word	0x00014050


	//   ....[83]....
        /*1d60*/ 	.word	0x000140b0


	//   ....[84]....
        /*1d64*/ 	.word	0x00014100


	//   ....[85]....
        /*1d68*/ 	.word	0x00014150


	//   ....[86]....
        /*1d6c*/ 	.word	0x000141a0


	//   ....[87]....
        /*1d70*/ 	.word	0x000141f0


	//   ....[88]....
        /*1d74*/ 	.word	0x00014240


	//   ....[89]....
        /*1d78*/ 	.word	0x00014290


	//   ....[90]....
        /*1d7c*/ 	.word	0x000142e0


	//   ....[91]....
        /*1d80*/ 	.word	0x00014340


	//   ....[92]....
        /*1d84*/ 	.word	0x00014390


	//   ....[93]....
        /*1d88*/ 	.word	0x000143f0


	//   ....[94]....
        /*1d8c*/ 	.word	0x00014480


	//   ....[95]....
        /*1d90*/ 	.word	0x00014570


	//   ....[96]....
        /*1d94*/ 	.word	0x000145d0


	//   ....[97]....
        /*1d98*/ 	.word	0x00014660


	//   ....[98]....
        /*1d9c*/ 	.word	0x000146c0


	//   ....[99]....
        /*1da0*/ 	.word	0x00014720


	//   ....[100]....
        /*1da4*/ 	.word	0x00014780


	//   ....[101]....
        /*1da8*/ 	.word	0x00014810


	//   ....[102]....
        /*1dac*/ 	.word	0x00014880


	//   ....[103]....
        /*1db0*/ 	.word	0x000148d0


	//   ....[104]....
        /*1db4*/ 	.word	0x00014950


	//   ....[105]....
        /*1db8*/ 	.word	0x000149c0


	//   ....[106]....
        /*1dbc*/ 	.word	0x00014a10


	//   ....[107]....
        /*1dc0*/ 	.word	0x00014a60


	//   ....[108]....
        /*1dc4*/ 	.word	0x00014ab0


	//   ....[109]....
        /*1dc8*/ 	.word	0x00014b00


	//   ....[110]....
        /*1dcc*/ 	.word	0x00014b50


	//   ....[111]....
        /*1dd0*/ 	.word	0x00014c40


	//   ....[112]....
        /*1dd4*/ 	.word	0x00014c90


	//   ....[113]....
        /*1dd8*/ 	.word	0x00014cf0


	//   ....[114]....
        /*1ddc*/ 	.word	0x00014d60


	//   ....[115]....
        /*1de0*/ 	.word	0x00014dd0


	//   ....[116]....
        /*1de4*/ 	.word	0x00014e20


	//   ....[117]....
        /*1de8*/ 	.word	0x00014e90


	//   ....[118]....
        /*1dec*/ 	.word	0x00014ee0


	//   ....[119]....
        /*1df0*/ 	.word	0x00014f30


	//   ....[120]....
        /*1df4*/ 	.word	0x00014f80


	//   ....[121]....
        /*1df8*/ 	.word	0x00014fd0


	//   ....[122]....
        /*1dfc*/ 	.word	0x00015040


	//   ....[123]....
        /*1e00*/ 	.word	0x00015270


	//   ....[124]....
        /*1e04*/ 	.word	0x00015340


	//   ....[125]....
        /*1e08*/ 	.word	0x000153a0


	//   ....[126]....
        /*1e0c*/ 	.word	0x00015410


	//   ....[127]....
        /*1e10*/ 	.word	0x00015490


	//   ....[128]....
        /*1e14*/ 	.word	0x000154e0


	//   ....[129]....
        /*1e18*/ 	.word	0x00015550


	//   ....[130]....
        /*1e1c*/ 	.word	0x000155c0


	//   ....[131]....
        /*1e20*/ 	.word	0x00015630


	//   ....[132]....
        /*1e24*/ 	.word	0x000156a0


	//   ....[133]....
        /*1e28*/ 	.word	0x00015710


	//   ....[134]....
        /*1e2c*/ 	.word	0x00015790


	//   ....[135]....
        /*1e30*/ 	.word	0x000157e0


	//   ....[136]....
        /*1e34*/ 	.word	0x00015850


	//   ....[137]....
        /*1e38*/ 	.word	0x000158c0


	//   ....[138]....
        /*1e3c*/ 	.word	0x00015930


	//   ....[139]....
        /*1e40*/ 	.word	0x000159a0


	//   ....[140]....
        /*1e44*/ 	.word	0x00015a10


	//   ....[141]....
        /*1e48*/ 	.word	0x00015a80


	//   ....[142]....
        /*1e4c*/ 	.word	0x00015af0


	//   ....[143]....
        /*1e50*/ 	.word	0x00015b60


	//   ....[144]....
        /*1e54*/ 	.word	0x00015bd0


	//   ....[145]....
        /*1e58*/ 	.word	0x00015c50


	//   ....[146]....
        /*1e5c*/ 	.word	0x00015ca0


	//   ....[147]....
        /*1e60*/ 	.word	0x00015d10


	//   ....[148]....
        /*1e64*/ 	.word	0x00015d80


	//   ....[149]....
        /*1e68*/ 	.word	0x00015df0


	//   ....[150]....
        /*1e6c*/ 	.word	0x00015e60


	//   ....[151]....
        /*1e70*/ 	.word	0x00015ed0


	//   ....[152]....
        /*1e74*/ 	.word	0x00015f40


	//   ....[153]....
        /*1e78*/ 	.word	0x00015fb0


	//   ....[154]....
        /*1e7c*/ 	.word	0x00016020


	//   ....[155]....
        /*1e80*/ 	.word	0x00016090


	//   ....[156]....
        /*1e84*/ 	.word	0x00016100


	//   ....[157]....
        /*1e88*/ 	.word	0x000161b0


	//   ....[158]....
        /*1e8c*/ 	.word	0x00016200


	//   ....[159]....
        /*1e90*/ 	.word	0x00016270


	//   ....[160]....
        /*1e94*/ 	.word	0x000162c0


	//   ....[161]....
        /*1e98*/ 	.word	0x00016310


	//   ....[162]....
        /*1e9c*/ 	.word	0x00016360


	//   ....[163]....
        /*1ea0*/ 	.word	0x000163b0


	//   ....[164]....
        /*1ea4*/ 	.word	0x00016400


	//   ....[165]....
        /*1ea8*/ 	.word	0x00016450


	//   ....[166]....
        /*1eac*/ 	.word	0x000164b0


	//   ....[167]....
        /*1eb0*/ 	.word	0x00016550


	//   ....[168]....
        /*1eb4*/ 	.word	0x000165a0


	//   ....[169]....
        /*1eb8*/ 	.word	0x00016620


	//   ....[170]....
        /*1ebc*/ 	.word	0x00016670


	//   ....[171]....
        /*1ec0*/ 	.word	0x000166e0


	//   ....[172]....
        /*1ec4*/ 	.word	0x00016740


	//   ....[173]....
        /*1ec8*/ 	.word	0x000167d0


	//   ....[174]....
        /*1ecc*/ 	.word	0x00016820


	//   ....[175]....
        /*1ed0*/ 	.word	0x00016880


	//   ....[176]....
        /*1ed4*/ 	.word	0x000168d0


	//   ....[177]....
        /*1ed8*/ 	.word	0x00016940


	//   ....[178]....
        /*1edc*/ 	.word	0x00016990


	//   ....[179]....
        /*1ee0*/ 	.word	0x00016a00


	//   ....[180]....
        /*1ee4*/ 	.word	0x00016a60


	//   ....[181]....
        /*1ee8*/ 	.word	0x00016ad0


	//   ....[182]....
        /*1eec*/ 	.word	0x00016b40


	//   ....[183]....
        /*1ef0*/ 	.word	0x00016bb0


	//   ....[184]....
        /*1ef4*/ 	.word	0x00016c30


	//   ....[185]....
        /*1ef8*/ 	.word	0x00016ca0


	//   ....[186]....
        /*1efc*/ 	.word	0x00016cf0


	//   ....[187]....
        /*1f00*/ 	.word	0x00016d40


	//   ....[188]....
        /*1f04*/ 	.word	0x00016da0


	//   ....[189]....
        /*1f08*/ 	.word	0x000172f0


	//   ....[190]....
        /*1f0c*/ 	.word	0x00017380


	//   ....[191]....
        /*1f10*/ 	.word	0x000173f0


	//   ....[192]....
        /*1f14*/ 	.word	0x00017440


	//   ....[193]....
        /*1f18*/ 	.word	0x00017490


	//   ....[194]....
        /*1f1c*/ 	.word	0x000174e0


	//   ....[195]....
        /*1f20*/ 	.word	0x00017530


	//   ....[196]....
        /*1f24*/ 	.word	0x00017580


	//   ....[197]....
        /*1f28*/ 	.word	0x000175d0


	//   ....[198]....
        /*1f2c*/ 	.word	0x00017620


	//   ....[199]....
        /*1f30*/ 	.word	0x00017670


	//   ....[200]....
        /*1f34*/ 	.word	0x000176c0


	//   ....[201]....
        /*1f38*/ 	.word	0x00017710


	//   ....[202]....
        /*1f3c*/ 	.word	0x000177d0


	//   ....[203]....
        /*1f40*/ 	.word	0x00017930


	//   ....[204]....
        /*1f44*/ 	.word	0x000179a0


	//   ....[205]....
        /*1f48*/ 	.word	0x00017a10


	//   ....[206]....
        /*1f4c*/ 	.word	0x00017a80


	//   ....[207]....
        /*1f50*/ 	.word	0x00017af0


	//   ....[208]....
        /*1f54*/ 	.word	0x00017b60


	//   ....[209]....
        /*1f58*/ 	.word	0x00017bd0


	//   ....[210]....
        /*1f5c*/ 	.word	0x00017c40


	//   ....[211]....
        /*1f60*/ 	.word	0x00017cb0


	//   ....[212]....
        /*1f64*/ 	.word	0x00017d20


	//   ....[213]....
        /*1f68*/ 	.word	0x00017d90


	//   ....[214]....
        /*1f6c*/ 	.word	0x00017e00


	//   ....[215]....
        /*1f70*/ 	.word	0x00017e70


	//   ....[216]....
        /*1f74*/ 	.word	0x00017ee0


	//   ....[217]....
        /*1f78*/ 	.word	0x00017f50


	//   ....[218]....
        /*1f7c*/ 	.word	0x00017fc0


	//   ....[219]....
        /*1f80*/ 	.word	0x00018030


	//   ....[220]....
        /*1f84*/ 	.word	0x000180a0


	//   ....[221]....
        /*1f88*/ 	.word	0x00018110


	//----- nvinfo : EIATTR_VRC_CTA_INIT_COUNT
	.align		4
.L_387:
        /*1f8c*/ 	.byte	0x02, 0x4a
	.zero		1
	.zero		1


	//----- nvinfo : EIATTR_EXIT_INSTR_OFFSETS
	.align		4
        /*1f90*/ 	.byte	0x04, 0x1c
        /*1f92*/ 	.short	(.L_389 - .L_388)


	//   ....[0]....
.L_388:
        /*1f94*/ 	.word	0x000093d0


	//----- nvinfo : EIATTR_CRS_STACK_SIZE
	.align		4
.L_389:
        /*1f98*/ 	.byte	0x04, 0x1e
        /*1f9a*/ 	.short	(.L_391 - .L_390)
.L_390:
        /*1f9c*/ 	.word	0x00000000


	//----- nvinfo : EIATTR_CBANK_PARAM_SIZE
	.align		4
.L_391:
        /*1fa0*/ 	.byte	0x03, 0x19
        /*1fa2*/ 	.short	0x0038


	//----- nvinfo : EIATTR_PARAM_CBANK
	.align		4
        /*1fa4*/ 	.byte	0x04, 0x0a
        /*1fa6*/ 	.short	(.L_393 - .L_392)
	.align		4
.L_392:
        /*1fa8*/ 	.word	index@(.nv.constant0._Z12_spmm_conv_6PKfPfiiPKiS3_S3_S0_)
        /*1fac*/ 	.short	0x0380
        /*1fae*/ 	.short	0x0038


	//----- nvinfo : EIATTR_SW_WAR
	.align		4
.L_393:
        /*1fb0*/ 	.byte	0x04, 0x36
        /*1fb2*/ 	.short	(.L_395 - .L_394)
.L_394:
        /*1fb4*/ 	.word	0x00000008
.L_395:


//--------------------- .nv.info._Z12_spmm_conv_5PKfPfiiPKiS3_S3_S0_ --------------------------
	.section	.nv.info._Z12_spmm_conv_5PKfPfiiPKiS3_S3_S0_,"",@"SHT_CUDA_INFO"
	.sectionflags	@""
	.align	4


	//----- nvinfo : EIATTR_CUDA_API_VERSION
	.align		4
        /*0000*/ 	.byte	0x04, 0x37
        /*0002*/ 	.short	(.L_397 - .L_396)
.L_396:
        /*0004*/ 	.word	0x00000082


	//----- nvinfo : EIATTR_KPARAM_INFO
	.align		4
.L_397:
        /*0008*/ 	.byte	0x04, 0x17
        /*000a*/ 	.short	(.L_399 - .L_398)
.L_398:
        /*000c*/ 	.word	0x00000000
        /*0010*/ 	.short	0x0007
        /*0012*/ 	.short	0x0030
        /*0014*/ 	.byte	0x00, 0xf5, 0x21, 0x00


	//----- nvinfo : EIATTR_KPARAM_INFO
	.align		4
.L_399:
        /*0018*/ 	.byte	0x04, 0x17
        /*001a*/ 	.short	(.L_401 - .L_400)
.L_400:
        /*001c*/ 	.word	0x00000000
        /*0020*/ 	.short	0x0006
        /*0022*/ 	.short	0x0028
        /*0024*/ 	.byte	0x00, 0xf5, 0x21, 0x00


	//----- nvinfo : EIATTR_KPARAM_INFO
	.align		4
.L_401:
        /*0028*/ 	.byte	0x04, 0x17
        /*002a*/ 	.short	(.L_403 - .L_402)
.L_402:
        /*002c*/ 	.word	0x00000000
        /*0030*/ 	.short	0x0005
        /*0032*/ 	.short	0x0020
        /*0034*/ 	.byte	0x00, 0xf5, 0x21, 0x00


	//----- nvinfo : EIATTR_KPARAM_INFO
	.align		4
.L_403:
        /*0038*/ 	.byte	0x04, 0x17
        /*003a*/ 	.short	(.L_405 - .L_404)
.L_404:
        /*003c*/ 	.word	0x00000000
        /*0040*/ 	.short	0x0004
        /*0042*/ 	.short	0x0018
        /*0044*/ 	.byte	0x00, 0xf5, 0x21, 0x00


	//----- nvinfo : EIATTR_KPARAM_INFO
	.align		4
.L_405:
        /*0048*/ 	.byte	0x04, 0x17
        /*004a*/ 	.short	(.L_407 - .L_406)
.L_406:
        /*004c*/ 	.word	0x00000000
        /*0050*/ 	.short	0x0003
        /*0052*/ 	.short	0x0014
        /*0054*/ 	.byte	0x00, 0xf0, 0x11, 0x00


	//----- nvinfo : EIATTR_KPARAM_INFO
	.align		4
.L_407:
        /*0058*/ 	.byte	0x04, 0x17
        /*005a*/ 	.short	(.L_409 - .L_408)
.L_408:
        /*005c*/ 	.word	0x00000000
        /*0060*/ 	.short	0x0002
        /*0062*/ 	.short	0x0010
        /*0064*/ 	.byte	0x00, 0xf0, 0x11, 0x00


	//----- nvinfo : EIATTR_KPARAM_INFO
	.align		4
.L_409:
        /*0068*/ 	.byte	0x04, 0x17
        /*006a*/ 	.short	(.L_411 - .L_410)
.L_410:
        /*006c*/ 	.word	0x00000000
        /*0070*/ 	.short	0x0001
        /*0072*/ 	.short	0x0008
        /*0074*/ 	.byte	0x00, 0xf5, 0x21, 0x00


	//----- nvinfo : EIATTR_KPARAM_INFO
	.align		4
.L_411:
        /*0078*/ 	.byte	0x04, 0x17
        /*007a*/ 	.short	(.L_413 - .L_412)
.L_412:
        /*007c*/ 	.word	0x00000000
        /*0080*/ 	.short	0x0000
        /*0082*/ 	.short	0x0000
        /*0084*/ 	.byte	0x00, 0xf5, 0x21, 0x00


	//----- nvinfo : EIATTR_SPARSE_MMA_MASK
	.align		4
.L_413:
        /*0088*/ 	.byte	0x03, 0x50
        /*008a*/ 	.short	0x0000


	//----- nvinfo : EIATTR_MAXREG_COUNT
	.align		4
        /*008c*/ 	.byte	0x03, 0x1b
        /*008e*/ 	.short	0x00ff


	//----- nvinfo : EIATTR_MERCURY_ISA_VERSION
	.align		4
        /*0090*/ 	.byte	0x03, 0x5f
        /*0092*/ 	.short	0x0101


	//----- nvinfo : EIATTR_COOP_GROUP_MASK_REGIDS
	.align		4
        /*0094*/ 	.byte	0x04, 0x29
        /*0096*/ 	.short	(.L_415 - .L_414)


	//   ....[0]....
.L_414:
        /*0098*/ 	.word	0xffffffff


	//   ....[1]....
        /*009c*/ 	.word	0xffffffff


	//   ....[2]....
        /*00a0*/ 	.word	0xffffffff


	//   ....[3]....
        /*00a4*/ 	.word	0xffffffff


	//   ....[4]....
        /*00a8*/ 	.word	0xffffffff


	//   ....[5]....
        /*00ac*/ 	.word	0xffffffff


	//   ....[6]....
        /*00b0*/ 	.word	0xffffffff


	//   ....[7]....
        /*00b4*/ 	.word	0xffffffff


	//   ....[8]....
        /*00b8*/ 	.word	0xffffffff


	//   ....[9]....
        /*00bc*/ 	.word	0xffffffff


	//   ....[10]....
        /*00c0*/ 	.word	0xffffffff


	//   ....[11]....
        /*00c4*/ 	.word	0xffffffff


	//   ....[12]....
        /*00c8*/ 	.word	0xffffffff


	//   ....[13]....
        /*00cc*/ 	.word	0xffffffff


	//   ....[14]....
        /*00d0*/ 	.word	0xffffffff


	//   ....[15]....
        /*00d4*/ 	.word	0xffffffff


	//   ....[16]....
        /*00d8*/ 	.word	0xffffffff


	//   ....[17]....
        /*00dc*/ 	.word	0xffffffff


	//   ....[18]....
        /*00e0*/ 	.word	0xffffffff


	//   ....[19]....
        /*00e4*/ 	.word	0xffffffff


	//   ....[20]....
        /*00e8*/ 	.word	0xffffffff


	//   ....[21]....
        /*00ec*/ 	.word	0xffffffff


	//   ....[22]....
        /*00f0*/ 	.word	0xffffffff


	//   ....[23]....
        /*00f4*/ 	.word	0xffffffff


	//   ....[24]....
        /*00f8*/ 	.word	0xffffffff


	//   ....[25]....
        /*00fc*/ 	.word	0xffffffff


	//   ....[26]....
        /*0100*/ 	.word	0xffffffff


	//   ....[27]....
        /*0104*/ 	.word	0xffffffff


	//   ....[28]....
        /*0108*/ 	.word	0xffffffff


	//   ....[29]....
        /*010c*/ 	.word	0xffffffff


	//   ....[30]....
        /*0110*/ 	.word	0xffffffff


	//   ....[31]....
        /*0114*/ 	.word	0xffffffff


	//   ....[32]....
        /*0118*/ 	.word	0xffffffff


	//   ....[33]....
        /*011c*/ 	.word	0xffffffff


	//   ....[34]....
        /*0120*/ 	.word	0xffffffff


	//   ....[35]....
        /*0124*/ 	.word	0xffffffff


	//   ....[36]....
        /*0128*/ 	.word	0xffffffff


	//   ....[37]....
        /*012c*/ 	.word	0xffffffff


	//   ....[38]....
        /*0130*/ 	.word	0xffffffff


	//   ....[39]....
        /*0134*/ 	.word	0xffffffff


	//   ....[40]....
        /*0138*/ 	.word	0xffffffff


	//   ....[41]....
        /*013c*/ 	.word	0xffffffff


	//   ....[42]....
        /*0140*/ 	.word	0xffffffff


	//   ....[43]....
        /*0144*/ 	.word	0xffffffff


	//   ....[44]....
        /*0148*/ 	.word	0xffffffff


	//   ....[45]....
        /*014c*/ 	.word	0xffffffff


	//   ....[46]....
        /*0150*/ 	.word	0xffffffff


	//   ....[47]....
        /*0154*/ 	.word	0xffffffff


	//   ....[48]....
        /*0158*/ 	.word	0xffffffff


	//   ....[49]....
        /*015c*/ 	.word	0xffffffff


	//   ....[50]....
        /*0160*/ 	.word	0xffffffff


	//   ....[51]....
        /*0164*/ 	.word	0xffffffff


	//   ....[52]....
        /*0168*/ 	.word	0xffffffff


	//   ....[53]....
        /*016c*/ 	.word	0xffffffff


	//   ....[54]....
        /*0170*/ 	.word	0xffffffff


	//   ....[55]....
        /*0174*/ 	.word	0xffffffff


	//   ....[56]....
        /*0178*/ 	.word	0xffffffff


	//   ....[57]....
        /*017c*/ 	.word	0xffffffff


	//   ....[58]....
        /*0180*/ 	.word	0xffffffff


	//   ....[59]....
        /*0184*/ 	.word	0xffffffff


	//   ....[60]....
        /*0188*/ 	.word	0xffffffff


	//   ....[61]....
        /*018c*/ 	.word	0xffffffff


	//   ....[62]....
        /*0190*/ 	.word	0xffffffff


	//   ....[63]....
        /*0194*/ 	.word	0xffffffff


	//   ....[64]....
        /*0198*/ 	.word	0xffffffff


	//   ....[65]....
        /*019c*/ 	.word	0xffffffff


	//   ....[66]....
        /*01a0*/ 	.word	0xffffffff


	//   ....[67]....
        /*01a4*/ 	.word	0xffffffff


	//   ....[68]....
        /*01a8*/ 	.word	0xffffffff


	//   ....[69]....
        /*01ac*/ 	.word	0xffffffff


	//   ....[70]....
        /*01b0*/ 	.word	0xffffffff


	//   ....[71]....
        /*01b4*/ 	.word	0xffffffff


	//   ....[72]....
        /*01b8*/ 	.word	0xffffffff


	//   ....[73]....
        /*01bc*/ 	.word	0xffffffff


	//   ....[74]....
        /*01c0*/ 	.word	0xffffffff


	//   ....[75]....
        /*01c4*/ 	.word	0xffffffff


	//   ....[76]....
        /*01c8*/ 	.word	0xffffffff


	//   ....[77]....
        /*01cc*/ 	.word	0xffffffff


	//   ....[78]....
        /*01d0*/ 	.word	0xffffffff


	//   ....[79]....
        /*01d4*/ 	.word	0xffffffff


	//   ....[80]....
        /*01d8*/ 	.word	0xffffffff


	//   ....[81]....
        /*01dc*/ 	.word	0xffffffff


	//   ....[82]....
        /*01e0*/ 	.word	0xffffffff


	//   ....[83]....
        /*01e4*/ 	.word	0xffffffff


	//   ....[84]....
        /*01e8*/ 	.word	0xffffffff


	//   ....[85]....
        /*01ec*/ 	.word	0xffffffff


	//   ....[86]....
        /*01f0*/ 	.word	0xffffffff


	//   ....[87]....
        /*01f4*/ 	.word	0xffffffff


	//   ....[88]....
        /*01f8*/ 	.word	0xffffffff


	//   ....[89]....
        /*01fc*/ 	.word	0xffffffff


	//   ....[90]....
        /*0200*/ 	.word	0xffffffff


	//   ....[91]....
        /*0204*/ 	.word	0xffffffff


	//   ....[92]....
        /*0208*/ 	.word	0xffffffff


	//   ....[93]....
        /*020c*/ 	.word	0xffffffff


	//   ....[94]....
        /*0210*/ 	.word	0xffffffff


	//   ....[95]....
        /*0214*/ 	.word	0xffffffff


	//   ....[96]....
        /*0218*/ 	.word	0xffffffff


	//   ....[97]....
        /*021c*/ 	.word	0xffffffff


	//   ....[98]....
        /*0220*/ 	.word	0xffffffff


	//   ....[99]....
        /*0224*/ 	.word	0xffffffff


	//   ....[100]....
        /*0228*/ 	.word	0xffffffff


	//   ....[101]....
        /*022c*/ 	.word	0xffffffff


	//   ....[102]....
        /*0230*/ 	.word	0xffffffff


	//   ....[103]....
        /*0234*/ 	.word	0xffffffff


	//   ....[104]....
        /*0238*/ 	.word	0xffffffff


	//   ....[105]....
        /*023c*/ 	.word	0xffffffff


	//   ....[106]....
        /*0240*/ 	.word	0xffffffff


	//   ....[107]....
        /*0244*/ 	.word	0xffffffff


	//   ....[108]....
        /*0248*/ 	.word	0xffffffff


	//   ....[109]....
        /*024c*/ 	.word	0xffffffff


	//   ....[110]....
        /*0250*/ 	.word	0xffffffff


	//   ....[111]....
        /*0254*/ 	.word	0xffffffff


	//   ....[112]....
        /*0258*/ 	.word	0xffffffff


	//   ....[113]....
        /*025c*/ 	.word	0xffffffff


	//   ....[114]....
        /*0260*/ 	.word	0xffffffff


	//   ....[115]....
        /*0264*/ 	.word	0xffffffff


	//   ....[116]....
        /*0268*/ 	.word	0xffffffff


	//   ....[117]....
        /*026c*/ 	.word	0xffffffff


	//   ....[118]....
        /*0270*/ 	.word	0xffffffff


	//   ....[119]....
        /*0274*/ 	.word	0xffffffff


	//   ....[120]....
        /*0278*/ 	.word	0xffffffff


	//   ....[121]....
        /*027c*/ 	.word	0xffffffff


	//   ....[122]....
        /*0280*/ 	.word	0xffffffff


	//   ....[123]....
        /*0284*/ 	.word	0xffffffff


	//   ....[124]....
        /*0288*/ 	.word	0xffffffff


	//   ....[125]....
        /*028c*/ 	.word	0xffffffff


	//   ....[126]....
        /*0290*/ 	.word	0xffffffff


	//   ....[127]....
        /*0294*/ 	.word	0xffffffff


	//   ....[128]....
        /*0298*/ 	.word	0xffffffff


	//   ....[129]....
        /*029c*/ 	.word	0xffffffff


	//   ....[130]....
        /*02a0*/ 	.word	0xffffffff


	//   ....[131]....
        /*02a4*/ 	.word	0xffffffff


	//   ....[132]....
        /*02a8*/ 	.word	0xffffffff


	//   ....[133]....
        /*02ac*/ 	.word	0xffffffff


	//   ....[134]....
        /*02b0*/ 	.word	0xffffffff


	//   ....[135]....
        /*02b4*/ 	.word	0xffffffff


	//   ....[136]....
        /*02b8*/ 	.word	0xffffffff


	//   ....[137]....
        /*02bc*/ 	.word	0xffffffff


	//   ....[138]....
        /*02c0*/ 	.word	0xffffffff


	//   ....[139]....
        /*02c4*/ 	.word	0xffffffff


	//   ....[140]....
        /*02c8*/ 	.word	0xffffffff


	//   ....[141]....
        /*02cc*/ 	.word	0xffffffff


	//   ....[142]....
        /*02d0*/ 	.word	0xffffffff


	//   ....[143]....
        /*02d4*/ 	.word	0xffffffff


	//   ....[144]....
        /*02d8*/ 	.word	0xffffffff


	//   ....[145]....
        /*02dc*/ 	.word	0xffffffff


	//   ....[146]....
        /*02e0*/ 	.word	0xffffffff


	//   ....[147]....
        /*02e4*/ 	.word	0xffffffff


	//   ....[148]....
        /*02e8*/ 	.word	0xffffffff


	//   ....[149]....
        /*02ec*/ 	.word	0xffffffff


	//   ....[150]....
        /*02f0*/ 	.word	0xffffffff


	//   ....[151]....
        /*02f4*/ 	.word	0xffffffff


	//   ....[152]....
        /*02f8*/ 	.word	0xffffffff


	//   ....[153]....
        /*02fc*/ 	.word	0xffffffff


	//   ....[154]....
        /*0300*/ 	.word	0xffffffff


	//   ....[155]....
        /*0304*/ 	.word	0xffffffff


	//   ....[156]....
        /*0308*/ 	.word	0xffffffff


	//   ....[157]....
        /*030c*/ 	.word	0xffffffff


	//   ....[158]....
        /*0310*/ 	.word	0xffffffff


	//   ....[159]....
        /*0314*/ 	.word	0xffffffff


	//   ....[160]....
        /*0318*/ 	.word	0xffffffff


	//   ....[161]....
        /*031c*/ 	.word	0xffffffff


	//   ....[162]....
        /*0320*/ 	.word	0xffffffff


	//   ....[163]....
        /*0324*/ 	.word	0xffffffff


	//   ....[164]....
        /*0328*/ 	.word	0xffffffff


	//   ....[165]....
        /*032c*/ 	.word	0xffffffff


	//   ....[166]....
        /*0330*/ 	.word	0xffffffff


	//   ....[167]....
        /*0334*/ 	.word	0xffffffff


	//   ....[168]....
        /*0338*/ 	.word	0xffffffff


	//   ....[169]....
        /*033c*/ 	.word	0xffffffff


	//   ....[170]....
        /*0340*/ 	.word	0xffffffff


	//   ....[171]....
        /*0344*/ 	.word	0xffffffff


	//   ....[172]....
        /*0348*/ 	.word	0xffffffff


	//   ....[173]....
        /*034c*/ 	.word	0xffffffff


	//   ....[174]....
        /*0350*/ 	.word	0xffffffff


	//   ....[175]....
        /*0354*/ 	.word	0xffffffff


	//   ....[176]....
        /*0358*/ 	.word	0xffffffff


	//   ....[177]....
        /*035c*/ 	.word	0xffffffff


	//   ....[178]....
        /*0360*/ 	.word	0xffffffff


	//   ....[179]....
        /*0364*/ 	.word	0xffffffff


	//   ....[180]....
        /*0368*/ 	.word	0x05000046


	//   ....[181]....
        /*036c*/ 	.word	0x05000046


	//   ....[182]....
        /*0370*/ 	.word	0x05000046


	//   ....[183]....
        /*0374*/ 	.word	0x05000046


	//   ....[184]....
        /*0378*/ 	.word	0x05000046


	//   ....[185]....
        /*037c*/ 	.word	0x05000046


	//   ....[186]....
        /*0380*/ 	.word	0x05000046


	//   ....[187]....
        /*0384*/ 	.word	0x05000046


	//   ....[188]....
        /*0388*/ 	.word	0x05000046


	//   ....[189]....
        /*038c*/ 	.word	0x05000046


	//   ....[190]....
        /*0390*/ 	.word	0x05000046


	//   ....[191]....
        /*0394*/ 	.word	0x05000046


	//   ....[192]....
        /*0398*/ 	.word	0x05000046


	//   ....[193]....
        /*039c*/ 	.word	0x05000046


	//   ....[194]....
        /*03a0*/ 	.word	0x05000046


	//   ....[195]....
        /*03a4*/ 	.word	0x05000046


	//   ....[196]....
        /*03a8*/ 	.word	0x05000046


	//   ....[197]....
        /*03ac*/ 	.word	0x05000046


	//   ....[198]....
        /*03b0*/ 	.word	0x05000046


	//   ....[199]....
        /*03b4*/ 	.word	0x05000046


	//   ....[200]....
        /*03b8*/ 	.word	0x05000046


	//   ....[201]....
        /*03bc*/ 	.word	0x05000046


	//   ....[202]....
        /*03c0*/ 	.word	0x05000046


	//   ....[203]....
        /*03c4*/ 	.word	0x05000046


	//   ....[204]....
        /*03c8*/ 	.word	0x05000046


	//   ....[205]....
        /*03cc*/ 	.word	0x05000046


	//   ....[206]....
        /*03d0*/ 	.word	0x05000046


	//   ....[207]....
        /*03d4*/ 	.word	0x05000046


	//   ....[208]....
        /*03d8*/ 	.word	0x05000046


	//   ....[209]....
        /*03dc*/ 	.word	0x05000046


	//   ....[210]....
        /*03e0*/ 	.word	0x05000046


	//   ....[211]....
        /*03e4*/ 	.word	0x05000046


	//   ....[212]....
        /*03e8*/ 	.word	0x05000046


	//   ....[213]....
        /*03ec*/ 	.word	0x05000046


	//   ....[214]....
        /*03f0*/ 	.word	0x05000046


	//   ....[215]....
        /*03f4*/ 	.word	0x05000046


	//   ....[216]....
        /*03f8*/ 	.word	0x05000046


	//   ....[217]....
        /*03fc*/ 	.word	0x05000046


	//   ....[218]....
        /*0400*/ 	.word	0x05000046


	//   ....[219]....
        /*0404*/ 	.word	0x05000046


	//   ....[220]....
        /*0408*/ 	.word	0x05000046


	//   ....[221]....
        /*040c*/ 	.word	0x05000046


	//   ....[222]....
        /*0410*/ 	.word	0x05000046


	//   ....[223]....
        /*0414*/ 	.word	0x05000046


	//   ....[224]....
        /*0418*/ 	.word	0x05000046


	//   ....[225]....
        /*041c*/ 	.word	0x05000046


	//   ....[226]....
        /*0420*/ 	.word	0x05000046


	//   ....[227]....
        /*0424*/ 	.word	0x05000046


	//   ....[228]....
        /*0428*/ 	.word	0x05000046


	//   ....[229]....
        /*042c*/ 	.word	0x05000046


	//   ....[230]....
        /*0430*/ 	.word	0x05000046


	//   ....[231]....
        /*0434*/ 	.word	0x05000046


	//   ....[232]....
        /*0438*/ 	.word	0x05000046


	//   ....[233]....
        /*043c*/ 	.word	0x05000046


	//   ....[234]....
        /*0440*/ 	.word	0x05000046


	//   ....[235]....
        /*0444*/ 	.word	0x05000046


	//   ....[236]....
        /*0448*/ 	.word	0x05000046


	//   ....[237]....
        /*044c*/ 	.word	0x05000046


	//   ....[238]....
        /*0450*/ 	.word	0x05000046


	//   ....[239]....
        /*0454*/ 	.word	0x05000046


	//   ....[240]....
        /*0458*/ 	.word	0x05000046


	//   ....[241]....
        /*045c*/ 	.word	0x05000046


	//   ....[242]....
        /*0460*/ 	.word	0x05000046


	//   ....[243]....
        /*0464*/ 	.word	0x05000046


	//   ....[244]....
        /*0468*/ 	.word	0x05000046


	//   ....[245]....
        /*046c*/ 	.word	0x05000046


	//   ....[246]....
        /*0470*/ 	.word	0x05000046


	//   ....[247]....
        /*0474*/ 	.word	0x05000046


	//   ....[248]....
        /*0478*/ 	.word	0x05000046


	//   ....[249]....
        /*047c*/ 	.word	0x05000046


	//   ....[250]....
        /*0480*/ 	.word	0x05000046


	//   ....[251]....
        /*0484*/ 	.word	0x05000046


	//   ....[252]....
        /*0488*/ 	.word	0x05000046


	//   ....[253]....
        /*048c*/ 	.word	0x05000046


	//   ....[254]....
        /*0490*/ 	.word	0x05000046


	//   ....[255]....
        /*0494*/ 	.word	0x05000046


	//   ....[0]....
        /*0498*/ 	.word	0x05000046


	//   ....[1]....
        /*049c*/ 	.word	0x05000046


	//   ....[2]....
        /*04a0*/ 	.word	0x05000046


	//   ....[3]....
        /*04a4*/ 	.word	0x05000046


	//   ....[4]....
        /*04a8*/ 	.word	0x05000046


	//   ....[5]....
        /*04ac*/ 	.word	0x05000046


	//   ....[6]....
        /*04b0*/ 	.word	0x05000046


	//   ....[7]....
        /*04b4*/ 	.word	0x05000046


	//   ....[8]....
        /*04b8*/ 	.word	0x05000046


	//   ....[9]....
        /*04bc*/ 	.word	0x05000046


	//   ....[10]....
        /*04c0*/ 	.word	0x05000046


	//   ....[11]....
        /*04c4*/ 	.word	0x05000046


	//   ....[12]....
        /*04c8*/ 	.word	0x05000046


	//   ....[13]....
        /*04cc*/ 	.word	0x05000046


	//   ....[14]....
        /*04d0*/ 	.word	0x05000046


	//   ....[15]....
        /*04d4*/ 	.word	0x05000046


	//   ....[16]....
        /*04d8*/ 	.word	0x05000046


	//   ....[17]....
        /*04dc*/ 	.word	0x05000046


	//   ....[18]....
        /*04e0*/ 	.word	0x05000046


	//   ....[19]....
        /*04e4*/ 	.word	0x05000046


	//   ....[20]....
        /*04e8*/ 	.word	0x05000046


	//   ....[21]....
        /*04ec*/ 	.word	0x05000046


	//   ....[22]....
        /*04f0*/ 	.word	0x05000046


	//   ....[23]....
        /*04f4*/ 	.word	0x05000046


	//   ....[24]....
        /*04f8*/ 	.word	0x05000046


	//   ....[25]....
        /*04fc*/ 	.word	0x05000046


	//   ....[26]....
        /*0500*/ 	.word	0x05000046


	//   ....[27]....
        /*0504*/ 	.word	0x05000046


	//   ....[28]....
        /*0508*/ 	.word	0x05000046


	//   ....[29]....
        /*050c*/ 	.word	0x05000046


	//   ....[30]....
        /*0510*/ 	.word	0x05000046


	//   ....[31]....
        /*0514*/ 	.word	0x05000046


	//   ....[32]....
        /*0518*/ 	.word	0x05000046


	//   ....[33]....
        /*051c*/ 	.word	0x05000046


	//   ....[34]....
        /*0520*/ 	.word	0x05000046


	//   ....[35]....
        /*0524*/ 	.word	0x05000046


	//   ....[36]....
        /*0528*/ 	.word	0x05000046


	//   ....[37]....
        /*052c*/ 	.word	0x05000046


	//   ....[38]....
        /*0530*/ 	.word	0x05000046


	//   ....[39]....
        /*0534*/ 	.word	0x05000046


	//   ....[40]....
        /*0538*/ 	.word	0x05000046


	//   ....[41]....
        /*053c*/ 	.word	0x05000046


	//   ....[42]....
        /*0540*/ 	.word	0x05000046


	//   ....[43]....
        /*0544*/ 	.word	0x05000046


	//   ....[44]....
        /*0548*/ 	.word	0x05000046


	//   ....[45]....
        /*054c*/ 	.word	0x05000046


	//   ....[46]....
        /*0550*/ 	.word	0x05000046


	//   ....[47]....
        /*0554*/ 	.word	0x05000046


	//   ....[48]....
        /*0558*/ 	.word	0x05000046


	//   ....[49]....
        /*055c*/ 	.word	0x05000046


	//   ....[50]....
        /*0560*/ 	.word	0x05000046


	//   ....[51]....
        /*0564*/ 	.word	0x05000046


	//   ....[52]....
        /*0568*/ 	.word	0x05000046


	//   ....[53]....
        /*056c*/ 	.word	0x05000046


	//   ....[54]....
        /*0570*/ 	.word	0x05000046


	//   ....[55]....
        /*0574*/ 	.word	0x05000046


	//   ....[56]....
        /*0578*/ 	.word	0x05000046


	//   ....[57]....
        /*057c*/ 	.word	0x05000046


	//   ....[58]....
        /*0580*/ 	.word	0x05000046


	//   ....[59]....
        /*0584*/ 	.word	0x05000046


	//   ....[60]....
        /*0588*/ 	.word	0x05000046


	//   ....[61]....
        /*058c*/ 	.word	0x05000046


	//   ....[62]....
        /*0590*/ 	.word	0x05000046


	//   ....[63]....
        /*0594*/ 	.word	0x05000046


	//   ....[64]....
        /*0598*/ 	.word	0x05000046


	//   ....[65]....
        /*059c*/ 	.word	0x05000046


	//   ....[66]....
        /*05a0*/ 	.word	0x05000046


	//   ....[67]....
        /*05a4*/ 	.word	0x05000046


	//   ....[68]....
        /*05a8*/ 	.word	0x05000046


	//   ....[69]....
        /*05ac*/ 	.word	0x05000046


	//   ....[70]....
        /*05b0*/ 	.word	0x05000046


	//   ....[71]....
        /*05b4*/ 	.word	0x05000046


	//   ....[72]....
        /*05b8*/ 	.word	0x05000046


	//   ....[73]....
        /*05bc*/ 	.word	0x05000046


	//   ....[74]....
        /*05c0*/ 	.word	0x05000046


	//   ....[75]....
        /*05c4*/ 	.word	0x05000046


	//   ....[76]....
        /*05c8*/ 	.word	0x05000046


	//   ....[77]....
        /*05cc*/ 	.word	0x05000046


	//   ....[78]....
        /*05d0*/ 	.word	0x05000046


	//   ....[79]....
        /*05d4*/ 	.word	0x05000046


	//   ....[80]....
        /*05d8*/ 	.word	0x05000046


	//   ....[81]....
        /*05dc*/ 	.word	0x05000046


	//   ....[82]....
        /*05e0*/ 	.word	0x05000046


	//   ....[83]....
        /*05e4*/ 	.word	0x05000046


	//   ....[84]....
        /*05e8*/ 	.word	0x05000046


	//   ....[85]....
        /*05ec*/ 	.word	0x05000046


	//   ....[86]....
        /*05f0*/ 	.word	0x05000046


	//   ....[87]....
        /*05f4*/ 	.word	0x05000046


	//   ....[88]....
        /*05f8*/ 	.word	0x05000046


	//   ....[89]....
        /*05fc*/ 	.word	0x05000046


	//   ....[90]....
        /*0600*/ 	.word	0x05000046


	//   ....[91]....
        /*0604*/ 	.word	0x05000046


	//   ....[92]....
        /*0608*/ 	.word	0x05000046


	//   ....[93]....
        /*060c*/ 	.word	0x05000046


	//   ....[94]....
        /*0610*/ 	.word	0x05000046


	//   ....[95]....
        /*0614*/ 	.word	0x05000046


	//   ....[96]....
        /*0618*/ 	.word	0x05000046


	//   ....[97]....
        /*061c*/ 	.word	0x05000046


	//   ....[98]....
        /*0620*/ 	.word	0x05000046


	//   ....[99]....
        /*0624*/ 	.word	0x05000046


	//   ....[100]....
        /*0628*/ 	.word	0x05000046


	//   ....[101]....
        /*062c*/ 	.word	0x05000046


	//   ....[102]....
        /*0630*/ 	.word	0x05000046


	//   ....[103]....
        /*0634*/ 	.word	0x05000046


	//----- nvinfo : EIATTR_COOP_GROUP_INSTR_OFFSETS
	.align		4
.L_415:
        /*0638*/ 	.byte	0x04, 0x28
        /*063a*/ 	.short	(.L_417 - .L_416)


	//   ....[0]....
.L_416:
        /*063c*/ 	.word	0x000007d0


	//   ....[1]....
        /*0640*/ 	.word	0x00000830


	//   ....[2]....
        /*0644*/ 	.word	0x00000840


	//   ....[3]....
        /*0648*/ 	.word	0x00000850


	//   ....[4]....
        /*064c*/ 	.word	0x00000860


	//   ....[5]....
        /*0650*/ 	.word	0x00000870


	//   ....[6]....
        /*0654*/ 	.word	0x00000880


	//   ....[7]....
        /*0658*/ 	.word	0x00000890


	//   ....[8]....
        /*065c*/ 	.word	0x00000900


	//   ....[9]....
        /*0660*/ 	.word	0x00000940


	//   ....[10]....
        /*0664*/ 	.word	0x00000980


	//   ....[11]....
        /*0668*/ 	.word	0x000009c0


	//   ....[12]....
        /*066c*/ 	.word	0x000009f0


	//   ....[13]....
        /*0670*/ 	.word	0x00000a20


	//   ....[14]....
        /*0674*/ 	.word	0x00000aa0


	//   ....[15]....
        /*0678*/ 	.word	0x00000ab0


	//   ....[16]....
        /*067c*/ 	.word	0x00000ac0


	//   ....[17]....
        /*0680*/ 	.word	0x00000ad0


	//   ....[18]....
        /*0684*/ 	.word	0x00000ae0


	//   ....[19]....
        /*0688*/ 	.word	0x00000af0


	//   ....[20]....
        /*068c*/ 	.word	0x00000b60


	//   ....[21]....
        /*0690*/ 	.word	0x00000ba0


	//   ....[22]....
        /*0694*/ 	.word	0x00000bd0


	//   ....[23]....
        /*0698*/ 	.word	0x00000c70


	//   ....[24]....
        /*069c*/ 	.word	0x00000c80


	//   ....[25]....
        /*06a0*/ 	.word	0x00000cb0


	//   ....[26]....
        /*06a4*/ 	.word	0x00000cd0


	//   ....[27]....
        /*06a8*/ 	.word	0x00000ce0


	//   ....[28]....
        /*06ac*/ 	.word	0x00000cf0


	//   ....[29]....
        /*06b0*/ 	.word	0x00000d00


	//   ....[30]....
        /*06b4*/ 	.word	0x00000d10


	//   ....[31]....
        /*06b8*/ 	.word	0x00000d40


	//   ....[32]....
        /*06bc*/ 	.word	0x00000d70


	//   ....[33]....
        /*06c0*/ 	.word	0x00000e10


	//   ....[34]....
        /*06c4*/ 	.word	0x00000e20


	//   ....[35]....
        /*06c8*/ 	.word	0x00000e30


	//   ....[36]....
        /*06cc*/ 	.word	0x00000e70


	//   ....[37]....
        /*06d0*/ 	.word	0x00000ea0


	//   ....[38]....
        /*06d4*/ 	.word	0x00000f80


	//   ....[39]....
        /*06d8*/ 	.word	0x00000f90


	//   ....[40]....
        /*06dc*/ 	.word	0x00000fc0


	//   ....[41]....
        /*06e0*/ 	.word	0x00000ff0


	//   ....[42]....
        /*06e4*/ 	.word	0x00001020


	//   ....[43]....
        /*06e8*/ 	.word	0x00001050


	//   ....[44]....
        /*06ec*/ 	.word	0x00001080


	//   ....[45]....
        /*06f0*/ 	.word	0x000010b0


	//   ....[46]....
        /*06f4*/ 	.word	0x000010e0


	//   ....[47]....
        /*06f8*/ 	.word	0x00001110


	//   ....[48]....
        /*06fc*/ 	.word	0x00001140


	//   ....[49]....
        /*0700*/ 	.word	0x00001170


	//   ....[50]....
        /*0704*/ 	.word	0x000011a0


	//   ....[51]....
        /*0708*/ 	.word	0x000011b0


	//   ....[52]....
        /*070c*/ 	.word	0x000011d0


	//   ....[53]....
        /*0710*/ 	.word	0x00001200


	//   ....[54]....
        /*0714*/ 	.word	0x00001230


	//   ....[55]....
        /*0718*/ 	.word	0x00001270


	//   ....[56]....
        /*071c*/ 	.word	0x00001300


	//   ....[57]....
        /*0720*/ 	.word	0x00001310


	//   ....[58]....
        /*0724*/ 	.word	0x00001340


	//   ....[59]....
        /*0728*/ 	.word	0x00001370


	//   ....[60]....
        /*072c*/ 	.word	0x00001380


	//   ....[61]....
        /*0730*/ 	.word	0x000013b0


	//   ....[62]....
        /*0734*/ 	.word	0x000013c0


	//   ....[63]....
        /*0738*/ 	.word	0x000013f0


	//   ....[64]....
        /*073c*/ 	.word	0x00001400


	//   ....[65]....
        /*0740*/ 	.word	0x00001420


	//   ....[66]....
        /*0744*/ 	.word	0x00001450


	//   ....[67]....
        /*0748*/ 	.word	0x000014a0


	//   ....[68]....
        /*074c*/ 	.word	0x000014b0


	//   ....[69]....
        /*0750*/ 	.word	0x000014e0


	//   ....[70]....
        /*0754*/ 	.word	0x00001510


	//   ....[71]....
        /*0758*/ 	.word	0x00001540


	//   ....[72]....
        /*075c*/ 	.word	0x00001570


	//   ....[73]....
        /*0760*/ 	.word	0x00001620


	//   ....[74]....
        /*0764*/ 	.word	0x00001630


	//   ....[75]....
        /*0768*/ 	.word	0x00001670


	//   ....[76]....
        /*076c*/ 	.word	0x000016d0


	//   ....[77]....
        /*0770*/ 	.word	0x00001730


	//   ....[78]....
        /*0774*/ 	.word	0x00001740


	//   ....[79]....
        /*0778*/ 	.word	0x00001750


	//   ....[80]....
        /*077c*/ 	.word	0x00001780


	//   ....[81]....
        /*0780*/ 	.word	0x000017b0


	//   ....[82]....
        /*0784*/ 	.word	0x000017e0


	//   ....[83]....
        /*0788*/ 	.word	0x000017f0


	//   ....[84]....
        /*078c*/ 	.word	0x00001800


	//   ....[85]....
        /*0790*/ 	.word	0x00001810


	//   ....[86]....
        /*0794*/ 	.word	0x00001820


	//   ....[87]....
        /*0798*/ 	.word	0x00001840


	//   ....[88]....
        /*079c*/ 	.word	0x00001890


	//   ....[89]....
        /*07a0*/ 	.word	0x000018b0


	//   ....[90]....
        /*07a4*/ 	.word	0x000018d0


	//   ....[91]....
        /*07a8*/ 	.word	0x000018f0


	//   ....[92]....
        /*07ac*/ 	.word	0x000019a0


	//   ....[93]....
        /*07b0*/ 	.word	0x000019d0


	//   ....[94]....
        /*07b4*/ 	.word	0x000019e0


	//   ....[95]....
        /*07b8*/ 	.word	0x00001a10


	//   ....[96]....
        /*07bc*/ 	.word	0x00002050


	//   ....[97]....
        /*07c0*/ 	.word	0x00002070


	//   ....[98]....
        /*07c4*/ 	.word	0x00002080


	//   ....[99]....
        /*07c8*/ 	.word	0x000020e0


	//   ....[100]....
        /*07cc*/ 	.word	0x00002110


	//   ....[101]....
        /*07d0*/ 	.word	0x00002120


	//   ....[102]....
        /*07d4*/ 	.word	0x000021c0


	//   ....[103]....
        /*07d8*/ 	.word	0x00002280


	//   ....[104]....
        /*07dc*/ 	.word	0x000022a0


	//   ....[105]....
        /*07e0*/ 	.word	0x00002390


	//   ....[106]....
        /*07e4*/ 	.word	0x000023d0


	//   ....[107]....
        /*07e8*/ 	.word	0x000023e0


	//   ....[108]....
        /*07ec*/ 	.word	0x00002580


	//   ....[109]....
        /*07f0*/ 	.word	0x00002600


	//   ....[110]....
        /*07f4*/ 	.word	0x00002690


	//   ....[111]....
        /*07f8*/ 	.word	0x00002810


	//   ....[112]....
        /*07fc*/ 	.word	0x00002830


	//   ....[113]....
        /*0800*/ 	.word	0x00002840


	//   ....[114]....
        /*0804*/ 	.word	0x00002850


	//   ....[115]....
        /*0808*/ 	.word	0x00002860


	//   ....[116]....
        /*080c*/ 	.word	0x00002910


	//   ....[117]....
        /*0810*/ 	.word	0x00002930


	//   ....[118]....
        /*0814*/ 	.word	0x00002940


	//   ....[119]....
        /*0818*/ 	.word	0x00002950


	//   ....[120]....
        /*081c*/ 	.word	0x00002960


	//   ....[121]....
        /*0820*/ 	.word	0x00002970


	//   ....[122]....
        /*0824*/ 	.word	0x00002a00


	//   ....[123]....
        /*0828*/ 	.word	0x00002a30


	//   ....[124]....
        /*082c*/ 	.word	0x00002a70


	//   ....[125]....
        /*0830*/ 	.word	0x00002b10


	//   ....[126]....
        /*0834*/ 	.word	0x00002b30


	//   ....[127]....
        /*0838*/ 	.word	0x00002b40


	//   ....[128]....
        /*083c*/ 	.word	0x00002b70


	//   ....[129]....
        /*0840*/ 	.word	0x00002ba0


	//   ....[130]....
        /*0844*/ 	.word	0x00002bc0


	//   ....[131]....
        /*0848*/ 	.word	0x00002be0


	//   ....[132]....
        /*084c*/ 	.word	0x00002c00


	//   ....[133]....
        /*0850*/ 	.word	0x00002c30


	//   ....[134]....
        /*0854*/ 	.word	0x00002c60


	//   ....[135]....
        /*0858*/ 	.word	0x00002c80


	//   ....[136]....
        /*085c*/ 	.word	0x00002ca0


	//   ....[137]....
        /*0860*/ 	.word	0x00002cc0


	//   ....[138]....
        /*0864*/ 	.word	0x00002cd0


	//   ....[139]....
        /*0868*/ 	.word	0x00002ce0


	//   ....[140]....
        /*086c*/ 	.word	0x00002d60


	//   ....[141]....
        /*0870*/ 	.word	0x00002d80


	//   ....[142]....
        /*0874*/ 	.word	0x00002d90


	//   ....[143]....
        /*0878*/ 	.word	0x00002f00


	//   ....[144]....
        /*087c*/ 	.word	0x000030c0


	//   ....[145]....
        /*0880*/ 	.word	0x00003100


	//   ....[146]....
        /*0884*/ 	.word	0x00003160


	//   ....[147]....
        /*0888*/ 	.word	0x00003170


	//   ....[148]....
        /*088c*/ 	.word	0x00003180


	//   ....[149]....
        /*0890*/ 	.word	0x00003190


	//   ....[150]....
        /*0894*/ 	.word	0x000031a0


	//   ....[151]....
        /*0898*/ 	.word	0x000031b0


	//   ....[152]....
        /*089c*/ 	.word	0x000031c0


	//   ....[153]....
        /*08a0*/ 	.word	0x000031d0


	//   ....[154]....
        /*08a4*/ 	.word	0x000031e0


	//   ....[155]....
        /*08a8*/ 	.word	0x000031f0


	//   ....[156]....
        /*08ac*/ 	.word	0x00003200


	//   ....[157]....
        /*08b0*/ 	.word	0x00003210


	//   ....[158]....
        /*08b4*/ 	.word	0x00003220


	//   ....[159]....
        /*08b8*/ 	.word	0x00003230


	//   ....[160]....
        /*08bc*/ 	.word	0x00003240


	//   ....[161]....
        /*08c0*/ 	.word	0x000032b0


	//   ....[162]....
        /*08c4*/ 	.word	0x000032f0


	//   ....[163]....
        /*08c8*/ 	.word	0x00003330


	//   ....[164]....
        /*08cc*/ 	.word	0x00003370


	//   ....[165]....
        /*08d0*/ 	.word	0x000033b0


	//   ....[166]....
        /*08d4*/ 	.word	0x000033f0


	//   ....[167]....
        /*08d8*/ 	.word	0x00003440


	//   ....[168]....
        /*08dc*/ 	.word	0x00003650


	//   ....[169]....
        /*08e0*/ 	.word	0x000036a0


	//   ....[170]....
        /*08e4*/ 	.word	0x000036b0


	//   ....[171]....
        /*08e8*/ 	.word	0x000036c0


	//   ....[172]....
        /*08ec*/ 	.word	0x000036d0


	//   ....[173]....
        /*08f0*/ 	.word	0x000036e0


	//   ....[174]....
        /*08f4*/ 	.word	0x000036f0


	//   ....[175]....
        /*08f8*/ 	.word	0x00003700


	//   ....[176]....
        /*08fc*/ 	.word	0x00003710


	//   ....[177]....
        /*0900*/ 	.word	0x00003720


	//   ....[178]....
        /*0904*/ 	.word	0x00003730


	//   ....[179]....
        /*0908*/ 	.word	0x00003740


	//   ....[180]....
        /*090c*/ 	.word	0x00003d60


	//   ....[181]....
        /*0910*/ 	.word	0x00003e50


	//   ....[182]....
        /*0914*/ 	.word	0x00003ed0


	//   ....[183]....
        /*0918*/ 	.word	0x00003f20


	//   ....[184]....
        /*091c*/ 	.word	0x00003f70


	//   ....[185]....
        /*0920*/ 	.word	0x00003fc0


	//   ....[186]....
        /*0924*/ 	.word	0x00004010


	//   ....[187]....
        /*0928*/ 	.word	0x00004060


	//   ....[188]....
        /*092c*/ 	.word	0x000040c0


	//   ....[189]....
        /*0930*/ 	.word	0x00004120


	//   ....[190]....
        /*0934*/ 	.word	0x00004170


	//   ....[191]....
        /*0938*/ 	.word	0x000041f0


	//   ....[192]....
        /*093c*/ 	.word	0x00004240


	//   ....[193]....
        /*0940*/ 	.word	0x000042b0


	//   ....[194]....
        /*0944*/ 	.word	0x00004320


	//   ....[195]....
        /*0948*/ 	.word	0x000043a0


	//   ....[196]....
        /*094c*/ 	.word	0x000043f0


	//   ....[197]....
        /*0950*/ 	.word	0x00004470


	//   ....[198]....
        /*0954*/ 	.word	0x000044f0


	//   ....[199]....
        /*0958*/ 	.word	0x000045a0


	//   ....[200]....
        /*095c*/ 	.word	0x000045f0


	//   ....[201]....
        /*0960*/ 	.word	0x00004660


	//   ....[202]....
        /*0964*/ 	.word	0x000046c0


	//   ....[203]....
        /*0968*/ 	.word	0x00004720


	//   ....[204]....
        /*096c*/ 	.word	0x00004770


	//   ....[205]....
        /*0970*/ 	.word	0x000047c0


	//   ....[206]....
        /*0974*/ 	.word	0x00004820


	//   ....[207]....
        /*0978*/ 	.word	0x00004870


	//   ....[208]....
        /*097c*/ 	.word	0x00004950


	//   ....[209]....
        /*0980*/ 	.word	0x000049c0


	//   ....[210]....
        /*0984*/ 	.word	0x00004a20


	//   ....[211]....
        /*0988*/ 	.word	0x00004a70


	//   ....[212]....
        /*098c*/ 	.word	0x00004b10


	//   ....[213]....
        /*0990*/ 	.word	0x00004b70


	//   ....[214]....
        /*0994*/ 	.word	0x00004bc0


	//   ....[215]....
        /*0998*/ 	.word	0x00004c10


	//   ....[216]....
        /*099c*/ 	.word	0x00004c60


	//   ....[217]....
        /*09a0*/ 	.word	0x00004cc0


	//   ....[218]....
        /*09a4*/ 	.word	0x00004d80


	//   ....[219]....
        /*09a8*/ 	.word	0x00004e00


	//   ....[220]....
        /*09ac*/ 	.word	0x00004e80


	//   ....[221]....
        /*09b0*/ 	.word	0x00004ee0


	//   ....[222]....
        /*09b4*/ 	.word	0x00004ff0


	//   ....[223]....
        /*09b8*/ 	.word	0x00005050


	//   ....[224]....
        /*09bc*/ 	.word	0x000050b0


	//   ....[225]....
        /*09c0*/ 	.word	0x00005110


	//   ....[226]....
        /*09c4*/ 	.word	0x00005170


	//   ....[227]....
        /*09c8*/ 	.word	0x000051d0


	//   ....[228]....
        /*09cc*/ 	.word	0x00005230


	//   ....[229]....
        /*09d0*/ 	.word	0x00005290


	//   ....[230]....
        /*09d4*/ 	.word	0x000052f0


	//   ....[231]....
        /*09d8*/ 	.word	0x00005350


	//   ....[232]....
        /*09dc*/ 	.word	0x000053c0


	//   ....[233]....
        /*09e0*/ 	.word	0x00005410


	//   ....[234]....
        /*09e4*/ 	.word	0x00005460


	//   ....[235]....
        /*09e8*/ 	.word	0x000054c0


	//   ....[236]....
        /*09ec*/ 	.word	0x00005530


	//   ....[237]....
        /*09f0*/ 	.word	0x00005580


	//   ....[238]....
        /*09f4*/ 	.word	0x000055d0


	//   ....[239]....
        /*09f8*/ 	.word	0x00005630


	//   ....[240]....
        /*09fc*/ 	.word	0x000056c0


	//   ....[241]....
        /*0a00*/ 	.word	0x000057a0


	//   ....[242]....
        /*0a04*/ 	.word	0x00005810


	//   ....[243]....
        /*0a08*/ 	.word	0x00005870


	//   ....[244]....
        /*0a0c*/ 	.word	0x000058f0


	//   ....[245]....
        /*0a10*/ 	.word	0x00005940


	//   ....[246]....
        /*0a14*/ 	.word	0x000059a0


	//   ....[247]....
        /*0a18*/ 	.word	0x00005a10


	//   ....[248]....
        /*0a1c*/ 	.word	0x00005a60


	//   ....[249]....
        /*0a20*/ 	.word	0x00005ab0


	//   ....[250]....
        /*0a24*/ 	.word	0x00005b10


	//   ....[251]....
        /*0a28*/ 	.word	0x00005b80


	//   ....[252]....
        /*0a2c*/ 	.word	0x00005bf0


	//   ....[253]....
        /*0a30*/ 	.word	0x00005c60


	//   ....[254]....
        /*0a34*/ 	.word	0x00005d60


	//   ....[255]....
        /*0a38*/ 	.word	0x00005e00


	//   ....[0]....
        /*0a3c*/ 	.word	0x00005e50


	//   ....[1]....
        /*0a40*/ 	.word	0x00005eb0


	//   ....[2]....
        /*0a44*/ 	.word	0x00005f00


	//   ....[3]....
        /*0a48*/ 	.word	0x00005f80


	//   ....[4]....
        /*0a4c*/ 	.word	0x00005fe0


	//   ....[5]....
        /*0a50*/ 	.word	0x00006040


	//   ....[6]....
        /*0a54*/ 	.word	0x000060b0


	//   ....[7]....
        /*0a58*/ 	.word	0x00006120


	//   ....[8]....
        /*0a5c*/ 	.word	0x00006170


	//   ....[9]....
        /*0a60*/ 	.word	0x000061d0


	//   ....[10]....
        /*0a64*/ 	.word	0x00006290


	//   ....[11]....
        /*0a68*/ 	.word	0x000062e0


	//   ....[12]....
        /*0a6c*/ 	.word	0x00006330


	//   ....[13]....
        /*0a70*/ 	.word	0x00006390


	//   ....[14]....
        /*0a74*/ 	.word	0x000063e0


	//   ....[15]....
        /*0a78*/ 	.word	0x00006450


	//   ....[16]....
        /*0a7c*/ 	.word	0x000064c0


	//   ....[17]....
        /*0a80*/ 	.word	0x00006550


	//   ....[18]....
        /*0a84*/ 	.word	0x000065a0


	//   ....[19]....
        /*0a88*/ 	.word	0x000065f0


	//   ....[20]....
        /*0a8c*/ 	.word	0x00006770


	//   ....[21]....
        /*0a90*/ 	.word	0x00006810


	//   ....[22]....
        /*0a94*/ 	.word	0x00006870


	//   ....[23]....
        /*0a98*/ 	.word	0x000068c0


	//   ....[24]....
        /*0a9c*/ 	.word	0x00006920


	//   ....[25]....
        /*0aa0*/ 	.word	0x00006970


	//   ....[26]....
        /*0aa4*/ 	.word	0x00006a50


	//   ....[27]....
        /*0aa8*/ 	.word	0x00006bf0


	//   ....[28]....
        /*0aac*/ 	.word	0x00006cf0


	//   ....[29]....
        /*0ab0*/ 	.word	0x00006df0


	//   ....[30]....
        /*0ab4*/ 	.word	0x00006f00


	//   ....[31]....
        /*0ab8*/ 	.word	0x00006ff0


	//   ....[32]....
        /*0abc*/ 	.word	0x000070f0


	//   ....[33]....
        /*0ac0*/ 	.word	0x000071e0


	//   ....[34]....
        /*0ac4*/ 	.word	0x000072d0


	//   ....[35]....
        /*0ac8*/ 	.word	0x00007410


	//   ....[36]....
        /*0acc*/ 	.word	0x00007460


	//   ....[37]....
        /*0ad0*/ 	.word	0x000074b0


	//   ....[38]....
        /*0ad4*/ 	.word	0x00007500


	//   ....[39]....
        /*0ad8*/ 	.word	0x00007550


	//   ....[40]....
        /*0adc*/ 	.word	0x000075a0


	//   ....[41]....
        /*0ae0*/ 	.word	0x000075f0


	//   ....[42]....
        /*0ae4*/ 	.word	0x00007640


	//   ....[43]....
        /*0ae8*/ 	.word	0x00007690


	//   ....[44]....
        /*0aec*/ 	.word	0x000076e0


	//   ....[45]....
        /*0af0*/ 	.word	0x00007730


	//   ....[46]....
        /*0af4*/ 	.word	0x00007880


	//   ....[47]....
        /*0af8*/ 	.word	0x000078f0


	//   ....[48]....
        /*0afc*/ 	.word	0x00007940


	//   ....[49]....
        /*0b00*/ 	.word	0x00007990


	//   ....[50]....
        /*0b04*/ 	.word	0x000079e0


	//   ....[51]....
        /*0b08*/ 	.word	0x00007a30


	//   ....[52]....
        /*0b0c*/ 	.word	0x00007a80


	//   ....[53]....
        /*0b10*/ 	.word	0x00007ad0


	//   ....[54]....
        /*0b14*/ 	.word	0x00007b20


	//   ....[55]....
        /*0b18*/ 	.word	0x00007bd0


	//   ....[56]....
        /*0b1c*/ 	.word	0x00007c30


	//   ....[57]....
        /*0b20*/ 	.word	0x00007ca0


	//   ....[58]....
        /*0b24*/ 	.word	0x00007d00


	//   ....[59]....
        /*0b28*/ 	.word	0x00007d50


	//   ....[60]....
        /*0b2c*/ 	.word	0x00007da0


	//   ....[61]....
        /*0b30*/ 	.word	0x00007e20


	//   ....[62]....
        /*0b34*/ 	.word	0x00007e80


	//   ....[63]....
        /*0b38*/ 	.word	0x00007ee0


	//   ....[64]....
        /*0b3c*/ 	.word	0x00007f50


	//   ....[65]....
        /*0b40*/ 	.word	0x00007fb0


	//   ....[66]....
        /*0b44*/ 	.word	0x00008010


	//   ....[67]....
        /*0b48*/ 	.word	0x00008200


	//   ....[68]....
        /*0b4c*/ 	.word	0x00008380


	//   ....[69]....
        /*0b50*/ 	.word	0x00008430


	//   ....[70]....
        /*0b54*/ 	.word	0x000084b0


	//   ....[71]....
        /*0b58*/ 	.word	0x00008520


	//   ....[72]....
        /*0b5c*/ 	.word	0x00008570


	//   ....[73]....
        /*0b60*/ 	.word	0x000085c0


	//   ....[74]....
        /*0b64*/ 	.word	0x00008610


	//   ....[75]....
        /*0b68*/ 	.word	0x00008660


	//   ....[76]....
        /*0b6c*/ 	.word	0x000086b0


	//   ....[77]....
        /*0b70*/ 	.word	0x00008700


	//   ....[78]....
        /*0b74*/ 	.word	0x00008750


	//   ....[79]....
        /*0b78*/ 	.word	0x000087a0


	//   ....[80]....
        /*0b7c*/ 	.word	0x000087f0


	//   ....[81]....
        /*0b80*/ 	.word	0x000088c0


	//   ....[82]....
        /*0b84*/ 	.word	0x00008a00


	//   ....[83]....
        /*0b88*/ 	.word	0x00008a70


	//   ....[84]....
        /*0b8c*/ 	.word	0x00008ae0


	//   ....[85]....
        /*0b90*/ 	.word	0x00008b50


	//   ....[86]....
        /*0b94*/ 	.word	0x00008bd0


	//   ....[87]....
        /*0b98*/ 	.word	0x00008c50


	//   ....[88]....
        /*0b9c*/ 	.word	0x00008cd0


	//   ....[89]....
        /*0ba0*/ 	.word	0x00008d50


	//   ....[90]....
        /*0ba4*/ 	.word	0x00008dd0


	//   ....[91]....
        /*0ba8*/ 	.word	0x00008e60


	//   ....[92]....
        /*0bac*/ 	.word	0x00008ee0


	//   ....[93]....
        /*0bb0*/ 	.word	0x00008f90


	//   ....[94]....
        /*0bb4*/ 	.word	0x00008fe0


	//   ....[95]....
        /*0bb8*/ 	.word	0x00009030


	//   ....[96]....
        /*0bbc*/ 	.word	0x00009080


	//   ....[97]....
        /*0bc0*/ 	.word	0x000090d0


	//   ....[98]....
        /*0bc4*/ 	.word	0x00009120


	//   ....[99]....
        /*0bc8*/ 	.word	0x00009170


	//   ....[100]....
        /*0bcc*/ 	.word	0x000091c0


	//   ....[101]....
        /*0bd0*/ 	.word	0x00009210


	//   ....[102]....
        /*0bd4*/ 	.word	0x00009260


	//   ....[103]....
        /*0bd8*/ 	.word	0x000092b0


	//----- nvinfo : EIATTR_VRC_CTA_INIT_COUNT
	.align		4
.L_417:
        /*0bdc*/ 	.byte	0x02, 0x4a
	.zero		1
	.zero		1


	//----- nvinfo : EIATTR_EXIT_INSTR_OFFSETS
	.align		4
        /*0be0*/ 	.byte	0x04, 0x1c
        /*0be2*/ 	.short	(.L_419 - .L_418)


	//   ....[0]....
.L_418:
        /*0be4*/ 	.word	0x00003cf0


	//----- nvinfo : EIATTR_CRS_STACK_SIZE
	.align		4
.L_419:
        /*0be8*/ 	.byte	0x04, 0x1e
        /*0bea*/ 	.short	(.L_421 - .L_420)
.L_420:
        /*0bec*/ 	.word	0x00000000


	//----- nvinfo : EIATTR_CBANK_PARAM_SIZE
	.align		4
.L_421:
        /*0bf0*/ 	.byte	0x03, 0x19
        /*0bf2*/ 	.short	0x0038


	//----- nvinfo : EIATTR_PARAM_CBANK
	.align		4
        /*0bf4*/ 	.byte	0x04, 0x0a
        /*0bf6*/ 	.short	(.L_423 - .L_422)
	.align		4
.L_422:
        /*0bf8*/ 	.word	index@(.nv.constant0._Z12_spmm_conv_5PKfPfiiPKiS3_S3_S0_)
        /*0bfc*/ 	.short	0x0380
        /*0bfe*/ 	.short	0x0038


	//----- nvinfo : EIATTR_SW_WAR
	.align		4
.L_423:
        /*0c00*/ 	.byte	0x04, 0x36
        /*0c02*/ 	.short	(.L_425 - .L_424)
.L_424:
        /*0c04*/ 	.word	0x00000008
.L_425:


//--------------------- .nv.info._Z12_spmm_conv_4PKfPfiiPKiS3_S3_S0_ --------------------------
	.section	.nv.info._Z12_spmm_conv_4PKfPfiiPKiS3_S3_S0_,"",@"SHT_CUDA_INFO"
	.sectionflags	@""
	.align	4


	//----- nvinfo : EIATTR_CUDA_API_VERSION
	.align		4
        /*0000*/ 	.byte	0x04, 0x37
        /*0002*/ 	.short	(.L_427 - .L_426)
.L_426:
        /*0004*/ 	.word	0x00000082


	//----- nvinfo : EIATTR_KPARAM_INFO
	.align		4
.L_427:
        /*0008*/ 	.byte	0x04, 0x17
        /*000a*/ 	.short	(.L_429 - .L_428)
.L_428:
        /*000c*/ 	.word	0x00000000
        /*0010*/ 	.short	0x0007
        /*0012*/ 	.short	0x0030
        /*0014*/ 	.byte	0x00, 0xf5, 0x21, 0x00


	//----- nvinfo : EIATTR_KPARAM_INFO
	.align		4
.L_429:
        /*0018*/ 	.byte	0x04, 0x17
        /*001a*/ 	.short	(.L_431 - .L_430)
.L_430:
        /*001c*/ 	.word	0x00000000
        /*0020*/ 	.short	0x0006
        /*0022*/ 	.short	0x0028
        /*0024*/ 	.byte	0x00, 0xf5, 0x21, 0x00


	//----- nvinfo : EIATTR_KPARAM_INFO
	.align		4
.L_431:
        /*0028*/ 	.byte	0x04, 0x17
        /*002a*/ 	.short	(.L_433 - .L_432)
.L_432:
        /*002c*/ 	.word	0x00000000
        /*0030*/ 	.short	0x0005
        /*0032*/ 	.short	0x0020
        /*0034*/ 	.byte	0x00, 0xf5, 0x21, 0x00


	//----- nvinfo : EIATTR_KPARAM_INFO
	.align		4
.L_433:
        /*0038*/ 	.byte	0x04, 0x17
        /*003a*/ 	.short	(.L_435 - .L_434)
.L_434:
        /*003c*/ 	.word	0x00000000
        /*0040*/ 	.short	0x0004
        /*0042*/ 	.short	0x0018
        /*0044*/ 	.byte	0x00, 0xf5, 0x21, 0x00


	//----- nvinfo : EIATTR_KPARAM_INFO
	.align		4
.L_435:
        /*0048*/ 	.byte	0x04, 0x17
        /*004a*/ 	.short	(.L_437 - .L_436)
.L_436:
        /*004c*/ 	.word	0x00000000
        /*0050*/ 	.short	0x0003
        /*0052*/ 	.short	0x0014
        /*0054*/ 	.byte	0x00, 0xf0, 0x11, 0x00


	//----- nvinfo : EIATTR_KPARAM_INFO
	.align		4
.L_437:
        /*0058*/ 	.byte	0x04, 0x17
        /*005a*/ 	.short	(.L_439 - .L_438)
.L_438:
        /*005c*/ 	.word	0x00000000
        /*0060*/ 	.short	0x0002
        /*0062*/ 	.short	0x0010
        /*0064*/ 	.byte	0x00, 0xf0, 0x11, 0x00


	//----- nvinfo : EIATTR_KPARAM_INFO
	.align		4
.L_439:
        /*0068*/ 	.byte	0x04, 0x17
        /*006a*/ 	.short	(.L_441 - .L_440)
.L_440:
        /*006c*/ 	.word	0x00000000
        /*0070*/ 	.short	0x0001
        /*0072*/ 	.short	0x0008
        /*0074*/ 	.byte	0x00, 0xf5, 0x21, 0x00


	//----- nvinfo : EIATTR_KPARAM_INFO
	.align		4
.L_441:
        /*0078*/ 	.byte	0x04, 0x17
        /*007a*/ 	.short	(.L_443 - .L_442)
.L_442:
        /*007c*/ 	.word	0x00000000
        /*0080*/ 	.short	0x0000
        /*0082*/ 	.short	0x0000
        /*0084*/ 	.byte	0x00, 0xf5, 0x21, 0x00


	//----- nvinfo : EIATTR_SPARSE_MMA_MASK
	.align		4
.L_443:
        /*0088*/ 	.byte	0x03, 0x50
        /*008a*/ 	.short	0x0000


	//----- nvinfo : EIATTR_MAXREG_COUNT
	.align		4
        /*008c*/ 	.byte	0x03, 0x1b
        /*008e*/ 	.short	0x00ff


	//----- nvinfo : EIATTR_MERCURY_ISA_VERSION
	.align		4
        /*0090*/ 	.byte	0x03, 0x5f
        /*0092*/ 	.short	0x0101


	//----- nvinfo : EIATTR_COOP_GROUP_MASK_REGIDS
	.align		4
        /*0094*/ 	.byte	0x04, 0x29
        /*0096*/ 	.short	(.L_445 - .L_444)


	//   ....[0]....
.L_444:
        /*0098*/ 	.word	0xffffffff


	//   ....[1]....
        /*009c*/ 	.word	0xffffffff


	//   ....[2]....
        /*00a0*/ 	.word	0xffffffff


	//   ....[3]....
        /*00a4*/ 	.word	0xffffffff


	//   ....[4]....
        /*00a8*/ 	.word	0xffffffff


	//   ....[5]....
        /*00ac*/ 	.word	0xffffffff


	//   ....[6]....
        /*00b0*/ 	.word	0xffffffff


	//   ....[7]....
        /*00b4*/ 	.word	0xffffffff


	//   ....[8]....
        /*00b8*/ 	.word	0xffffffff


	//   ....[9]....
        /*00bc*/ 	.word	0xffffffff


	//   ....[10]....
        /*00c0*/ 	.word	0xffffffff


	//   ....[11]....
        /*00c4*/ 	.word	0xffffffff


	//   ....[12]....
        /*00c8*/ 	.word	0xffffffff


	//   ....[13]....
        /*00cc*/ 	.word	0xffffffff


	//   ....[14]....
        /*00d0*/ 	.word	0xffffffff


	//   ....[15]....
        /*00d4*/ 	.word	0xffffffff


	//   ....[16]....
        /*00d8*/ 	.word	0xffffffff


	//   ....[17]....
        /*00dc*/ 	.word	0xffffffff


	//   ....[18]....
        /*00e0*/ 	.word	0xffffffff


	//   ....[19]....
        /*00e4*/ 	.word	0xffffffff


	//   ....[20]....
        /*00e8*/ 	.word	0xffffffff


	//   ....[21]....
        /*00ec*/ 	.word	0xffffffff


	//   ....[22]....
        /*00f0*/ 	.word	0xffffffff


	//   ....[23]....
        /*00f4*/ 	.word	0xffffffff


	//   ....[24]....
        /*00f8*/ 	.word	0xffffffff


	//   ....[25]....
        /*00fc*/ 	.word	0xffffffff


	//   ....[26]....
        /*0100*/ 	.word	0xffffffff


	//   ....[27]....
        /*0104*/ 	.word	0xffffffff


	//   ....[28]....
        /*0108*/ 	.word	0xffffffff


	//   ....[29]....
        /*010c*/ 	.word	0xffffffff


	//   ....[30]....
        /*0110*/ 	.word	0xffffffff


	//   ....[31]....
        /*0114*/ 	.word	0xffffffff


	//   ....[32]....
        /*0118*/ 	.word	0xffffffff


	//   ....[33]....
        /*011c*/ 	.word	0xffffffff


	//   ....[34]....
        /*0120*/ 	.word	0xffffffff


	//   ....[35]....
        /*0124*/ 	.word	0xffffffff


	//   ....[36]....
        /*0128*/ 	.word	0xffffffff


	//   ....[37]....
        /*012c*/ 	.word	0xffffffff


	//   ....[38]....
        /*0130*/ 	.word	0xffffffff


	//   ....[39]....
        /*0134*/ 	.word	0xffffffff


	//   ....[40]....
        /*0138*/ 	.word	0xffffffff


	//   ....[41]....
        /*013c*/ 	.word	0xffffffff


	//   ....[42]....
        /*0140*/ 	.word	0xffffffff


	//   ....[43]....
        /*0144*/ 	.word	0xffffffff


	//   ....[44]....
        /*0148*/ 	.word	0xffffffff


	//   ....[45]....
        /*014c*/ 	.word	0xffffffff


	//   ....[46]....
        /*0150*/ 	.word	0xffffffff


	//   ....[47]....
        /*0154*/ 	.word	0xffffffff


	//   ....[48]....
        /*0158*/ 	.word	0xffffffff


	//   ....[49]....
        /*015c*/ 	.word	0xffffffff


	//   ....[50]....
        /*0160*/ 	.word	0xffffffff


	//   ....[51]....
        /*0164*/ 	.word	0xffffffff


	//   ....[52]....
        /*0168*/ 	.word	0xffffffff


	//   ....[53]....
        /*016c*/ 	.word	0xffffffff


	//   ....[54]....
        /*0170*/ 	.word	0xffffffff


	//   ....[55]....
        /*0174*/ 	.word	0xffffffff


	//   ....[56]....
        /*0178*/ 	.word	0xffffffff


	//   ....[57]....
        /*017c*/ 	.word	0xffffffff


	//   ....[58]....
        /*0180*/ 	.word	0xffffffff


	//   ....[59]....
        /*0184*/ 	.word	0xffffffff


	//   ....[60]....
        /*0188*/ 	.word	0xffffffff


	//   ....[61]....
        /*018c*/ 	.word	0xffffffff


	//   ....[62]....
        /*0190*/ 	.word	0xffffffff


	//   ....[63]....
        /*0194*/ 	.word	0xffffffff


	//   ....[64]....
        /*0198*/ 	.word	0xffffffff


	//   ....[65]....
        /*019c*/ 	.word	0xffffffff


	//   ....[66]....
        /*01a0*/ 	.word	0xffffffff


	//   ....[67]....
        /*01a4*/ 	.word	0xffffffff


	//   ....[68]....
        /*01a8*/ 	.word	0xffffffff


	//   ....[69]....
        /*01ac*/ 	.word	0xffffffff


	//   ....[70]....
        /*01b0*/ 	.word	0xffffffff


	//   ....[71]....
        /*01b4*/ 	.word	0xffffffff


	//   ....[72]....
        /*01b8*/ 	.word	0xffffffff


	//   ....[73]....
        /*01bc*/ 	.word	0xffffffff


	//   ....[74]....
        /*01c0*/ 	.word	0xffffffff


	//   ....[75]....
        /*01c4*/ 	.word	0xffffffff


	//   ....[76]....
        /*01c8*/ 	.word	0xffffffff


	//   ....[77]....
        /*01cc*/ 	.word	0xffffffff


	//   ....[78]....
        /*01d0*/ 	.word	0xffffffff


	//   ....[79]....
        /*01d4*/ 	.word	0xffffffff


	//   ....[80]....
        /*01d8*/ 	.word	0xffffffff


	//   ....[81]....
        /*01dc*/ 	.word	0xffffffff


	//   ....[82]....
        /*01e0*/ 	.word	0xffffffff


	//   ....[83]....
        /*01e4*/ 	.word	0xffffffff


	//   ....[84]....
        /*01e8*/ 	.word	0xffffffff


	//   ....[85]....
        /*01ec*/ 	.word	0xffffffff


	//   ....[86]....
        /*01f0*/ 	.word	0xffffffff


	//   ....[87]....
        /*01f4*/ 	.word	0xffffffff


	//   ....[88]....
        /*01f8*/ 	.word	0xffffffff


	//   ....[89]....
        /*01fc*/ 	.word	0xffffffff


	//   ....[90]....
        /*0200*/ 	.word	0xffffffff


	//   ....[91]....
        /*0204*/ 	.word	0xffffffff


	//   ....[92]....
        /*0208*/ 	.word	0xffffffff


	//   ....[93]....
        /*020c*/ 	.word	0xffffffff


	//   ....[94]....
        /*0210*/ 	.word	0xffffffff


	//   ....[95]....
        /*0214*/ 	.word	0xffffffff


	//   ....[96]....
        /*0218*/ 	.word	0xffffffff


	//   ....[97]....
        /*021c*/ 	.word	0xffffffff


	//   ....[98]....
        /*0220*/ 	.word	0xffffffff


	//   ....[99]....
        /*0224*/ 	.word	0xffffffff


	//   ....[100]....
        /*0228*/ 	.word	0xffffffff


	//   ....[101]....
        /*022c*/ 	.word	0xffffffff


	//   ....[102]....
        /*0230*/ 	.word	0xffffffff


	//   ....[103]....
        /*0234*/ 	.word	0xffffffff


	//   ....[104]....
        /*0238*/ 	.word	0xffffffff


	//   ....[105]....
        /*023c*/ 	.word	0xffffffff


	//   ....[106]....
        /*0240*/ 	.word	0xffffffff


	//   ....[107]....
        /*0244*/ 	.word	0xffffffff


	//   ....[108]....
        /*0248*/ 	.word	0xffffffff


	//   ....[109]....
        /*024c*/ 	.word	0xffffffff


	//   ....[110]....
        /*0250*/ 	.word	0xffffffff


	//   ....[111]....
        /*0254*/ 	.word	0xffffffff


	//   ....[112]....
        /*0258*/ 	.word	0xffffffff


	//   ....[113]....
        /*025c*/ 	.word	0xffffffff


	//   ....[114]....
        /*0260*/ 	.word	0xffffffff


	//   ....[115]....
        /*0264*/ 	.word	0xffffffff


	//   ....[116]....
        /*0268*/ 	.word	0xffffffff


	//   ....[117]....
        /*026c*/ 	.word	0xffffffff


	//   ....[118]....
        /*0270*/ 	.word	0xffffffff


	//   ....[119]....
        /*0274*/ 	.word	0xffffffff


	//   ....[120]....
        /*0278*/ 	.word	0xffffffff


	//   ....[121]....
        /*027c*/ 	.word	0xffffffff


	//   ....[122]....
        /*0280*/ 	.word	0xffffffff


	//   ....[123]....
        /*0284*/ 	.word	0xffffffff


	//   ....[124]....
        /*0288*/ 	.word	0xffffffff


	//   ....[125]....
        /*028c*/ 	.word	0xffffffff


	//   ....[126]....
        /*0290*/ 	.word	0xffffffff


	//   ....[127]....
        /*0294*/ 	.word	0xffffffff


	//   ....[128]....
        /*0298*/ 	.word	0xffffffff


	//   ....[129]....
        /*029c*/ 	.word	0xffffffff


	//   ....[130]....
        /*02a0*/ 	.word	0xffffffff


	//   ....[131]....
        /*02a4*/ 	.word	0xffffffff


	//   ....[132]....
        /*02a8*/ 	.word	0xffffffff


	//   ....[133]....
        /*02ac*/ 	.word	0xffffffff


	//   ....[134]....
        /*02b0*/ 	.word	0xffffffff


	//   ....[135]....
        /*02b4*/ 	.word	0xffffffff


	//   ....[136]....
        /*02b8*/ 	.word	0xffffffff


	//   ....[137]....
        /*02bc*/ 	.word	0xffffffff


	//   ....[138]....
        /*02c0*/ 	.word	0xffffffff


	//   ....[139]....
        /*02c4*/ 	.word	0xffffffff


	//   ....[140]....
        /*02c8*/ 	.word	0xffffffff


	//   ....[141]....
        /*02cc*/ 	.word	0xffffffff


	//   ....[142]....
        /*02d0*/ 	.word	0xffffffff


	//   ....[143]....
        /*02d4*/ 	.word	0xffffffff


	//   ....[144]....
        /*02d8*/ 	.word	0xffffffff


	//   ....[145]....
        /*02dc*/ 	.word	0xffffffff


	//   ....[146]....
        /*02e0*/ 	.word	0xffffffff


	//   ....[147]....
        /*02e4*/ 	.word	0xffffffff


	//   ....[148]....
        /*02e8*/ 	.word	0xffffffff


	//   ....[149]....
        /*02ec*/ 	.word	0xffffffff


	//   ....[150]....
        /*02f0*/ 	.word	0xffffffff


	//   ....[151]....
        /*02f4*/ 	.word	0xffffffff


	//   ....[152]....
        /*02f8*/ 	.word	0xffffffff


	//   ....[153]....
        /*02fc*/ 	.word	0xffffffff


	//   ....[154]....
        /*0300*/ 	.word	0xffffffff


	//   ....[155]....
        /*0304*/ 	.word	0xffffffff


	//   ....[156]....
        /*0308*/ 	.word	0xffffffff


	//   ....[157]....
        /*030c*/ 	.word	0xffffffff


	//   ....[158]....
        /*0310*/ 	.word	0xffffffff


	//   ....[159]....
        /*0314*/ 	.word	0xffffffff


	//   ....[160]....
        /*0318*/ 	.word	0xffffffff


	//   ....[161]....
        /*031c*/ 	.word	0xffffffff


	//   ....[162]....
        /*0320*/ 	.word	0xffffffff


	//   ....[163]....
        /*0324*/ 	.word	0xffffffff


	//   ....[164]....
        /*0328*/ 	.word	0xffffffff


	//   ....[165]....
        /*032c*/ 	.word	0xffffffff


	//   ....[166]....
        /*0330*/ 	.word	0xffffffff


	//   ....[167]....
        /*0334*/ 	.word	0xffffffff


	//   ....[168]....
        /*0338*/ 	.word	0xffffffff


	//   ....[169]....
        /*033c*/ 	.word	0xffffffff


	//   ....[170]....
        /*0340*/ 	.word	0xffffffff


	//   ....[171]....
        /*0344*/ 	.word	0xffffffff


	//   ....[172]....
        /*0348*/ 	.word	0xffffffff


	//   ....[173]....
        /*034c*/ 	.word	0xffffffff


	//   ....[174]....
        /*0350*/ 	.word	0xffffffff


	//   ....[175]....
        /*0354*/ 	.word	0xffffffff


	//   ....[176]....
        /*0358*/ 	.word	0xffffffff


	//   ....[177]....
        /*035c*/ 	.word	0xffffffff


	//   ....[178]....
        /*0360*/ 	.word	0xffffffff


	//   ....[179]....
        /*0364*/ 	.word	0xffffffff


	//   ....[180]....
        /*0368*/ 	.word	0xffffffff


	//   ....[181]....
        /*036c*/ 	.word	0xffffffff


	//   ....[182]....
        /*0370*/ 	.word	0xffffffff


	//   ....[183]....
        /*0374*/ 	.word	0xffffffff


	//   ....[184]....
        /*0378*/ 	.word	0xffffffff


	//   ....[185]....
        /*037c*/ 	.word	0xffffffff


	//   ....[186]....
        /*0380*/ 	.word	0xffffffff


	//   ....[187]....
        /*0384*/ 	.word	0xffffffff


	//   ....[188]....
        /*0388*/ 	.word	0xffffffff


	//   ....[189]....
        /*038c*/ 	.word	0xffffffff


	//   ....[190]....
        /*0390*/ 	.word	0xffffffff


	//   ....[191]....
        /*0394*/ 	.word	0xffffffff


	//   ....[192]....
        /*0398*/ 	.word	0xffffffff


	//   ....[193]....
        /*039c*/ 	.word	0xffffffff


	//   ....[194]....
        /*03a0*/ 	.word	0xffffffff


	//   ....[195]....
        /*03a4*/ 	.word	0xffffffff


	//   ....[196]....
        /*03a8*/ 	.word	0xffffffff


	//   ....[197]....
        /*03ac*/ 	.word	0xffffffff


	//   ....[198]....
        /*03b0*/ 	.word	0xffffffff


	//   ....[199]....
        /*03b4*/ 	.word	0xffffffff


	//   ....[200]....
        /*03b8*/ 	.word	0xffffffff


	//   ....[201]....
        /*03bc*/ 	.word	0xffffffff


	//   ....[202]....
        /*03c0*/ 	.word	0xffffffff


	//   ....[203]....
        /*03c4*/ 	.word	0xffffffff


	//   ....[204]....
        /*03c8*/ 	.word	0xffffffff


	//   ....[205]....
        /*03cc*/ 	.word	0xffffffff


	//   ....[206]....
        /*03d0*/ 	.word	0xffffffff


	//   ....[207]....
        /*03d4*/ 	.word	0xffffffff


	//   ....[208]....
        /*03d8*/ 	.word	0xffffffff


	//   ....[209]....
        /*03dc*/ 	.word	0xffffffff


	//   ....[210]....
        /*03e0*/ 	.word	0xffffffff


	//   ....[211]....
        /*03e4*/ 	.word	0xffffffff


	//   ....[212]....
        /*03e8*/ 	.word	0xffffffff


	//   ....[213]....
        /*03ec*/ 	.word	0xffffffff


	//   ....[214]....
        /*03f0*/ 	.word	0xffffffff


	//   ....[215]....
        /*03f4*/ 	.word	0xffffffff


	//   ....[216]....
        /*03f8*/ 	.word	0xffffffff


	//   ....[217]....
        /*03fc*/ 	.word	0xffffffff


	//   ....[218]....
        /*0400*/ 	.word	0xffffffff


	//   ....[219]....
        /*0404*/ 	.word	0xffffffff


	//   ....[220]....
        /*0408*/ 	.word	0xffffffff


	//   ....[221]....
        /*040c*/ 	.word	0xffffffff


	//   ....[222]....
        /*0410*/ 	.word	0xffffffff


	//   ....[223]....
        /*0414*/ 	.word	0xffffffff


	//   ....[224]....
        /*0418*/ 	.word	0xffffffff


	//   ....[225]....
        /*041c*/ 	.word	0xffffffff


	//   ....[226]....
        /*0420*/ 	.word	0xffffffff


	//   ....[227]....
        /*0424*/ 	.word	0xffffffff


	//   ....[228]....
        /*0428*/ 	.word	0xffffffff


	//   ....[229]....
        /*042c*/ 	.word	0xffffffff


	//   ....[230]....
        /*0430*/ 	.word	0xffffffff


	//   ....[231]....
        /*0434*/ 	.word	0xffffffff


	//   ....[232]....
        /*0438*/ 	.word	0xffffffff


	//   ....[233]....
        /*043c*/ 	.word	0xffffffff


	//   ....[234]....
        /*0440*/ 	.word	0xffffffff


	//   ....[235]....
        /*0444*/ 	.word	0xffffffff


	//   ....[236]....
        /*0448*/ 	.word	0xffffffff


	//   ....[237]....
        /*044c*/ 	.word	0xffffffff


	//   ....[238]....
        /*0450*/ 	.word	0xffffffff


	//   ....[239]....
        /*0454*/ 	.word	0xffffffff


	//   ....[240]....
        /*0458*/ 	.word	0xffffffff


	//   ....[241]....
        /*045c*/ 	.word	0xffffffff


	//   ....[242]....
        /*0460*/ 	.word	0xffffffff


	//   ....[243]....
        /*0464*/ 	.word	0xffffffff


	//   ....[244]....
        /*0468*/ 	.word	0xffffffff


	//   ....[245]....
        /*046c*/ 	.word	0xffffffff


	//   ....[246]....
        /*0470*/ 	.word	0xffffffff


	//   ....[247]....
        /*0474*/ 	.word	0xffffffff


	//   ....[248]....
        /*0478*/ 	.word	0xffffffff


	//   ....[249]....
        /*047c*/ 	.word	0xffffffff


	//   ....[250]....
        /*0480*/ 	.word	0xffffffff


	//   ....[251]....
        /*0484*/ 	.word	0xffffffff


	//   ....[252]....
        /*0488*/ 	.word	0xffffffff


	//   ....[253]....
        /*048c*/ 	.word	0xffffffff


	//   ....[254]....
        /*0490*/ 	.word	0xffffffff


	//   ....[255]....
        /*0494*/ 	.word	0xffffffff


	//   ....[0]....
        /*0498*/ 	.word	0xffffffff


	//   ....[1]....
        /*049c*/ 	.word	0xffffffff


	//   ....[2]....
        /*04a0*/ 	.word	0xffffffff


	//   ....[3]....
        /*04a4*/ 	.word	0xffffffff


	//   ....[4]....
        /*04a8*/ 	.word	0xffffffff


	//   ....[5]....
        /*04ac*/ 	.word	0xffffffff


	//   ....[6]....
        /*04b0*/ 	.word	0xffffffff


	//   ....[7]....
        /*04b4*/ 	.word	0xffffffff


	//   ....[8]....
        /*04b8*/ 	.word	0xffffffff


	//   ....[9]....
        /*04bc*/ 	.word	0xffffffff


	//   ....[10]....
        /*04c0*/ 	.word	0xffffffff


	//   ....[11]....
        /*04c4*/ 	.word	0xffffffff


	//   ....[12]....
        /*04c8*/ 	.word	0xffffffff


	//   ....[13]....
        /*04cc*/ 	.word	0xffffffff


	//   ....[14]....
        /*04d0*/ 	.word	0xffffffff


	//   ....[15]....
        /*04d4*/ 	.word	0xffffffff


	//   ....[16]....
        /*04d8*/ 	.word	0xffffffff


	//   ....[17]....
        /*04dc*/ 	.word	0xffffffff


	//   ....[18]....
        /*04e0*/ 	.word	0xffffffff


	//   ....[19]....
        /*04e4*/ 	.word	0xffffffff


	//   ....[20]....
        /*04e8*/ 	.word	0xffffffff


	//   ....[21]....
        /*04ec*/ 	.word	0xffffffff


	//   ....[22]....
        /*04f0*/ 	.word	0xffffffff


	//   ....[23]....
        /*04f4*/ 	.word	0xffffffff


	//   ....[24]....
        /*04f8*/ 	.word	0xffffffff


	//   ....[25]....
        /*04fc*/ 	.word	0xffffffff


	//   ....[26]....
        /*0500*/ 	.word	0xffffffff


	//   ....[27]....
        /*0504*/ 	.word	0xffffffff


	//   ....[28]....
        /*0508*/ 	.word	0xffffffff


	//   ....[29]....
        /*050c*/ 	.word	0xffffffff


	//   ....[30]....
        /*0510*/ 	.word	0xffffffff


	//   ....[31]....
        /*0514*/ 	.word	0xffffffff


	//   ....[32]....
        /*0518*/ 	.word	0xffffffff


	//   ....[33]....
        /*051c*/ 	.word	0xffffffff


	//   ....[34]....
        /*0520*/ 	.word	0xffffffff


	//   ....[35]....
        /*0524*/ 	.word	0xffffffff


	//   ....[36]....
        /*0528*/ 	.word	0xffffffff


	//   ....[37]....
        /*052c*/ 	.word	0xffffffff


	//   ....[38]....
        /*0530*/ 	.word	0xffffffff


	//   ....[39]....
        /*0534*/ 	.word	0xffffffff


	//   ....[40]....
        /*0538*/ 	.word	0xffffffff


	//   ....[41]....
        /*053c*/ 	.word	0xffffffff


	//   ....[42]....
        /*0540*/ 	.word	0xffffffff


	//   ....[43]....
        /*0544*/ 	.word	0xffffffff


	//   ....[44]....
        /*0548*/ 	.word	0xffffffff


	//   ....[45]....
        /*054c*/ 	.word	0xffffffff


	//   ....[46]....
        /*0550*/ 	.word	0xffffffff


	//   ....[47]....
        /*0554*/ 	.word	0xffffffff


	//   ....[48]....
        /*0558*/ 	.word	0xffffffff


	//   ....[49]....
        /*055c*/ 	.word	0xffffffff


	//   ....[50]....
        /*0560*/ 	.word	0xffffffff


	//   ....[51]....
        /*0564*/ 	.word	0xffffffff


	//   ....[52]....
        /*0568*/ 	.word	0xffffffff


	//   ....[53]....
        /*056c*/ 	.word	0xffffffff


	//   ....[54]....
        /*0570*/ 	.word	0xffffffff


	//   ....[55]....
        /*0574*/ 	.word	0xffffffff


	//   ....[56]....
        /*0578*/ 	.word	0xffffffff


	//   ....[57]....
        /*057c*/ 	.word	0xffffffff


	//   ....[58]....
        /*0580*/ 	.word	0xffffffff


	//   ....[59]....
        /*0584*/ 	.word	0xffffffff


	//   ....[60]....
        /*0588*/ 	.word	0xffffffff


	//   ....[61]....
        /*058c*/ 	.word	0xffffffff


	//   ....[62]....
        /*0590*/ 	.word	0xffffffff


	//   ....[63]....
        /*0594*/ 	.word	0xffffffff


	//   ....[64]....
        /*0598*/ 	.word	0xffffffff


	//   ....[65]....
        /*059c*/ 	.word	0xffffffff


	//   ....[66]....
        /*05a0*/ 	.word	0xffffffff


	//   ....[67]....
        /*05a4*/ 	.word	0xffffffff


	//   ....[68]....
        /*05a8*/ 	.word	0xffffffff


	//   ....[69]....
        /*05ac*/ 	.word	0xffffffff


	//   ....[70]....
        /*05b0*/ 	.word	0xffffffff


	//   ....[71]....
        /*05b4*/ 	.word	0xffffffff


	//   ....[72]....
        /*05b8*/ 	.word	0xffffffff


	//   ....[73]....
        /*05bc*/ 	.word	0xffffffff


	//   ....[74]....
        /*05c0*/ 	.word	0xffffffff


	//   ....[75]....
        /*05c4*/ 	.word	0xffffffff


	//   ....[76]....
        /*05c8*/ 	.word	0xffffffff


	//   ....[77]....
        /*05cc*/ 	.word	0xffffffff


	//   ....[78]....
        /*05d0*/ 	.word	0xffffffff


	//   ....[79]....
        /*05d4*/ 	.word	0xffffffff


	//   ....[80]....
        /*05d8*/ 	.word	0xffffffff


	//   ....[81]....
        /*05dc*/ 	.word	0xffffffff


	//   ....[82]....
        /*05e0*/ 	.word	0xffffffff


	//   ....[83]....
        /*05e4*/ 	.word	0xffffffff


	//   ....[84]....
        /*05e8*/ 	.word	0xffffffff


	//   ....[85]....
        /*05ec*/ 	.word	0xffffffff


	//   ....[86]....
        /*05f0*/ 	.word	0xffffffff


	//   ....[87]....
        /*05f4*/ 	.word	0xffffffff


	//   ....[88]....
        /*05f8*/ 	.word	0xffffffff


	//   ....[89]....
        /*05fc*/ 	.word	0xffffffff


	//   ....[90]....
        /*0600*/ 	.word	0xffffffff


	//   ....[91]....
        /*0604*/ 	.word	0xffffffff


	//   ....[92]....
        /*0608*/ 	.word	0xffffffff


	//   ....[93]....
        /*060c*/ 	.word	0xffffffff


	//   ....[94]....
        /*0610*/ 	.word	0xffffffff


	//   ....[95]....
        /*0614*/ 	.word	0xffffffff


	//   ....[96]....
        /*0618*/ 	.word	0xffffffff


	//   ....[97]....
        /*061c*/ 	.word	0xffffffff


	//   ....[98]....
        /*0620*/ 	.word	0xffffffff


	//   ....[99]....
        /*0624*/ 	.word	0xffffffff


	//   ....[100]....
        /*0628*/ 	.word	0xffffffff


	//   ....[101]....
        /*062c*/ 	.word	0xffffffff


	//   ....[102]....
        /*0630*/ 	.word	0xffffffff


	//   ....[103]....
        /*0634*/ 	.word	0xffffffff


	//   ....[104]....
        /*0638*/ 	.word	0xffffffff


	//   ....[105]....
        /*063c*/ 	.word	0xffffffff


	//   ....[106]....
        /*0640*/ 	.word	0xffffffff


	//   ....[107]....
        /*0644*/ 	.word	0xffffffff


	//   ....[108]....
        /*0648*/ 	.word	0xffffffff


	//   ....[109]....
        /*064c*/ 	.word	0xffffffff


	//   ....[110]....
        /*0650*/ 	.word	0xffffffff


	//   ....[111]....
        /*0654*/ 	.word	0xffffffff


	//   ....[112]....
        /*0658*/ 	.word	0xffffffff


	//   ....[113]....
        /*065c*/ 	.word	0xffffffff


	//   ....[114]....
        /*0660*/ 	.word	0xffffffff


	//   ....[115]....
        /*0664*/ 	.word	0xffffffff


	//   ....[116]....
        /*0668*/ 	.word	0xffffffff


	//   ....[117]....
        /*066c*/ 	.word	0xffffffff


	//   ....[118]....
        /*0670*/ 	.word	0xffffffff


	//   ....[119]....
        /*0674*/ 	.word	0xffffffff


	//   ....[120]....
        /*0678*/ 	.word	0xffffffff


	//   ....[121]....
        /*067c*/ 	.word	0xffffffff


	//   ....[122]....
        /*0680*/ 	.word	0xffffffff


	//   ....[123]....
        /*0684*/ 	.word	0xffffffff


	//   ....[124]....
        /*0688*/ 	.word	0xffffffff


	//   ....[125]....
        /*068c*/ 	.word	0xffffffff


	//   ....[126]....
        /*0690*/ 	.word	0xffffffff


	//   ....[127]....
        /*0694*/ 	.word	0xffffffff


	//   ....[128]....
        /*0698*/ 	.word	0xffffffff


	//   ....[129]....
        /*069c*/ 	.word	0xffffffff


	//   ....[130]....
        /*06a0*/ 	.word	0xffffffff


	//   ....[131]....
        /*06a4*/ 	.word	0xffffffff


	//   ....[132]....
        /*06a8*/ 	.word	0xffffffff


	//   ....[133]....
        /*06ac*/ 	.word	0xffffffff


	//   ....[134]....
        /*06b0*/ 	.word	0xffffffff


	//   ....[135]....
        /*06b4*/ 	.word	0xffffffff


	//   ....[136]....
        /*06b8*/ 	.word	0xffffffff


	//   ....[137]....
        /*06bc*/ 	.word	0xffffffff


	//   ....[138]....
        /*06c0*/ 	.word	0xffffffff


	//   ....[139]....
        /*06c4*/ 	.word	0xffffffff


	//   ....[140]....
        /*06c8*/ 	.word	0xffffffff


	//   ....[141]....
        /*06cc*/ 	.word	0xffffffff


	//   ....[142]....
        /*06d0*/ 	.word	0xffffffff


	//   ....[143]....
        /*06d4*/ 	.word	0xffffffff


	//   ....[144]....
        /*06d8*/ 	.word	0xffffffff


	//   ....[145]....
        /*06dc*/ 	.word	0xffffffff


	//   ....[146]....
        /*06e0*/ 	.word	0xffffffff


	//   ....[147]....
        /*06e4*/ 	.word	0xffffffff


	//   ....[148]....
        /*06e8*/ 	.word	0xffffffff


	//   ....[149]....
        /*06ec*/ 	.word	0xffffffff


	//   ....[150]....
        /*06f0*/ 	.word	0xffffffff


	//   ....[151]....
        /*06f4*/ 	.word	0xffffffff


	//   ....[152]....
        /*06f8*/ 	.word	0xffffffff


	//   ....[153]....
        /*06fc*/ 	.word	0xffffffff


	//   ....[154]....
        /*0700*/ 	.word	0xffffffff


	//   ....[155]....
        /*0704*/ 	.word	0xffffffff


	//   ....[156]....
        /*0708*/ 	.word	0xffffffff


	//   ....[157]....
        /*070c*/ 	.word	0xffffffff


	//   ....[158]....
        /*0710*/ 	.word	0xffffffff


	//   ....[159]....
        /*0714*/ 	.word	0xffffffff


	//   ....[160]....
        /*0718*/ 	.word	0xffffffff


	//   ....[161]....
        /*071c*/ 	.word	0xffffffff


	//   ....[162]....
        /*0720*/ 	.word	0xffffffff


	//   ....[163]....
        /*0724*/ 	.word	0xffffffff


	//   ....[164]....
        /*0728*/ 	.word	0xffffffff


	//   ....[165]....
        /*072c*/ 	.word	0xffffffff


	//   ....[166]....
        /*0730*/ 	.word	0xffffffff


	//   ....[167]....
        /*0734*/ 	.word	0xffffffff


	//   ....[168]....
        /*0738*/ 	.word	0xffffffff


	//   ....[169]....
        /*073c*/ 	.word	0xffffffff


	//   ....[170]....
        /*0740*/ 	.word	0xffffffff


	//   ....[171]....
        /*0744*/ 	.word	0xffffffff


	//   ....[172]....
        /*0748*/ 	.word	0xffffffff


	//   ....[173]....
        /*074c*/ 	.word	0xffffffff


	//   ....[174]....
        /*0750*/ 	.word	0xffffffff


	//   ....[175]....
        /*0754*/ 	.word	0xffffffff


	//   ....[176]....
        /*0758*/ 	.word	0xffffffff


	//   ....[177]....
        /*075c*/ 	.word	0xffffffff


	//   ....[178]....
        /*0760*/ 	.word	0xffffffff


	//   ....[179]....
        /*0764*/ 	.word	0xffffffff


	//   ....[180]....
        /*0768*/ 	.word	0xffffffff


	//   ....[181]....
        /*076c*/ 	.word	0xffffffff


	//   ....[182]....
        /*0770*/ 	.word	0xffffffff


	//   ....[183]....
        /*0774*/ 	.word	0xffffffff


	//   ....[184]....
        /*0778*/ 	.word	0xffffffff


	//   ....[185]....
        /*077c*/ 	.word	0xffffffff


	//   ....[186]....
        /*0780*/ 	.word	0xffffffff


	//   ....[187]....
        /*0784*/ 	.word	0xffffffff


	//   ....[188]....
        /*0788*/ 	.word	0xffffffff


	//   ....[189]....
        /*078c*/ 	.word	0xffffffff


	//   ....[190]....
        /*0790*/ 	.word	0xffffffff


	//   ....[191]....
        /*0794*/ 	.word	0xffffffff


	//   ....[192]....
        /*0798*/ 	.word	0xffffffff


	//   ....[193]....
        /*079c*/ 	.word	0xffffffff


	//   ....[194]....
        /*07a0*/ 	.word	0xffffffff


	//   ....[195]....
        /*07a4*/ 	.word	0xffffffff


	//   ....[196]....
        /*07a8*/ 	.word	0xffffffff


	//   ....[197]....
        /*07ac*/ 	.word	0xffffffff


	//   ....[198]....
        /*07b0*/ 	.word	0xffffffff


	//   ....[199]....
        /*07b4*/ 	.word	0xffffffff


	//   ....[200]....
        /*07b8*/ 	.word	0xffffffff


	//   ....[201]....
        /*07bc*/ 	.word	0xffffffff


	//   ....[202]....
        /*07c0*/ 	.word	0xffffffff


	//   ....[203]....
        /*07c4*/ 	.word	0xffffffff


	//   ....[204]....
        /*07c8*/ 	.word	0xffffffff


	//   ....[205]....
        /*07cc*/ 	.word	0xffffffff


	//   ....[206]....
        /*07d0*/ 	.word	0xffffffff


	//   ....[207]....
        /*07d4*/ 	.word	0xffffffff


	//   ....[208]....
        /*07d8*/ 	.word	0xffffffff


	//   ....[209]....
        /*07dc*/ 	.word	0xffffffff


	//   ....[210]....
        /*07e0*/ 	.word	0xffffffff


	//   ....[211]....
        /*07e4*/ 	.word	0xffffffff


	//   ....[212]....
        /*07e8*/ 	.word	0xffffffff


	//   ....[213]....
        /*07ec*/ 	.word	0xffffffff


	//   ....[214]....
        /*07f0*/ 	.word	0xffffffff


	//   ....[215]....
        /*07f4*/ 	.word	0xffffffff


	//   ....[216]....
        /*07f8*/ 	.word	0xffffffff


	//   ....[217]....
        /*07fc*/ 	.word	0xffffffff


	//   ....[218]....
        /*0800*/ 	.word	0xffffffff


	//   ....[219]....
        /*0804*/ 	.word	0xffffffff


	//   ....[220]....
        /*0808*/ 	.word	0xffffffff


	//   ....[221]....
        /*080c*/ 	.word	0xffffffff


	//   ....[222]....
        /*0810*/ 	.word	0xffffffff


	//   ....[223]....
        /*0814*/ 	.word	0xffffffff


	//   ....[224]....
        /*0818*/ 	.word	0xffffffff


	//   ....[225]....
        /*081c*/ 	.word	0xffffffff


	//   ....[226]....
        /*0820*/ 	.word	0xffffffff


	//   ....[227]....
        /*0824*/ 	.word	0xffffffff


	//   ....[228]....
        /*0828*/ 	.word	0xffffffff


	//   ....[229]....
        /*082c*/ 	.word	0xffffffff


	//   ....[230]....
        /*0830*/ 	.word	0xffffffff


	//   ....[231]....
        /*0834*/ 	.word	0xffffffff


	//   ....[232]....
        /*0838*/ 	.word	0xffffffff


	//   ....[233]....
        /*083c*/ 	.word	0xffffffff


	//   ....[234]....
        /*0840*/ 	.word	0xffffffff


	//   ....[235]....
        /*0844*/ 	.word	0xffffffff


	//   ....[236]....
        /*0848*/ 	.word	0xffffffff


	//   ....[237]....
        /*084c*/ 	.word	0xffffffff


	//   ....[238]....
        /*0850*/ 	.word	0xffffffff


	//   ....[239]....
        /*0854*/ 	.word	0x0500005b


	//   ....[240]....
        /*0858*/ 	.word	0x0500005b


	//   ....[241]....
        /*085c*/ 	.word	0x0500005b


	//   ....[242]....
        /*0860*/ 	.word	0x0500005b


	//   ....[243]....
        /*0864*/ 	.word	0x0500005b


	//   ....[244]....
        /*0868*/ 	.word	0x0500005b


	//   ....[245]....
        /*086c*/ 	.word	0x0500005b


	//   ....[246]....
        /*0870*/ 	.word	0x0500005b


	//   ....[247]....
        /*0874*/ 	.word	0x0500005b


	//   ....[248]....
        /*0878*/ 	.word	0x0500005b


	//   ....[249]....
        /*087c*/ 	.word	0x0500005b


	//   ....[250]....
        /*0880*/ 	.word	0x0500005b


	//   ....[251]....
        /*0884*/ 	.word	0x0500005b


	//   ....[252]....
        /*0888*/ 	.word	0x0500005b


	//   ....[253]....
        /*088c*/ 	.word	0x0500005b


	//   ....[254]....
        /*0890*/ 	.word	0x0500005b


	//   ....[255]....
        /*0894*/ 	.word	0x0500005b


	//   ....[0]....
        /*0898*/ 	.word	0x0500005b


	//   ....[1]....
        /*089c*/ 	.word	0x0500005b


	//   ....[2]....
        /*08a0*/ 	.word	0x0500005b


	//   ....[3]....
        /*08a4*/ 	.word	0x0500005b


	//   ....[4]....
        /*08a8*/ 	.word	0x0500005b


	//   ....[5]....
        /*08ac*/ 	.word	0x0500005b


	//   ....[6]....
        /*08b0*/ 	.word	0x0500005b


	//   ....[7]....
        /*08b4*/ 	.word	0x0500005b


	//   ....[8]....
        /*08b8*/ 	.word	0x0500005b


	//   ....[9]....
        /*08bc*/ 	.word	0x0500005b


	//   ....[10]....
        /*08c0*/ 	.word	0x0500005b


	//   ....[11]....
        /*08c4*/ 	.word	0x0500005b


	//   ....[12]....
        /*08c8*/ 	.word	0x0500005b


	//   ....[13]....
        /*08cc*/ 	.word	0x0500005b


	//   ....[14]....
        /*08d0*/ 	.word	0x0500005b


	//   ....[15]....
        /*08d4*/ 	.word	0x0500005b


	//   ....[16]....
        /*08d8*/ 	.word	0x0500005b


	//   ....[17]....
        /*08dc*/ 	.word	0x0500005b


	//   ....[18]....
        /*08e0*/ 	.word	0x0500005b


	//   ....[19]....
        /*08e4*/ 	.word	0x0500005b


	//   ....[20]....
        /*08e8*/ 	.word	0x0500005b


	//   ....[21]....
        /*08ec*/ 	.word	0x0500005b


	//   ....[22]....
        /*08f0*/ 	.word	0x0500005b


	//   ....[23]....
        /*08f4*/ 	.word	0x0500005b


	//   ....[24]....
        /*08f8*/ 	.word	0x0500005b


	//   ....[25]....
        /*08fc*/ 	.word	0x0500005b


	//   ....[26]....
        /*0900*/ 	.word	0x0500005b


	//   ....[27]....
        /*0904*/ 	.word	0x0500005b


	//   ....[28]....
        /*0908*/ 	.word	0x0500005b


	//   ....[29]....
        /*090c*/ 	.word	0x0500005b


	//   ....[30]....
        /*0910*/ 	.word	0x0500005b


	//   ....[31]....
        /*0914*/ 	.word	0x0500005b


	//   ....[32]....
        /*0918*/ 	.word	0x0500005b


	//   ....[33]....
        /*091c*/ 	.word	0x0500005b


	//   ....[34]....
        /*0920*/ 	.word	0x0500005b


	//   ....[35]....
        /*0924*/ 	.word	0x0500005b


	//   ....[36]....
        /*0928*/ 	.word	0x0500005b


	//   ....[37]....
        /*092c*/ 	.word	0x0500005b


	//   ....[38]....
        /*0930*/ 	.word	0x0500005b


	//   ....[39]....
        /*0934*/ 	.word	0x0500005b


	//   ....[40]....
        /*0938*/ 	.word	0x0500005b


	//   ....[41]....
        /*093c*/ 	.word	0x0500005b


	//   ....[42]....
        /*0940*/ 	.word	0x0500005b


	//   ....[43]....
        /*0944*/ 	.word	0x0500005b


	//   ....[44]....
        /*0948*/ 	.word	0x0500005b


	//   ....[45]....
        /*094c*/ 	.word	0x0500005b


	//   ....[46]....
        /*0950*/ 	.word	0x0500005b


	//   ....[47]....
        /*0954*/ 	.word	0x0500005b


	//   ....[48]....
        /*0958*/ 	.word	0x0500005b


	//   ....[49]....
        /*095c*/ 	.word	0x0500005b


	//   ....[50]....
        /*0960*/ 	.word	0x0500005b


	//   ....[51]....
        /*0964*/ 	.word	0x0500005b


	//   ....[52]....
        /*0968*/ 	.word	0x0500005b


	//   ....[53]....
        /*096c*/ 	.word	0x0500005b


	//   ....[54]....
        /*0970*/ 	.word	0x0500005b


	//   ....[55]....
        /*0974*/ 	.word	0x0500005b


	//   ....[56]....
        /*0978*/ 	.word	0x0500005b


	//   ....[57]....
        /*097c*/ 	.word	0x0500005b


	//   ....[58]....
        /*0980*/ 	.word	0x0500005b


	//   ....[59]....
        /*0984*/ 	.word	0x0500005b


	//   ....[60]....
        /*0988*/ 	.word	0x0500005b


	//   ....[61]....
        /*098c*/ 	.word	0x0500005b


	//   ....[62]....
        /*0990*/ 	.word	0x0500005b


	//   ....[63]....
        /*0994*/ 	.word	0x0500005b


	//   ....[64]....
        /*0998*/ 	.word	0x0500005b


	//   ....[65]....
        /*099c*/ 	.word	0x0500005b


	//   ....[66]....
        /*09a0*/ 	.word	0x0500005b


	//   ....[67]....
        /*09a4*/ 	.word	0x0500005b


	//   ....[68]....
        /*09a8*/ 	.word	0x0500005b


	//   ....[69]....
        /*09ac*/ 	.word	0x0500005b


	//   ....[70]....
        /*09b0*/ 	.word	0x0500005b


	//   ....[71]....
        /*09b4*/ 	.word	0x0500005b


	//   ....[72]....
        /*09b8*/ 	.word	0x0500005b


	//   ....[73]....
        /*09bc*/ 	.word	0x0500005b


	//   ....[74]....
        /*09c0*/ 	.word	0x0500005b


	//   ....[75]....
        /*09c4*/ 	.word	0x0500005b


	//   ....[76]....
        /*09c8*/ 	.word	0x0500005b


	//   ....[77]....
        /*09cc*/ 	.word	0x0500005b


	//   ....[78]....
        /*09d0*/ 	.word	0x0500005b


	//   ....[79]....
        /*09d4*/ 	.word	0x0500005b


	//   ....[80]....
        /*09d8*/ 	.word	0x0500005b


	//   ....[81]....
        /*09dc*/ 	.word	0x0500005b


	//   ....[82]....
        /*09e0*/ 	.word	0x0500005b


	//   ....[83]....
        /*09e4*/ 	.word	0x0500005b


	//   ....[84]....
        /*09e8*/ 	.word	0x0500005b


	//   ....[85]....
        /*09ec*/ 	.word	0x0500005b


	//   ....[86]....
        /*09f0*/ 	.word	0x0500005b


	//   ....[87]....
        /*09f4*/ 	.word	0x0500005b


	//   ....[88]....
        /*09f8*/ 	.word	0x0500005b


	//   ....[89]....
        /*09fc*/ 	.word	0x0500005b


	//   ....[90]....
        /*0a00*/ 	.word	0x0500005b


	//   ....[91]....
        /*0a04*/ 	.word	0x0500005b


	//   ....[92]....
        /*0a08*/ 	.word	0x0500005b


	//   ....[93]....
        /*0a0c*/ 	.word	0x0500005b


	//   ....[94]....
        /*0a10*/ 	.word	0x0500005b


	//   ....[95]....
        /*0a14*/ 	.word	0x0500005b


	//   ....[96]....
        /*0a18*/ 	.word	0x0500005b


	//   ....[97]....
        /*0a1c*/ 	.word	0x0500005b


	//   ....[98]....
        /*0a20*/ 	.word	0x0500005b


	//   ....[99]....
        /*0a24*/ 	.word	0x0500005b


	//   ....[100]....
        /*0a28*/ 	.word	0x0500005b


	//   ....[101]....
        /*0a2c*/ 	.word	0x0500005b


	//   ....[102]....
        /*0a30*/ 	.word	0x0500005b


	//   ....[103]....
        /*0a34*/ 	.word	0x0500005b


	//   ....[104]....
        /*0a38*/ 	.word	0x0500005b


	//   ....[105]....
        /*0a3c*/ 	.word	0x0500005b


	//   ....[106]....
        /*0a40*/ 	.word	0x0500005b


	//   ....[107]....
        /*0a44*/ 	.word	0x0500005b


	//   ....[108]....
        /*0a48*/ 	.word	0x0500005b


	//   ....[109]....
        /*0a4c*/ 	.word	0x0500005b


	//   ....[110]....
        /*0a50*/ 	.word	0x0500005b


	//   ....[111]....
        /*0a54*/ 	.word	0x0500005b


	//   ....[112]....
        /*0a58*/ 	.word	0x0500005b


	//   ....[113]....
        /*0a5c*/ 	.word	0x0500005b


	//   ....[114]....
        /*0a60*/ 	.word	0x0500005b


	//   ....[115]....
        /*0a64*/ 	.word	0x0500005b


	//   ....[116]....
        /*0a68*/ 	.word	0x0500005b


	//   ....[117]....
        /*0a6c*/ 	.word	0x0500005b


	//   ....[118]....
        /*0a70*/ 	.word	0x0500005b


	//   ....[119]....
        /*0a74*/ 	.word	0x0500005b


	//   ....[120]....
        /*0a78*/ 	.word	0x0500005b


	//   ....[121]....
        /*0a7c*/ 	.word	0x0500005b


	//   ....[122]....
        /*0a80*/ 	.word	0x0500005b


	//   ....[123]....
        /*0a84*/ 	.word	0x0500005b


	//   ....[124]....
        /*0a88*/ 	.word	0x0500005b


	//   ....[125]....
        /*0a8c*/ 	.word	0x0500005b


	//   ....[126]....
        /*0a90*/ 	.word	0x0500005b


	//   ....[127]....
        /*0a94*/ 	.word	0x0500005b


	//   ....[128]....
        /*0a98*/ 	.word	0x0500005b


	//   ....[129]....
        /*0a9c*/ 	.word	0x0500005b


	//   ....[130]....
        /*0aa0*/ 	.word	0x0500005b


	//   ....[131]....
        /*0aa4*/ 	.word	0x0500005b


	//   ....[132]....
        /*0aa8*/ 	.word	0x0500005b


	//   ....[133]....
        /*0aac*/ 	.word	0x0500005b


	//   ....[134]....
        /*0ab0*/ 	.word	0x0500005b


	//   ....[135]....
        /*0ab4*/ 	.word	0x0500005b


	//   ....[136]....
        /*0ab8*/ 	.word	0x0500005b


	//   ....[137]....
        /*0abc*/ 	.word	0x0500005b


	//   ....[138]....
        /*0ac0*/ 	.word	0x0500005b


	//   ....[139]....
        /*0ac4*/ 	.word	0x0500005b


	//   ....[140]....
        /*0ac8*/ 	.word	0x0500005b


	//   ....[141]....
        /*0acc*/ 	.word	0x0500005b


	//   ....[142]....
        /*0ad0*/ 	.word	0x0500005b


	//   ....[143]....
        /*0ad4*/ 	.word	0x0500005b


	//   ....[144]....
        /*0ad8*/ 	.word	0x0500005b


	//   ....[145]....
        /*0adc*/ 	.word	0x0500005b


	//   ....[146]....
        /*0ae0*/ 	.word	0x0500005b


	//   ....[147]....
        /*0ae4*/ 	.word	0x0500005b


	//   ....[148]....
        /*0ae8*/ 	.word	0x0500005b


	//   ....[149]....
        /*0aec*/ 	.word	0x0500005b


	//   ....[150]....
        /*0af0*/ 	.word	0x0500005b


	//   ....[151]....
        /*0af4*/ 	.word	0x0500005b


	//   ....[152]....
        /*0af8*/ 	.word	0x0500005b


	//   ....[153]....
        /*0afc*/ 	.word	0x0500005b


	//   ....[154]....
        /*0b00*/ 	.word	0x0500005b


	//   ....[155]....
        /*0b04*/ 	.word	0x0500005b


	//   ....[156]....
        /*0b08*/ 	.word	0x0500005b


	//   ....[157]....
        /*0b0c*/ 	.word	0x0500005b


	//   ....[158]....
        /*0b10*/ 	.word	0x0500005b


	//   ....[159]....
        /*0b14*/ 	.word	0x0500005b


	//   ....[160]....
        /*0b18*/ 	.word	0x0500005b


	//   ....[161]....
        /*0b1c*/ 	.word	0x0500005b


	//   ....[162]....
        /*0b20*/ 	.word	0x0500005b


	//   ....[163]....
        /*0b24*/ 	.word	0x0500005b


	//   ....[164]....
        /*0b28*/ 	.word	0x0500005b


	//   ....[165]....
        /*0b2c*/ 	.word	0x0500005b


	//   ....[166]....
        /*0b30*/ 	.word	0x0500005b


	//   ....[167]....
        /*0b34*/ 	.word	0x0500005b


	//   ....[168]....
        /*0b38*/ 	.word	0x0500005b


	//   ....[169]....
        /*0b3c*/ 	.word	0x0500005b


	//   ....[170]....
        /*0b40*/ 	.word	0x0500005b


	//   ....[171]....
        /*0b44*/ 	.word	0x0500005b


	//   ....[172]....
        /*0b48*/ 	.word	0x0500005b


	//   ....[173]....
        /*0b4c*/ 	.word	0x0500005b


	//   ....[174]....
        /*0b50*/ 	.word	0x0500005b


	//   ....[175]....
        /*0b54*/ 	.word	0x0500005b


	//   ....[176]....
        /*0b58*/ 	.word	0x0500005b


	//   ....[177]....
        /*0b5c*/ 	.word	0x0500005b


	//   ....[178]....
        /*0b60*/ 	.word	0x0500005b


	//   ....[179]....
        /*0b64*/ 	.word	0x0500005b


	//   ....[180]....
        /*0b68*/ 	.word	0x0500005b


	//   ....[181]....
        /*0b6c*/ 	.word	0x0500005b


	//   ....[182]....
        /*0b70*/ 	.word	0x0500005b


	//   ....[183]....
        /*0b74*/ 	.word	0x0500005b


	//   ....[184]....
        /*0b78*/ 	.word	0x0500005b


	//   ....[185]....
        /*0b7c*/ 	.word	0x0500005b


	//   ....[186]....
        /*0b80*/ 	.word	0x0500005b


	//   ....[187]....
        /*0b84*/ 	.word	0x0500005b


	//   ....[188]....
        /*0b88*/ 	.word	0x0500005b


	//   ....[189]....
        /*0b8c*/ 	.word	0x0500005b


	//   ....[190]....
        /*0b90*/ 	.word	0x0500005b


	//   ....[191]....
        /*0b94*/ 	.word	0x0500005b


	//   ....[192]....
        /*0b98*/ 	.word	0x0500005b


	//   ....[193]....
        /*0b9c*/ 	.word	0x0500005b


	//   ....[194]....
        /*0ba0*/ 	.word	0x0500005b


	//   ....[195]....
        /*0ba4*/ 	.word	0x0500005b


	//   ....[196]....
        /*0ba8*/ 	.word	0x0500005b


	//   ....[197]....
        /*0bac*/ 	.word	0x0500005b


	//   ....[198]....
        /*0bb0*/ 	.word	0x0500005b


	//   ....[199]....
        /*0bb4*/ 	.word	0x0500005b


	//   ....[200]....
        /*0bb8*/ 	.word	0x0500005b


	//   ....[201]....
        /*0bbc*/ 	.word	0x0500005b


	//   ....[202]....
        /*0bc0*/ 	.word	0x0500005b


	//   ....[203]....
        /*0bc4*/ 	.word	0x0500005b


	//   ....[204]....
        /*0bc8*/ 	.word	0x0500005b


	//   ....[205]....
        /*0bcc*/ 	.word	0x0500005b


	//   ....[206]....
        /*0bd0*/ 	.word	0x0500005b


	//   ....[207]....
        /*0bd4*/ 	.word	0x0500005b


	//   ....[208]....
        /*0bd8*/ 	.word	0x0500005b


	//   ....[209]....
        /*0bdc*/ 	.word	0x0500005b


	//   ....[210]....
        /*0be0*/ 	.word	0x0500005b


	//   ....[211]....
        /*0be4*/ 	.word	0x0500005b


	//   ....[212]....
        /*0be8*/ 	.word	0x0500005b


	//   ....[213]....
        /*0bec*/ 	.word	0x0500005b


	//   ....[214]....
        /*0bf0*/ 	.word	0x0500005b


	//   ....[215]....
        /*0bf4*/ 	.word	0x0500005b


	//   ....[216]....
        /*0bf8*/ 	.word	0x0500005b


	//   ....[217]....
        /*0bfc*/ 	.word	0x0500005b


	//   ....[218]....
        /*0c00*/ 	.word	0x0500005b


	//   ....[219]....
        /*0c04*/ 	.word	0x0500005b


	//   ....[220]....
        /*0c08*/ 	.word	0x0500005b


	//   ....[221]....
        /*0c0c*/ 	.word	0x0500005b


	//   ....[222]....
        /*0c10*/ 	.word	0x0500005b


	//   ....[223]....
        /*0c14*/ 	.word	0x0500005b


	//   ....[224]....
        /*0c18*/ 	.word	0x0500005b


	//   ....[225]....
        /*0c1c*/ 	.word	0x0500005b


	//   ....[226]....
        /*0c20*/ 	.word	0x0500005b


	//   ....[227]....
        /*0c24*/ 	.word	0x0500005b


	//   ....[228]....
        /*0c28*/ 	.word	0x0500005b


	//   ....[229]....
        /*0c2c*/ 	.word	0x0500005b


	//   ....[230]....
        /*0c30*/ 	.word	0x0500005b


	//   ....[231]....
        /*0c34*/ 	.word	0x0500005b


	//   ....[232]....
        /*0c38*/ 	.word	0x0500005b


	//   ....[233]....
        /*0c3c*/ 	.word	0x0500005b


	//   ....[234]....
        /*0c40*/ 	.word	0x0500005b


	//   ....[235]....
        /*0c44*/ 	.word	0x0500005b


	//   ....[236]....
        /*0c48*/ 	.word	0x0500005b


	//   ....[237]....
        /*0c4c*/ 	.word	0x0500005b


	//   ....[238]....
        /*0c50*/ 	.word	0x0500005b


	//   ....[239]....
        /*0c54*/ 	.word	0x0500005b


	//   ....[240]....
        /*0c58*/ 	.word	0x0500005b


	//   ....[241]....
        /*0c5c*/ 	.word	0x0500005b


	//   ....[242]....
        /*0c60*/ 	.word	0x0500005b


	//   ....[243]....
        /*0c64*/ 	.word	0x0500005b


	//   ....[244]....
        /*0c68*/ 	.word	0x0500005b


	//   ....[245]....
        /*0c6c*/ 	.word	0x0500005b


	//   ....[246]....
        /*0c70*/ 	.word	0x0500005b


	//   ....[247]....
        /*0c74*/ 	.word	0x0500005b


	//   ....[248]....
        /*0c78*/ 	.word	0x0500005b


	//   ....[249]....
        /*0c7c*/ 	.word	0x0500005b


	//   ....[250]....
        /*0c80*/ 	.word	0x0500005b


	//   ....[251]....
        /*0c84*/ 	.word	0x0500005b


	//   ....[252]....
        /*0c88*/ 	.word	0x0500005b


	//   ....[253]....
        /*0c8c*/ 	.word	0x0500005b


	//   ....[254]....
        /*0c90*/ 	.word	0x0500005b


	//   ....[255]....
        /*0c94*/ 	.word	0x0500005b


	//   ....[0]....
        /*0c98*/ 	.word	0x0500005b


	//   ....[1]....
        /*0c9c*/ 	.word	0x0500005b


	//   ....[2]....
        /*0ca0*/ 	.word	0x0500005b


	//   ....[3]....
        /*0ca4*/ 	.word	0x0500005b


	//   ....[4]....
        /*0ca8*/ 	.word	0x0500005b


	//   ....[5]....
        /*0cac*/ 	.word	0x0500005b


	//   ....[6]....
        /*0cb0*/ 	.word	0x0500005b


	//   ....[7]....
        /*0cb4*/ 	.word	0x0500005b


	//   ....[8]....
        /*0cb8*/ 	.word	0x0500005b


	//   ....[9]....
        /*0cbc*/ 	.word	0x0500005b


	//   ....[10]....
        /*0cc0*/ 	.word	0x0500005b


	//   ....[11]....
        /*0cc4*/ 	.word	0x0500005b


	//   ....[12]....
        /*0cc8*/ 	.word	0x0500005b


	//   ....[13]....
        /*0ccc*/ 	.word	0x0500005b


	//   ....[14]....
        /*0cd0*/ 	.word	0x0500005b


	//   ....[15]....
        /*0cd4*/ 	.word	0x0500005b


	//   ....[16]....
        /*0cd8*/ 	.word	0x0500005b


	//   ....[17]....
        /*0cdc*/ 	.word	0x0500005b


	//   ....[18]....
        /*0ce0*/ 	.word	0x0500005b


	//   ....[19]....
        /*0ce4*/ 	.word	0x0500005b


	//   ....[20]....
        /*0ce8*/ 	.word	0x0500005b


	//   ....[21]....
        /*0cec*/ 	.word	0x0500005b


	//   ....[22]....
        /*0cf0*/ 	.word	0x0500005b


	//   ....[23]....
        /*0cf4*/ 	.word	0x0500005b


	//   ....[24]....
        /*0cf8*/ 	.word	0x0500005b


	//   ....[25]....
        /*0cfc*/ 	.word	0x0500005b


	//   ....[26]....
        /*0d00*/ 	.word	0x0500005b


	//   ....[27]....
        /*0d04*/ 	.word	0x0500005b


	//   ....[28]....
        /*0d08*/ 	.word	0x0500005b


	//   ....[29]....
        /*0d0c*/ 	.word	0x0500005b


	//   ....[30]....
        /*0d10*/ 	.word	0x0500005b


	//   ....[31]....
        /*0d14*/ 	.word	0x0500005b


	//   ....[32]....
        /*0d18*/ 	.word	0x0500005b


	//   ....[33]....
        /*0d1c*/ 	.word	0x0500005b


	//   ....[34]....
        /*0d20*/ 	.word	0x0500005b


	//   ....[35]....
        /*0d24*/ 	.word	0x0500005b


	//   ....[36]....
        /*0d28*/ 	.word	0x0500005b


	//   ....[37]....
        /*0d2c*/ 	.word	0x0500005b


	//   ....[38]....
        /*0d30*/ 	.word	0x0500005b


	//   ....[39]....
        /*0d34*/ 	.word	0x0500005b


	//   ....[40]....
        /*0d38*/ 	.word	0x0500005b


	//   ....[41]....
        /*0d3c*/ 	.word	0x0500005b


	//   ....[42]....
        /*0d40*/ 	.word	0x0500005b


	//   ....[43]....
        /*0d44*/ 	.word	0x0500005b


	//   ....[44]....
        /*0d48*/ 	.word	0x0500005b


	//   ....[45]....
        /*0d4c*/ 	.word	0x0500005b


	//   ....[46]....
        /*0d50*/ 	.word	0x0500005b


	//   ....[47]....
        /*0d54*/ 	.word	0x0500005b


	//   ....[48]....
        /*0d58*/ 	.word	0x0500005b


	//   ....[49]....
        /*0d5c*/ 	.word	0x0500005b


	//   ....[50]....
        /*0d60*/ 	.word	0x0500005b


	//   ....[51]....
        /*0d64*/ 	.word	0x0500005b


	//   ....[52]....
        /*0d68*/ 	.word	0x0500005b


	//   ....[53]....
        /*0d6c*/ 	.word	0x0500005b


	//   ....[54]....
        /*0d70*/ 	.word	0x0500005b


	//   ....[55]....
        /*0d74*/ 	.word	0x0500005b


	//   ....[56]....
        /*0d78*/ 	.word	0x0500005b


	//   ....[57]....
        /*0d7c*/ 	.word	0x0500005b


	//   ....[58]....
        /*0d80*/ 	.word	0x0500005b


	//   ....[59]....
        /*0d84*/ 	.word	0x0500005b


	//   ....[60]....
        /*0d88*/ 	.word	0x0500005b


	//   ....[61]....
        /*0d8c*/ 	.word	0x0500005b


	//   ....[62]....
        /*0d90*/ 	.word	0x0500005b


	//   ....[63]....
        /*0d94*/ 	.word	0x0500005b


	//   ....[64]....
        /*0d98*/ 	.word	0x0500005b


	//   ....[65]....
        /*0d9c*/ 	.word	0x0500005b


	//   ....[66]....
        /*0da0*/ 	.word	0x0500005b


	//   ....[67]....
        /*0da4*/ 	.word	0x0500005b


	//   ....[68]....
        /*0da8*/ 	.word	0x0500005b


	//   ....[69]....
        /*0dac*/ 	.word	0x0500005b


	//   ....[70]....
        /*0db0*/ 	.word	0x0500005b


	//   ....[71]....
        /*0db4*/ 	.word	0x0500005b


	//   ....[72]....
        /*0db8*/ 	.word	0x0500005b


	//   ....[73]....
        /*0dbc*/ 	.word	0x0500005b


	//   ....[74]....
        /*0dc0*/ 	.word	0x0500005b


	//   ....[75]....
        /*0dc4*/ 	.word	0x0500005b


	//   ....[76]....
        /*0dc8*/ 	.word	0x0500005b


	//   ....[77]....
        /*0dcc*/ 	.word	0x0500005b


	//   ....[78]....
        /*0dd0*/ 	.word	0x0500005b


	//   ....[79]....
        /*0dd4*/ 	.word	0x0500005b


	//   ....[80]....
        /*0dd8*/ 	.word	0x0500005b


	//   ....[81]....
        /*0ddc*/ 	.word	0x0500005b


	//   ....[82]....
        /*0de0*/ 	.word	0x0500005b


	//   ....[83]....
        /*0de4*/ 	.word	0x0500005b


	//   ....[84]....
        /*0de8*/ 	.word	0x0500005b


	//   ....[85]....
        /*0dec*/ 	.word	0x0500005b


	//   ....[86]....
        /*0df0*/ 	.word	0x0500005b


	//   ....[87]....
        /*0df4*/ 	.word	0x0500005b


	//   ....[88]....
        /*0df8*/ 	.word	0x0500005b


	//   ....[89]....
        /*0dfc*/ 	.word	0x0500005b


	//   ....[90]....
        /*0e00*/ 	.word	0x0500005b


	//   ....[91]....
        /*0e04*/ 	.word	0x0500005b


	//   ....[92]....
        /*0e08*/ 	.word	0x0500005b


	//   ....[93]....
        /*0e0c*/ 	.word	0x0500005b


	//   ....[94]....
        /*0e10*/ 	.word	0x0500005b


	//   ....[95]....
        /*0e14*/ 	.word	0x0500005b


	//   ....[96]....
        /*0e18*/ 	.word	0x0500005b


	//   ....[97]....
        /*0e1c*/ 	.word	0x0500005b


	//   ....[98]....
        /*0e20*/ 	.word	0x0500005b


	//   ....[99]....
        /*0e24*/ 	.word	0x0500005b


	//   ....[100]....
        /*0e28*/ 	.word	0x0500005b


	//   ....[101]....
        /*0e2c*/ 	.word	0x0500005b


	//   ....[102]....
        /*0e30*/ 	.word	0x0500005b


	//   ....[103]....
        /*0e34*/ 	.word	0x0500005b


	//   ....[104]....
        /*0e38*/ 	.word	0x0500005b


	//   ....[105]....
        /*0e3c*/ 	.word	0x0500005b


	//   ....[106]....
        /*0e40*/ 	.word	0x0500005b


	//   ....[107]....
        /*0e44*/ 	.word	0x0500005b


	//   ....[108]....
        /*0e48*/ 	.word	0x0500005b


	//   ....[109]....
        /*0e4c*/ 	.word	0x0500005b


	//   ....[110]....
        /*0e50*/ 	.word	0x0500005b


	//   ....[111]....
        /*0e54*/ 	.word	0x0500005b


	//   ....[112]....
        /*0e58*/ 	.word	0x0500005b


	//   ....[113]....
        /*0e5c*/ 	.word	0x0500005b


	//   ....[114]....
        /*0e60*/ 	.word	0x0500005b


	//   ....[115]....
        /*0e64*/ 	.word	0x0500005b


	//   ....[116]....
        /*0e68*/ 	.word	0x0500005b


	//   ....[117]....
        /*0e6c*/ 	.word	0x0500005b


	//   ....[118]....
        /*0e70*/ 	.word	0x0500005b


	//   ....[119]....
        /*0e74*/ 	.word	0x0500005b


	//   ....[120]....
        /*0e78*/ 	.word	0x0500005b


	//   ....[121]....
        /*0e7c*/ 	.word	0x0500005b


	//   ....[122]....
        /*0e80*/ 	.word	0x0500005b


	//   ....[123]....
        /*0e84*/ 	.word	0x0500005b


	//   ....[124]....
        /*0e88*/ 	.word	0x0500005b


	//   ....[125]....
        /*0e8c*/ 	.word	0x0500005b


	//   ....[126]....
        /*0e90*/ 	.word	0x0500005b


	//   ....[127]....
        /*0e94*/ 	.word	0x0500005b


	//   ....[128]....
        /*0e98*/ 	.word	0x0500005b


	//   ....[129]....
        /*0e9c*/ 	.word	0x0500005b


	//   ....[130]....
        /*0ea0*/ 	.word	0x0500005b


	//   ....[131]....
        /*0ea4*/ 	.word	0x0500005b


	//   ....[132]....
        /*0ea8*/ 	.word	0x0500005b


	//   ....[133]....
        /*0eac*/ 	.word	0x0500005b


	//   ....[134]....
        /*0eb0*/ 	.word	0x0500005b


	//   ....[135]....
        /*0eb4*/ 	.word	0x0500005b


	//   ....[136]....
        /*0eb8*/ 	.word	0x0500005b


	//   ....[137]....
        /*0ebc*/ 	.word	0x0500005b


	//   ....[138]....
        /*0ec0*/ 	.word	0x0500005b


	//   ....[139]....
        /*0ec4*/ 	.word	0x0500005b


	//   ....[140]....
        /*0ec8*/ 	.word	0x0500005b


	//   ....[141]....
        /*0ecc*/ 	.word	0x0500005b


	//   ....[142]....
        /*0ed0*/ 	.word	0x0500005b


	//   ....[143]....
        /*0ed4*/ 	.word	0x0500005b


	//   ....[144]....
        /*0ed8*/ 	.word	0x0500005b


	//   ....[145]....
        /*0edc*/ 	.word	0x0500005b


	//   ....[146]....
        /*0ee0*/ 	.word	0x0500005b


	//   ....[147]....
        /*0ee4*/ 	.word	0x0500005b


	//   ....[148]....
        /*0ee8*/ 	.word	0x0500005b


	//   ....[149]....
        /*0eec*/ 	.word	0x0500005b


	//   ....[150]....
        /*0ef0*/ 	.word	0x0500005b


	//   ....[151]....
        /*0ef4*/ 	.word	0x0500005b


	//   ....[152]....
        /*0ef8*/ 	.word	0x0500005b


	//   ....[153]....
        /*0efc*/ 	.word	0x0500005b


	//   ....[154]....
        /*0f00*/ 	.word	0x0500005b


	//   ....[155]....
        /*0f04*/ 	.word	0x0500005b


	//   ....[156]....
        /*0f08*/ 	.word	0x0500005b


	//   ....[157]....
        /*0f0c*/ 	.word	0x0500005b


	//   ....[158]....
        /*0f10*/ 	.word	0x0500005b


	//   ....[159]....
        /*0f14*/ 	.word	0x0500005b


	//   ....[160]....
        /*0f18*/ 	.word	0x0500005b


	//   ....[161]....
        /*0f1c*/ 	.word	0x0500005b


	//   ....[162]....
        /*0f20*/ 	.word	0x0500005b


	//   ....[163]....
        /*0f24*/ 	.word	0x0500005b


	//   ....[164]....
        /*0f28*/ 	.word	0x0500005b


	//   ....[165]....
        /*0f2c*/ 	.word	0x0500005b


	//   ....[166]....
        /*0f30*/ 	.word	0x0500005b


	//   ....[167]....
        /*0f34*/ 	.word	0x0500005b


	//   ....[168]....
        /*0f38*/ 	.word	0x0500005b


	//   ....[169]....
        /*0f3c*/ 	.word	0x0500005b


	//   ....[170]....
        /*0f40*/ 	.word	0x0500005b


	//   ....[171]....
        /*0f44*/ 	.word	0x0500005b


	//   ....[172]....
        /*0f48*/ 	.word	0x0500005b


	//   ....[173]....
        /*0f4c*/ 	.word	0x0500005b


	//   ....[174]....
        /*0f50*/ 	.word	0x0500005b


	//   ....[175]....
        /*0f54*/ 	.word	0x0500005b


	//   ....[176]....
        /*0f58*/ 	.word	0x0500005b


	//   ....[177]....
        /*0f5c*/ 	.word	0x0500005b


	//   ....[178]....
        /*0f60*/ 	.word	0x0500005b


	//   ....[179]....
        /*0f64*/ 	.word	0x0500005b


	//   ....[180]....
        /*0f68*/ 	.word	0x0500005b


	//   ....[181]....
        /*0f6c*/ 	.word	0x0500005b


	//   ....[182]....
        /*0f70*/ 	.word	0x0500005b


	//   ....[183]....
        /*0f74*/ 	.word	0x0500005b


	//   ....[184]....
        /*0f78*/ 	.word	0x0500005b


	//   ....[185]....
        /*0f7c*/ 	.word	0x0500005b


	//   ....[186]....
        /*0f80*/ 	.word	0x0500005b


	//   ....[187]....
        /*0f84*/ 	.word	0x0500005b


	//   ....[188]....
        /*0f88*/ 	.word	0x0500005b


	//   ....[189]....
        /*0f8c*/ 	.word	0x0500005b


	//   ....[190]....
        /*0f90*/ 	.word	0x0500005b


	//   ....[191]....
        /*0f94*/ 	.word	0x0500005b


	//   ....[192]....
        /*0f98*/ 	.word	0x0500005b


	//   ....[193]....
        /*0f9c*/ 	.word	0x0500005b


	//   ....[194]....
        /*0fa0*/ 	.word	0x0500005b


	//   ....[195]....
        /*0fa4*/ 	.word	0x0500005b


	//   ....[196]....
        /*0fa8*/ 	.word	0x0500005b


	//   ....[197]....
        /*0fac*/ 	.word	0x0500005b


	//   ....[198]....
        /*0fb0*/ 	.word	0x0500005b


	//   ....[199]....
        /*0fb4*/ 	.word	0x0500005b


	//   ....[200]....
        /*0fb8*/ 	.word	0x0500005b


	//   ....[201]....
        /*0fbc*/ 	.word	0x0500005b


	//   ....[202]....
        /*0fc0*/ 	.word	0x0500005b


	//   ....[203]....
        /*0fc4*/ 	.word	0x0500005b


	//   ....[204]....
        /*0fc8*/ 	.word	0x0500005b


	//   ....[205]....
        /*0fcc*/ 	.word	0x0500005b


	//   ....[206]....
        /*0fd0*/ 	.word	0x0500005b


	//   ....[207]....
        /*0fd4*/ 	.word	0x0500005b


	//   ....[208]....
        /*0fd8*/ 	.word	0x0500005b


	//   ....[209]....
        /*0fdc*/ 	.word	0x0500005b


	//   ....[210]....
        /*0fe0*/ 	.word	0x0500005b


	//   ....[211]....
        /*0fe4*/ 	.word	0x0500005b


	//   ....[212]....
        /*0fe8*/ 	.word	0x0500005b


	//   ....[213]....
        /*0fec*/ 	.word	0x0500005b


	//   ....[214]....
        /*0ff0*/ 	.word	0x0500005b


	//   ....[215]....
        /*0ff4*/ 	.word	0x0500005b


	//   ....[216]....
        /*0ff8*/ 	.word	0x0500005b


	//   ....[217]....
        /*0ffc*/ 	.word	0x0500005b


	//   ....[218]....
        /*1000*/ 	.word	0x0500005b


	//   ....[219]....
        /*1004*/ 	.word	0x0500005b


	//   ....[220]....
        /*1008*/ 	.word	0x0500005b


	//   ....[221]....
        /*100c*/ 	.word	0x0500005b


	//----- nvinfo : EIATTR_COOP_GROUP_INSTR_OFFSETS
	.align		4
.L_445:
        /*1010*/ 	.byte	0x04, 0x28
        /*1012*/ 	.short	(.L_447 - .L_446)


	//   ....[0]....
.L_446:
        /*1014*/ 	.word	0x00000cb0


	//   ....[1]....
        /*1018*/ 	.word	0x00000d10


	//   ....[2]....
        /*101c*/ 	.word	0x00000d60


	//   ....[3]....
        /*1020*/ 	.word	0x00000d70


	//   ....[4]....
        /*1024*/ 	.word	0x00000d80


	//   ....[5]....
        /*1028*/ 	.word	0x00000d90


	//   ....[6]....
        /*102c*/ 	.word	0x00000da0


	//   ....[7]....
        /*1030*/ 	.word	0x00000db0


	//   ....[8]....
        /*1034*/ 	.word	0x00000dc0


	//   ....[9]....
        /*1038*/ 	.word	0x00000dd0


	//   ....[10]....
        /*103c*/ 	.word	0x00000de0


	//   ....[11]....
        /*1040*/ 	.word	0x00000df0


	//   ....[12]....
        /*1044*/ 	.word	0x00000e00


	//   ....[13]....
        /*1048*/ 	.word	0x00000e30


	//   ....[14]....
        /*104c*/ 	.word	0x00000ea0


	//   ....[15]....
        /*1050*/ 	.word	0x00000ee0


	//   ....[16]....
        /*1054*/ 	.word	0x00000f20


	//   ....[17]....
        /*1058*/ 	.word	0x00000f60


	//   ....[18]....
        /*105c*/ 	.word	0x00000f80


	//   ....[19]....
        /*1060*/ 	.word	0x00000fb0


	//   ....[20]....
        /*1064*/ 	.word	0x00000fe0


	//   ....[21]....
        /*1068*/ 	.word	0x00001010


	//   ....[22]....
        /*106c*/ 	.word	0x00001040


	//   ....[23]....
        /*1070*/ 	.word	0x00001080


	//   ....[24]....
        /*1074*/ 	.word	0x000010c0


	//   ....[25]....
        /*1078*/ 	.word	0x000010f0


	//   ....[26]....
        /*107c*/ 	.word	0x00001100


	//   ....[27]....
        /*1080*/ 	.word	0x00001130


	//   ....[28]....
        /*1084*/ 	.word	0x00001180


	//   ....[29]....
        /*1088*/ 	.word	0x000011b0


	//   ....[30]....
        /*108c*/ 	.word	0x000011e0


	//   ....[31]....
        /*1090*/ 	.word	0x00001210


	//   ....[32]....
        /*1094*/ 	.word	0x00001240


	//   ....[33]....
        /*1098*/ 	.word	0x00001270


	//   ....[34]....
        /*109c*/ 	.word	0x00001280


	//   ....[35]....
        /*10a0*/ 	.word	0x000012b0


	//   ....[36]....
        /*10a4*/ 	.word	0x00001300


	//   ....[37]....
        /*10a8*/ 	.word	0x00001330


	//   ....[38]....
        /*10ac*/ 	.word	0x00001360


	//   ....[39]....
        /*10b0*/ 	.word	0x00001390


	//   ....[40]....
        /*10b4*/ 	.word	0x000013c0


	//   ....[41]....
        /*10b8*/ 	.word	0x000013f0


	//   ....[42]....
        /*10bc*/ 	.word	0x00001400


	//   ....[43]....
        /*10c0*/ 	.word	0x00001430


	//   ....[44]....
        /*10c4*/ 	.word	0x00001460


	//   ....[45]....
        /*10c8*/ 	.word	0x000014b0


	//   ....[46]....
        /*10cc*/ 	.word	0x000014e0


	//   ....[47]....
        /*10d0*/ 	.word	0x00001510


	//   ....[48]....
        /*10d4*/ 	.word	0x00001540


	//   ....[49]....
        /*10d8*/ 	.word	0x00001570


	//   ....[50]....
        /*10dc*/ 	.word	0x000015a0


	//   ....[51]....
        /*10e0*/ 	.word	0x000015b0


	//   ....[52]....
        /*10e4*/ 	.word	0x000015e0


	//   ....[53]....
        /*10e8*/ 	.word	0x00001610


	//   ....[54]....
        /*10ec*/ 	.word	0x00001640


	//   ....[55]....
        /*10f0*/ 	.word	0x00001670


	//   ....[56]....
        /*10f4*/ 	.word	0x000016a0


	//   ....[57]....
        /*10f8*/ 	.word	0x000016f0


	//   ....[58]....
        /*10fc*/ 	.word	0x00001720


	//   ....[59]....
        /*1100*/ 	.word	0x00001750


	//   ....[60]....
        /*1104*/ 	.word	0x00001780


	//   ....[61]....
        /*1108*/ 	.word	0x000017b0


	//   ....[62]....
        /*110c*/ 	.word	0x000017e0


	//   ....[63]....
        /*1110*/ 	.word	0x000017f0


	//   ....[64]....
        /*1114*/ 	.word	0x00001820


	//   ....[65]....
        /*1118*/ 	.word	0x00001840


	//   ....[66]....
        /*111c*/ 	.word	0x00001850


	//   ....[67]....
        /*1120*/ 	.word	0x00001980


	//   ....[68]....
        /*1124*/ 	.word	0x000019b0


	//   ....[69]....
        /*1128*/ 	.word	0x000019c0


	//   ....[70]....
        /*112c*/ 	.word	0x000019d0


	//   ....[71]....
        /*1130*/ 	.word	0x000019e0


	//   ....[72]....
        /*1134*/ 	.word	0x000019f0


	//   ....[73]....
        /*1138*/ 	.word	0x00001a00


	//   ....[74]....
        /*113c*/ 	.word	0x00001a10


	//   ....[75]....
        /*1140*/ 	.word	0x00001a20


	//   ....[76]....
        /*1144*/ 	.word	0x00001a30


	//   ....[77]....
        /*1148*/ 	.word	0x00001a50


	//   ....[78]....
        /*114c*/ 	.word	0x00001a60


	//   ....[79]....
        /*1150*/ 	.word	0x00001a70


	//   ....[80]....
        /*1154*/ 	.word	0x00001a80


	//   ....[81]....
        /*1158*/ 	.word	0x00001bb0


	//   ....[82]....
        /*115c*/ 	.word	0x00001bc0


	//   ....[83]....
        /*1160*/ 	.word	0x00001bd0


	//   ....[84]....
        /*1164*/ 	.word	0x00001be0


	//   ....[85]....
        /*1168*/ 	.word	0x00001bf0


	//   ....[86]....
        /*116c*/ 	.word	0x00001c00


	//   ....[87]....
        /*1170*/ 	.word	0x00001c10


	//   ....[88]....
        /*1174*/ 	.word	0x00001c20


	//   ....[89]....
        /*1178*/ 	.word	0x00001c30


	//   ....[90]....
        /*117c*/ 	.word	0x00001d20


	//   ....[91]....
        /*1180*/ 	.word	0x00001d50


	//   ....[92]....
        /*1184*/ 	.word	0x00001d80


	//   ....[93]....
        /*1188*/ 	.word	0x00001db0


	//   ....[94]....
        /*118c*/ 	.word	0x00001dc0


	//   ....[95]....
        /*1190*/ 	.word	0x00001dd0


	//   ....[96]....
        /*1194*/ 	.word	0x00001de0


	//   ....[97]....
        /*1198*/ 	.word	0x00001df0


	//   ....[98]....
        /*119c*/ 	.word	0x00001e00


	//   ....[99]....
        /*11a0*/ 	.word	0x00001e10


	//   ....[100]....
        /*11a4*/ 	.word	0x00001f30


	//   ....[101]....
        /*11a8*/ 	.word	0x00001fc0


	//   ....[102]....
        /*11ac*/ 	.word	0x00001fd0


	//   ....[103]....
        /*11b0*/ 	.word	0x00001fe0


	//   ....[104]....
        /*11b4*/ 	.word	0x00001ff0


	//   ....[105]....
        /*11b8*/ 	.word	0x00002000


	//   ....[106]....
        /*11bc*/ 	.word	0x00002010


	//   ....[107]....
        /*11c0*/ 	.word	0x00002020


	//   ....[108]....
        /*11c4*/ 	.word	0x00002030


	//   ....[109]....
        /*11c8*/ 	.word	0x00002070


	//   ....[110]....
        /*11cc*/ 	.word	0x000020a0


	//   ....[111]....
        /*11d0*/ 	.word	0x000020b0


	//   ....[112]....
        /*11d4*/ 	.word	0x000020c0


	//   ....[113]....
        /*11d8*/ 	.word	0x000020d0


	//   ....[114]....
        /*11dc*/ 	.word	0x000020e0


	//   ....[115]....
        /*11e0*/ 	.word	0x00002180


	//   ....[116]....
        /*11e4*/ 	.word	0x00002220


	//   ....[117]....
        /*11e8*/ 	.word	0x00002230


	//   ....[118]....
        /*11ec*/ 	.word	0x00002240


	//   ....[119]....
        /*11f0*/ 	.word	0x00002250


	//   ....[120]....
        /*11f4*/ 	.word	0x00002260


	//   ....[121]....
        /*11f8*/ 	.word	0x00002270


	//   ....[122]....
        /*11fc*/ 	.word	0x00002280


	//   ....[123]....
        /*1200*/ 	.word	0x00002290


	//   ....[124]....
        /*1204*/ 	.word	0x000022c0


	//   ....[125]....
        /*1208*/ 	.word	0x00002370


	//   ....[126]....
        /*120c*/ 	.word	0x000023a0


	//   ....[127]....
        /*1210*/ 	.word	0x000023d0


	//   ....[128]....
        /*1214*/ 	.word	0x00002400


	//   ....[129]....
        /*1218*/ 	.word	0x00002410


	//   ....[130]....
        /*121c*/ 	.word	0x00002420


	//   ....[131]....
        /*1220*/ 	.word	0x00002430


	//   ....[132]....
        /*1224*/ 	.word	0x00002440


	//   ....[133]....
        /*1228*/ 	.word	0x000025e0


	//   ....[134]....
        /*122c*/ 	.word	0x00002610


	//   ....[135]....
        /*1230*/ 	.word	0x00002620


	//   ....[136]....
        /*1234*/ 	.word	0x00002630


	//   ....[137]....
        /*1238*/ 	.word	0x00002640


	//   ....[138]....
        /*123c*/ 	.word	0x00002650


	//   ....[139]....
        /*1240*/ 	.word	0x00002660


	//   ....[140]....
        /*1244*/ 	.word	0x00002670


	//   ....[141]....
        /*1248*/ 	.word	0x00002680


	//   ....[142]....
        /*124c*/ 	.word	0x000026a0


	//   ....[143]....
        /*1250*/ 	.word	0x000026c0


	//   ....[144]....
        /*1254*/ 	.word	0x00002700


	//   ....[145]....
        /*1258*/ 	.word	0x00002710


	//   ....[146]....
        /*125c*/ 	.word	0x00002720


	//   ....[147]....
        /*1260*/ 	.word	0x00002730


	//   ....[148]....
        /*1264*/ 	.word	0x000027a0


	//   ....[149]....
        /*1268*/ 	.word	0x00002870


	//   ....[150]....
        /*126c*/ 	.word	0x00002880


	//   ....[151]....
        /*1270*/ 	.word	0x00002890


	//   ....[152]....
        /*1274*/ 	.word	0x000028a0


	//   ....[153]....
        /*1278*/ 	.word	0x000028b0


	//   ....[154]....
        /*127c*/ 	.word	0x000028c0


	//   ....[155]....
        /*1280*/ 	.word	0x000028d0


	//   ....[156]....
        /*1284*/ 	.word	0x000028e0


	//   ....[157]....
        /*1288*/ 	.word	0x00002910


	//   ....[158]....
        /*128c*/ 	.word	0x000029c0


	//   ....[159]....
        /*1290*/ 	.word	0x000029f0


	//   ....[160]....
        /*1294*/ 	.word	0x00002a20


	//   ....[161]....
        /*1298*/ 	.word	0x00002a50


	//   ....[162]....
        /*129c*/ 	.word	0x00002a60


	//   ....[163]....
        /*12a0*/ 	.word	0x00002a70


	//   ....[164]....
        /*12a4*/ 	.word	0x00002a80


	//   ....[165]....
        /*12a8*/ 	.word	0x00002a90


	//   ....[166]....
        /*12ac*/ 	.word	0x00002c40


	//   ....[167]....
        /*12b0*/ 	.word	0x00002c50


	//   ....[168]....
        /*12b4*/ 	.word	0x00002c60


	//   ....[169]....
        /*12b8*/ 	.word	0x00002c70


	//   ....[170]....
        /*12bc*/ 	.word	0x00002c80


	//   ....[171]....
        /*12c0*/ 	.word	0x00002c90


	//   ....[172]....
        /*12c4*/ 	.word	0x00002ca0


	//   ....[173]....
        /*12c8*/ 	.word	0x00002cb0


	//   ....[174]....
        /*12cc*/ 	.word	0x00002cd0


	//   ....[175]....
        /*12d0*/ 	.word	0x00002d10


	//   ....[176]....
        /*12d4*/ 	.word	0x00002d40


	//   ....[177]....
        /*12d8*/ 	.word	0x00002d50


	//   ....[178]....
        /*12dc*/ 	.word	0x00002d60


	//   ....[179]....
        /*12e0*/ 	.word	0x00002d70


	//   ....[180]....
        /*12e4*/ 	.word	0x00002d80


	//   ....[181]....
        /*12e8*/ 	.word	0x00002d90


	//   ....[182]....
        /*12ec*/ 	.word	0x00002ea0


	//   ....[183]....
        /*12f0*/ 	.word	0x00002eb0


	//   ....[184]....
        /*12f4*/ 	.word	0x00002ec0


	//   ....[185]....
        /*12f8*/ 	.word	0x00002ed0


	//   ....[186]....
        /*12fc*/ 	.word	0x00002ee0


	//   ....[187]....
        /*1300*/ 	.word	0x00002ef0


	//   ....[188]....
        /*1304*/ 	.word	0x00002f00


	//   ....[189]....
        /*1308*/ 	.word	0x00002f10


	//   ....[190]....
        /*130c*/ 	.word	0x00002fc0


	//   ....[191]....
        /*1310*/ 	.word	0x00002ff0


	//   ....[192]....
        /*1314*/ 	.word	0x00003020


	//   ....[193]....
        /*1318*/ 	.word	0x00003050


	//   ....[194]....
        /*131c*/ 	.word	0x00003080


	//   ....[195]....
        /*1320*/ 	.word	0x00003090


	//   ....[196]....
        /*1324*/ 	.word	0x000030a0


	//   ....[197]....
        /*1328*/ 	.word	0x000030b0


	//   ....[198]....
        /*132c*/ 	.word	0x000030c0


	//   ....[199]....
        /*1330*/ 	.word	0x00003210


	//   ....[200]....
        /*1334*/ 	.word	0x00003270


	//   ....[201]....
        /*1338*/ 	.word	0x00003280


	//   ....[202]....
        /*133c*/ 	.word	0x00003290


	//   ....[203]....
        /*1340*/ 	.word	0x000032a0


	//   ....[204]....
        /*1344*/ 	.word	0x000032b0


	//   ....[205]....
        /*1348*/ 	.word	0x000032c0


	//   ....[206]....
        /*134c*/ 	.word	0x000032d0


	//   ....[207]....
        /*1350*/ 	.word	0x000032e0


	//   ....[208]....
        /*1354*/ 	.word	0x000032f0


	//   ....[209]....
        /*1358*/ 	.word	0x00003310


	//   ....[210]....
        /*135c*/ 	.word	0x00003320


	//   ....[211]....
        /*1360*/ 	.word	0x00003340


	//   ....[212]....
        /*1364*/ 	.word	0x00003370


	//   ....[213]....
        /*1368*/ 	.word	0x000033a0


	//   ....[214]....
        /*136c*/ 	.word	0x000033b0


	//   ....[215]....
        /*1370*/ 	.word	0x000033c0


	//   ....[216]....
        /*1374*/ 	.word	0x000033d0


	//   ....[217]....
        /*1378*/ 	.word	0x000033e0


	//   ....[218]....
        /*137c*/ 	.word	0x000033f0


	//   ....[219]....
        /*1380*/ 	.word	0x00003400


	//   ....[220]....
        /*1384*/ 	.word	0x00003410


	//   ....[221]....
        /*1388*/ 	.word	0x00003470


	//   ....[222]....
        /*138c*/ 	.word	0x00003500


	//   ....[223]....
        /*1390*/ 	.word	0x00003510


	//   ....[224]....
        /*1394*/ 	.word	0x00003520


	//   ....[225]....
        /*1398*/ 	.word	0x00003530


	//   ....[226]....
        /*139c*/ 	.word	0x00003560


	//   ....[227]....
        /*13a0*/ 	.word	0x00003570


	//   ....[228]....
        /*13a4*/ 	.word	0x00003580


	//   ....[229]....
        /*13a8*/ 	.word	0x00003590


	//   ....[230]....
        /*13ac*/ 	.word	0x000035a0


	//   ....[231]....
        /*13b0*/ 	.word	0x000035b0


	//   ....[232]....
        /*13b4*/ 	.word	0x000037e0


	//   ....[233]....
        /*13b8*/ 	.word	0x00003810


	//   ....[234]....
        /*13bc*/ 	.word	0x00003820


	//   ....[235]....
        /*13c0*/ 	.word	0x00003830


	//   ....[236]....
        /*13c4*/ 	.word	0x00003960


	//   ....[237]....
        /*13c8*/ 	.word	0x00003980


	//   ....[238]....
        /*13cc*/ 	.word	0x00003990


	//   ....[239]....
        /*13d0*/ 	.word	0x000039a0


	//   ....[240]....
        /*13d4*/ 	.word	0x000039b0


	//   ....[241]....
        /*13d8*/ 	.word	0x000039c0


	//   ....[242]....
        /*13dc*/ 	.word	0x000039d0


	//   ....[243]....
        /*13e0*/ 	.word	0x00003a00


	//   ....[244]....
        /*13e4*/ 	.word	0x00003a50


	//   ....[245]....
        /*13e8*/ 	.word	0x00003a70


	//   ....[246]....
        /*13ec*/ 	.word	0x00003aa0


	//   ....[247]....
        /*13f0*/ 	.word	0x00003b80


	//   ....[248]....
        /*13f4*/ 	.word	0x00003b90


	//   ....[249]....
        /*13f8*/ 	.word	0x00003ba0


	//   ....[250]....
        /*13fc*/ 	.word	0x00003bb0


	//   ....[251]....
        /*1400*/ 	.word	0x00003bd0


	//   ....[252]....
        /*1404*/ 	.word	0x00003bf0


	//   ....[253]....
        /*1408*/ 	.word	0x00003c40


	//   ....[254]....
        /*140c*/ 	.word	0x00003c70


	//   ....[255]....
        /*1410*/ 	.word	0x00003ca0


	//   ....[0]....
        /*1414*/ 	.word	0x00003cd0


	//   ....[1]....
        /*1418*/ 	.word	0x00003d00


	//   ....[2]....
        /*141c*/ 	.word	0x00003d10


	//   ....[3]....
        /*1420*/ 	.word	0x00003d30


	//   ....[4]....
        /*1424*/ 	.word	0x00003d50


	//   ....[5]....
        /*1428*/ 	.word	0x00003d60


	//   ....[6]....
        /*142c*/ 	.word	0x00003d70


	//   ....[7]....
        /*1430*/ 	.word	0x00003d80


	//   ....[8]....
        /*1434*/ 	.word	0x00004850


	//   ....[9]....
        /*1438*/ 	.word	0x00004870


	//   ....[10]....
        /*143c*/ 	.word	0x000048c0


	//   ....[11]....
        /*1440*/ 	.word	0x000048d0


	//   ....[12]....
        /*1444*/ 	.word	0x00004940


	//   ....[13]....
        /*1448*/ 	.word	0x000049f0


	//   ....[14]....
        /*144c*/ 	.word	0x00004aa0


	//   ....[15]....
        /*1450*/ 	.word	0x00004ad0


	//   ....[16]....
        /*1454*/ 	.word	0x00004c00


	//   ....[17]....
        /*1458*/ 	.word	0x00004cb0


	//   ....[18]....
        /*145c*/ 	.word	0x00004cd0


	//   ....[19]....
        /*1460*/ 	.word	0x00004dc0


	//   ....[20]....
        /*1464*/ 	.word	0x00004e50


	//   ....[21]....
        /*1468*/ 	.word	0x00004f00


	//   ....[22]....
        /*146c*/ 	.word	0x00004f80


	//   ....[23]....
        /*1470*/ 	.word	0x000050b0


	//   ....[24]....
        /*1474*/ 	.word	0x000050e0


	//   ....[25]....
        /*1478*/ 	.word	0x000051c0


	//   ....[26]....
        /*147c*/ 	.word	0x000052f0


	//   ....[27]....
        /*1480*/ 	.word	0x00005300


	//   ....[28]....
        /*1484*/ 	.word	0x00005390


	//   ....[29]....
        /*1488*/ 	.word	0x000054a0


	//   ....[30]....
        /*148c*/ 	.word	0x00005510


	//   ....[31]....
        /*1490*/ 	.word	0x00005630


	//   ....[32]....
        /*1494*/ 	.word	0x000056a0


	//   ....[33]....
        /*1498*/ 	.word	0x00005710


	//   ....[34]....
        /*149c*/ 	.word	0x00005800


	//   ....[35]....
        /*14a0*/ 	.word	0x00005930


	//   ....[36]....
        /*14a4*/ 	.word	0x000059f0


	//   ....[37]....
        /*14a8*/ 	.word	0x00005a60


	//   ....[38]....
        /*14ac*/ 	.word	0x00005ac0


	//   ....[39]....
        /*14b0*/ 	.word	0x00005b50


	//   ....[40]....
        /*14b4*/ 	.word	0x00005d10


	//   ....[41]....
        /*14b8*/ 	.word	0x00005d70


	//   ....[42]....
        /*14bc*/ 	.word	0x00005e60


	//   ....[43]....
        /*14c0*/ 	.word	0x00005e80


	//   ....[44]....
        /*14c4*/ 	.word	0x00005e90


	//   ....[45]....
        /*14c8*/ 	.word	0x00005ea0


	//   ....[46]....
        /*14cc*/ 	.word	0x00005eb0


	//   ....[47]....
        /*14d0*/ 	.word	0x00005ec0


	//   ....[48]....
        /*14d4*/ 	.word	0x00005ef0


	//   ....[49]....
        /*14d8*/ 	.word	0x00005f10


	//   ....[50]....
        /*14dc*/ 	.word	0x00005f20


	//   ....[51]....
        /*14e0*/ 	.word	0x00005f30


	//   ....[52]....
        /*14e4*/ 	.word	0x00005f70


	//   ....[53]....
        /*14e8*/ 	.word	0x00005f80


	//   ....[54]....
        /*14ec*/ 	.word	0x00005f90


	//   ....[55]....
        /*14f0*/ 	.word	0x00005fa0


	//   ....[56]....
        /*14f4*/ 	.word	0x00006000


	//   ....[57]....
        /*14f8*/ 	.word	0x000060d0


	//   ....[58]....
        /*14fc*/ 	.word	0x000060e0


	//   ....[59]....
        /*1500*/ 	.word	0x00006110


	//   ....[60]....
        /*1504*/ 	.word	0x00006120


	//   ....[61]....
        /*1508*/ 	.word	0x00006130


	//   ....[62]....
        /*150c*/ 	.word	0x00006140


	//   ....[63]....
        /*1510*/ 	.word	0x00006150


	//   ....[64]....
        /*1514*/ 	.word	0x00006280


	//   ....[65]....
        /*1518*/ 	.word	0x000062b0


	//   ....[66]....
        /*151c*/ 	.word	0x000062e0


	//   ....[67]....
        /*1520*/ 	.word	0x000062f0


	//   ....[68]....
        /*1524*/ 	.word	0x00006300


	//   ....[69]....
        /*1528*/ 	.word	0x00006310


	//   ....[70]....
        /*152c*/ 	.word	0x00006320


	//   ....[71]....
        /*1530*/ 	.word	0x00006330


	//   ....[72]....
        /*1534*/ 	.word	0x00006340


	//   ....[73]....
        /*1538*/ 	.word	0x00006350


	//   ....[74]....
        /*153c*/ 	.word	0x00006360


	//   ....[75]....
        /*1540*/ 	.word	0x000064d0


	//   ....[76]....
        /*1544*/ 	.word	0x00006520


	//   ....[77]....
        /*1548*/ 	.word	0x00006560


	//   ....[78]....
        /*154c*/ 	.word	0x00006570


	//   ....[79]....
        /*1550*/ 	.word	0x00006580


	//   ....[80]....
        /*1554*/ 	.word	0x000065a0


	//   ....[81]....
        /*1558*/ 	.word	0x000065d0


	//   ....[82]....
        /*155c*/ 	.word	0x00006600


	//   ....[83]....
        /*1560*/ 	.word	0x00006630


	//   ....[84]....
        /*1564*/ 	.word	0x00006640


	//   ....[85]....
        /*1568*/ 	.word	0x00006650


	//   ....[86]....
        /*156c*/ 	.word	0x00006660


	//   ....[87]....
        /*1570*/ 	.word	0x00006670


	//   ....[88]....
        /*1574*/ 	.word	0x00006690


	//   ....[89]....
        /*1578*/ 	.word	0x000066a0


	//   ....[90]....
        /*157c*/ 	.word	0x000066b0


	//   ....[91]....
        /*1580*/ 	.word	0x000066c0


	//   ....[92]....
        /*1584*/ 	.word	0x000066d0


	//   ....[93]....
        /*1588*/ 	.word	0x000066e0


	//   ....[94]....
        /*158c*/ 	.word	0x000066f0


	//   ....[95]....
        /*1590*/ 	.word	0x00006700


	//   ....[96]....
        /*1594*/ 	.word	0x00006740


	//   ....[97]....
        /*1598*/ 	.word	0x000067c0


	//   ....[98]....
        /*159c*/ 	.word	0x00006890


	//   ....[99]....
        /*15a0*/ 	.word	0x000068a0


	//   ....[100]....
        /*15a4*/ 	.word	0x000068b0


	//   ....[101]....
        /*15a8*/ 	.word	0x000068e0


	//   ....[102]....
        /*15ac*/ 	.word	0x000068f0


	//   ....[103]....
        /*15b0*/ 	.word	0x00006900


	//   ....[104]....
        /*15b4*/ 	.word	0x00006910


	//   ....[105]....
        /*15b8*/ 	.word	0x00006920


	//   ....[106]....
        /*15bc*/ 	.word	0x00006930


	//   ....[107]....
        /*15c0*/ 	.word	0x00006940


	//   ....[108]....
        /*15c4*/ 	.word	0x00006aa0


	//   ....[109]....
        /*15c8*/ 	.word	0x00006ad0


	//   ....[110]....
        /*15cc*/ 	.word	0x00006ae0


	//   ....[111]....
        /*15d0*/ 	.word	0x00006b50


	//   ....[112]....
        /*15d4*/ 	.word	0x00006bd0


	//   ....[113]....
        /*15d8*/ 	.word	0x00006c10


	//   ....[114]....
        /*15dc*/ 	.word	0x00006c70


	//   ....[115]....
        /*15e0*/ 	.word	0x00006c90


	//   ....[116]....
        /*15e4*/ 	.word	0x00006ca0


	//   ....[117]....
        /*15e8*/ 	.word	0x00006cd0


	//   ....[118]....
        /*15ec*/ 	.word	0x00006cf0


	//   ....[119]....
        /*15f0*/ 	.word	0x00006d10


	//   ....[120]....
        /*15f4*/ 	.word	0x00006d40


	//   ....[121]....
        /*15f8*/ 	.word	0x00006d50


	//   ....[122]....
        /*15fc*/ 	.word	0x00006d70


	//   ....[123]....
        /*1600*/ 	.word	0x00006d90


	//   ....[124]....
        /*1604*/ 	.word	0x00006e00


	//   ....[125]....
        /*1608*/ 	.word	0x00006e30


	//   ....[126]....
        /*160c*/ 	.word	0x00006e80


	//   ....[127]....
        /*1610*/ 	.word	0x00006ee0


	//   ....[128]....
        /*1614*/ 	.word	0x00006f00


	//   ....[129]....
        /*1618*/ 	.word	0x00006f10


	//   ....[130]....
        /*161c*/ 	.word	0x00006f40


	//   ....[131]....
        /*1620*/ 	.word	0x00006fa0


	//   ....[132]....
        /*1624*/ 	.word	0x00006fd0


	//   ....[133]....
        /*1628*/ 	.word	0x00007000


	//   ....[134]....
        /*162c*/ 	.word	0x00007010


	//   ....[135]....
        /*1630*/ 	.word	0x00007020


	//   ....[136]....
        /*1634*/ 	.word	0x00007030


	//   ....[137]....
        /*1638*/ 	.word	0x00007050


	//   ....[138]....
        /*163c*/ 	.word	0x00007070


	//   ....[139]....
        /*1640*/ 	.word	0x00007080


	//   ....[140]....
        /*1644*/ 	.word	0x00007290


	//   ....[141]....
        /*1648*/ 	.word	0x000072f0


	//   ....[142]....
        /*164c*/ 	.word	0x00007300


	//   ....[143]....
        /*1650*/ 	.word	0x00007310


	//   ....[144]....
        /*1654*/ 	.word	0x00007320


	//   ....[145]....
        /*1658*/ 	.word	0x00007330


	//   ....[146]....
        /*165c*/ 	.word	0x00007340


	//   ....[147]....
        /*1660*/ 	.word	0x00007350


	//   ....[148]....
        /*1664*/ 	.word	0x00007360


	//   ....[149]....
        /*1668*/ 	.word	0x00007370


	//   ....[150]....
        /*166c*/ 	.word	0x00007380


	//   ....[151]....
        /*1670*/ 	.word	0x00007390


	//   ....[152]....
        /*1674*/ 	.word	0x000073a0


	//   ....[153]....
        /*1678*/ 	.word	0x000073b0


	//   ....[154]....
        /*167c*/ 	.word	0x000073c0


	//   ....[155]....
        /*1680*/ 	.word	0x000073d0


	//   ....[156]....
        /*1684*/ 	.word	0x000073e0


	//   ....[157]....
        /*1688*/ 	.word	0x000073f0


	//   ....[158]....
        /*168c*/ 	.word	0x00007400


	//   ....[159]....
        /*1690*/ 	.word	0x00007420


	//   ....[160]....
        /*1694*/ 	.word	0x00007430


	//   ....[161]....
        /*1698*/ 	.word	0x00007440


	//   ....[162]....
        /*169c*/ 	.word	0x00007450


	//   ....[163]....
        /*16a0*/ 	.word	0x00007460


	//   ....[164]....
        /*16a4*/ 	.word	0x00007470


	//   ....[165]....
        /*16a8*/ 	.word	0x000074f0


	//   ....[166]....
        /*16ac*/ 	.word	0x00007530


	//   ....[167]....
        /*16b0*/ 	.word	0x00007570


	//   ....[168]....
        /*16b4*/ 	.word	0x000075b0


	//   ....[169]....
        /*16b8*/ 	.word	0x000075f0


	//   ....[170]....
        /*16bc*/ 	.word	0x00007630


	//   ....[171]....
        /*16c0*/ 	.word	0x000076a0


	//   ....[172]....
        /*16c4*/ 	.word	0x00007720


	//   ....[173]....
        /*16c8*/ 	.word	0x000077c0


	//   ....[174]....
        /*16cc*/ 	.word	0x00007870


	//   ....[175]....
        /*16d0*/ 	.word	0x00007880


	//   ....[176]....
        /*16d4*/ 	.word	0x00007890


	//   ....[177]....
        /*16d8*/ 	.word	0x000078b0


	//   ....[178]....
        /*16dc*/ 	.word	0x000078d0


	//   ....[179]....
        /*16e0*/ 	.word	0x00007910


	//   ....[180]....
        /*16e4*/ 	.word	0x00007990


	//   ....[181]....
        /*16e8*/ 	.word	0x000079c0


	//   ....[182]....
        /*16ec*/ 	.word	0x00007a10


	//   ....[183]....
        /*16f0*/ 	.word	0x00007a30


	//   ....[184]....
        /*16f4*/ 	.word	0x00007a40


	//   ....[185]....
        /*16f8*/ 	.word	0x00007a50


	//   ....[186]....
        /*16fc*/ 	.word	0x00007ab0


	//   ....[187]....
        /*1700*/ 	.word	0x00007ae0


	//   ....[188]....
        /*1704*/ 	.word	0x00007af0


	//   ....[189]....
        /*1708*/ 	.word	0x00007b50


	//   ....[190]....
        /*170c*/ 	.word	0x00007b90


	//   ....[191]....
        /*1710*/ 	.word	0x00007bd0


	//   ....[192]....
        /*1714*/ 	.word	0x00007bf0


	//   ....[193]....
        /*1718*/ 	.word	0x00007c00


	//   ....[194]....
        /*171c*/ 	.word	0x00007c10


	//   ....[195]....
        /*1720*/ 	.word	0x00007c20


	//   ....[196]....
        /*1724*/ 	.word	0x00007c50


	//   ....[197]....
        /*1728*/ 	.word	0x00007ca0


	//   ....[198]....
        /*172c*/ 	.word	0x00007cd0


	//   ....[199]....
        /*1730*/ 	.word	0x00007d00


	//   ....[200]....
        /*1734*/ 	.word	0x00007d30


	//   ....[201]....
        /*1738*/ 	.word	0x00007d60


	//   ....[202]....
        /*173c*/ 	.word	0x00007d80


	//   ....[203]....
        /*1740*/ 	.word	0x00007d90


	//   ....[204]....
        /*1744*/ 	.word	0x00007da0


	//   ....[205]....
        /*1748*/ 	.word	0x00007dd0


	//   ....[206]....
        /*174c*/ 	.word	0x00008330


	//   ....[207]....
        /*1750*/ 	.word	0x00008380


	//   ....[208]....
        /*1754*/ 	.word	0x00008390


	//   ....[209]....
        /*1758*/ 	.word	0x000083a0


	//   ....[210]....
        /*175c*/ 	.word	0x000083b0


	//   ....[211]....
        /*1760*/ 	.word	0x000083c0


	//   ....[212]....
        /*1764*/ 	.word	0x000083d0


	//   ....[213]....
        /*1768*/ 	.word	0x000083e0


	//   ....[214]....
        /*176c*/ 	.word	0x000083f0


	//   ....[215]....
        /*1770*/ 	.word	0x00008400


	//   ....[216]....
        /*1774*/ 	.word	0x00008410


	//   ....[217]....
        /*1778*/ 	.word	0x00008420


	//   ....[218]....
        /*177c*/ 	.word	0x00008430


	//   ....[219]....
        /*1780*/ 	.word	0x00008440


	//   ....[220]....
        /*1784*/ 	.word	0x00008450


	//   ....[221]....
        /*1788*/ 	.word	0x00008460


	//   ....[222]....
        /*178c*/ 	.word	0x00008470


	//   ....[223]....
        /*1790*/ 	.word	0x00008480


	//   ....[224]....
        /*1794*/ 	.word	0x00008490


	//   ....[225]....
        /*1798*/ 	.word	0x000084a0


	//   ....[226]....
        /*179c*/ 	.word	0x000084b0


	//   ....[227]....
        /*17a0*/ 	.word	0x000084c0


	//   ....[228]....
        /*17a4*/ 	.word	0x000084d0


	//   ....[229]....
        /*17a8*/ 	.word	0x000084e0


	//   ....[230]....
        /*17ac*/ 	.word	0x000084f0


	//   ....[231]....
        /*17b0*/ 	.word	0x00008500


	//   ....[232]....
        /*17b4*/ 	.word	0x00008510


	//   ....[233]....
        /*17b8*/ 	.word	0x00008520


	//   ....[234]....
        /*17bc*/ 	.word	0x00008530


	//   ....[235]....
        /*17c0*/ 	.word	0x00008540


	//   ....[236]....
        /*17c4*/ 	.word	0x00008550


	//   ....[237]....
        /*17c8*/ 	.word	0x00008560


	//   ....[238]....
        /*17cc*/ 	.word	0x00008570


	//   ....[239]....
        /*17d0*/ 	.word	0x00009440


	//   ....[240]....
        /*17d4*/ 	.word	0x00009560


	//   ....[241]....
        /*17d8*/ 	.word	0x000095c0


	//   ....[242]....
        /*17dc*/ 	.word	0x00009610


	//   ....[243]....
        /*17e0*/ 	.word	0x00009660


	//   ....[244]....
        /*17e4*/ 	.word	0x000096b0


	//   ....[245]....
        /*17e8*/ 	.word	0x00009700


	//   ....[246]....
        /*17ec*/ 	.word	0x00009750


	//   ....[247]....
        /*17f0*/ 	.word	0x000097b0


	//   ....[248]....
        /*17f4*/ 	.word	0x00009800


	//   ....[249]....
        /*17f8*/ 	.word	0x00009850


	//   ....[250]....
        /*17fc*/ 	.word	0x000098a0


	//   ....[251]....
        /*1800*/ 	.word	0x000098f0


	//   ....[252]....
        /*1804*/ 	.word	0x000099c0


	//   ....[253]....
        /*1808*/ 	.word	0x00009a40


	//   ....[254]....
        /*180c*/ 	.word	0x00009a90


	//   ....[255]....
        /*1810*/ 	.word	0x00009b00


	//   ....[0]....
        /*1814*/ 	.word	0x00009b80


	//   ....[1]....
        /*1818*/ 	.word	0x00009bd0


	//   ....[2]....
        /*181c*/ 	.word	0x00009c40


	//   ....[3]....
        /*1820*/ 	.word	0x00009cb0


	//   ....[4]....
        /*1824*/ 	.word	0x00009d20


	//   ....[5]....
        /*1828*/ 	.word	0x00009d90


	//   ....[6]....
        /*182c*/ 	.word	0x00009e00


	//   ....[7]....
        /*1830*/ 	.word	0x00009e70


	//   ....[8]....
        /*1834*/ 	.word	0x00009ef0


	//   ....[9]....
        /*1838*/ 	.word	0x00009f40


	//   ....[10]....
        /*183c*/ 	.word	0x00009fb0


	//   ....[11]....
        /*1840*/ 	.word	0x0000a020


	//   ....[12]....
        /*1844*/ 	.word	0x0000a090


	//   ....[13]....
        /*1848*/ 	.word	0x0000a100


	//   ....[14]....
        /*184c*/ 	.word	0x0000a170


	//   ....[15]....
        /*1850*/ 	.word	0x0000a1e0


	//   ....[16]....
        /*1854*/ 	.word	0x0000a260


	//   ....[17]....
        /*1858*/ 	.word	0x0000a2b0


	//   ....[18]....
        /*185c*/ 	.word	0x0000a350


	//   ....[19]....
        /*1860*/ 	.word	0x0000a3c0


	//   ....[20]....
        /*1864*/ 	.word	0x0000a430


	//   ....[21]....
        /*1868*/ 	.word	0x0000a4a0


	//   ....[22]....
        /*186c*/ 	.word	0x0000a510


	//   ....[23]....
        /*1870*/ 	.word	0x0000a590


	//   ....[24]....
        /*1874*/ 	.word	0x0000a610


	//   ....[25]....
        /*1878*/ 	.word	0x0000a660


	//   ....[26]....
        /*187c*/ 	.word	0x0000a6b0


	//   ....[27]....
        /*1880*/ 	.word	0x0000a700


	//   ....[28]....
        /*1884*/ 	.word	0x0000a750


	//   ....[29]....
        /*1888*/ 	.word	0x0000a7a0


	//   ....[30]....
        /*188c*/ 	.word	0x0000a7f0


	//   ....[31]....
        /*1890*/ 	.word	0x0000a840


	//   ....[32]....
        /*1894*/ 	.word	0x0000a890


	//   ....[33]....
        /*1898*/ 	.word	0x0000a8f0


	//   ....[34]....
        /*189c*/ 	.word	0x0000a960


	//   ....[35]....
        /*18a0*/ 	.word	0x0000a9d0


	//   ....[36]....
        /*18a4*/ 	.word	0x0000aa40


	//   ....[37]....
        /*18a8*/ 	.word	0x0000aab0


	//   ....[38]....
        /*18ac*/ 	.word	0x0000ab20


	//   ....[39]....
        /*18b0*/ 	.word	0x0000ab90


	//   ....[40]....
        /*18b4*/ 	.word	0x0000ac00


	//   ....[41]....
        /*18b8*/ 	.word	0x0000ac70


	//   ....[42]....
        /*18bc*/ 	.word	0x0000acc0


	//   ....[43]....
        /*18c0*/ 	.word	0x0000ad10


	//   ....[44]....
        /*18c4*/ 	.word	0x0000ad70


	//   ....[45]....
        /*18c8*/ 	.word	0x0000ade0


	//   ....[46]....
        /*18cc*/ 	.word	0x0000aec0


	//   ....[47]....
        /*18d0*/ 	.word	0x0000af30


	//   ....[48]....
        /*18d4*/ 	.word	0x0000afa0


	//   ....[49]....
        /*18d8*/ 	.word	0x0000b010


	//   ....[50]....
        /*18dc*/ 	.word	0x0000b080


	//   ....[51]....
        /*18e0*/ 	.word	0x0000b0f0


	//   ....[52]....
        /*18e4*/ 	.word	0x0000b160


	//   ....[53]....
        /*18e8*/ 	.word	0x0000b1d0


	//   ....[54]....
        /*18ec*/ 	.word	0x0000b240


	//   ....[55]....
        /*18f0*/ 	.word	0x0000b2a0


	//   ....[56]....
        /*18f4*/ 	.word	0x0000b310


	//   ....[57]....
        /*18f8*/ 	.word	0x0000b370


	//   ....[58]....
        /*18fc*/ 	.word	0x0000b3e0


	//   ....[59]....
        /*1900*/ 	.word	0x0000b450


	//   ....[60]....
        /*1904*/ 	.word	0x0000b4c0


	//   ....[61]....
        /*1908*/ 	.word	0x0000b530


	//   ....[62]....
        /*190c*/ 	.word	0x0000b5c0


	//   ....[63]....
        /*1910*/ 	.word	0x0000b630


	//   ....[64]....
        /*1914*/ 	.word	0x0000b6a0


	//   ....[65]....
        /*1918*/ 	.word	0x0000b700


	//   ....[66]....
        /*191c*/ 	.word	0x0000b770


	//   ....[67]....
        /*1920*/ 	.word	0x0000b7e0


	//   ....[68]....
        /*1924*/ 	.word	0x0000b850


	//   ....[69]....
        /*1928*/ 	.word	0x0000b8c0


	//   ....[70]....
        /*192c*/ 	.word	0x0000b930


	//   ....[71]....
        /*1930*/ 	.word	0x0000b9a0


	//   ....[72]....
        /*1934*/ 	.word	0x0000ba10


	//   ....[73]....
        /*1938*/ 	.word	0x0000ba80


	//   ....[74]....
        /*193c*/ 	.word	0x0000bad0


	//   ....[75]....
        /*1940*/ 	.word	0x0000bb20


	//   ....[76]....
        /*1944*/ 	.word	0x0000bb80


	//   ....[77]....
        /*1948*/ 	.word	0x0000bbf0


	//   ....[78]....
        /*194c*/ 	.word	0x0000bc60


	//   ....[79]....
        /*1950*/ 	.word	0x0000bcd0


	//   ....[80]....
        /*1954*/ 	.word	0x0000bd40


	//   ....[81]....
        /*1958*/ 	.word	0x0000bdb0


	//   ....[82]....
        /*195c*/ 	.word	0x0000be20


	//   ....[83]....
        /*1960*/ 	.word	0x0000be90


	//   ....[84]....
        /*1964*/ 	.word	0x0000bf00


	//   ....[85]....
        /*1968*/ 	.word	0x0000bf70


	//   ....[86]....
        /*196c*/ 	.word	0x0000bfc0


	//   ....[87]....
        /*1970*/ 	.word	0x0000c110


	//   ....[88]....
        /*1974*/ 	.word	0x0000c170


	//   ....[89]....
        /*1978*/ 	.word	0x0000c240


	//   ....[90]....
        /*197c*/ 	.word	0x0000c290


	//   ....[91]....
        /*1980*/ 	.word	0x0000c2e0


	//   ....[92]....
        /*1984*/ 	.word	0x0000c330


	//   ....[93]....
        /*1988*/ 	.word	0x0000c380


	//   ....[94]....
        /*198c*/ 	.word	0x0000c3d0


	//   ....[95]....
        /*1990*/ 	.word	0x0000c420


	//   ....[96]....
        /*1994*/ 	.word	0x0000c470


	//   ....[97]....
        /*1998*/ 	.word	0x0000c4d0


	//   ....[98]....
        /*199c*/ 	.word	0x0000c540


	//   ....[99]....
        /*19a0*/ 	.word	0x0000c5b0


	//   ....[100]....
        /*19a4*/ 	.word	0x0000c620


	//   ....[101]....
        /*19a8*/ 	.word	0x0000c690


	//   ....[102]....
        /*19ac*/ 	.word	0x0000c700


	//   ....[103]....
        /*19b0*/ 	.word	0x0000c770


	//   ....[104]....
        /*19b4*/ 	.word	0x0000c7e0


	//   ....[105]....
        /*19b8*/ 	.word	0x0000c850


	//   ....[106]....
        /*19bc*/ 	.word	0x0000c8b0


	//   ....[107]....
        /*19c0*/ 	.word	0x0000c910


	//   ....[108]....
        /*19c4*/ 	.word	0x0000c970


	//   ....[109]....
        /*19c8*/ 	.word	0x0000c9e0


	//   ....[110]....
        /*19cc*/ 	.word	0x0000ca50


	//   ....[111]....
        /*19d0*/ 	.word	0x0000cac0


	//   ....[112]....
        /*19d4*/ 	.word	0x0000cb30


	//   ....[113]....
        /*19d8*/ 	.word	0x0000cba0


	//   ....[114]....
        /*19dc*/ 	.word	0x0000cc10


	//   ....[115]....
        /*19e0*/ 	.word	0x0000cc80


	//   ....[116]....
        /*19e4*/ 	.word	0x0000ccf0


	//   ....[117]....
        /*19e8*/ 	.word	0x0000cd60


	//   ....[118]....
        /*19ec*/ 	.word	0x0000cdb0


	//   ....[119]....
        /*19f0*/ 	.word	0x0000cf30


	//   ....[120]....
        /*19f4*/ 	.word	0x0000cf90


	//   ....[121]....
        /*19f8*/ 	.word	0x0000d050


	//   ....[122]....
        /*19fc*/ 	.word	0x0000d0a0


	//   ....[123]....
        /*1a00*/ 	.word	0x0000d0f0


	//   ....[124]....
        /*1a04*/ 	.word	0x0000d140


	//   ....[125]....
        /*1a08*/ 	.word	0x0000d190


	//   ....[126]....
        /*1a0c*/ 	.word	0x0000d1e0


	//   ....[127]....
        /*1a10*/ 	.word	0x0000d230


	//   ....[128]....
        /*1a14*/ 	.word	0x0000d280


	//   ....[129]....
        /*1a18*/ 	.word	0x0000d2e0


	//   ....[130]....
        /*1a1c*/ 	.word	0x0000d350


	//   ....[131]....
        /*1a20*/ 	.word	0x0000d3c0


	//   ....[132]....
        /*1a24*/ 	.word	0x0000d430


	//   ....[133]....
        /*1a28*/ 	.word	0x0000d4a0


	//   ....[134]....
        /*1a2c*/ 	.word	0x0000d510


	//   ....[135]....
        /*1a30*/ 	.word	0x0000d580


	//   ....[136]....
        /*1a34*/ 	.word	0x0000d5f0


	//   ....[137]....
        /*1a38*/ 	.word	0x0000d660


	//   ....[138]....
        /*1a3c*/ 	.word	0x0000d6c0


	//   ....[139]....
        /*1a40*/ 	.word	0x0000d720


	//   ....[140]....
        /*1a44*/ 	.word	0x0000d780


	//   ....[141]....
        /*1a48*/ 	.word	0x0000d7f0


	//   ....[142]....
        /*1a4c*/ 	.word	0x0000d840


	//   ....[143]....
        /*1a50*/ 	.word	0x0000d8b0


	//   ....[144]....
        /*1a54*/ 	.word	0x0000d920


	//   ....[145]....
        /*1a58*/ 	.word	0x0000d990


	//   ....[146]....
        /*1a5c*/ 	.word	0x0000da00


	//   ....[147]....
        /*1a60*/ 	.word	0x0000da70


	//   ....[148]....
        /*1a64*/ 	.word	0x0000dae0


	//   ....[149]....
        /*1a68*/ 	.word	0x0000db50


	//   ....[150]....
        /*1a6c*/ 	.word	0x0000dbc0


	//   ....[151]....
        /*1a70*/ 	.word	0x0000dd40


	//   ....[152]....
        /*1a74*/ 	.word	0x0000dda0


	//   ....[153]....
        /*1a78*/ 	.word	0x0000de60


	//   ....[154]....
        /*1a7c*/ 	.word	0x0000deb0


	//   ....[155]....
        /*1a80*/ 	.word	0x0000df00


	//   ....[156]....
        /*1a84*/ 	.word	0x0000df50


	//   ....[157]....
        /*1a88*/ 	.word	0x0000dfa0


	//   ....[158]....
        /*1a8c*/ 	.word	0x0000dff0


	//   ....[159]....
        /*1a90*/ 	.word	0x0000e040


	//   ....[160]....
        /*1a94*/ 	.word	0x0000e090


	//   ....[161]....
        /*1a98*/ 	.word	0x0000e0f0


	//   ....[162]....
        /*1a9c*/ 	.word	0x0000e160


	//   ....[163]....
        /*1aa0*/ 	.word	0x0000e1d0


	//   ....[164]....
        /*1aa4*/ 	.word	0x0000e240


	//   ....[165]....
        /*1aa8*/ 	.word	0x0000e2b0


	//   ....[166]....
        /*1aac*/ 	.word	0x0000e320


	//   ....[167]....
        /*1ab0*/ 	.word	0x0000e390


	//   ....[168]....
        /*1ab4*/ 	.word	0x0000e400


	//   ....[169]....
        /*1ab8*/ 	.word	0x0000e470


	//   ....[170]....
        /*1abc*/ 	.word	0x0000e4d0


	//   ....[171]....
        /*1ac0*/ 	.word	0x0000e530


	//   ....[172]....
        /*1ac4*/ 	.word	0x0000e590


	//   ....[173]....
        /*1ac8*/ 	.word	0x0000e600


	//   ....[174]....
        /*1acc*/ 	.word	0x0000e670


	//   ....[175]....
        /*1ad0*/ 	.word	0x0000e6e0


	//   ....[176]....
        /*1ad4*/ 	.word	0x0000e730


	//   ....[177]....
        /*1ad8*/ 	.word	0x0000e7a0


	//   ....[178]....
        /*1adc*/ 	.word	0x0000e810


	//   ....[179]....
        /*1ae0*/ 	.word	0x0000e880


	//   ....[180]....
        /*1ae4*/ 	.word	0x0000e8f0


	//   ....[181]....
        /*1ae8*/ 	.word	0x0000e960


	//   ....[182]....
        /*1aec*/ 	.word	0x0000e9b0


	//   ....[183]....
        /*1af0*/ 	.word	0x0000eb30


	//   ....[184]....
        /*1af4*/ 	.word	0x0000eb90


	//   ....[185]....
        /*1af8*/ 	.word	0x0000ec40


	//   ....[186]....
        /*1afc*/ 	.word	0x0000ec90


	//   ....[187]....
        /*1b00*/ 	.word	0x0000ece0


	//   ....[188]....
        /*1b04*/ 	.word	0x0000ed30


	//   ....[189]....
        /*1b08*/ 	.word	0x0000ed80


	//   ....[190]....
        /*1b0c*/ 	.word	0x0000edd0


	//   ....[191]....
        /*1b10*/ 	.word	0x0000ee20


	//   ....[192]....
        /*1b14*/ 	.word	0x0000ee70


	//   ....[193]....
        /*1b18*/ 	.word	0x0000eed0


	//   ....[194]....
        /*1b1c*/ 	.word	0x0000ef20


	//   ....[195]....
        /*1b20*/ 	.word	0x0000ef70


	//   ....[196]....
        /*1b24*/ 	.word	0x0000efc0


	//   ....[197]....
        /*1b28*/ 	.word	0x0000f010


	//   ....[198]....
        /*1b2c*/ 	.word	0x0000f060


	//   ....[199]....
        /*1b30*/ 	.word	0x0000f0b0


	//   ....[200]....
        /*1b34*/ 	.word	0x0000f100


	//   ....[201]....
        /*1b38*/ 	.word	0x0000f150


	//   ....[202]....
        /*1b3c*/ 	.word	0x0000f1a0


	//   ....[203]....
        /*1b40*/ 	.word	0x0000f1f0


	//   ....[204]....
        /*1b44*/ 	.word	0x0000f360


	//   ....[205]....
        /*1b48*/ 	.word	0x0000f3b0


	//   ....[206]....
        /*1b4c*/ 	.word	0x0000f410


	//   ....[207]....
        /*1b50*/ 	.word	0x0000f480


	//   ....[208]....
        /*1b54*/ 	.word	0x0000f4f0


	//   ....[209]....
        /*1b58*/ 	.word	0x0000f550


	//   ....[210]....
        /*1b5c*/ 	.word	0x0000f5b0


	//   ....[211]....
        /*1b60*/ 	.word	0x0000f610


	//   ....[212]....
        /*1b64*/ 	.word	0x0000f670


	//   ....[213]....
        /*1b68*/ 	.word	0x0000f6d0


	//   ....[214]....
        /*1b6c*/ 	.word	0x0000f720


	//   ....[215]....
        /*1b70*/ 	.word	0x0000f8c0


	//   ....[216]....
        /*1b74*/ 	.word	0x0000fa70


	//   ....[217]....
        /*1b78*/ 	.word	0x0000fac0


	//   ....[218]....
        /*1b7c*/ 	.word	0x0000fb10


	//   ....[219]....
        /*1b80*/ 	.word	0x0000fb60


	//   ....[220]....
        /*1b84*/ 	.word	0x0000fbb0


	//   ....[221]....
        /*1b88*/ 	.word	0x0000fc00


	//   ....[222]....
        /*1b8c*/ 	.word	0x0000fc70


	//   ....[223]....
        /*1b90*/ 	.word	0x0000fcc0


	//   ....[224]....
        /*1b94*/ 	.word	0x0000fd10


	//   ....[225]....
        /*1b98*/ 	.word	0x0000fd80


	//   ....[226]....
        /*1b9c*/ 	.word	0x0000fdf0


	//   ....[227]....
        /*1ba0*/ 	.word	0x0000fe50


	//   ....[228]....
        /*1ba4*/ 	.word	0x0000feb0


	//   ....[229]....
        /*1ba8*/ 	.word	0x0000ff20


	//   ....[230]....
        /*1bac*/ 	.word	0x0000ff90


	//   ....[231]....
        /*1bb0*/ 	.word	0x0000ffe0


	//   ....[232]....
        /*1bb4*/ 	.word	0x00010030


	//   ....[233]....
        /*1bb8*/ 	.word	0x000100a0


	//   ....[234]....
        /*1bbc*/ 	.word	0x00010150


	//   ....[235]....
        /*1bc0*/ 	.word	0x000101a0


	//   ....[236]....
        /*1bc4*/ 	.word	0x00010200


	//   ....[237]....
        /*1bc8*/ 	.word	0x00010270


	//   ....[238]....
        /*1bcc*/ 	.word	0x000102e0


	//   ....[239]....
        /*1bd0*/ 	.word	0x00010350


	//   ....[240]....
        /*1bd4*/ 	.word	0x000103c0


	//   ....[241]....
        /*1bd8*/ 	.word	0x00010430


	//   ....[242]....
        /*1bdc*/ 	.word	0x00010480


	//   ....[243]....
        /*1be0*/ 	.word	0x000104d0


	//   ....[244]....
        /*1be4*/ 	.word	0x00010520


	//   ....[245]....
        /*1be8*/ 	.word	0x00010570


	//   ....[246]....
        /*1bec*/ 	.word	0x000105e0


	//   ....[247]....
        /*1bf0*/ 	.word	0x00010820


	//   ....[248]....
        /*1bf4*/ 	.word	0x000108c0


	//   ....[249]....
        /*1bf8*/ 	.word	0x00010920


	//   ....[250]....
        /*1bfc*/ 	.word	0x00010970


	//   ....[251]....
        /*1c00*/ 	.word	0x000109d0


	//   ....[252]....
        /*1c04*/ 	.word	0x00010a20


	//   ....[253]....
        /*1c08*/ 	.word	0x00010b30


	//   ....[254]....
        /*1c0c*/ 	.word	0x00010cb0


	//   ....[255]....
        /*1c10*/ 	.word	0x00010dc0


	//   ....[0]....
        /*1c14*/ 	.word	0x00010eb0


	//   ....[1]....
        /*1c18*/ 	.word	0x00010f80


	//   ....[2]....
        /*1c1c*/ 	.word	0x00011070


	//   ....[3]....
        /*1c20*/ 	.word	0x00011180


	//   ....[4]....
        /*1c24*/ 	.word	0x00011280


	//   ....[5]....
        /*1c28*/ 	.word	0x00011350


	//   ....[6]....
        /*1c2c*/ 	.word	0x00011440


	//   ....[7]....
        /*1c30*/ 	.word	0x00011530


	//   ....[8]....
        /*1c34*/ 	.word	0x00011650


	//   ....[9]....
        /*1c38*/ 	.word	0x00011740


	//   ....[10]....
        /*1c3c*/ 	.word	0x00011800


	//   ....[11]....
        /*1c40*/ 	.word	0x000118f0


	//   ....[12]....
        /*1c44*/ 	.word	0x00011a00


	//   ....[13]....
        /*1c48*/ 	.word	0x00011af0


	//   ....[14]....
        /*1c4c*/ 	.word	0x00011bc0


	//   ....[15]....
        /*1c50*/ 	.word	0x00011cc0


	//   ....[16]....
        /*1c54*/ 	.word	0x00011db0


	//   ....[17]....
        /*1c58*/ 	.word	0x00011ec0


	//   ....[18]....
        /*1c5c*/ 	.word	0x00011fb0


	//   ....[19]....
        /*1c60*/ 	.word	0x000120a0


	//   ....[20]....
        /*1c64*/ 	.word	0x00012160


	//   ....[21]....
        /*1c68*/ 	.word	0x00012250


	//   ....[22]....
        /*1c6c*/ 	.word	0x00012370


	//   ....[23]....
        /*1c70*/ 	.word	0x00012460


	//   ....[24]....
        /*1c74*/ 	.word	0x00012540


	//   ....[25]....
        /*1c78*/ 	.word	0x00012630


	//   ....[26]....
        /*1c7c*/ 	.word	0x00012740


	//   ....[27]....
        /*1c80*/ 	.word	0x00012850


	//   ....[28]....
        /*1c84*/ 	.word	0x000128b0


	//   ....[29]....
        /*1c88*/ 	.word	0x00012900


	//   ....[30]....
        /*1c8c*/ 	.word	0x00012980


	//   ....[31]....
        /*1c90*/ 	.word	0x000129e0


	//   ....[32]....
        /*1c94*/ 	.word	0x00012a30


	//   ....[33]....
        /*1c98*/ 	.word	0x00012a80


	//   ....[34]....
        /*1c9c*/ 	.word	0x00012ad0


	//   ....[35]....
        /*1ca0*/ 	.word	0x00012b20


	//   ....[36]....
        /*1ca4*/ 	.word	0x00012b70


	//   ....[37]....
        /*1ca8*/ 	.word	0x00012bc0


	//   ....[38]....
        /*1cac*/ 	.word	0x00012c10


	//   ....[39]....
        /*1cb0*/ 	.word	0x00012c60


	//   ....[40]....
        /*1cb4*/ 	.word	0x00012cc0


	//   ....[41]....
        /*1cb8*/ 	.word	0x00012d30


	//   ....[42]....
        /*1cbc*/ 	.word	0x00012da0


	//   ....[43]....
        /*1cc0*/ 	.word	0x00012e10


	//   ....[44]....
        /*1cc4*/ 	.word	0x00012e80


	//   ....[45]....
        /*1cc8*/ 	.word	0x00012ef0


	//   ....[46]....
        /*1ccc*/ 	.word	0x00012f60


	//   ....[47]....
        /*1cd0*/ 	.word	0x00012fd0


	//   ....[48]....
        /*1cd4*/ 	.word	0x00013040


	//   ....[49]....
        /*1cd8*/ 	.word	0x000130b0


	//   ....[50]....
        /*1cdc*/ 	.word	0x00013110


	//   ....[51]....
        /*1ce0*/ 	.word	0x00013180


	//   ....[52]....
        /*1ce4*/ 	.word	0x000131f0


	//   ....[53]....
        /*1ce8*/ 	.word	0x00013260


	//   ....[54]....
        /*1cec*/ 	.word	0x000132d0


	//   ....[55]....
        /*1cf0*/ 	.word	0x00013320


	//   ....[56]....
        /*1cf4*/ 	.word	0x00013390


	//   ....[57]....
        /*1cf8*/ 	.word	0x00013400


	//   ....[58]....
        /*1cfc*/ 	.word	0x00013450


	//   ....[59]....
        /*1d00*/ 	.word	0x000135c0


	//   ....[60]....
        /*1d04*/ 	.word	0x00013620


	//   ....[61]....
        /*1d08*/ 	.word	0x00013740


	//   ....[62]....
        /*1d0c*/ 	.word	0x00013790


	//   ....[63]....
        /*1d10*/ 	.word	0x000137f0


	//   ....[64]....
        /*1d14*/ 	.word	0x00013840


	//   ....[65]....
        /*1d18*/ 	.word	0x00013890


	//   ....[66]....
        /*1d1c*/ 	.word	0x000138e0


	//   ....[67]....
        /*1d20*/ 	.word	0x00013930


	//   ....[68]....
        /*1d24*/ 	.word	0x00013980


	//   ....[69]....
        /*1d28*/ 	.word	0x000139d0


	//   ....[70]....
        /*1d2c*/ 	.word	0x00013a20


	//   ....[71]....
        /*1d30*/ 	.word	0x00013a70


	//   ....[72]....
        /*1d34*/ 	.word	0x00013bd0


	//   ....[73]....
        /*1d38*/ 	.word	0x00013c20


	//   ....[74]....
        /*1d3c*/ 	.word	0x00013c70


	//   ....[75]....
        /*1d40*/ 	.word	0x00013cc0


	//   ....[76]....
        /*1d44*/ 	.word	0x00013d10


	//   ....[77]....
        /*1d48*/ 	.word	0x00013d60


	//   ....[78]....
        /*1d4c*/ 	.word	0x00013db0


	//   ....[79]....
        /*1d50*/ 	.word	0x00013e00


	//   ....[80]....
        /*1d54*/ 	.word	0x00013e50


	//   ....[81]....
        /*1d58*/ 	.word	0x00013ed0


	//   ....[82]....
        /*1d5c*/ 	.word	0x00014050


	//   ....[83]....
        /*1d60*/ 	.word	0x000140b0


	//   ....[84]....
        /*1d64*/ 	.word	0x00014100


	//   ....[85]....
        /*1d68*/ 	.word	0x00014150


	//   ....[86]....
        /*1d6c*/ 	.word	0x000141a0


	//   ....[87]....
        /*1d70*/ 	.word	0x000141f0


	//   ....[88]....
        /*1d74*/ 	.word	0x00014240


	//   ....[89]....
        /*1d78*/ 	.word	0x00014290


	//   ....[90]....
        /*1d7c*/ 	.word	0x000142e0


	//   ....[91]....
        /*1d80*/ 	.word	0x00014340


	//   ....[92]....
        /*1d84*/ 	.word	0x00014390


	//   ....[93]....
        /*1d88*/ 	.word	0x000143f0


	//   ....[94]....
        /*1d8c*/ 	.word	0x00014480


	//   ....[95]....
        /*1d90*/ 	.word	0x00014570


	//   ....[96]....
        /*1d94*/ 	.word	0x000145d0


	//   ....[97]....
        /*1d98*/ 	.word	0x00014660


	//   ....[98]....
        /*1d9c*/ 	.word	0x000146c0


	//   ....[99]....
        /*1da0*/ 	.word	0x00014720


	//   ....[100]....
        /*1da4*/ 	.word	0x00014780


	//   ....[101]....
        /*1da8*/ 	.word	0x00014810


	//   ....[102]....
        /*1dac*/ 	.word	0x00014880


	//   ....[103]....
        /*1db0*/ 	.word	0x000148d0


	//   ....[104]....
        /*1db4*/ 	.word	0x00014950


	//   ....[105]....
        /*1db8*/ 	.word	0x000149c0


	//   ....[106]....
        /*1dbc*/ 	.word	0x00014a10


	//   ....[107]....
        /*1dc0*/ 	.word	0x00014a60


	//   ....[108]....
        /*1dc4*/ 	.word	0x00014ab0


	//   ....[109]....
        /*1dc8*/ 	.word	0x00014b00


	//   ....[110]....
        /*1dcc*/ 	.word	0x00014b50


	//   ....[111]....
        /*1dd0*/ 	.word	0x00014c40


	//   ....[112]....
        /*1dd4*/ 	.word	0x00014c90


	//   ....[113]....
        /*1dd8*/ 	.word	0x00014cf0


	//   ....[114]....
        /*1ddc*/ 	.word	0x00014d60


	//   ....[115]....
        /*1de0*/ 	.word	0x00014dd0


	//   ....[116]....
        /*1de4*/ 	.word	0x00014e20


	//   ....[117]....
        /*1de8*/ 	.word	0x00014e90


	//   ....[118]....
        /*1dec*/ 	.word	0x00014ee0


	//   ....[119]....
        /*1df0*/ 	.word	0x00014f30


	//   ....[120]....
        /*1df4*/ 	.word	0x00014f80


	//   ....[121]....
        /*1df8*/ 	.word	0x00014fd0


	//   ....[122]....
        /*1dfc*/ 	.word	0x00015040


	//   ....[123]....
        /*1e00*/ 	.word	0x00015270


	//   ....[124]....
        /*1e04*/ 	.word	0x00015340


	//   ....[125]....
        /*1e08*/ 	.word	0x000153a0


	//   ....[126]....
        /*1e0c*/ 	.word	0x00015410


	//   ....[127]....
        /*1e10*/ 	.word	0x00015490


	//   ....[128]....
        /*1e14*/ 	.word	0x000154e0


	//   ....[129]....
        /*1e18*/ 	.word	0x00015550


	//   ....[130]....
        /*1e1c*/ 	.word	0x000155c0


	//   ....[131]....
        /*1e20*/ 	.word	0x00015630


	//   ....[132]....
        /*1e24*/ 	.word	0x000156a0


	//   ....[133]....
        /*1e28*/ 	.word	0x00015710


	//   ....[134]....
        /*1e2c*/ 	.word	0x00015790


	//   ....[135]....
        /*1e30*/ 	.word	0x000157e0


	//   ....[136]....
        /*1e34*/ 	.word	0x00015850


	//   ....[137]....
        /*1e38*/ 	.word	0x000158c0


	//   ....[138]....
        /*1e3c*/ 	.word	0x00015930


	//   ....[139]....
        /*1e40*/ 	.word	0x000159a0


	//   ....[140]....
        /*1e44*/ 	.word	0x00015a10


	//   ....[141]....
        /*1e48*/ 	.word	0x00015a80


	//   ....[142]....
        /*1e4c*/ 	.word	0x00015af0


	//   ....[143]....
        /*1e50*/ 	.word	0x00015b60


	//   ....[144]....
        /*1e54*/ 	.word	0x00015bd0


	//   ....[145]....
        /*1e58*/ 	.word	0x00015c50


	//   ....[146]....
        /*1e5c*/ 	.word	0x00015ca0


	//   ....[147]....
        /*1e60*/ 	.word	0x00015d10


	//   ....[148]....
        /*1e64*/ 	.word	0x00015d80


	//   ....[149]....
        /*1e68*/ 	.word	0x00015df0


	//   ....[150]....
        /*1e6c*/ 	.word	0x00015e60


	//   ....[151]....
        /*1e70*/ 	.word	0x00015ed0


	//   ....[152]....
        /*1e74*/ 	.word	0x00015f40


	//   ....[153]....
        /*1e78*/ 	.word	0x00015fb0


	//   ....[154]....
        /*1e7c*/ 	.word	0x00016020


	//   ....[155]....
        /*1e80*/ 	.word	0x00016090


	//   ....[156]....
        /*1e84*/ 	.word	0x00016100


	//   ....[157]....
        /*1e88*/ 	.word	0x000161b0


	//   ....[158]....
        /*1e8c*/ 	.word	0x00016200


	//   ....[159]....
        /*1e90*/ 	.word	0x00016270


	//   ....[160]....
        /*1e94*/ 	.word	0x000162c0


	//   ....[161]....
        /*1e98*/ 	.word	0x00016310


	//   ....[162]....
        /*1e9c*/ 	.word	0x00016360


	//   ....[163]....
        /*1ea0*/ 	.word	0x000163b0


	//   ....[164]....
        /*1ea4*/ 	.word	0x00016400


	//   ....[165]....
        /*1ea8*/ 	.word	0x00016450


	//   ....[166]....
        /*1eac*/ 	.word	0x000164b0


	//   ....[167]....
        /*1eb0*/ 	.word	0x00016550


	//   ....[168]....
        /*1eb4*/ 	.word	0x000165a0


	//   ....[169]....
        /*1eb8*/ 	.word	0x00016620


	//   ....[170]....
        /*1ebc*/ 	.word	0x00016670


	//   ....[171]....
        /*1ec0*/ 	.word	0x000166e0


	//   ....[172]....
        /*1ec4*/ 	.word	0x00016740


	//   ....[173]....
        /*1ec8*/ 	.word	0x000167d0


	//   ....[174]....
        /*1ecc*/ 	.word	0x00016820


	//   ....[175]....
        /*1ed0*/ 	.word	0x00016880


	//   ....[176]....
        /*1ed4*/ 	.word	0x000168d0


	//   ....[177]....
        /*1ed8*/ 	.word	0x00016940


	//   ....[178]....
        /*1edc*/ 	.word	0x00016990


	//   ....[179]....
        /*1ee0*/ 	.word	0x00016a00


	//   ....[180]....
        /*1ee4*/ 	.word	0x00016a60


	//   ....[181]....
        /*1ee8*/ 	.word	0x00016ad0


	//   ....[182]....
        /*1eec*/ 	.word	0x00016b40


	//   ....[183]....
        /*1ef0*/ 	.word	0x00016bb0


	//   ....[184]....
        /*1ef4*/ 	.word	0x00016c30


	//   ....[185]....
        /*1ef8*/ 	.word	0x00016ca0


	//   ....[186]....
        /*1efc*/ 	.word	0x00016cf0


	//   ....[187]....
        /*1f00*/ 	.word	0x00016d40


	//   ....[188]....
        /*1f04*/ 	.word	0x00016da0


	//   ....[189]....
        /*1f08*/ 	.word	0x000172f0


	//   ....[190]....
        /*1f0c*/ 	.word	0x00017380


	//   ....[191]....
        /*1f10*/ 	.word	0x000173f0


	//   ....[192]....
        /*1f14*/ 	.word	0x00017440


	//   ....[193]....
        /*1f18*/ 	.word	0x00017490


	//   ....[194]....
        /*1f1c*/ 	.word	0x000174e0


	//   ....[195]....
        /*1f20*/ 	.word	0x00017530


	//   ....[196]....
        /*1f24*/ 	.word	0x00017580


	//   ....[197]....
        /*1f28*/ 	.word	0x000175d0


	//   ....[198]....
        /*1f2c*/ 	.word	0x00017620


	//   ....[199]....
        /*1f30*/ 	.word	0x00017670


	//   ....[200]....
        /*1f34*/ 	.word	0x000176c0


	//   ....[201]....
        /*1f38*/ 	.word	0x00017710


	//   ....[202]....
        /*1f3c*/ 	.word	0x000177d0


	//   ....[203]....
        /*1f40*/ 	.word	0x00017930


	//   ....[204]....
        /*1f44*/ 	.word	0x000179a0


	//   ....[205]....
        /*1f48*/ 	.word	0x00017a10


	//   ....[206]....
        /*1f4c*/ 	.word	0x00017a80


	//   ....[207]....
        /*1f50*/ 	.word	0x00017af0


	//   ....[208]....
        /*1f54*/ 	.word	0x00017b60


	//   ....[209]....
        /*1f58*/ 	.word	0x00017bd0


	//   ....[210]....
        /*1f5c*/ 	.word	0x00017c40


	//   ....[211]....
        /*1f60*/ 	.word	0x00017cb0


	//   ....[212]....
        /*1f64*/ 	.word	0x00017d20


	//   ....[213]....
        /*1f68*/ 	.word	0x00017d90


	//   ....[214]....
        /*1f6c*/ 	.word	0x00017e00


	//   ....[215]....
        /*1f70*/ 	.word	0x00017e70


	//   ....[216]....
        /*1f74*/ 	.word	0x00017ee0


	//   ....[217]....
        /*1f78*/ 	.word	0x00017f50


	//   ....[218]....
        /*1f7c*/ 	.word	0x00017fc0


	//   ....[219]....
        /*1f80*/ 	.word	0x00018030


	//   ....[220]....
        /*1f84*/ 	.word	0x000180a0


	//   ....[221]....
        /*1f88*/ 	.word	0x00018110


	//----- nvinfo : EIATTR_VRC_CTA_INIT_COUNT
	.align		4
.L_447:
        /*1f8c*/ 	.byte	0x02, 0x4a
	.zero		1
	.zero		1


	//----- nvinfo : EIATTR_EXIT_INSTR_OFFSETS
	.align		4
        /*1f90*/ 	.byte	0x04, 0x1c
        /*1f92*/ 	.short	(.L_449 - .L_448)


	//   ....[0]....
.L_448:
        /*1f94*/ 	.word	0x000093d0


	//----- nvinfo : EIATTR_CRS_STACK_SIZE
	.align		4
.L_449:
        /*1f98*/ 	.byte	0x04, 0x1e
        /*1f9a*/ 	.short	(.L_451 - .L_450)
.L_450:
        /*1f9c*/ 	.word	0x00000000


	//----- nvinfo : EIATTR_CBANK_PARAM_SIZE
	.align		4
.L_451:
        /*1fa0*/ 	.byte	0x03, 0x19
        /*1fa2*/ 	.short	0x0038


	//----- nvinfo : EIATTR_PARAM_CBANK
	.align		4
        /*1fa4*/ 	.byte	0x04, 0x0a
        /*1fa6*/ 	.short	(.L_453 - .L_452)
	.align		4
.L_452:
        /*1fa8*/ 	.word	index@(.nv.constant0._Z12_spmm_conv_4PKfPfiiPKiS3_S3_S0_)
        /*1fac*/ 	.short	0x0380
        /*1fae*/ 	.short	0x0038


	//----- nvinfo : EIATTR_SW_WAR
	.align		4
.L_453:
        /*1fb0*/ 	.byte	0x04, 0x36
        /*1fb2*/ 	.short	(.L_455 - .L_454)
.L_454:
        /*1fb4*/ 	.word	0x00000008
.L_455:


//--------------------- .nv.info._Z12_spmm_conv_3PKfPfiiPKiS3_S3_S0_ --------------------------
	.section	.nv.info._Z12_spmm_conv_3PKfPfiiPKiS3_S3_S0_,"",@"SHT_CUDA_INFO"
	.sectionflags	@""
	.align	4


	//----- nvinfo : EIATTR_CUDA_API_VERSION
	.align		4
        /*0000*/ 	.byte	0x04, 0x37
        /*0002*/ 	.short	(.L_457 - .L_456)
.L_456:
        /*0004*/ 	.word	0x00000082


	//----- nvinfo : EIATTR_KPARAM_INFO
	.align		4
.L_457:
        /*0008*/ 	.byte	0x04, 0x17
        /*000a*/ 	.short	(.L_459 - .L_458)
.L_458:
        /*000c*/ 	.word	0x00000000
        /*0010*/ 	.short	0x0007
        /*0012*/ 	.short	0x0030
        /*0014*/ 	.byte	0x00, 0xf5, 0x21, 0x00


	//----- nvinfo : EIATTR_KPARAM_INFO
	.align		4
.L_459:
        /*0018*/ 	.byte	0x04, 0x17
        /*001a*/ 	.short	(.L_461 - .L_460)
.L_460:
        /*001c*/ 	.word	0x00000000
        /*0020*/ 	.short	0x0006
        /*0022*/ 	.short	0x0028
        /*0024*/ 	.byte	0x00, 0xf5, 0x21, 0x00


	//----- nvinfo : EIATTR_KPARAM_INFO
	.align		4
.L_461:
        /*0028*/ 	.byte	0x04, 0x17
        /*002a*/ 	.short	(.L_463 - .L_462)
.L_462:
        /*002c*/ 	.word	0x00000000
        /*0030*/ 	.short	0x0005
        /*0032*/ 	.short	0x0020
        /*0034*/ 	.byte	0x00, 0xf5, 0x21, 0x00


	//----- nvinfo : EIATTR_KPARAM_INFO
	.align		4
.L_463:
        /*0038*/ 	.byte	0x04, 0x17
        /*003a*/ 	.short	(.L_465 - .L_464)
.L_464:
        /*003c*/ 	.word	0x00000000
        /*0040*/ 	.short	0x0004
        /*0042*/ 	.short	0x0018
        /*0044*/ 	.byte	0x00, 0xf5, 0x21, 0x00


	//----- nvinfo : EIATTR_KPARAM_INFO
	.align		4
.L_465:
        /*0048*/ 	.byte	0x04, 0x17
        /*004a*/ 	.short	(.L_467 - .L_466)
.L_466:
        /*004c*/ 	.word	0x00000000
        /*0050*/ 	.short	0x0003
        /*0052*/ 	.short	0x0014
        /*0054*/ 	.byte	0x00, 0xf0, 0x11, 0x00


	//----- nvinfo : EIATTR_KPARAM_INFO
	.align		4
.L_467:
        /*0058*/ 	.byte	0x04, 0x17
        /*005a*/ 	.short	(.L_469 - .L_468)
.L_468:
        /*005c*/ 	.word	0x00000000
        /*0060*/ 	.short	0x0002
        /*0062*/ 	.short	0x0010
        /*0064*/ 	.byte	0x00, 0xf0, 0x11, 0x00


	//----- nvinfo : EIATTR_KPARAM_INFO
	.align		4
.L_469:
        /*0068*/ 	.byte	0x04, 0x17
        /*006a*/ 	.short	(.L_471 - .L_470)
.L_470:
        /*006c*/ 	.word	0x00000000
        /*0070*/ 	.short	0x0001
        /*0072*/ 	.short	0x0008
        /*0074*/ 	.byte	0x00, 0xf5, 0x21, 0x00


	//----- nvinfo : EIATTR_KPARAM_INFO
	.align		4
.L_471:
        /*0078*/ 	.byte	0x04, 0x17
        /*007a*/ 	.short	(.L_473 - .L_472)
.L_472:
        /*007c*/ 	.word	0x00000000
        /*0080*/ 	.short	0x0000
        /*0082*/ 	.short	0x0000
        /*0084*/ 	.byte	0x00, 0xf5, 0x21, 0x00


	//----- nvinfo : EIATTR_SPARSE_MMA_MASK
	.align		4
.L_473:
        /*0088*/ 	.byte	0x03, 0x50
        /*008a*/ 	.short	0x0000


	//----- nvinfo : EIATTR_MAXREG_COUNT
	.align		4
        /*008c*/ 	.byte	0x03, 0x1b
        /*008e*/ 	.short	0x00ff


	//----- nvinfo : EIATTR_MERCURY_ISA_VERSION
	.align		4
        /*0090*/ 	.byte	0x03, 0x5f
        /*0092*/ 	.short	0x0101


	//----- nvinfo : EIATTR_COOP_GROUP_MASK_REGIDS
	.align		4
        /*0094*/ 	.byte	0x04, 0x29
        /*0096*/ 	.short	(.L_475 - .L_474)


	//   ....[0]....
.L_474:
        /*0098*/ 	.word	0xffffffff


	//   ....[1]....
        /*009c*/ 	.word	0xffffffff


	//   ....[2]....
        /*00a0*/ 	.word	0xffffffff


	//   ....[3]....
        /*00a4*/ 	.word	0xffffffff


	//   ....[4]....
        /*00a8*/ 	.word	0xffffffff


	//   ....[5]....
        /*00ac*/ 	.word	0xffffffff


	//   ....[6]....
        /*00b0*/ 	.word	0xffffffff


	//   ....[7]....
        /*00b4*/ 	.word	0xffffffff


	//   ....[8]....
        /*00b8*/ 	.word	0xffffffff


	//   ....[9]....
        /*00bc*/ 	.word	0xffffffff


	//   ....[10]....
        /*00c0*/ 	.word	0xffffffff


	//   ....[11]....
        /*00c4*/ 	.word	0xffffffff


	//   ....[12]....
        /*00c8*/ 	.word	0xffffffff


	//   ....[13]....
        /*00cc*/ 	.word	0xffffffff


	//   ....[14]....
        /*00d0*/ 	.word	0xffffffff


	//   ....[15]....
        /*00d4*/ 	.word	0xffffffff


	//   ....[16]....
        /*00d8*/ 	.word	0xffffffff


	//   ....[17]....
        /*00dc*/ 	.word	0xffffffff


	//   ....[18]....
        /*00e0*/ 	.word	0xffffffff


	//   ....[19]....
        /*00e4*/ 	.word	0xffffffff


	//   ....[20]....
        /*00e8*/ 	.word	0xffffffff


	//   ....[21]....
        /*00ec*/ 	.word	0xffffffff


	//   ....[22]....
        /*00f0*/ 	.word	0xffffffff


	//   ....[23]....
        /*00f4*/ 	.word	0xffffffff


	//   ....[24]....
        /*00f8*/ 	.word	0xffffffff


	//   ....[25]....
        /*00fc*/ 	.word	0xffffffff


	//   ....[26]....
        /*0100*/ 	.word	0xffffffff


	//   ....[27]....
        /*0104*/ 	.word	0xffffffff


	//   ....[28]....
        /*0108*/ 	.word	0xffffffff


	//   ....[29]....
        /*010c*/ 	.word	0xffffffff


	//   ....[30]....
        /*0110*/ 	.word	0xffffffff


	//   ....[31]....
        /*0114*/ 	.word	0xffffffff


	//   ....[32]....
        /*0118*/ 	.word	0xffffffff


	//   ....[33]....
        /*011c*/ 	.word	0xffffffff


	//   ....[34]....
        /*0120*/ 	.word	0xffffffff


	//   ....[35]....
        /*0124*/ 	.word	0xffffffff


	//   ....[36]....
        /*0128*/ 	.word	0xffffffff


	//   ....[37]....
        /*012c*/ 	.word	0xffffffff


	//   ....[38]....
        /*0130*/ 	.word	0xffffffff


	//   ....[39]....
        /*0134*/ 	.word	0xffffffff


	//   ....[40]....
        /*0138*/ 	.word	0xffffffff


	//   ....[41]....
        /*013c*/ 	.word	0xffffffff


	//   ....[42]....
        /*0140*/ 	.word	0xffffffff


	//   ....[43]....
        /*0144*/ 	.word	0xffffffff


	//   ....[44]....
        /*0148*/ 	.word	0xffffffff


	//   ....[45]....
        /*014c*/ 	.word	0xffffffff


	//   ....[46]....
        /*0150*/ 	.word	0xffffffff


	//   ....[47]....
        /*0154*/ 	.word	0xffffffff


	//   ....[48]....
        /*0158*/ 	.word	0xffffffff


	//   ....[49]....
        /*015c*/ 	.word	0xffffffff


	//   ....[50]....
        /*0160*/ 	.word	0xffffffff


	//   ....[51]....
        /*0164*/ 	.word	0xffffffff


	//   ....[52]....
        /*0168*/ 	.word	0xffffffff


	//   ....[53]....
        /*016c*/ 	.word	0xffffffff


	//   ....[54]....
        /*0170*/ 	.word	0xffffffff


	//   ....[55]....
        /*0174*/ 	.word	0xffffffff


	//   ....[56]....
        /*0178*/ 	.word	0xffffffff


	//   ....[57]....
        /*017c*/ 	.word	0xffffffff


	//   ....[58]....
        /*0180*/ 	.word	0xffffffff


	//   ....[59]....
        /*0184*/ 	.word	0xffffffff


	//   ....[60]....
        /*0188*/ 	.word	0xffffffff


	//   ....[61]....
        /*018c*/ 	.word	0xffffffff


	//   ....[62]....
        /*0190*/ 	.word	0xffffffff


	//   ....[63]....
        /*0194*/ 	.word	0xffffffff


	//   ....[64]....
        /*0198*/ 	.word	0xffffffff


	//   ....[65]....
        /*019c*/ 	.word	0xffffffff


	//   ....[66]....
        /*01a0*/ 	.word	0xffffffff


	//   ....[67]....
        /*01a4*/ 	.word	0xffffffff


	//   ....[68]....
        /*01a8*/ 	.word	0xffffffff


	//   ....[69]....
        /*01ac*/ 	.word	0xffffffff


	//   ....[70]....
        /*01b0*/ 	.word	0xffffffff


	//   ....[71]....
        /*01b4*/ 	.word	0xffffffff


	//   ....[72]....
        /*01b8*/ 	.word	0xffffffff


	//   ....[73]....
        /*01bc*/ 	.word	0xffffffff


	//   ....[74]....
        /*01c0*/ 	.word	0xffffffff


	//   ....[75]....
        /*01c4*/ 	.word	0xffffffff


	//   ....[76]....
        /*01c8*/ 	.word	0xffffffff


	//   ....[77]....
        /*01cc*/ 	.word	0xffffffff


	//   ....[78]....
        /*01d0*/ 	.word	0xffffffff


	//   ....[79]....
        /*01d4*/ 	.word	0xffffffff


	//   ....[80]....
        /*01d8*/ 	.word	0xffffffff


	//   ....[81]....
        /*01dc*/ 	.word	0xffffffff


	//   ....[82]....
        /*01e0*/ 	.word	0xffffffff


	//   ....[83]....
        /*01e4*/ 	.word	0xffffffff


	//   ....[84]....
        /*01e8*/ 	.word	0xffffffff


	//   ....[85]....
        /*01ec*/ 	.word	0xffffffff


	//   ....[86]....
        /*01f0*/ 	.word	0xffffffff


	//   ....[87]....
        /*01f4*/ 	.word	0xffffffff


	//   ....[88]....
        /*01f8*/ 	.word	0xffffffff


	//   ....[89]....
        /*01fc*/ 	.word	0xffffffff


	//   ....[90]....
        /*0200*/ 	.word	0xffffffff


	//   ....[91]....
        /*0204*/ 	.word	0xffffffff


	//   ....[92]....
        /*0208*/ 	.word	0xffffffff


	//   ....[93]....
        /*020c*/ 	.word	0xffffffff


	//   ....[94]....
        /*0210*/ 	.word	0xffffffff


	//   ....[95]....
        /*0214*/ 	.word	0xffffffff


	//   ....[96]....
        /*0218*/ 	.word	0xffffffff


	//   ....[97]....
        /*021c*/ 	.word	0xffffffff


	//   ....[98]....
        /*0220*/ 	.word	0xffffffff


	//   ....[99]....
        /*0224*/ 	.word	0xffffffff


	//   ....[100]....
        /*0228*/ 	.word	0xffffffff


	//   ....[101]....
        /*022c*/ 	.word	0xffffffff


	//   ....[102]....
        /*0230*/ 	.word	0xffffffff


	//   ....[103]....
        /*0234*/ 	.word	0xffffffff


	//   ....[104]....
        /*0238*/ 	.word	0xffffffff


	//   ....[105]....
        /*023c*/ 	.word	0xffffffff


	//   ....[106]....
        /*0240*/ 	.word	0xffffffff


	//   ....[107]....
        /*0244*/ 	.word	0xffffffff


	//   ....[108]....
        /*0248*/ 	.word	0xffffffff


	//   ....[109]....
        /*024c*/ 	.word	0xffffffff


	//   ....[110]....
        /*0250*/ 	.word	0xffffffff


	//   ....[111]....
        /*0254*/ 	.word	0xffffffff


	//   ....[112]....
        /*0258*/ 	.word	0xffffffff


	//   ....[113]....
        /*025c*/ 	.word	0xffffffff


	//   ....[114]....
        /*0260*/ 	.word	0xffffffff


	//   ....[115]....
        /*0264*/ 	.word	0xffffffff


	//   ....[116]....
        /*0268*/ 	.word	0xffffffff


	//   ....[117]....
        /*026c*/ 	.word	0xffffffff


	//   ....[118]....
        /*0270*/ 	.word	0xffffffff


	//   ....[119]....
        /*0274*/ 	.word	0xffffffff


	//   ....[120]....
        /*0278*/ 	.word	0xffffffff


	//   ....[121]....
        /*027c*/ 	.word	0xffffffff


	//   ....[122]....
        /*0280*/ 	.word	0xffffffff


	//   ....[123]....
        /*0284*/ 	.word	0xffffffff


	//   ....[124]....
        /*0288*/ 	.word	0xffffffff


	//   ....[125]....
        /*028c*/ 	.word	0xffffffff


	//   ....[126]....
        /*0290*/ 	.word	0xffffffff


	//   ....[127]....
        /*0294*/ 	.word	0xffffffff


	//   ....[128]....
        /*0298*/ 	.word	0xffffffff


	//   ....[129]....
        /*029c*/ 	.word	0xffffffff


	//   ....[130]....
        /*02a0*/ 	.word	0xffffffff


	//   ....[131]....
        /*02a4*/ 	.word	0xffffffff


	//   ....[132]....
        /*02a8*/ 	.word	0xffffffff


	//   ....[133]....
        /*02ac*/ 	.word	0xffffffff


	//   ....[134]....
        /*02b0*/ 	.word	0xffffffff


	//   ....[135]....
        /*02b4*/ 	.word	0xffffffff


	//   ....[136]....
        /*02b8*/ 	.word	0xffffffff


	//   ....[137]....
        /*02bc*/ 	.word	0xffffffff


	//   ....[138]....
        /*02c0*/ 	.word	0xffffffff


	//   ....[139]....
        /*02c4*/ 	.word	0xffffffff


	//   ....[140]....
        /*02c8*/ 	.word	0xffffffff


	//   ....[141]....
        /*02cc*/ 	.word	0xffffffff


	//   ....[142]....
        /*02d0*/ 	.word	0xffffffff


	//   ....[143]....
        /*02d4*/ 	.word	0xffffffff


	//   ....[144]....
        /*02d8*/ 	.word	0xffffffff


	//   ....[145]....
        /*02dc*/ 	.word	0xffffffff


	//   ....[146]....
        /*02e0*/ 	.word	0xffffffff


	//   ....[147]....
        /*02e4*/ 	.word	0xffffffff


	//   ....[148]....
        /*02e8*/ 	.word	0xffffffff


	//   ....[149]....
        /*02ec*/ 	.word	0xffffffff


	//   ....[150]....
        /*02f0*/ 	.word	0xffffffff


	//   ....[151]....
        /*02f4*/ 	.word	0xffffffff


	//   ....[152]....
        /*02f8*/ 	.word	0xffffffff


	//   ....[153]....
        /*02fc*/ 	.word	0xffffffff


	//   ....[154]....
        /*0300*/ 	.word	0xffffffff


	//   ....[155]....
        /*0304*/ 	.word	0xffffffff


	//   ....[156]....
        /*0308*/ 	.word	0xffffffff


	//   ....[157]....
        /*030c*/ 	.word	0xffffffff


	//   ....[158]....
        /*0310*/ 	.word	0xffffffff


	//   ....[159]....
        /*0314*/ 	.word	0xffffffff


	//   ....[160]....
        /*0318*/ 	.word	0xffffffff


	//   ....[161]....
        /*031c*/ 	.word	0xffffffff


	//   ....[162]....
        /*0320*/ 	.word	0xffffffff


	//   ....[163]....
        /*0324*/ 	.word	0xffffffff


	//   ....[164]....
        /*0328*/ 	.word	0xffffffff


	//   ....[165]....
        /*032c*/ 	.word	0xffffffff


	//   ....[166]....
        /*0330*/ 	.word	0xffffffff


	//   ....[167]....
        /*0334*/ 	.word	0xffffffff


	//   ....[168]....
        /*0338*/ 	.word	0xffffffff


	//   ....[169]....
        /*033c*/ 	.word	0xffffffff


	//   ....[170]....
        /*0340*/ 	.word	0xffffffff


	//   ....[171]....
        /*0344*/ 	.word	0xffffffff


	//   ....[172]....
        /*0348*/ 	.word	0xffffffff


	//   ....[173]....
        /*034c*/ 	.word	0xffffffff


	//   ....[174]....
        /*0350*/ 	.word	0xffffffff


	//   ....[175]....
        /*0354*/ 	.word	0xffffffff


	//   ....[176]....
        /*0358*/ 	.word	0xffffffff


	//   ....[177]....
        /*035c*/ 	.word	0xffffffff


	//   ....[178]....
        /*0360*/ 	.word	0xffffffff


	//   ....[179]....
        /*0364*/ 	.word	0xffffffff


	//   ....[180]....
        /*0368*/ 	.word	0x05000046


	//   ....[181]....
        /*036c*/ 	.word	0x05000046


	//   ....[182]....
        /*0370*/ 	.word	0x05000046


	//   ....[183]....
        /*0374*/ 	.word	0x05000046


	//   ....[184]....
        /*0378*/ 	.word	0x05000046


	//   ....[185]....
        /*037c*/ 	.word	0x05000046


	//   ....[186]....
        /*0380*/ 	.word	0x05000046


	//   ....[187]....
        /*0384*/ 	.word	0x05000046


	//   ....[188]....
        /*0388*/ 	.word	0x05000046


	//   ....[189]....
        /*038c*/ 	.word	0x05000046


	//   ....[190]....
        /*0390*/ 	.word	0x05000046


	//   ....[191]....
        /*0394*/ 	.word	0x05000046


	//   ....[192]....
        /*0398*/ 	.word	0x05000046


	//   ....[193]....
        /*039c*/ 	.word	0x05000046


	//   ....[194]....
        /*03a0*/ 	.word	0x05000046


	//   ....[195]....
        /*03a4*/ 	.word	0x05000046


	//   ....[196]....
        /*03a8*/ 	.word	0x05000046


	//   ....[197]....
        /*03ac*/ 	.word	0x05000046


	//   ....[198]....
        /*03b0*/ 	.word	0x05000046


	//   ....[199]....
        /*03b4*/ 	.word	0x05000046


	//   ....[200]....
        /*03b8*/ 	.word	0x05000046


	//   ....[201]....
        /*03bc*/ 	.word	0x05000046


	//   ....[202]....
        /*03c0*/ 	.word	0x05000046


	//   ....[203]....
        /*03c4*/ 	.word	0x05000046


	//   ....[204]....
        /*03c8*/ 	.word	0x05000046


	//   ....[205]....
        /*03cc*/ 	.word	0x05000046


	//   ....[206]....
        /*03d0*/ 	.word	0x05000046


	//   ....[207]....
        /*03d4*/ 	.word	0x05000046


	//   ....[208]....
        /*03d8*/ 	.word	0x05000046


	//   ....[209]....
        /*03dc*/ 	.word	0x05000046


	//   ....[210]....
        /*03e0*/ 	.word	0x05000046


	//   ....[211]....
        /*03e4*/ 	.word	0x05000046


	//   ....[212]....
        /*03e8*/ 	.word	0x05000046


	//   ....[213]....
        /*03ec*/ 	.word	0x05000046


	//   ....[214]....
        /*03f0*/ 	.word	0x05000046


	//   ....[215]....
        /*03f4*/ 	.word	0x05000046


	//   ....[216]....
        /*03f8*/ 	.word	0x05000046


	//   ....[217]....
        /*03fc*/ 	.word	0x05000046


	//   ....[218]....
        /*0400*/ 	.word	0x05000046


	//   ....[219]....
        /*0404*/ 	.word	0x05000046


	//   ....[220]....
        /*0408*/ 	.word	0x05000046


	//   ....[221]....
        /*040c*/ 	.word	0x05000046


	//   ....[222]....
        /*0410*/ 	.word	0x05000046


	//   ....[223]....
        /*0414*/ 	.word	0x05000046


	//   ....[224]....
        /*0418*/ 	.word	0x05000046


	//   ....[225]....
        /*041c*/ 	.word	0x05000046


	//   ....[226]....
        /*0420*/ 	.word	0x05000046


	//   ....[227]....
        /*0424*/ 	.word	0x05000046


	//   ....[228]....
        /*0428*/ 	.word	0x05000046


	//   ....[229]....
        /*042c*/ 	.word	0x05000046


	//   ....[230]....
        /*0430*/ 	.word	0x05000046


	//   ....[231]....
        /*0434*/ 	.word	0x05000046


	//   ....[232]....
        /*0438*/ 	.word	0x05000046


	//   ....[233]....
        /*043c*/ 	.word	0x05000046


	//   ....[234]....
        /*0440*/ 	.word	0x05000046


	//   ....[235]....
        /*0444*/ 	.word	0x05000046


	//   ....[236]....
        /*0448*/ 	.word	0x05000046


	//   ....[237]....
        /*044c*/ 	.word	0x05000046


	//   ....[238]....
        /*0450*/ 	.word	0x05000046


	//   ....[239]....
        /*0454*/ 	.word	0x05000046


	//   ....[240]....
        /*0458*/ 	.word	0x05000046


	//   ....[241]....
        /*045c*/ 	.word	0x05000046


	//   ....[242]....
        /*0460*/ 	.word	0x05000046


	//   ....[243]....
        /*0464*/ 	.word	0x05000046


	//   ....[244]....
        /*0468*/ 	.word	0x05000046


	//   ....[245]....
        /*046c*/ 	.word	0x05000046


	//   ....[246]....
        /*0470*/ 	.word	0x05000046


	//   ....[247]....
        /*0474*/ 	.word	0x05000046


	//   ....[248]....
        /*0478*/ 	.word	0x05000046


	//   ....[249]....
        /*047c*/ 	.word	0x05000046


	//   ....[250]....
        /*0480*/ 	.word	0x05000046


	//   ....[251]....
        /*0484*/ 	.word	0x05000046


	//   ....[252]....
        /*0488*/ 	.word	0x05000046


	//   ....[253]....
        /*048c*/ 	.word	0x05000046


	//   ....[254]....
        /*0490*/ 	.word	0x05000046


	//   ....[255]....
        /*0494*/ 	.word	0x05000046


	//   ....[0]....
        /*0498*/ 	.word	0x05000046


	//   ....[1]....
        /*049c*/ 	.word	0x05000046


	//   ....[2]....
        /*04a0*/ 	.word	0x05000046


	//   ....[3]....
        /*04a4*/ 	.word	0x05000046


	//   ....[4]....
        /*04a8*/ 	.word	0x05000046


	//   ....[5]....
        /*04ac*/ 	.word	0x05000046


	//   ....[6]....
        /*04b0*/ 	.word	0x05000046


	//   ....[7]....
        /*04b4*/ 	.word	0x05000046


	//   ....[8]....
        /*04b8*/ 	.word	0x05000046


	//   ....[9]....
        /*04bc*/ 	.word	0x05000046


	//   ....[10]....
        /*04c0*/ 	.word	0x05000046


	//   ....[11]....
        /*04c4*/ 	.word	0x05000046


	//   ....[12]....
        /*04c8*/ 	.word	0x05000046


	//   ....[13]....
        /*04cc*/ 	.word	0x05000046


	//   ....[14]....
        /*04d0*/ 	.word	0x05000046


	//   ....[15]....
        /*04d4*/ 	.word	0x05000046


	//   ....[16]....
        /*04d8*/ 	.word	0x05000046


	//   ....[17]....
        /*04dc*/ 	.word	0x05000046


	//   ....[18]....
        /*04e0*/ 	.word	0x05000046


	//   ....[19]....
        /*04e4*/ 	.word	0x05000046


	//   ....[20]....
        /*04e8*/ 	.word	0x05000046


	//   ....[21]....
        /*04ec*/ 	.word	0x05000046


	//   ....[22]....
        /*04f0*/ 	.word	0x05000046


	//   ....[23]....
        /*04f4*/ 	.word	0x05000046


	//   ....[24]....
        /*04f8*/ 	.word	0x05000046


	//   ....[25]....
        /*04fc*/ 	.word	0x05000046


	//   ....[26]....
        /*0500*/ 	.word	0x05000046


	//   ....[27]....
        /*0504*/ 	.word	0x05000046


	//   ....[28]....
        /*0508*/ 	.word	0x05000046


	//   ....[29]....
        /*050c*/ 	.word	0x05000046


	//   ....[30]....
        /*0510*/ 	.word	0x05000046


	//   ....[31]....
        /*0514*/ 	.word	0x05000046


	//   ....[32]....
        /*0518*/ 	.word	0x05000046


	//   ....[33]....
        /*051c*/ 	.word	0x05000046


	//   ....[34]....
        /*0520*/ 	.word	0x05000046


	//   ....[35]....
        /*0524*/ 	.word	0x05000046


	//   ....[36]....
        /*0528*/ 	.word	0x05000046


	//   ....[37]....
        /*052c*/ 	.word	0x05000046


	//   ....[38]....
        /*0530*/ 	.word	0x05000046


	//   ....[39]....
        /*0534*/ 	.word	0x05000046


	//   ....[40]....
        /*0538*/ 	.word	0x05000046


	//   ....[41]....
        /*053c*/ 	.word	0x05000046


	//   ....[42]....
        /*0540*/ 	.word	0x05000046


	//   ....[43]....
        /*0544*/ 	.word	0x05000046


	//   ....[44]....
        /*0548*/ 	.word	0x05000046


	//   ....[45]....
        /*054c*/ 	.word	0x05000046


	//   ....[46]....
        /*0550*/ 	.word	0x05000046


	//   ....[47]....
        /*0554*/ 	.word	0x05000046


	//   ....[48]....
        /*0558*/ 	.word	0x05000046


	//   ....[49]....
        /*055c*/ 	.word	0x05000046


	//   ....[50]....
        /*0560*/ 	.word	0x05000046


	//   ....[51]....
        /*0564*/ 	.word	0x05000046


	//   ....[52]....
        /*0568*/ 	.word	0x05000046


	//   ....[53]....
        /*056c*/ 	.word	0x05000046


	//   ....[54]....
        /*0570*/ 	.word	0x05000046


	//   ....[55]....
        /*0574*/ 	.word	0x05000046


	//   ....[56]....
        /*0578*/ 	.word	0x05000046


	//   ....[57]....
        /*057c*/ 	.word	0x05000046


	//   ....[58]....
        /*0580*/ 	.word	0x05000046


	//   ....[59]....
        /*0584*/ 	.word	0x05000046


	//   ....[60]....
        /*0588*/ 	.word	0x05000046


	//   ....[61]....
        /*058c*/ 	.word	0x05000046


	//   ....[62]....
        /*0590*/ 	.word	0x05000046


	//   ....[63]....
        /*0594*/ 	.word	0x05000046


	//   ....[64]....
        /*0598*/ 	.word	0x05000046


	//   ....[65]....
        /*059c*/ 	.word	0x05000046


	//   ....[66]....
        /*05a0*/ 	.word	0x05000046


	//   ....[67]....
        /*05a4*/ 	.word	0x05000046


	//   ....[68]....
        /*05a8*/ 	.word	0x05000046


	//   ....[69]....
        /*05ac*/ 	.word	0x05000046


	//   ....[70]....
        /*05b0*/ 	.word	0x05000046


	//   ....[71]....
        /*05b4*/ 	.word	0x05000046


	//   ....[72]....
        /*05b8*/ 	.word	0x05000046


	//   ....[73]....
        /*05bc*/ 	.word	0x05000046


	//   ....[74]....
        /*05c0*/ 	.word	0x05000046


	//   ....[75]....
        /*05c4*/ 	.word	0x05000046


	//   ....[76]....
        /*05c8*/ 	.word	0x05000046


	//   ....[77]....
        /*05cc*/ 	.word	0x05000046


	//   ....[78]....
        /*05d0*/ 	.word	0x05000046


	//   ....[79]....
        /*05d4*/ 	.word	0x05000046


	//   ....[80]....
        /*05d8*/ 	.word	0x05000046


	//   ....[81]....
        /*05dc*/ 	.word	0x05000046


	//   ....[82]....
        /*05e0*/ 	.word	0x05000046


	//   ....[83]....
        /*05e4*/ 	.word	0x05000046


	//   ....[84]....
        /*05e8*/ 	.word	0x05000046


	//   ....[85]....
        /*05ec*/ 	.word	0x05000046


	//   ....[86]....
        /*05f0*/ 	.word	0x05000046


	//   ....[87]....
        /*05f4*/ 	.word	0x05000046


	//   ....[88]....
        /*05f8*/ 	.word	0x05000046


	//   ....[89]....
        /*05fc*/ 	.word	0x05000046


	//   ....[90]....
        /*0600*/ 	.word	0x05000046


	//   ....[91]....
        /*0604*/ 	.word	0x05000046


	//   ....[92]....
        /*0608*/ 	.word	0x05000046


	//   ....[93]....
        /*060c*/ 	.word	0x05000046


	//   ....[94]....
        /*0610*/ 	.word	0x05000046


	//   ....[95]....
        /*0614*/ 	.word	0x05000046


	//   ....[96]....
        /*0618*/ 	.word	0x05000046


	//   ....[97]....
        /*061c*/ 	.word	0x05000046


	//   ....[98]....
        /*0620*/ 	.word	0x05000046


	//   ....[99]....
        /*0624*/ 	.word	0x05000046


	//   ....[100]....
        /*0628*/ 	.word	0x05000046


	//   ....[101]....
        /*062c*/ 	.word	0x05000046


	//   ....[102]....
        /*0630*/ 	.word	0x05000046


	//   ....[103]....
        /*0634*/ 	.word	0x05000046


	//----- nvinfo : EIATTR_COOP_GROUP_INSTR_OFFSETS
	.align		4
.L_475:
        /*0638*/ 	.byte	0x04, 0x28
        /*063a*/ 	.short	(.L_477 - .L_476)


	//   ....[0]....
.L_476:
        /*063c*/ 	.word	0x000007d0


	//   ....[1]....
        /*0640*/ 	.word	0x00000830


	//   ....[2]....
        /*0644*/ 	.word	0x00000840


	//   ....[3]....
        /*0648*/ 	.word	0x00000850


	//   ....[4]....
        /*064c*/ 	.word	0x00000860


	//   ....[5]....
        /*0650*/ 	.word	0x00000870


	//   ....[6]....
        /*0654*/ 	.word	0x00000880


	//   ....[7]....
        /*0658*/ 	.word	0x00000890


	//   ....[8]....
        /*065c*/ 	.word	0x00000900


	//   ....[9]....
        /*0660*/ 	.word	0x00000940


	//   ....[10]....
        /*0664*/ 	.word	0x00000980


	//   ....[11]....
        /*0668*/ 	.word	0x000009c0


	//   ....[12]....
        /*066c*/ 	.word	0x000009f0


	//   ....[13]....
        /*0670*/ 	.word	0x00000a20


	//   ....[14]....
        /*0674*/ 	.word	0x00000aa0


	//   ....[15]....
        /*0678*/ 	.word	0x00000ab0


	//   ....[16]....
        /*067c*/ 	.word	0x00000ac0


	//   ....[17]....
        /*0680*/ 	.word	0x00000ad0


	//   ....[18]....
        /*0684*/ 	.word	0x00000ae0


	//   ....[19]....
        /*0688*/ 	.word	0x00000af0


	//   ....[20]....
        /*068c*/ 	.word	0x00000b60


	//   ....[21]....
        /*0690*/ 	.word	0x00000ba0


	//   ....[22]....
        /*0694*/ 	.word	0x00000bd0


	//   ....[23]....
        /*0698*/ 	.word	0x00000c70


	//   ....[24]....
        /*069c*/ 	.word	0x00000c80


	//   ....[25]....
        /*06a0*/ 	.word	0x00000cb0


	//   ....[26]....
        /*06a4*/ 	.word	0x00000cd0


	//   ....[27]....
        /*06a8*/ 	.word	0x00000ce0


	//   ....[28]....
        /*06ac*/ 	.word	0x00000cf0


	//   ....[29]....
        /*06b0*/ 	.word	0x00000d00


	//   ....[30]....
        /*06b4*/ 	.word	0x00000d10


	//   ....[31]....
        /*06b8*/ 	.word	0x00000d40


	//   ....[32]....
        /*06bc*/ 	.word	0x00000d70


	//   ....[33]....
        /*06c0*/ 	.word	0x00000e10


	//   ....[34]....
        /*06c4*/ 	.word	0x00000e20


	//   ....[35]....
        /*06c8*/ 	.word	0x00000e30


	//   ....[36]....
        /*06cc*/ 	.word	0x00000e70


	//   ....[37]....
        /*06d0*/ 	.word	0x00000ea0


	//   ....[38]....
        /*06d4*/ 	.word	0x00000f80


	//   ....[39]....
        /*06d8*/ 	.word	0x00000f90


	//   ....[40]....
        /*06dc*/ 	.word	0x00000fc0


	//   ....[41]....
        /*06e0*/ 	.word	0x00000ff0


	//   ....[42]....
        /*06e4*/ 	.word	0x00001020


	//   ....[43]....
        /*06e8*/ 	.word	0x00001050


	//   ....[44]....
        /*06ec*/ 	.word	0x00001080


	//   ....[45]....
        /*06f0*/ 	.word	0x000010b0


	//   ....[46]....
        /*06f4*/ 	.word	0x000010e0


	//   ....[47]....
        /*06f8*/ 	.word	0x00001110


	//   ....[48]....
        /*06fc*/ 	.word	0x00001140


	//   ....[49]....
        /*0700*/ 	.word	0x00001170


	//   ....[50]....
        /*0704*/ 	.word	0x000011a0


	//   ....[51]....
        /*0708*/ 	.word	0x000011b0


	//   ....[52]....
        /*070c*/ 	.word	0x000011d0


	//   ....[53]....
        /*0710*/ 	.word	0x00001200


	//   ....[54]....
        /*0714*/ 	.word	0x00001230


	//   ....[55]....
        /*0718*/ 	.word	0x00001270


	//   ....[56]....
        /*071c*/ 	.word	0x00001300


	//   ....[57]....
        /*0720*/ 	.word	0x00001310


	//   ....[58]....
        /*0724*/ 	.word	0x00001340


	//   ....[59]....
        /*0728*/ 	.word	0x00001370


	//   ....[60]....
        /*072c*/ 	.word	0x00001380


	//   ....[61]....
        /*0730*/ 	.word	0x000013b0


	//   ....[62]....
        /*0734*/ 	.word	0x000013c0


	//   ....[63]....
        /*0738*/ 	.word	0x000013f0


	//   ....[64]....
        /*073c*/ 	.word	0x00001400


	//   ....[65]....
        /*0740*/ 	.word	0x00001420


	//   ....[66]....
        /*0744*/ 	.word	0x00001450


	//   ....[67]....
        /*0748*/ 	.word	0x000014a0


	//   ....[68]....
        /*074c*/ 	.word	0x000014b0


	//   ....[69]....
        /*0750*/ 	.word	0x000014e0


	//   ....[70]....
        /*0754*/ 	.word	0x00001510


	//   ....[71]....
        /*0758*/ 	.word	0x00001540


	//   ....[72]....
        /*075c*/ 	.word	0x00001570


	//   ....[73]....
        /*0760*/ 	.word	0x00001620


	//   ....[74]....
        /*0764*/ 	.word	0x00001630


	//   ....[75]....
        /*0768*/ 	.word	0x00001670


	//   ....[76]....
        /*076c*/ 	.word	0x000016d0


	//   ....[77]....
        /*0770*/ 	.word	0x00001730


	//   ....[78]....
        /*0774*/ 	.word	0x00001740


	//   ....[79]....
        /*0778*/ 	.word	0x00001750


	//   ....[80]....
        /*077c*/ 	.word	0x00001780


	//   ....[81]....
        /*0780*/ 	.word	0x000017b0


	//   ....[82]....
        /*0784*/ 	.word	0x000017e0


	//   ....[83]....
        /*0788*/ 	.word	0x000017f0


	//   ....[84]....
        /*078c*/ 	.word	0x00001800


	//   ....[85]....
        /*0790*/ 	.word	0x00001810


	//   ....[86]....
        /*0794*/ 	.word	0x00001820


	//   ....[87]....
        /*0798*/ 	.word	0x00001840


	//   ....[88]....
        /*079c*/ 	.word	0x00001890


	//   ....[89]....
        /*07a0*/ 	.word	0x000018b0


	//   ....[90]....
        /*07a4*/ 	.word	0x000018d0


	//   ....[91]....
        /*07a8*/ 	.word	0x000018f0


	//   ....[92]....
        /*07ac*/ 	.word	0x000019a0


	//   ....[93]....
        /*07b0*/ 	.word	0x000019d0


	//   ....[94]....
        /*07b4*/ 	.word	0x000019e0


	//   ....[95]....
        /*07b8*/ 	.word	0x00001a10


	//   ....[96]....
        /*07bc*/ 	.word	0x00002050


	//   ....[97]....
        /*07c0*/ 	.word	0x00002070


	//   ....[98]....
        /*07c4*/ 	.word	0x00002080


	//   ....[99]....
        /*07c8*/ 	.word	0x000020e0


	//   ....[100]....
        /*07cc*/ 	.word	0x00002110


	//   ....[101]....
        /*07d0*/ 	.word	0x00002120


	//   ....[102]....
        /*07d4*/ 	.word	0x000021c0


	//   ....[103]....
        /*07d8*/ 	.word	0x00002280


	//   ....[104]....
        /*07dc*/ 	.word	0x000022a0


	//   ....[105]....
        /*07e0*/ 	.word	0x00002390


	//   ....[106]....
        /*07e4*/ 	.word	0x000023d0


	//   ....[107]....
        /*07e8*/ 	.word	0x000023e0


	//   ....[108]....
        /*07ec*/ 	.word	0x00002580


	//   ....[109]....
        /*07f0*/ 	.word	0x00002600


	//   ....[110]....
        /*07f4*/ 	.word	0x00002690


	//   ....[111]....
        /*07f8*/ 	.word	0x00002810


	//   ....[112]....
        /*07fc*/ 	.word	0x00002830


	//   ....[113]....
        /*0800*/ 	.word	0x00002840


	//   ....[114]....
        /*0804*/ 	.word	0x00002850


	//   ....[115]....
        /*0808*/ 	.word	0x00002860


	//   ....[116]....
        /*080c*/ 	.word	0x00002910


	//   ....[117]....
        /*0810*/ 	.word	0x00002930


	//   ....[118]....
        /*0814*/ 	.word	0x00002940


	//   ....[119]....
        /*0818*/ 	.word	0x00002950


	//   ....[120]....
        /*081c*/ 	.word	0x00002960


	//   ....[121]....
        /*0820*/ 	.word	0x00002970


	//   ....[122]....
        /*0824*/ 	.word	0x00002a00


	//   ....[123]....
        /*0828*/ 	.word	0x00002a30


	//   ....[124]....
        /*082c*/ 	.word	0x00002a70


	//   ....[125]....
        /*0830*/ 	.word	0x00002b10


	//   ....[126]....
        /*0834*/ 	.word	0x00002b30


	//   ....[127]....
        /*0838*/ 	.word	0x00002b40


	//   ....[128]....
        /*083c*/ 	.word	0x00002b70


	//   ....[129]....
        /*0840*/ 	.word	0x00002ba0


	//   ....[130]....
        /*0844*/ 	.word	0x00002bc0


	//   ....[131]....
        /*0848*/ 	.word	0x00002be0


	//   ....[132]....
        /*084c*/ 	.word	0x00002c00


	//   ....[133]....
        /*0850*/ 	.word	0x00002c30


	//   ....[134]....
        /*0854*/ 	.word	0x00002c60


	//   ....[135]....
        /*0858*/ 	.word	0x00002c80


	//   ....[136]....
        /*085c*/ 	.word	0x00002ca0


	//   ....[137]....
        /*0860*/ 	.word	0x00002cc0


	//   ....[138]....
        /*0864*/ 	.word	0x00002cd0


	//   ....[139]....
        /*0868*/ 	.word	0x00002ce0


	//   ....[140]....
        /*086c*/ 	.word	0x00002d60


	//   ....[141]....
        /*0870*/ 	.word	0x00002d80


	//   ....[142]....
        /*0874*/ 	.word	0x00002d90


	//   ....[143]....
        /*0878*/ 	.word	0x00002f00


	//   ....[144]....
        /*087c*/ 	.word	0x000030c0


	//   ....[145]....
        /*0880*/ 	.word	0x00003100


	//   ....[146]....
        /*0884*/ 	.word	0x00003160


	//   ....[147]....
        /*0888*/ 	.word	0x00003170


	//   ....[148]....
        /*088c*/ 	.word	0x00003180


	//   ....[149]....
        /*0890*/ 	.word	0x00003190


	//   ....[150]....
        /*0894*/ 	.word	0x000031a0


	//   ....[151]....
        /*0898*/ 	.word	0x000031b0


	//   ....[152]....
        /*089c*/ 	.word	0x000031c0


	//   ....[153]....
        /*08a0*/ 	.word	0x000031d0


	//   ....[154]....
        /*08a4*/ 	.word	0x000031e0


	//   ....[155]....
        /*08a8*/ 	.word	0x000031f0


	//   ....[156]....
        /*08ac*/ 	.word	0x00003200


	//   ....[157]....
        /*08b0*/ 	.word	0x00003210


	//   ....[158]....
        /*08b4*/ 	.word	0x00003220


	//   ....[159]....
        /*08b8*/ 	.word	0x00003230


	//   ....[160]....
        /*08bc*/ 	.word	0x00003240


	//   ....[161]....
        /*08c0*/ 	.word	0x000032b0


	//   ....[162]....
        /*08c4*/ 	.word	0x000032f0


	//   ....[163]....
        /*08c8*/ 	.word	0x00003330


	//   ....[164]....
        /*08cc*/ 	.word	0x00003370


	//   ....[165]....
        /*08d0*/ 	.word	0x000033b0


	//   ....[166]....
        /*08d4*/ 	.word	0x000033f0


	//   ....[167]....
        /*08d8*/ 	.word	0x00003440


	//   ....[168]....
        /*08dc*/ 	.word	0x00003650


	//   ....[169]....
        /*08e0*/ 	.word	0x000036a0


	//   ....[170]....
        /*08e4*/ 	.word	0x000036b0


	//   ....[171]....
        /*08e8*/ 	.word	0x000036c0


	//   ....[172]....
        /*08ec*/ 	.word	0x000036d0


	//   ....[173]....
        /*08f0*/ 	.word	0x000036e0


	//   ....[174]....
        /*08f4*/ 	.word	0x000036f0


	//   ....[175]....
        /*08f8*/ 	.word	0x00003700


	//   ....[176]....
        /*08fc*/ 	.word	0x00003710


	//   ....[177]....
        /*0900*/ 	.word	0x00003720


	//   ....[178]....
        /*0904*/ 	.word	0x00003730


	//   ....[179]....
        /*0908*/ 	.word	0x00003740


	//   ....[180]....
        /*090c*/ 	.word	0x00003d60


	//   ....[181]....
        /*0910*/ 	.word	0x00003e50


	//   ....[182]....
        /*0914*/ 	.word	0x00003ed0


	//   ....[183]....
        /*0918*/ 	.word	0x00003f20


	//   ....[184]....
        /*091c*/ 	.word	0x00003f70


	//   ....[185]....
        /*0920*/ 	.word	0x00003fc0


	//   ....[186]....
        /*0924*/ 	.word	0x00004010


	//   ....[187]....
        /*0928*/ 	.word	0x00004060


	//   ....[188]....
        /*092c*/ 	.word	0x000040c0


	//   ....[189]....
        /*0930*/ 	.word	0x00004120


	//   ....[190]....
        /*0934*/ 	.word	0x00004170


	//   ....[191]....
        /*0938*/ 	.word	0x000041f0


	//   ....[192]....
        /*093c*/ 	.word	0x00004240


	//   ....[193]....
        /*0940*/ 	.word	0x000042b0


	//   ....[194]....
        /*0944*/ 	.word	0x00004320


	//   ....[195]....
        /*0948*/ 	.word	0x000043a0


	//   ....[196]....
        /*094c*/ 	.word	0x000043f0


	//   ....[197]....
        /*0950*/ 	.word	0x00004470


	//   ....[198]....
        /*0954*/ 	.word	0x000044f0


	//   ....[199]....
        /*0958*/ 	.word	0x000045a0


	//   ....[200]....
        /*095c*/ 	.word	0x000045f0


	//   ....[201]....
        /*0960*/ 	.word	0x00004660


	//   ....[202]....
        /*0964*/ 	.word	0x000046c0


	//   ....[203]....
        /*0968*/ 	.word	0x00004720


	//   ....[204]....
        /*096c*/ 	.word	0x00004770


	//   ....[205]....
        /*0970*/ 	.word	0x000047c0


	//   ....[206]....
        /*0974*/ 	.word	0x00004820


	//   ....[207]....
        /*0978*/ 	.word	0x00004870


	//   ....[208]....
        /*097c*/ 	.word	0x00004950


	//   ....[209]....
        /*0980*/ 	.word	0x000049c0


	//   ....[210]....
        /*0984*/ 	.word	0x00004a20


	//   ....[211]....
        /*0988*/ 	.word	0x00004a70


	//   ....[212]....
        /*098c*/ 	.word	0x00004b10


	//   ....[213]....
        /*0990*/ 	.word	0x00004b70


	//   ....[214]....
        /*0994*/ 	.word	0x00004bc0


	//   ....[215]....
        /*0998*/ 	.word	0x00004c10


	//   ....[216]....
        /*099c*/ 	.word	0x00004c60


	//   ....[217]....
        /*09a0*/ 	.word	0x00004cc0


	//   ....[218]....
        /*09a4*/ 	.word	0x00004d80


	//   ....[219]....
        /*09a8*/ 	.word	0x00004e00


	//   ....[220]....
        /*09ac*/ 	.word	0x00004e80


	//   ....[221]....
        /*09b0*/ 	.word	0x00004ee0


	//   ....[222]....
        /*09b4*/ 	.word	0x00004ff0


	//   ....[223]....
        /*09b8*/ 	.word	0x00005050


	//   ....[224]....
        /*09bc*/ 	.word	0x000050b0


	//   ....[225]....
        /*09c0*/ 	.word	0x00005110


	//   ....[226]....
        /*09c4*/ 	.word	0x00005170


	//   ....[227]....
        /*09c8*/ 	.word	0x000051d0


	//   ....[228]....
        /*09cc*/ 	.word	0x00005230


	//   ....[229]....
        /*09d0*/ 	.word	0x00005290


	//   ....[230]....
        /*09d4*/ 	.word	0x000052f0


	//   ....[231]....
        /*09d8*/ 	.word	0x00005350


	//   ....[232]....
        /*09dc*/ 	.word	0x000053c0


	//   ....[233]....
        /*09e0*/ 	.word	0x00005410


	//   ....[234]....
        /*09e4*/ 	.word	0x00005460


	//   ....[235]....
        /*09e8*/ 	.word	0x000054c0


	//   ....[236]....
        /*09ec*/ 	.word	0x00005530


	//   ....[237]....
        /*09f0*/ 	.word	0x00005580


	//   ....[238]....
        /*09f4*/ 	.word	0x000055d0


	//   ....[239]....
        /*09f8*/ 	.word	0x00005630


	//   ....[240]....
        /*09fc*/ 	.word	0x000056c0


	//   ....[241]....
        /*0a00*/ 	.word	0x000057a0


	//   ....[242]....
        /*0a04*/ 	.word	0x00005810


	//   ....[243]....
        /*0a08*/ 	.word	0x00005870


	//   ....[244]....
        /*0a0c*/ 	.word	0x000058f0


	//   ....[245]....
        /*0a10*/ 	.word	0x00005940


	//   ....[246]....
        /*0a14*/ 	.word	0x000059a0


	//   ....[247]....
        /*0a18*/ 	.word	0x00005a10


	//   ....[248]....
        /*0a1c*/ 	.word	0x00005a60


	//   ....[249]....
        /*0a20*/ 	.word	0x00005ab0


	//   ....[250]....
        /*0a24*/ 	.word	0x00005b10


	//   ....[251]....
        /*0a28*/ 	.word	0x00005b80


	//   ....[252]....
        /*0a2c*/ 	.word	0x00005bf0


	//   ....[253]....
        /*0a30*/ 	.word	0x00005c60


	//   ....[254]....
        /*0a34*/ 	.word	0x00005d60


	//   ....[255]....
        /*0a38*/ 	.word	0x00005e00


	//   ....[0]....
        /*0a3c*/ 	.word	0x00005e50


	//   ....[1]....
        /*0a40*/ 	.word	0x00005eb0


	//   ....[2]....
        /*0a44*/ 	.word	0x00005f00


	//   ....[3]....
        /*0a48*/ 	.word	0x00005f80


	//   ....[4]....
        /*0a4c*/ 	.word	0x00005fe0


	//   ....[5]....
        /*0a50*/ 	.word	0x00006040


	//   ....[6]....
        /*0a54*/ 	.word	0x000060b0


	//   ....[7]....
        /*0a58*/ 	.word	0x00006120


	//   ....[8]....
        /*0a5c*/ 	.word	0x00006170


	//   ....[9]....
        /*0a60*/ 	.word	0x000061d0


	//   ....[10]....
        /*0a64*/ 	.word	0x00006290


	//   ....[11]....
        /*0a68*/ 	.word	0x000062e0


	//   ....[12]....
        /*0a6c*/ 	.word	0x00006330


	//   ....[13]....
        /*0a70*/ 	.word	0x00006390


	//   ....[14]....
        /*0a74*/ 	.word	0x000063e0


	//   ....[15]....
        /*0a78*/ 	.word	0x00006450


	//   ....[16]....
        /*0a7c*/ 	.word	0x000064c0


	//   ....[17]....
        /*0a80*/ 	.word	0x00006550


	//   ....[18]....
        /*0a84*/ 	.word	0x000065a0


	//   ....[19]....
        /*0a88*/ 	.word	0x000065f0


	//   ....[20]....
        /*0a8c*/ 	.word	0x00006770


	//   ....[21]....
        /*0a90*/ 	.word	0x00006810


	//   ....[22]....
        /*0a94*/ 	.word	0x00006870


	//   ....[23]....
        /*0a98*/ 	.word	0x000068c0


	//   ....[24]....
        /*0a9c*/ 	.word	0x00006920


	//   ....[25]....
        /*0aa0*/ 	.word	0x00006970


	//   ....[26]....
        /*0aa4*/ 	.word	0x00006a50


	//   ....[27]....
        /*0aa8*/ 	.word	0x00006bf0


	//   ....[28]....
        /*0aac*/ 	.word	0x00006cf0


	//   ....[29]....
        /*0ab0*/ 	.word	0x00006df0


	//   ....[30]....
        /*0ab4*/ 	.word	0x00006f00


	//   ....[31]....
        /*0ab8*/ 	.word	0x00006ff0


	//   ....[32]....
        /*0abc*/ 	.word	0x000070f0


	//   ....[33]....
        /*0ac0*/ 	.word	0x000071e0


	//   ....[34]....
        /*0ac4*/ 	.word	0x000072d0


	//   ....[35]....
        /*0ac8*/ 	.word	0x00007410


	//   ....[36]....
        /*0acc*/ 	.word	0x00007460


	//   ....[37]....
        /*0ad0*/ 	.word	0x000074b0


	//   ....[38]....
        /*0ad4*/ 	.word	0x00007500


	//   ....[39]....
        /*0ad8*/ 	.word	0x00007550


	//   ....[40]....
        /*0adc*/ 	.word	0x000075a0


	//   ....[41]....
        /*0ae0*/ 	.word	0x000075f0


	//   ....[42]....
        /*0ae4*/ 	.word	0x00007640


	//   ....[43]....
        /*0ae8*/ 	.word	0x00007690


	//   ....[44]....
        /*0aec*/ 	.word	0x000076e0


	//   ....[45]....
        /*0af0*/ 	.word	0x00007730


	//   ....[46]....
        /*0af4*/ 	.word	0x00007880


	//   ....[47]....
        /*0af8*/ 	.word	0x000078f0


	//   ....[48]....
        /*0afc*/ 	.word	0x00007940


	//   ....[49]....
        /*0b00*/ 	.word	0x00007990


	//   ....[50]....
        /*0b04*/ 	.word	0x000079e0


	//   ....[51]....
        /*0b08*/ 	.word	0x00007a30


	//   ....[52]....
        /*0b0c*/ 	.word	0x00007a80


	//   ....[53]....
        /*0b10*/ 	.word	0x00007ad0


	//   ....[54]....
        /*0b14*/ 	.word	0x00007b20


	//   ....[55]....
        /*0b18*/ 	.word	0x00007bd0


	//   ....[56]....
        /*0b1c*/ 	.word	0x00007c30


	//   ....[57]....
        /*0b20*/ 	.word	0x00007ca0


	//   ....[58]....
        /*0b24*/ 	.word	0x00007d00


	//   ....[59]....
        /*0b28*/ 	.word	0x00007d50


	//   ....[60]....
        /*0b2c*/ 	.word	0x00007da0


	//   ....[61]....
        /*0b30*/ 	.word	0x00007e20


	//   ....[62]....
        /*0b34*/ 	.word	0x00007e80


	//   ....[63]....
        /*0b38*/ 	.word	0x00007ee0


	//   ....[64]....
        /*0b3c*/ 	.word	0x00007f50


	//   ....[65]....
        /*0b40*/ 	.word	0x00007fb0


	//   ....[66]....
        /*0b44*/ 	.word	0x00008010


	//   ....[67]....
        /*0b48*/ 	.word	0x00008200


	//   ....[68]....
        /*0b4c*/ 	.word	0x00008380


	//   ....[69]....
        /*0b50*/ 	.word	0x00008430


	//   ....[70]....
        /*0b54*/ 	.word	0x000084b0


	//   ....[71]....
        /*0b58*/ 	.word	0x00008520


	//   ....[72]....
        /*0b5c*/ 	.word	0x00008570


	//   ....[73]....
        /*0b60*/ 	.word	0x000085c0


	//   ....[74]....
        /*0b64*/ 	.word	0x00008610


	//   ....[75]....
        /*0b68*/ 	.word	0x00008660


	//   ....[76]....
        /*0b6c*/ 	.word	0x000086b0


	//   ....[77]....
        /*0b70*/ 	.word	0x00008700


	//   ....[78]....
        /*0b74*/ 	.word	0x00008750


	//   ....[79]....
        /*0b78*/ 	.word	0x000087a0


	//   ....[80]....
        /*0b7c*/ 	.word	0x000087f0


	//   ....[81]....
        /*0b80*/ 	.word	0x000088c0


	//   ....[82]....
        /*0b84*/ 	.word	0x00008a00


	//   ....[83]....
        /*0b88*/ 	.word	0x00008a70


	//   ....[84]....
        /*0b8c*/ 	.word	0x00008ae0


	//   ....[85]....
        /*0b90*/ 	.word	0x00008b50


	//   ....[86]....
        /*0b94*/ 	.word	0x00008bd0


	//   ....[87]....
        /*0b98*/ 	.word	0x00008c50


	//   ....[88]....
        /*0b9c*/ 	.word	0x00008cd0


	//   ....[89]....
        /*0ba0*/ 	.word	0x00008d50


	//   ....[90]....
        /*0ba4*/ 	.word	0x00008dd0


	//   ....[91]....
        /*0ba8*/ 	.word	0x00008e60


	//   ....[92]....
        /*0bac*/ 	.word	0x00008ee0


	//   ....[93]....
        /*0bb0*/ 	.word	0x00008f90


	//   ....[94]....
        /*0bb4*/ 	.word	0x00008fe0


	//   ....[95]....
        /*0bb8*/ 	.word	0x00009030


	//   ....[96]....
        /*0bbc*/ 	.word	0x00009080


	//   ....[97]....
        /*0bc0*/ 	.word	0x000090d0


	//   ....[98]....
        /*0bc4*/ 	.word	0x00009120


	//   ....[99]....
        /*0bc8*/ 	.word	0x00009170


	//   ....[100]....
        /*0bcc*/ 	.word	0x000091c0


	//   ....[101]....
        /*0bd0*/ 	.word	0x00009210


	//   ....[102]....
        /*0bd4*/ 	.word	0x00009260


	//   ....[103]....
        /*0bd8*/ 	.word	0x000092b0


	//----- nvinfo : EIATTR_VRC_CTA_INIT_COUNT
	.align		4
.L_477:
        /*0bdc*/ 	.byte	0x02, 0x4a
	.zero		1
	.zero		1


	//----- nvinfo : EIATTR_EXIT_INSTR_OFFSETS
	.align		4
        /*0be0*/ 	.byte	0x04, 0x1c
        /*0be2*/ 	.short	(.L_479 - .L_478)


	//   ....[0]....
.L_478:
        /*0be4*/ 	.word	0x00003cf0


	//----- nvinfo : EIATTR_CRS_STACK_SIZE
	.align		4
.L_479:
        /*0be8*/ 	.byte	0x04, 0x1e
        /*0bea*/ 	.short	(.L_481 - .L_480)
.L_480:
        /*0bec*/ 	.word	0x00000000


	//----- nvinfo : EIATTR_CBANK_PARAM_SIZE
	.align		4
.L_481:
        /*0bf0*/ 	.byte	0x03, 0x19
        /*0bf2*/ 	.short	0x0038


	//----- nvinfo : EIATTR_PARAM_CBANK
	.align		4
        /*0bf4*/ 	.byte	0x04, 0x0a
        /*0bf6*/ 	.short	(.L_483 - .L_482)
	.align		4
.L_482:
        /*0bf8*/ 	.word	index@(.nv.constant0._Z12_spmm_conv_3PKfPfiiPKiS3_S3_S0_)
        /*0bfc*/ 	.short	0x0380
        /*0bfe*/ 	.short	0x0038


	//----- nvinfo : EIATTR_SW_WAR
	.align		4
.L_483:
        /*0c00*/ 	.byte	0x04, 0x36
        /*0c02*/ 	.short	(.L_485 - .L_484)
.L_484:
        /*0c04*/ 	.word	0x00000008
.L_485:


//--------------------- .nv.info._Z12_spmm_conv_2PKfPfiiPKiS3_S3_S0_ --------------------------
	.section	.nv.info._Z12_spmm_conv_2PKfPfiiPKiS3_S3_S0_,"",@"SHT_CUDA_INFO"
	.sectionflags	@""
	.align	4


	//----- nvinfo : EIATTR_CUDA_API_VERSION
	.align		4
        /*0000*/ 	.byte	0x04, 0x37
        /*0002*/ 	.short	(.L_487 - .L_486)
.L_486:
        /*0004*/ 	.word	0x00000082


	//----- nvinfo : EIATTR_KPARAM_INFO
	.align		4
.L_487:
        /*0008*/ 	.byte	0x04, 0x17
        /*000a*/ 	.short	(.L_489 - .L_488)
.L_488:
        /*000c*/ 	.word	0x00000000
        /*0010*/ 	.short	0x0007
        /*0012*/ 	.short	0x0030
        /*0014*/ 	.byte	0x00, 0xf5, 0x21, 0x00


	//----- nvinfo : EIATTR_KPARAM_INFO
	.align		4
.L_489:
        /*0018*/ 	.byte	0x04, 0x17
        /*001a*/ 	.short	(.L_491 - .L_490)
.L_490:
        /*001c*/ 	.word	0x00000000
        /*0020*/ 	.short	0x0006
        /*0022*/ 	.short	0x0028
        /*0024*/ 	.byte	0x00, 0xf5, 0x21, 0x00


	//----- nvinfo : EIATTR_KPARAM_INFO
	.align		4
.L_491:
        /*0028*/ 	.byte	0x04, 0x17
        /*002a*/ 	.short	(.L_493 - .L_492)
.L_492:
        /*002c*/ 	.word	0x00000000
        /*0030*/ 	.short	0x0005
        /*0032*/ 	.short	0x0020
        /*0034*/ 	.byte	0x00, 0xf5, 0x21, 0x00


	//----- nvinfo : EIATTR_KPARAM_INFO
	.align		4
.L_493:
        /*0038*/ 	.byte	0x04, 0x17
        /*003a*/ 	.short	(.L_495 - .L_494)
.L_494:
        /*003c*/ 	.word	0x00000000
        /*0040*/ 	.short	0x0004
        /*0042*/ 	.short	0x0018
        /*0044*/ 	.byte	0x00, 0xf5, 0x21, 0x00


	//----- nvinfo : EIATTR_KPARAM_INFO
	.align		4
.L_495:
        /*0048*/ 	.byte	0x04, 0x17
        /*004a*/ 	.short	(.L_497 - .L_496)
.L_496:
        /*004c*/ 	.word	0x00000000
        /*0050*/ 	.short	0x0003
        /*0052*/ 	.short	0x0014
        /*0054*/ 	.byte	0x00, 0xf0, 0x11, 0x00


	//----- nvinfo : EIATTR_KPARAM_INFO
	.align		4
.L_497:
        /*0058*/ 	.byte	0x04, 0x17
        /*005a*/ 	.short	(.L_499 - .L_498)
.L_498:
        /*005c*/ 	.word	0x00000000
        /*0060*/ 	.short	0x0002
        /*0062*/ 	.short	0x0010
        /*0064*/ 	.byte	0x00, 0xf0, 0x11, 0x00


	//----- nvinfo : EIATTR_KPARAM_INFO
	.align		4
.L_499:
        /*0068*/ 	.byte	0x04, 0x17
        /*006a*/ 	.short	(.L_501 - .L_500)
.L_500:
        /*006c*/ 	.word	0x00000000
        /*0070*/ 	.short	0x0001
        /*0072*/ 	.short	0x0008
        /*0074*/ 	.byte	0x00, 0xf5, 0x21, 0x00


	//----- nvinfo : EIATTR_KPARAM_INFO
	.align		4
.L_501:
        /*0078*/ 	.byte	0x04, 0x17
        /*007a*/ 	.short	(.L_503 - .L_502)
.L_502:
        /*007c*/ 	.word	0x00000000
        /*0080*/ 	.short	0x0000
        /*0082*/ 	.short	0x0000
        /*0084*/ 	.byte	0x00, 0xf5, 0x21, 0x00


	//----- nvinfo : EIATTR_SPARSE_MMA_MASK
	.align		4
.L_503:
        /*0088*/ 	.byte	0x03, 0x50
        /*008a*/ 	.short	0x0000


	//----- nvinfo : EIATTR_MAXREG_COUNT
	.align		4
        /*008c*/ 	.byte	0x03, 0x1b
        /*008e*/ 	.short	0x00ff


	//----- nvinfo : EIATTR_MERCURY_ISA_VERSION
	.align		4
        /*0090*/ 	.byte	0x03, 0x5f
        /*0092*/ 	.short	0x0101


	//----- nvinfo : EIATTR_COOP_GROUP_MASK_REGIDS
	.align		4
        /*0094*/ 	.byte	0x04, 0x29
        /*0096*/ 	.short	(.L_505 - .L_504)


	//   ....[0]....
.L_504:
        /*0098*/ 	.word	0xffffffff


	//   ....[1]....
        /*009c*/ 	.word	0xffffffff


	//   ....[2]....
        /*00a0*/ 	.word	0xffffffff


	//   ....[3]....
        /*00a4*/ 	.word	0xffffffff


	//   ....[4]....
        /*00a8*/ 	.word	0xffffffff


	//   ....[5]....
        /*00ac*/ 	.word	0xffffffff


	//   ....[6]....
        /*00b0*/ 	.word	0xffffffff


	//   ....[7]....
        /*00b4*/ 	.word	0xffffffff


	//   ....[8]....
        /*00b8*/ 	.word	0xffffffff


	//   ....[9]....
        /*00bc*/ 	.word	0xffffffff


	//   ....[10]....
        /*00c0*/ 	.word	0xffffffff


	//   ....[11]....
        /*00c4*/ 	.word	0xffffffff


	//   ....[12]....
        /*00c8*/ 	.word	0xffffffff


	//   ....[13]....
        /*00cc*/ 	.word	0xffffffff


	//   ....[14]....
        /*00d0*/ 	.word	0xffffffff


	//   ....[15]....
        /*00d4*/ 	.word	0xffffffff


	//   ....[16]....
        /*00d8*/ 	.word	0xffffffff


	//   ....[17]....
        /*00dc*/ 	.word	0xffffffff


	//   ....[18]....
        /*00e0*/ 	.word	0xffffffff


	//   ....[19]....
        /*00e4*/ 	.word	0xffffffff


	//   ....[20]....
        /*00e8*/ 	.word	0xffffffff


	//   ....[21]....
        /*00ec*/ 	.word	0xffffffff


	//   ....[22]....
        /*00f0*/ 	.word	0xffffffff


	//   ....[23]....
        /*00f4*/ 	.word	0xffffffff


	//   ....[24]....
        /*00f8*/ 	.word	0xffffffff


	//   ....[25]....
        /*00fc*/ 	.word	0xffffffff


	//   ....[26]....
        /*0100*/ 	.word	0xffffffff


	//   ....[27]....
        /*0104*/ 	.word	0xffffffff


	//   ....[28]....
        /*0108*/ 	.word	0xffffffff


	//   ....[29]....
        /*010c*/ 	.word	0xffffffff


	//   ....[30]....
        /*0110*/ 	.word	0xffffffff


	//   ....[31]....
        /*0114*/ 	.word	0xffffffff


	//   ....[32]....
        /*0118*/ 	.word	0xffffffff


	//   ....[33]....
        /*011c*/ 	.word	0xffffffff


	//   ....[34]....
        /*0120*/ 	.word	0xffffffff


	//   ....[35]....
        /*0124*/ 	.word	0xffffffff


	//   ....[36]....
        /*0128*/ 	.word	0xffffffff


	//   ....[37]....
        /*012c*/ 	.word	0xffffffff


	//   ....[38]....
        /*0130*/ 	.word	0xffffffff


	//   ....[39]....
        /*0134*/ 	.word	0xffffffff


	//   ....[40]....
        /*0138*/ 	.word	0xffffffff


	//   ....[41]....
        /*013c*/ 	.word	0xffffffff


	//   ....[42]....
        /*0140*/ 	.word	0xffffffff


	//   ....[43]....
        /*0144*/ 	.word	0xffffffff


	//   ....[44]....
        /*0148*/ 	.word	0xffffffff


	//   ....[45]....
        /*014c*/ 	.word	0xffffffff


	//   ....[46]....
        /*0150*/ 	.word	0xffffffff


	//   ....[47]....
        /*0154*/ 	.word	0xffffffff


	//   ....[48]....
        /*0158*/ 	.word	0xffffffff


	//   ....[49]....
        /*015c*/ 	.word	0xffffffff


	//   ....[50]....
        /*0160*/ 	.word	0xffffffff


	//   ....[51]....
        /*0164*/ 	.word	0xffffffff


	//   ....[52]....
        /*0168*/ 	.word	0xffffffff


	//   ....[53]....
        /*016c*/ 	.word	0xffffffff


	//   ....[54]....
        /*0170*/ 	.word	0xffffffff


	//   ....[55]....
        /*0174*/ 	.word	0xffffffff


	//   ....[56]....
        /*0178*/ 	.word	0xffffffff


	//   ....[57]....
        /*017c*/ 	.word	0xffffffff


	//   ....[58]....
        /*0180*/ 	.word	0xffffffff


	//   ....[59]....
        /*0184*/ 	.word	0xffffffff


	//   ....[60]....
        /*0188*/ 	.word	0xffffffff


	//   ....[61]....
        /*018c*/ 	.word	0xffffffff


	//   ....[62]....
        /*0190*/ 	.word	0xffffffff


	//   ....[63]....
        /*0194*/ 	.word	0xffffffff


	//   ....[64]....
        /*0198*/ 	.word	0xffffffff


	//   ....[65]....
        /*019c*/ 	.word	0xffffffff


	//   ....[66]....
        /*01a0*/ 	.word	0xffffffff


	//   ....[67]....
        /*01a4*/ 	.word	0xffffffff


	//   ....[68]....
        /*01a8*/ 	.word	0xffffffff


	//   ....[69]....
        /*01ac*/ 	.word	0xffffffff


	//   ....[70]....
        /*01b0*/ 	.word	0xffffffff


	//   ....[71]....
        /*01b4*/ 	.word	0xffffffff


	//   ....[72]....
        /*01b8*/ 	.word	0xffffffff


	//   ....[73]....
        /*01bc*/ 	.word	0xffffffff


	//   ....[74]....
        /*01c0*/ 	.word	0xffffffff


	//   ....[75]....
        /*01c4*/ 	.word	0xffffffff


	//   ....[76]....
        /*01c8*/ 	.word	0xffffffff


	//   ....[77]....
        /*01cc*/ 	.word	0xffffffff


	//   ....[78]....
        /*01d0*/ 	.word	0xffffffff


	//   ....[79]....
        /*01d4*/ 	.word	0xffffffff


	//   ....[80]....
        /*01d8*/ 	.word	0xffffffff


	//   ....[81]....
        /*01dc*/ 	.word	0xffffffff


	//   ....[82]....
        /*01e0*/ 	.word	0xffffffff


	//   ....[83]....
        /*01e4*/ 	.word	0xffffffff


	//   ....[84]....
        /*01e8*/ 	.word	0xffffffff


	//   ....[85]....
        /*01ec*/ 	.word	0xffffffff


	//   ....[86]....
        /*01f0*/ 	.word	0xffffffff


	//   ....[87]....
        /*01f4*/ 	.word	0xffffffff


	//   ....[88]....
        /*01f8*/ 	.word	0xffffffff


	//   ....[89]....
        /*01fc*/ 	.word	0xffffffff


	//   ....[90]....
        /*0200*/ 	.word	0xffffffff


	//   ....[91]....
        /*0204*/ 	.word	0xffffffff


	//   ....[92]....
        /*0208*/ 	.word	0xffffffff


	//   ....[93]....
        /*020c*/ 	.word	0xffffffff


	//   ....[94]....
        /*0210*/ 	.word	0xffffffff


	//   ....[95]....
        /*0214*/ 	.word	0xffffffff


	//   ....[96]....
        /*0218*/ 	.word	0xffffffff


	//   ....[97]....
        /*021c*/ 	.word	0xffffffff


	//   ....[98]....
        /*0220*/ 	.word	0xffffffff


	//   ....[99]....
        /*0224*/ 	.word	0xffffffff


	//   ....[100]....
        /*0228*/ 	.word	0xffffffff


	//   ....[101]....
        /*022c*/ 	.word	0xffffffff


	//   ....[102]....
        /*0230*/ 	.word	0xffffffff


	//   ....[103]....
        /*0234*/ 	.word	0xffffffff


	//   ....[104]....
        /*0238*/ 	.word	0xffffffff


	//   ....[105]....
        /*023c*/ 	.word	0xffffffff


	//   ....[106]....
        /*0240*/ 	.word	0xffffffff


	//   ....[107]....
        /*0244*/ 	.word	0xffffffff


	//   ....[108]....
        /*0248*/ 	.word	0xffffffff


	//   ....[109]....
        /*024c*/ 	.word	0xffffffff


	//   ....[110]....
        /*0250*/ 	.word	0xffffffff


	//   ....[111]....
        /*0254*/ 	.word	0xffffffff


	//   ....[112]....
        /*0258*/ 	.word	0xffffffff


	//   ....[113]....
        /*025c*/ 	.word	0xffffffff


	//   ....[114]....
        /*0260*/ 	.word	0xffffffff


	//   ....[115]....
        /*0264*/ 	.word	0xffffffff


	//   ....[116]....
        /*0268*/ 	.word	0xffffffff


	//   ....[117]....
        /*026c*/ 	.word	0xffffffff


	//   ....[118]....
        /*0270*/ 	.word	0xffffffff


	//   ....[119]....
        /*0274*/ 	.word	0xffffffff


	//   ....[120]....
        /*0278*/ 	.word	0xffffffff


	//   ....[121]....
        /*027c*/ 	.word	0xffffffff


	//   ....[122]....
        /*0280*/ 	.word	0xffffffff


	//   ....[123]....
        /*0284*/ 	.word	0xffffffff


	//   ....[124]....
        /*0288*/ 	.word	0xffffffff


	//   ....[125]....
        /*028c*/ 	.word	0xffffffff


	//   ....[126]....
        /*0290*/ 	.word	0xffffffff


	//   ....[127]....
        /*0294*/ 	.word	0xffffffff


	//   ....[128]....
        /*0298*/ 	.word	0xffffffff


	//   ....[129]....
        /*029c*/ 	.word	0xffffffff


	//   ....[130]....
        /*02a0*/ 	.word	0xffffffff


	//   ....[131]....
        /*02a4*/ 	.word	0xffffffff


	//   ....[132]....
        /*02a8*/ 	.word	0xffffffff


	//   ....[133]....
        /*02ac*/ 	.word	0xffffffff


	//   ....[134]....
        /*02b0*/ 	.word	0xffffffff


	//   ....[135]....
        /*02b4*/ 	.word	0xffffffff


	//   ....[136]....
        /*02b8*/ 	.word	0xffffffff


	//   ....[137]....
        /*02bc*/ 	.word	0xffffffff


	//   ....[138]....
        /*02c0*/ 	.word	0xffffffff


	//   ....[139]....
        /*02c4*/ 	.word	0xffffffff


	//   ....[140]....
        /*02c8*/ 	.word	0xffffffff


	//   ....[141]....
        /*02cc*/ 	.word	0xffffffff


	//   ....[142]....
        /*02d0*/ 	.word	0xffffffff


	//   ....[143]....
        /*02d4*/ 	.word	0xffffffff


	//   ....[144]....
        /*02d8*/ 	.word	0xffffffff


	//   ....[145]....
        /*02dc*/ 	.word	0xffffffff


	//   ....[146]....
        /*02e0*/ 	.word	0xffffffff


	//   ....[147]....
        /*02e4*/ 	.word	0xffffffff


	//   ....[148]....
        /*02e8*/ 	.word	0xffffffff


	//   ....[149]....
        /*02ec*/ 	.word	0xffffffff


	//   ....[150]....
        /*02f0*/ 	.word	0xffffffff


	//   ....[151]....
        /*02f4*/ 	.word	0xffffffff


	//   ....[152]....
        /*02f8*/ 	.word	0xffffffff


	//   ....[153]....
        /*02fc*/ 	.word	0xffffffff


	//   ....[154]....
        /*0300*/ 	.word	0xffffffff


	//   ....[155]....
        /*0304*/ 	.word	0xffffffff


	//   ....[156]....
        /*0308*/ 	.word	0xffffffff


	//   ....[157]....
        /*030c*/ 	.word	0xffffffff


	//   ....[158]....
        /*0310*/ 	.word	0xffffffff


	//   ....[159]....
        /*0314*/ 	.word	0xffffffff


	//   ....[160]....
        /*0318*/ 	.word	0xffffffff


	//   ....[161]....
        /*031c*/ 	.word	0xffffffff


	//   ....[162]....
        /*0320*/ 	.word	0xffffffff


	//   ....[163]....
        /*0324*/ 	.word	0xffffffff


	//   ....[164]....
        /*0328*/ 	.word	0xffffffff


	//   ....[165]....
        /*032c*/ 	.word	0xffffffff


	//   ....[166]....
        /*0330*/ 	.word	0xffffffff


	//   ....[167]....
        /*0334*/ 	.word	0xffffffff


	//   ....[168]....
        /*0338*/ 	.word	0xffffffff


	//   ....[169]....
        /*033c*/ 	.word	0xffffffff


	//   ....[170]....
        /*0340*/ 	.word	0xffffffff


	//   ....[171]....
        /*0344*/ 	.word	0xffffffff


	//   ....[172]....
        /*0348*/ 	.word	0xffffffff


	//   ....[173]....
        /*034c*/ 	.word	0xffffffff


	//   ....[174]....
        /*0350*/ 	.word	0xffffffff


	//   ....[175]....
        /*0354*/ 	.word	0xffffffff


	//   ....[176]....
        /*0358*/ 	.word	0xffffffff


	//   ....[177]....
        /*035c*/ 	.word	0xffffffff


	//   ....[178]....
        /*0360*/ 	.word	0xffffffff


	//   ....[179]....
        /*0364*/ 	.word	0xffffffff


	//   ....[180]....
        /*0368*/ 	.word	0xffffffff


	//   ....[181]....
        /*036c*/ 	.word	0xffffffff


	//   ....[182]....
        /*0370*/ 	.word	0xffffffff


	//   ....[183]....
        /*0374*/ 	.word	0xffffffff


	//   ....[184]....
        /*0378*/ 	.word	0xffffffff


	//   ....[185]....
        /*037c*/ 	.word	0xffffffff


	//   ....[186]....
        /*0380*/ 	.word	0xffffffff


	//   ....[187]....
        /*0384*/ 	.word	0xffffffff


	//   ....[188]....
        /*0388*/ 	.word	0xffffffff


	//   ....[189]....
        /*038c*/ 	.word	0xffffffff


	//   ....[190]....
        /*0390*/ 	.word	0xffffffff


	//   ....[191]....
        /*0394*/ 	.word	0xffffffff


	//   ....[192]....
        /*0398*/ 	.word	0xffffffff


	//   ....[193]....
        /*039c*/ 	.word	0xffffffff


	//   ....[194]....
        /*03a0*/ 	.word	0xffffffff


	//   ....[195]....
        /*03a4*/ 	.word	0xffffffff


	//   ....[196]....
        /*03a8*/ 	.word	0xffffffff


	//   ....[197]....
        /*03ac*/ 	.word	0xffffffff


	//   ....[198]....
        /*03b0*/ 	.word	0xffffffff


	//   ....[199]....
        /*03b4*/ 	.word	0xffffffff


	//   ....[200]....
        /*03b8*/ 	.word	0xffffffff


	//   ....[201]....
        /*03bc*/ 	.word	0xffffffff


	//   ....[202]....
        /*03c0*/ 	.word	0xffffffff


	//   ....[203]....
        /*03c4*/ 	.word	0xffffffff


	//   ....[204]....
        /*03c8*/ 	.word	0xffffffff


	//   ....[205]....
        /*03cc*/ 	.word	0xffffffff


	//   ....[206]....
        /*03d0*/ 	.word	0xffffffff


	//   ....[207]....
        /*03d4*/ 	.word	0xffffffff


	//   ....[208]....
        /*03d8*/ 	.word	0xffffffff


	//   ....[209]....
        /*03dc*/ 	.word	0xffffffff


	//   ....[210]....
        /*03e0*/ 	.word	0xffffffff


	//   ....[211]....
        /*03e4*/ 	.word	0xffffffff


	//   ....[212]....
        /*03e8*/ 	.word	0xffffffff


	//   ....[213]....
        /*03ec*/ 	.word	0xffffffff


	//   ....[214]....
        /*03f0*/ 	.word	0xffffffff


	//   ....[215]....
        /*03f4*/ 	.word	0xffffffff


	//   ....[216]....
        /*03f8*/ 	.word	0xffffffff


	//   ....[217]....
        /*03fc*/ 	.word	0xffffffff


	//   ....[218]....
        /*0400*/ 	.word	0xffffffff


	//   ....[219]....
        /*0404*/ 	.word	0xffffffff


	//   ....[220]....
        /*0408*/ 	.word	0xffffffff


	//   ....[221]....
        /*040c*/ 	.word	0xffffffff


	//   ....[222]....
        /*0410*/ 	.word	0xffffffff


	//   ....[223]....
        /*0414*/ 	.word	0xffffffff


	//   ....[224]....
        /*0418*/ 	.word	0xffffffff


	//   ....[225]....
        /*041c*/ 	.word	0xffffffff


	//   ....[226]....
        /*0420*/ 	.word	0xffffffff


	//   ....[227]....
        /*0424*/ 	.word	0xffffffff


	//   ....[228]....
        /*0428*/ 	.word	0xffffffff


	//   ....[229]....
        /*042c*/ 	.word	0xffffffff


	//   ....[230]....
        /*0430*/ 	.word	0xffffffff


	//   ....[231]....
        /*0434*/ 	.word	0xffffffff


	//   ....[232]....
        /*0438*/ 	.word	0xffffffff


	//   ....[233]....
        /*043c*/ 	.word	0xffffffff


	//   ....[234]....
        /*0440*/ 	.word	0xffffffff


	//   ....[235]....
        /*0444*/ 	.word	0xffffffff


	//   ....[236]....
        /*0448*/ 	.word	0xffffffff


	//   ....[237]....
        /*044c*/ 	.word	0xffffffff


	//   ....[238]....
        /*0450*/ 	.word	0xffffffff


	//   ....[239]....
        /*0454*/ 	.word	0xffffffff


	//   ....[240]....
        /*0458*/ 	.word	0xffffffff


	//   ....[241]....
        /*045c*/ 	.word	0xffffffff


	//   ....[242]....
        /*0460*/ 	.word	0xffffffff


	//   ....[243]....
        /*0464*/ 	.word	0xffffffff


	//   ....[244]....
        /*0468*/ 	.word	0xffffffff


	//   ....[245]....
        /*046c*/ 	.word	0xffffffff


	//   ....[246]....
        /*0470*/ 	.word	0xffffffff


	//   ....[247]....
        /*0474*/ 	.word	0xffffffff


	//   ....[248]....
        /*0478*/ 	.word	0xffffffff


	//   ....[249]....
        /*047c*/ 	.word	0xffffffff


	//   ....[250]....
        /*0480*/ 	.word	0xffffffff


	//   ....[251]....
        /*0484*/ 	.word	0xffffffff


	//   ....[252]....
        /*0488*/ 	.word	0xffffffff


	//   ....[253]....
        /*048c*/ 	.word	0xffffffff


	//   ....[254]....
        /*0490*/ 	.word	0xffffffff


	//   ....[255]....
        /*0494*/ 	.word	0xffffffff


	//   ....[0]....
        /*0498*/ 	.word	0xffffffff


	//   ....[1]....
        /*049c*/ 	.word	0xffffffff


	//   ....[2]....
        /*04a0*/ 	.word	0xffffffff


	//   ....[3]....
        /*04a4*/ 	.word	0xffffffff


	//   ....[4]....
        /*04a8*/ 	.word	0xffffffff


	//   ....[5]....
        /*04ac*/ 	.word	0xffffffff


	//   ....[6]....
        /*04b0*/ 	.word	0xffffffff


	//   ....[7]....
        /*04b4*/ 	.word	0xffffffff


	//   ....[8]....
        /*04b8*/ 	.word	0xffffffff


	//   ....[9]....
        /*04bc*/ 	.word	0xffffffff


	//   ....[10]....
        /*04c0*/ 	.word	0xffffffff


	//   ....[11]....
        /*04c4*/ 	.word	0xffffffff


	//   ....[12]....
        /*04c8*/ 	.word	0xffffffff


	//   ....[13]....
        /*04cc*/ 	.word	0xffffffff


	//   ....[14]....
        /*04d0*/ 	.word	0xffffffff


	//   ....[15]....
        /*04d4*/ 	.word	0xffffffff


	//   ....[16]....
        /*04d8*/ 	.word	0xffffffff


	//   ....[17]....
        /*04dc*/ 	.word	0xffffffff


	//   ....[18]....
        /*04e0*/ 	.word	0xffffffff


	//   ....[19]....
        /*04e4*/ 	.word	0xffffffff


	//   ....[20]....
        /*04e8*/ 	.word	0xffffffff


	//   ....[21]....
        /*04ec*/ 	.word	0xffffffff


	//   ....[22]....
        /*04f0*/ 	.word	0xffffffff


	//   ....[23]....
        /*04f4*/ 	.word	0xffffffff


	//   ....[24]....
        /*04f8*/ 	.word	0xffffffff


	//   ....[25]....
        /*04fc*/ 	.word	0xffffffff


	//   ....[26]....
        /*0500*/ 	.word	0xffffffff


	//   ....[27]....
        /*0504*/ 	.word	0xffffffff


	//   ....[28]....
        /*0508*/ 	.word	0xffffffff


	//   ....[29]....
        /*050c*/ 	.word	0xffffffff


	//   ....[30]....
        /*0510*/ 	.word	0xffffffff


	//   ....[31]....
        /*0514*/ 	.word	0xffffffff


	//   ....[32]....
        /*0518*/ 	.word	0xffffffff


	//   ....[33]....
        /*051c*/ 	.word	0xffffffff


	//   ....[34]....
        /*0520*/ 	.word	0xffffffff


	//   ....[35]....
        /*0524*/ 	.word	0xffffffff


	//   ....[36]....
        /*0528*/ 	.word	0xffffffff


	//   ....[37]....
        /*052c*/ 	.word	0xffffffff


	//   ....[38]....
        /*0530*/ 	.word	0xffffffff


	//   ....[39]....
        /*0534*/ 	.word	0xffffffff


	//   ....[40]....
        /*0538*/ 	.word	0xffffffff


	//   ....[41]....
        /*053c*/ 	.word	0xffffffff


	//   ....[42]....
        /*0540*/ 	.word	0xffffffff


	//   ....[43]....
        /*0544*/ 	.word	0xffffffff


	//   ....[44]....
        /*0548*/ 	.word	0xffffffff


	//   ....[45]....
        /*054c*/ 	.word	0xffffffff


	//   ....[46]....
        /*0550*/ 	.word	0xffffffff


	//   ....[47]....
        /*0554*/ 	.word	0xffffffff


	//   ....[48]....
        /*0558*/ 	.word	0xffffffff


	//   ....[49]....
        /*055c*/ 	.word	0xffffffff


	//   ....[50]....
        /*0560*/ 	.word	0xffffffff


	//   ....[51]....
        /*0564*/ 	.word	0xffffffff


	//   ....[52]....
        /*0568*/ 	.word	0xffffffff


	//   ....[53]....
        /*056c*/ 	.word	0xffffffff


	//   ....[54]....
        /*0570*/ 	.word	0xffffffff


	//   ....[55]....
        /*0574*/ 	.word	0xffffffff


	//   ....[56]....
        /*0578*/ 	.word	0xffffffff


	//   ....[57]....
        /*057c*/ 	.word	0xffffffff


	//   ....[58]....
        /*0580*/ 	.word	0xffffffff


	//   ....[59]....
        /*0584*/ 	.word	0xffffffff


	//   ....[60]....
        /*0588*/ 	.word	0xffffffff


	//   ....[61]....
        /*058c*/ 	.word	0xffffffff


	//   ....[62]....
        /*0590*/ 	.word	0xffffffff


	//   ....[63]....
        /*0594*/ 	.word	0xffffffff


	//   ....[64]....
        /*0598*/ 	.word	0xffffffff


	//   ....[65]....
        /*059c*/ 	.word	0xffffffff


	//   ....[66]....
        /*05a0*/ 	.word	0xffffffff


	//   ....[67]....
        /*05a4*/ 	.word	0xffffffff


	//   ....[68]....
        /*05a8*/ 	.word	0xffffffff


	//   ....[69]....
        /*05ac*/ 	.word	0xffffffff


	//   ....[70]....
        /*05b0*/ 	.word	0xffffffff


	//   ....[71]....
        /*05b4*/ 	.word	0xffffffff


	//   ....[72]....
        /*05b8*/ 	.word	0xffffffff


	//   ....[73]....
        /*05bc*/ 	.word	0xffffffff


	//   ....[74]....
        /*05c0*/ 	.word	0xffffffff


	//   ....[75]....
        /*05c4*/ 	.word	0xffffffff


	//   ....[76]....
        /*05c8*/ 	.word	0xffffffff


	//   ....[77]....
        /*05cc*/ 	.word	0xffffffff


	//   ....[78]....
        /*05d0*/ 	.word	0xffffffff


	//   ....[79]....
        /*05d4*/ 	.word	0xffffffff


	//   ....[80]....
        /*05d8*/ 	.word	0xffffffff


	//   ....[81]....
        /*05dc*/ 	.word	0xffffffff


	//   ....[82]....
        /*05e0*/ 	.word	0xffffffff


	//   ....[83]....
        /*05e4*/ 	.word	0xffffffff


	//   ....[84]....
        /*05e8*/ 	.word	0xffffffff


	//   ....[85]....
        /*05ec*/ 	.word	0xffffffff


	//   ....[86]....
        /*05f0*/ 	.word	0xffffffff


	//   ....[87]....
        /*05f4*/ 	.word	0xffffffff


	//   ....[88]....
        /*05f8*/ 	.word	0xffffffff


	//   ....[89]....
        /*05fc*/ 	.word	0xffffffff


	//   ....[90]....
        /*0600*/ 	.word	0xffffffff


	//   ....[91]....
        /*0604*/ 	.word	0xffffffff


	//   ....[92]....
        /*0608*/ 	.word	0xffffffff


	//   ....[93]....
        /*060c*/ 	.word	0xffffffff


	//   ....[94]....
        /*0610*/ 	.word	0xffffffff


	//   ....[95]....
        /*0614*/ 	.word	0xffffffff


	//   ....[96]....
        /*0618*/ 	.word	0xffffffff


	//   ....[97]....
        /*061c*/ 	.word	0xffffffff


	//   ....[98]....
        /*0620*/ 	.word	0xffffffff


	//   ....[99]....
        /*0624*/ 	.word	0xffffffff


	//   ....[100]....
        /*0628*/ 	.word	0xffffffff


	//   ....[101]....
        /*062c*/ 	.word	0xffffffff


	//   ....[102]....
        /*0630*/ 	.word	0xffffffff


	//   ....[103]....
        /*0634*/ 	.word	0xffffffff


	//   ....[104]....
        /*0638*/ 	.word	0xffffffff


	//   ....[105]....
        /*063c*/ 	.word	0xffffffff


	//   ....[106]....
        /*0640*/ 	.word	0xffffffff


	//   ....[107]....
        /*0644*/ 	.word	0xffffffff


	//   ....[108]....
        /*0648*/ 	.word	0xffffffff


	//   ....[109]....
        /*064c*/ 	.word	0xffffffff


	//   ....[110]....
        /*0650*/ 	.word	0xffffffff


	//   ....[111]....
        /*0654*/ 	.word	0xffffffff


	//   ....[112]....
        /*0658*/ 	.word	0xffffffff


	//   ....[113]....
        /*065c*/ 	.word	0xffffffff


	//   ....[114]....
        /*0660*/ 	.word	0xffffffff


	//   ....[115]....
        /*0664*/ 	.word	0xffffffff


	//   ....[116]....
        /*0668*/ 	.word	0xffffffff


	//   ....[117]....
        /*066c*/ 	.word	0xffffffff


	//   ....[118]....
        /*0670*/ 	.word	0xffffffff


	//   ....[119]....
        /*0674*/ 	.word	0xffffffff


	//   ....[120]....
        /*0678*/ 	.word	0xffffffff


	//   ....[121]....
        /*067c*/ 	.word	0xffffffff


	//   ....[122]....
        /*0680*/ 	.word	0xffffffff


	//   ....[123]....
        /*0684*/ 	.word	0xffffffff


	//   ....[124]....
        /*0688*/ 	.word	0xffffffff


	//   ....[125]....
        /*068c*/ 	.word	0xffffffff


	//   ....[126]....
        /*0690*/ 	.word	0xffffffff


	//   ....[127]....
        /*0694*/ 	.word	0xffffffff


	//   ....[128]....
        /*0698*/ 	.word	0xffffffff


	//   ....[129]....
        /*069c*/ 	.word	0xffffffff


	//   ....[130]....
        /*06a0*/ 	.word	0xffffffff


	//   ....[131]....
        /*06a4*/ 	.word	0xffffffff


	//   ....[132]....
        /*06a8*/ 	.word	0xffffffff


	//   ....[133]....
        /*06ac*/ 	.word	0xffffffff


	//   ....[134]....
        /*06b0*/ 	.word	0xffffffff


	//   ....[135]....
        /*06b4*/ 	.word	0xffffffff


	//   ....[136]....
        /*06b8*/ 	.word	0xffffffff


	//   ....[137]....
        /*06bc*/ 	.word	0xffffffff


	//   ....[138]....
        /*06c0*/ 	.word	0xffffffff


	//   ....[139]....
        /*06c4*/ 	.word	0xffffffff


	//   ....[140]....
        /*06c8*/ 	.word	0xffffffff


	//   ....[141]....
        /*06cc*/ 	.word	0xffffffff


	//   ....[142]....
        /*06d0*/ 	.word	0xffffffff


	//   ....[143]....
        /*06d4*/ 	.word	0xffffffff


	//   ....[144]....
        /*06d8*/ 	.word	0xffffffff


	//   ....[145]....
        /*06dc*/ 	.word	0xffffffff


	//   ....[146]....
        /*06e0*/ 	.word	0xffffffff


	//   ....[147]....
        /*06e4*/ 	.word	0xffffffff


	//   ....[148]....
        /*06e8*/ 	.word	0xffffffff


	//   ....[149]....
        /*06ec*/ 	.word	0xffffffff


	//   ....[150]....
        /*06f0*/ 	.word	0xffffffff


	//   ....[151]....
        /*06f4*/ 	.word	0xffffffff


	//   ....[152]....
        /*06f8*/ 	.word	0xffffffff


	//   ....[153]....
        /*06fc*/ 	.word	0xffffffff


	//   ....[154]....
        /*0700*/ 	.word	0xffffffff


	//   ....[155]....
        /*0704*/ 	.word	0xffffffff


	//   ....[156]....
        /*0708*/ 	.word	0xffffffff


	//   ....[157]....
        /*070c*/ 	.word	0xffffffff


	//   ....[158]....
        /*0710*/ 	.word	0xffffffff


	//   ....[159]....
        /*0714*/ 	.word	0xffffffff


	//   ....[160]....
        /*0718*/ 	.word	0xffffffff


	//   ....[161]....
        /*071c*/ 	.word	0xffffffff


	//   ....[162]....
        /*0720*/ 	.word	0xffffffff


	//   ....[163]....
        /*0724*/ 	.word	0xffffffff


	//   ....[164]....
        /*0728*/ 	.word	0xffffffff


	//   ....[165]....
        /*072c*/ 	.word	0xffffffff


	//   ....[166]....
        /*0730*/ 	.word	0xffffffff


	//   ....[167]....
        /*0734*/ 	.word	0xffffffff


	//   ....[168]....
        /*0738*/ 	.word	0xffffffff


	//   ....[169]....
        /*073c*/ 	.word	0xffffffff


	//   ....[170]....
        /*0740*/ 	.word	0xffffffff


	//   ....[171]....
        /*0744*/ 	.word	0xffffffff


	//   ....[172]....
        /*0748*/ 	.word	0xffffffff


	//   ....[173]....
        /*074c*/ 	.word	0xffffffff


	//   ....[174]....
        /*0750*/ 	.word	0xffffffff


	//   ....[175]....
        /*0754*/ 	.word	0xffffffff


	//   ....[176]....
        /*0758*/ 	.word	0xffffffff


	//   ....[177]....
        /*075c*/ 	.word	0xffffffff


	//   ....[178]....
        /*0760*/ 	.word	0xffffffff


	//   ....[179]....
        /*0764*/ 	.word	0xffffffff


	//   ....[180]....
        /*0768*/ 	.word	0xffffffff


	//   ....[181]....
        /*076c*/ 	.word	0xffffffff


	//   ....[182]....
        /*0770*/ 	.word	0xffffffff


	//   ....[183]....
        /*0774*/ 	.word	0xffffffff


	//   ....[184]....
        /*0778*/ 	.word	0xffffffff


	//   ....[185]....
        /*077c*/ 	.word	0xffffffff


	//   ....[186]....
        /*0780*/ 	.word	0xffffffff


	//   ....[187]....
        /*0784*/ 	.word	0xffffffff


	//   ....[188]....
        /*0788*/ 	.word	0xffffffff


	//   ....[189]....
        /*078c*/ 	.word	0xffffffff


	//   ....[190]....
        /*0790*/ 	.word	0xffffffff


	//   ....[191]....
        /*0794*/ 	.word	0xffffffff


	//   ....[192]....
        /*0798*/ 	.word	0xffffffff


	//   ....[193]....
        /*079c*/ 	.word	0xffffffff


	//   ....[194]....
        /*07a0*/ 	.word	0xffffffff


	//   ....[195]....
        /*07a4*/ 	.word	0xffffffff


	//   ....[196]....
        /*07a8*/ 	.word	0xffffffff


	//   ....[197]....
        /*07ac*/ 	.word	0xffffffff


	//   ....[198]....
        /*07b0*/ 	.word	0xffffffff


	//   ....[199]....
        /*07b4*/ 	.word	0xffffffff


	//   ....[200]....
        /*07b8*/ 	.word	0xffffffff


	//   ....[201]....
        /*07bc*/ 	.word	0xffffffff


	//   ....[202]....
        /*07c0*/ 	.word	0xffffffff


	//   ....[203]....
        /*07c4*/ 	.word	0xffffffff


	//   ....[204]....
        /*07c8*/ 	.word	0xffffffff


	//   ....[205]....
        /*07cc*/ 	.word	0xffffffff


	//   ....[206]....
        /*07d0*/ 	.word	0xffffffff


	//   ....[207]....
        /*07d4*/ 	.word	0xffffffff


	//   ....[208]....
        /*07d8*/ 	.word	0xffffffff


	//   ....[209]....
        /*07dc*/ 	.word	0xffffffff


	//   ....[210]....
        /*07e0*/ 	.word	0xffffffff


	//   ....[211]....
        /*07e4*/ 	.word	0xffffffff


	//   ....[212]....
        /*07e8*/ 	.word	0xffffffff


	//   ....[213]....
        /*07ec*/ 	.word	0xffffffff


	//   ....[214]....
        /*07f0*/ 	.word	0xffffffff


	//   ....[215]....
        /*07f4*/ 	.word	0xffffffff


	//   ....[216]....
        /*07f8*/ 	.word	0xffffffff


	//   ....[217]....
        /*07fc*/ 	.word	0xffffffff


	//   ....[218]....
        /*0800*/ 	.word	0xffffffff


	//   ....[219]....
        /*0804*/ 	.word	0xffffffff


	//   ....[220]....
        /*0808*/ 	.word	0xffffffff


	//   ....[221]....
        /*080c*/ 	.word	0xffffffff


	//   ....[222]....
        /*0810*/ 	.word	0xffffffff


	//   ....[223]....
        /*0814*/ 	.word	0xffffffff


	//   ....[224]....
        /*0818*/ 	.word	0xffffffff


	//   ....[225]....
        /*081c*/ 	.word	0xffffffff


	//   ....[226]....
        /*0820*/ 	.word	0xffffffff


	//   ....[227]....
        /*0824*/ 	.word	0xffffffff


	//   ....[228]....
        /*0828*/ 	.word	0xffffffff


	//   ....[229]....
        /*082c*/ 	.word	0xffffffff


	//   ....[230]....
        /*0830*/ 	.word	0xffffffff


	//   ....[231]....
        /*0834*/ 	.word	0xffffffff


	//   ....[232]....
        /*0838*/ 	.word	0xffffffff


	//   ....[233]....
        /*083c*/ 	.word	0xffffffff


	//   ....[234]....
        /*0840*/ 	.word	0xffffffff


	//   ....[235]....
        /*0844*/ 	.word	0xffffffff


	//   ....[236]....
        /*0848*/ 	.word	0xffffffff


	//   ....[237]....
        /*084c*/ 	.word	0xffffffff


	//   ....[238]....
        /*0850*/ 	.word	0xffffffff


	//   ....[239]....
        /*0854*/ 	.word	0x0500005b


	//   ....[240]....
        /*0858*/ 	.word	0x0500005b


	//   ....[241]....
        /*085c*/ 	.word	0x0500005b


	//   ....[242]....
        /*0860*/ 	.word	0x0500005b


	//   ....[243]....
        /*0864*/ 	.word	0x0500005b


	//   ....[244]....
        /*0868*/ 	.word	0x0500005b


	//   ....[245]....
        /*086c*/ 	.word	0x0500005b


	//   ....[246]....
        /*0870*/ 	.word	0x0500005b


	//   ....[247]....
        /*0874*/ 	.word	0x0500005b


	//   ....[248]....
        /*0878*/ 	.word	0x0500005b


	//   ....[249]....
        /*087c*/ 	.word	0x0500005b


	//   ....[250]....
        /*0880*/ 	.word	0x0500005b


	//   ....[251]....
        /*0884*/ 	.word	0x0500005b


	//   ....[252]....
        /*0888*/ 	.word	0x0500005b


	//   ....[253]....
        /*088c*/ 	.word	0x0500005b


	//   ....[254]....
        /*0890*/ 	.word	0x0500005b


	//   ....[255]....
        /*0894*/ 	.word	0x0500005b


	//   ....[0]....
        /*0898*/ 	.word	0x0500005b


	//   ....[1]....
        /*089c*/ 	.word	0x0500005b


	//   ....[2]....
        /*08a0*/ 	.word	0x0500005b


	//   ....[3]....
        /*08a4*/ 	.word	0x0500005b


	//   ....[4]....
        /*08a8*/ 	.word	0x0500005b


	//   ....[5]....
        /*08ac*/ 	.word	0x0500005b


	//   ....[6]....
        /*08b0*/ 	.word	0x0500005b


	//   ....[7]....
        /*08b4*/ 	.word	0x0500005b


	//   ....[8]....
        /*08b8*/ 	.word	0x0500005b


	//   ....[9]....
        /*08bc*/ 	.word	0x0500005b


	//   ....[10]....
        /*08c0*/ 	.word	0x0500005b


	//   ....[11]....
        /*08c4*/ 	.word	0x0500005b


	//   ....[12]....
        /*08c8*/ 	.word	0x0500005b


	//   ....[13]....
        /*08cc*/ 	.word	0x0500005b


	//   ....[14]....
        /*08d0*/ 	.word	0x0500005b


	//   ....[15]....
        /*08d4*/ 	.word	0x0500005b


	//   ....[16]....
        /*08d8*/ 	.word	0x0500005b


	//   ....[17]....
        /*08dc*/ 	.word	0x0500005b


	//   ....[18]....
        /*08e0*/ 	.word	0x0500005b


	//   ....[19]....
        /*08e4*/ 	.word	0x0500005b


	//   ....[20]....
        /*08e8*/ 	.word	0x0500005b


	//   ....[21]....
        /*08ec*/ 	.word	0x0500005b


	//   ....[22]....
        /*08f0*/ 	.word	0x0500005b


	//   ....[23]....
        /*08f4*/ 	.word	0x0500005b


	//   ....[24]....
        /*08f8*/ 	.word	0x0500005b


	//   ....[25]....
        /*08fc*/ 	.word	0x0500005b


	//   ....[26]....
        /*0900*/ 	.word	0x0500005b


	//   ....[27]....
        /*0904*/ 	.word	0x0500005b


	//   ....[28]....
        /*0908*/ 	.word	0x0500005b


	//   ....[29]....
        /*090c*/ 	.word	0x0500005b


	//   ....[30]....
        /*0910*/ 	.word	0x0500005b


	//   ....[31]....
        /*0914*/ 	.word	0x0500005b


	//   ....[32]....
        /*0918*/ 	.word	0x0500005b


	//   ....[33]....
        /*091c*/ 	.word	0x0500005b


	//   ....[34]....
        /*0920*/ 	.word	0x0500005b


	//   ....[35]....
        /*0924*/ 	.word	0x0500005b


	//   ....[36]....
        /*0928*/ 	.word	0x0500005b


	//   ....[37]....
        /*092c*/ 	.word	0x0500005b


	//   ....[38]....
        /*0930*/ 	.word	0x0500005b


	//   ....[39]....
        /*0934*/ 	.word	0x0500005b


	//   ....[40]....
        /*0938*/ 	.word	0x0500005b


	//   ....[41]....
        /*093c*/ 	.word	0x0500005b


	//   ....[42]....
        /*0940*/ 	.word	0x0500005b


	//   ....[43]....
        /*0944*/ 	.word	0x0500005b


	//   ....[44]....
        /*0948*/ 	.word	0x0500005b


	//   ....[45]....
        /*094c*/ 	.word	0x0500005b


	//   ....[46]....
        /*0950*/ 	.word	0x0500005b


	//   ....[47]....
        /*0954*/ 	.word	0x0500005b


	//   ....[48]....
        /*0958*/ 	.word	0x0500005b


	//   ....[49]....
        /*095c*/ 	.word	0x0500005b


	//   ....[50]....
        /*0960*/ 	.word	0x0500005b


	//   ....[51]....
        /*0964*/ 	.word	0x0500005b


	//   ....[52]....
        /*0968*/ 	.word	0x0500005b


	//   ....[53]....
        /*096c*/ 	.word	0x0500005b


	//   ....[54]....
        /*0970*/ 	.word	0x0500005b


	//   ....[55]....
        /*0974*/ 	.word	0x0500005b


	//   ....[56]....
        /*0978*/ 	.word	0x0500005b


	//   ....[57]....
        /*097c*/ 	.word	0x0500005b


	//   ....[58]....
        /*0980*/ 	.word	0x0500005b


	//   ....[59]....
        /*0984*/ 	.word	0x0500005b


	//   ....[60]....
        /*0988*/ 	.word	0x0500005b


	//   ....[61]....
        /*098c*/ 	.word	0x0500005b


	//   ....[62]....
        /*0990*/ 	.word	0x0500005b


	//   ....[63]....
        /*0994*/ 	.word	0x0500005b


	//   ....[64]....
        /*0998*/ 	.word	0x0500005b


	//   ....[65]....
        /*099c*/ 	.word	0x0500005b


	//   ....[66]....
        /*09a0*/ 	.word	0x0500005b


	//   ....[67]....
        /*09a4*/ 	.word	0x0500005b


	//   ....[68]....
        /*09a8*/ 	.word	0x0500005b


	//   ....[69]....
        /*09ac*/ 	.word	0x0500005b


	//   ....[70]....
        /*09b0*/ 	.word	0x0500005b


	//   ....[71]....
        /*09b4*/ 	.word	0x0500005b


	//   ....[72]....
        /*09b8*/ 	.word	0x0500005b


	//   ....[73]....
        /*09bc*/ 	.word	0x0500005b


	//   ....[74]....
        /*09c0*/ 	.word	0x0500005b


	//   ....[75]....
        /*09c4*/ 	.word	0x0500005b


	//   ....[76]....
        /*09c8*/ 	.word	0x0500005b


	//   ....[77]....
        /*09cc*/ 	.word	0x0500005b


	//   ....[78]....
        /*09d0*/ 	.word	0x0500005b


	//   ....[79]....
        /*09d4*/ 	.word	0x0500005b


	//   ....[80]....
        /*09d8*/ 	.word	0x0500005b


	//   ....[81]....
        /*09dc*/ 	.word	0x0500005b


	//   ....[82]....
        /*09e0*/ 	.word	0x0500005b


	//   ....[83]....
        /*09e4*/ 	.word	0x0500005b


	//   ....[84]....
        /*09e8*/ 	.word	0x0500005b


	//   ....[85]....
        /*09ec*/ 	.word	0x0500005b


	//   ....[86]....
        /*09f0*/ 	.word	0x0500005b


	//   ....[87]....
        /*09f4*/ 	.word	0x0500005b


	//   ....[88]....
        /*09f8*/ 	.word	0x0500005b


	//   ....[89]....
        /*09fc*/ 	.word	0x0500005b


	//   ....[90]....
        /*0a00*/ 	.word	0x0500005b


	//   ....[91]....
        /*0a04*/ 	.word	0x0500005b


	//   ....[92]....
        /*0a08*/ 	.word	0x0500005b


	//   ....[93]....
        /*0a0c*/ 	.word	0x0500005b


	//   ....[94]....
        /*0a10*/ 	.word	0x0500005b


	//   ....[95]....
        /*0a14*/ 	.word	0x0500005b


	//   ....[96]....
        /*0a18*/ 	.word	0x0500005b


	//   ....[97]....
        /*0a1c*/ 	.word	0x0500005b


	//   ....[98]....
        /*0a20*/ 	.word	0x0500005b


	//   ....[99]....
        /*0a24*/ 	.word	0x0500005b


	//   ....[100]....
        /*0a28*/ 	.word	0x0500005b


	//   ....[101]....
        /*0a2c*/ 	.word	0x0500005b


	//   ....[102]....
        /*0a30*/ 	.word	0x0500005b


	//   ....[103]....
        /*0a34*/ 	.word	0x0500005b


	//   ....[104]....
        /*0a38*/ 	.word	0x0500005b


	//   ....[105]....
        /*0a3c*/ 	.word	0x0500005b


	//   ....[106]....
        /*0a40*/ 	.word	0x0500005b


	//   ....[107]....
        /*0a44*/ 	.word	0x0500005b


	//   ....[108]....
        /*0a48*/ 	.word	0x0500005b


	//   ....[109]....
        /*0a4c*/ 	.word	0x0500005b


	//   ....[110]....
        /*0a50*/ 	.word	0x0500005b


	//   ....[111]....
        /*0a54*/ 	.word	0x0500005b


	//   ....[112]....
        /*0a58*/ 	.word	0x0500005b


	//   ....[113]....
        /*0a5c*/ 	.word	0x0500005b


	//   ....[114]....
        /*0a60*/ 	.word	0x0500005b


	//   ....[115]....
        /*0a64*/ 	.word	0x0500005b


	//   ....[116]....
        /*0a68*/ 	.word	0x0500005b


	//   ....[117]....
        /*0a6c*/ 	.word	0x0500005b


	//   ....[118]....
        /*0a70*/ 	.word	0x0500005b


	//   ....[119]....
        /*0a74*/ 	.word	0x0500005b


	//   ....[120]....
        /*0a78*/ 	.word	0x0500005b


	//   ....[121]....
        /*0a7c*/ 	.word	0x0500005b


	//   ....[122]....
        /*0a80*/ 	.word	0x0500005b


	//   ....[123]....
        /*0a84*/ 	.word	0x0500005b


	//   ....[124]....
        /*0a88*/ 	.word	0x0500005b


	//   ....[125]....
        /*0a8c*/ 	.word	0x0500005b


	//   ....[126]....
        /*0a90*/ 	.word	0x0500005b


	//   ....[127]....
        /*0a94*/ 	.word	0x0500005b


	//   ....[128]....
        /*0a98*/ 	.word	0x0500005b


	//   ....[129]....
        /*0a9c*/ 	.word	0x0500005b


	//   ....[130]....
        /*0aa0*/ 	.word	0x0500005b


	//   ....[131]....
        /*0aa4*/ 	.word	0x0500005b


	//   ....[132]....
        /*0aa8*/ 	.word	0x0500005b


	//   ....[133]....
        /*0aac*/ 	.word	0x0500005b


	//   ....[134]....
        /*0ab0*/ 	.word	0x0500005b


	//   ....[135]....
        /*0ab4*/ 	.word	0x0500005b


	//   ....[136]....
        /*0ab8*/ 	.word	0x0500005b


	//   ....[137]....
        /*0abc*/ 	.word	0x0500005b


	//   ....[138]....
        /*0ac0*/ 	.word	0x0500005b


	//   ....[139]....
        /*0ac4*/ 	.word	0x0500005b


	//   ....[140]....
        /*0ac8*/ 	.word	0x0500005b


	//   ....[141]....
        /*0acc*/ 	.word	0x0500005b


	//   ....[142]....
        /*0ad0*/ 	.word	0x0500005b


	//   ....[143]....
        /*0ad4*/ 	.word	0x0500005b


	//   ....[144]....
        /*0ad8*/ 	.word	0x0500005b


	//   ....[145]....
        /*0adc*/ 	.word	0x0500005b


	//   ....[146]....
        /*0ae0*/ 	.word	0x0500005b


	//   ....[147]....
        /*0ae4*/ 	.word	0x0500005b


	//   ....[148]....
        /*0ae8*/ 	.word	0x0500005b


	//   ....[149]....
        /*0aec*/ 	.word	0x0500005b


	//   ....[150]....
        /*0af0*/ 	.word	0x0500005b


	//   ....[151]....
        /*0af4*/ 	.word	0x0500005b


	//   ....[152]....
        /*0af8*/ 	.word	0x0500005b


	//   ....[153]....
        /*0afc*/ 	.word	0x0500005b


	//   ....[154]....
        /*0b00*/ 	.word	0x0500005b


	//   ....[155]....
        /*0b04*/ 	.word	0x0500005b


	//   ....[156]....
        /*0b08*/ 	.word	0x0500005b


	//   ....[157]....
        /*0b0c*/ 	.word	0x0500005b


	//   ....[158]....
        /*0b10*/ 	.word	0x0500005b


	//   ....[159]....
        /*0b14*/ 	.word	0x0500005b


	//   ....[160]....
        /*0b18*/ 	.word	0x0500005b


	//   ....[161]....
        /*0b1c*/ 	.word	0x0500005b


	//   ....[162]....
        /*0b20*/ 	.word	0x0500005b


	//   ....[163]....
        /*0b24*/ 	.word	0x0500005b


	//   ....[164]....
        /*0b28*/ 	.word	0x0500005b


	//   ....[165]....
        /*0b2c*/ 	.word	0x0500005b


	//   ....[166]....
        /*0b30*/ 	.word	0x0500005b


	//   ....[167]....
        /*0b34*/ 	.word	0x0500005b


	//   ....[168]....
        /*0b38*/ 	.word	0x0500005b


	//   ....[169]....
        /*0b3c*/ 	.word	0x0500005b


	//   ....[170]....
        /*0b40*/ 	.word	0x0500005b


	//   ....[171]....
        /*0b44*/ 	.word	0x0500005b


	//   ....[172]....
        /*0b48*/ 	.word	0x0500005b


	//   ....[173]....
        /*0b4c*/ 	.word	0x0500005b


	//   ....[174]....
        /*0b50*/ 	.word	0x0500005b


	//   ....[175]....
        /*0b54*/ 	.word	0x0500005b


	//   ....[176]....
        /*0b58*/ 	.word	0x0500005b


	//   ....[177]....
        /*0b5c*/ 	.word	0x0500005b


	//   ....[178]....
        /*0b60*/ 	.word	0x0500005b


	//   ....[179]....
        /*0b64*/ 	.word	0x0500005b


	//   ....[180]....
        /*0b68*/ 	.word	0x0500005b


	//   ....[181]....
        /*0b6c*/ 	.word	0x0500005b


	//   ....[182]....
        /*0b70*/ 	.word	0x0500005b


	//   ....[183]....
        /*0b74*/ 	.word	0x0500005b


	//   ....[184]....
        /*0b78*/ 	.word	0x0500005b


	//   ....[185]....
        /*0b7c*/ 	.word	0x0500005b


	//   ....[186]....
        /*0b80*/ 	.word	0x0500005b


	//   ....[187]....
        /*0b84*/ 	.word	0x0500005b


	//   ....[188]....
        /*0b88*/ 	.word	0x0500005b


	//   ....[189]....
        /*0b8c*/ 	.word	0x0500005b


	//   ....[190]....
        /*0b90*/ 	.word	0x0500005b


	//   ....[191]....
        /*0b94*/ 	.word	0x0500005b


	//   ....[192]....
        /*0b98*/ 	.word	0x0500005b


	//   ....[193]....
        /*0b9c*/ 	.word	0x0500005b


	//   ....[194]....
        /*0ba0*/ 	.word	0x0500005b


	//   ....[195]....
        /*0ba4*/ 	.word	0x0500005b


	//   ....[196]....
        /*0ba8*/ 	.word	0x0500005b


	//   ....[197]....
        /*0bac*/ 	.word	0x0500005b


	//   ....[198]....
        /*0bb0*/ 	.word	0x0500005b


	//   ....[199]....
        /*0bb4*/ 	.word	0x0500005b


	//   ....[200]....
        /*0bb8*/ 	.word	0x0500005b


	//   ....[201]....
        /*0bbc*/ 	.word	0x0500005b


	//   ....[202]....
        /*0bc0*/ 	.word	0x0500005b


	//   ....[203]....
        /*0bc4*/ 	.word	0x0500005b


	//   ....[204]....
        /*0bc8*/ 	.word	0x0500005b


	//   ....[205]....
        /*0bcc*/ 	.word	0x0500005b


	//   ....[206]....
        /*0bd0*/ 	.word	0x0500005b


	//   ....[207]....
        /*0bd4*/ 	.word	0x0500005b


	//   ....[208]....
        /*0bd8*/ 	.word	0x0500005b


	//   ....[209]....
        /*0bdc*/ 	.word	0x0500005b


	//   ....[210]....
        /*0be0*/ 	.word	0x0500005b


	//   ....[211]....
        /*0be4*/ 	.word	0x0500005b


	//   ....[212]....
        /*0be8*/ 	.word	0x0500005b


	//   ....[213]....
        /*0bec*/ 	.word	0x0500005b


	//   ....[214]....
        /*0bf0*/ 	.word	0x0500005b


	//   ....[215]....
        /*0bf4*/ 	.word	0x0500005b


	//   ....[216]....
        /*0bf8*/ 	.word	0x0500005b


	//   ....[217]....
        /*0bfc*/ 	.word	0x0500005b


	//   ....[218]....
        /*0c00*/ 	.word	0x0500005b


	//   ....[219]....
        /*0c04*/ 	.word	0x0500005b


	//   ....[220]....
        /*0c08*/ 	.word	0x0500005b


	//   ....[221]....
        /*0c0c*/ 	.word	0x0500005b


	//   ....[222]....
        /*0c10*/ 	.word	0x0500005b


	//   ....[223]....
        /*0c14*/ 	.word	0x0500005b


	//   ....[224]....
        /*0c18*/ 	.word	0x0500005b


	//   ....[225]....
        /*0c1c*/ 	.word	0x0500005b


	//   ....[226]....
        /*0c20*/ 	.word	0x0500005b


	//   ....[227]....
        /*0c24*/ 	.word	0x0500005b


	//   ....[228]....
        /*0c28*/ 	.word	0x0500005b


	//   ....[229]....
        /*0c2c*/ 	.word	0x0500005b


	//   ....[230]....
        /*0c30*/ 	.word	0x0500005b


	//   ....[231]....
        /*0c34*/ 	.word	0x0500005b


	//   ....[232]....
        /*0c38*/ 	.word	0x0500005b


	//   ....[233]....
        /*0c3c*/ 	.word	0x0500005b


	//   ....[234]....
        /*0c40*/ 	.word	0x0500005b


	//   ....[235]....
        /*0c44*/ 	.word	0x0500005b


	//   ....[236]....
        /*0c48*/ 	.word	0x0500005b


	//   ....[237]....
        /*0c4c*/ 	.word	0x0500005b


	//   ....[238]....
        /*0c50*/ 	.word	0x0500005b


	//   ....[239]....
        /*0c54*/ 	.word	0x0500005b


	//   ....[240]....
        /*0c58*/ 	.word	0x0500005b


	//   ....[241]....
        /*0c5c*/ 	.word	0x0500005b


	//   ....[242]....
        /*0c60*/ 	.word	0x0500005b


	//   ....[243]....
        /*0c64*/ 	.word	0x0500005b


	//   ....[244]....
        /*0c68*/ 	.word	0x0500005b


	//   ....[245]....
        /*0c6c*/ 	.word	0x0500005b


	//   ....[246]....
        /*0c70*/ 	.word	0x0500005b


	//   ....[247]....
        /*0c74*/ 	.word	0x0500005b


	//   ....[248]....
        /*0c78*/ 	.word	0x0500005b


	//   ....[249]....
        /*0c7c*/ 	.word	0x0500005b


	//   ....[250]....
        /*0c80*/ 	.word	0x0500005b


	//   ....[251]....
        /*0c84*/ 	.word	0x0500005b


	//   ....[252]....
        /*0c88*/ 	.word	0x0500005b


	//   ....[253]....
        /*0c8c*/ 	.word	0x0500005b


	//   ....[254]....
        /*0c90*/ 	.word	0x0500005b


	//   ....[255]....
        /*0c94*/ 	.word	0x0500005b


	//   ....[0]....
        /*0c98*/ 	.word	0x0500005b


	//   ....[1]....
        /*0c9c*/ 	.word	0x0500005b


	//   ....[2]....
        /*0ca0*/ 	.word	0x0500005b


	//   ....[3]....
        /*0ca4*/ 	.word	0x0500005b


	//   ....[4]....
        /*0ca8*/ 	.word	0x0500005b


	//   ....[5]....
        /*0cac*/ 	.word	0x0500005b


	//   ....[6]....
        /*0cb0*/ 	.word	0x0500005b


	//   ....[7]....
        /*0cb4*/ 	.word	0x0500005b


	//   ....[8]....
        /*0cb8*/ 	.word	0x0500005b


	//   ....[9]....
        /*0cbc*/ 	.word	0x0500005b


	//   ....[10]....
        /*0cc0*/ 	.word	0x0500005b


	//   ....[11]....
        /*0cc4*/ 	.word	0x0500005b


	//   ....[12]....
        /*0cc8*/ 	.word	0x0500005b


	//   ....[13]....
        /*0ccc*/ 	.word	0x0500005b


	//   ....[14]....
        /*0cd0*/ 	.word	0x0500005b


	//   ....[15]....
        /*0cd4*/ 	.word	0x0500005b


	//   ....[16]....
        /*0cd8*/ 	.word	0x0500005b


	//   ....[17]....
        /*0cdc*/ 	.word	0x0500005b


	//   ....[18]....
        /*0ce0*/ 	.word	0x0500005b


	//   ....[19]....
        /*0ce4*/ 	.word	0x0500005b


	//   ....[20]....
        /*0ce8*/ 	.word	0x0500005b


	//   ....[21]....
        /*0cec*/ 	.word	0x0500005b


	//   ....[22]....
        /*0cf0*/ 	.word	0x0500005b


	//   ....[23]....
        /*0cf4*/ 	.word	0x0500005b


	//   ....[24]....
        /*0cf8*/ 	.word	0x0500005b


	//   ....[25]....
        /*0cfc*/ 	.word	0x0500005b


	//   ....[26]....
        /*0d00*/ 	.word	0x0500005b


	//   ....[27]....
        /*0d04*/ 	.word	0x0500005b


	//   ....[28]....
        /*0d08*/ 	.word	0x0500005b


	//   ....[29]....
        /*0d0c*/ 	.word	0x0500005b


	//   ....[30]....
        /*0d10*/ 	.word	0x0500005b


	//   ....[31]....
        /*0d14*/ 	.word	0x0500005b


	//   ....[32]....
        /*0d18*/ 	.word	0x0500005b


	//   ....[33]....
        /*0d1c*/ 	.word	0x0500005b


	//   ....[34]....
        /*0d20*/ 	.word	0x0500005b


	//   ....[35]....
        /*0d24*/ 	.word	0x0500005b


	//   ....[36]....
        /*0d28*/ 	.word	0x0500005b


	//   ....[37]....
        /*0d2c*/ 	.word	0x0500005b


	//   ....[38]....
        /*0d30*/ 	.word	0x0500005b


	//   ....[39]....
        /*0d34*/ 	.word	0x0500005b


	//   ....[40]....
        /*0d38*/ 	.word	0x0500005b


	//   ....[41]....
        /*0d3c*/ 	.word	0x0500005b


	//   ....[42]....
        /*0d40*/ 	.word	0x0500005b


	//   ....[43]....
        /*0d44*/ 	.word	0x0500005b


	//   ....[44]....
        /*0d48*/ 	.word	0x0500005b


	//   ....[45]....
        /*0d4c*/ 	.word	0x0500005b


	//   ....[46]....
        /*0d50*/ 	.word	0x0500005b


	//   ....[47]....
        /*0d54*/ 	.word	0x0500005b


	//   ....[48]....
        /*0d58*/ 	.word	0x0500005b


	//   ....[49]....
        /*0d5c*/ 	.word	0x0500005b


	//   ....[50]....
        /*0d60*/ 	.word	0x0500005b


	//   ....[51]....
        /*0d64*/ 	.word	0x0500005b


	//   ....[52]....
        /*0d68*/ 	.word	0x0500005b


	//   ....[53]....
        /*0d6c*/ 	.word	0x0500005b


	//   ....[54]....
        /*0d70*/ 	.word	0x0500005b


	//   ....[55]....
        /*0d74*/ 	.word	0x0500005b


	//   ....[56]....
        /*0d78*/ 	.word	0x0500005b


	//   ....[57]....
        /*0d7c*/ 	.word	0x0500005b


	//   ....[58]....
        /*0d80*/ 	.word	0x0500005b


	//   ....[59]....
        /*0d84*/ 	.word	0x0500005b


	//   ....[60]....
        /*0d88*/ 	.word	0x0500005b


	//   ....[61]....
        /*0d8c*/ 	.word	0x0500005b


	//   ....[62]....
        /*0d90*/ 	.word	0x0500005b


	//   ....[63]....
        /*0d94*/ 	.word	0x0500005b


	//   ....[64]....
        /*0d98*/ 	.word	0x0500005b


	//   ....[65]....
        /*0d9c*/ 	.word	0x0500005b


	//   ....[66]....
        /*0da0*/ 	.word	0x0500005b


	//   ....[67]....
        /*0da4*/ 	.word	0x0500005b


	//   ....[68]....
        /*0da8*/ 	.word	0x0500005b


	//   ....[69]....
        /*0dac*/ 	.word	0x0500005b


	//   ....[70]....
        /*0db0*/ 	.word	0x0500005b


	//   ....[71]....
        /*0db4*/ 	.word	0x0500005b


	//   ....[72]....
        /*0db8*/ 	.word	0x0500005b


	//   ....[73]....
        /*0dbc*/ 	.word	0x0500005b


	//   ....[74]....
        /*0dc0*/ 	.word	0x0500005b


	//   ....[75]....
        /*0dc4*/ 	.word	0x0500005b


	//   ....[76]....
        /*0dc8*/ 	.word	0x0500005b


	//   ....[77]....
        /*0dcc*/ 	.word	0x0500005b


	//   ....[78]....
        /*0dd0*/ 	.word	0x0500005b


	//   ....[79]....
        /*0dd4*/ 	.word	0x0500005b


	//   ....[80]....
        /*0dd8*/ 	.word	0x0500005b


	//   ....[81]....
        /*0ddc*/ 	.word	0x0500005b


	//   ....[82]....
        /*0de0*/ 	.word	0x0500005b


	//   ....[83]....
        /*0de4*/ 	.word	0x0500005b


	//   ....[84]....
        /*0de8*/ 	.word	0x0500005b


	//   ....[85]....
        /*0dec*/ 	.word	0x0500005b


	//   ....[86]....
        /*0df0*/ 	.word	0x0500005b


	//   ....[87]....
        /*0df4*/ 	.word	0x0500005b


	//   ....[88]....
        /*0df8*/ 	.word	0x0500005b


	//   ....[89]....
        /*0dfc*/ 	.word	0x0500005b


	//   ....[90]....
        /*0e00*/ 	.word	0x0500005b


	//   ....[91]....
        /*0e04*/ 	.word	0x0500005b


	//   ....[92]....
        /*0e08*/ 	.word	0x0500005b


	//   ....[93]....
        /*0e0c*/ 	.word	0x0500005b


	//   ....[94]....
        /*0e10*/ 	.word	0x0500005b


	//   ....[95]....
        /*0e14*/ 	.word	0x0500005b


	//   ....[96]....
        /*0e18*/ 	.word	0x0500005b


	//   ....[97]....
        /*0e1c*/ 	.word	0x0500005b


	//   ....[98]....
        /*0e20*/ 	.word	0x0500005b


	//   ....[99]....
        /*0e24*/ 	.word	0x0500005b


	//   ....[100]....
        /*0e28*/ 	.word	0x0500005b


	//   ....[101]....
        /*0e2c*/ 	.word	0x0500005b


	//   ....[102]....
        /*0e30*/ 	.word	0x0500005b


	//   ....[103]....
        /*0e34*/ 	.word	0x0500005b


	//   ....[104]....
        /*0e38*/ 	.word	0x0500005b


	//   ....[105]....
        /*0e3c*/ 	.word	0x0500005b


	//   ....[106]....
        /*0e40*/ 	.word	0x0500005b


	//   ....[107]....
        /*0e44*/ 	.word	0x0500005b


	//   ....[108]....
        /*0e48*/ 	.word	0x0500005b


	//   ....[109]....
        /*0e4c*/ 	.word	0x0500005b


	//   ....[110]....
        /*0e50*/ 	.word	0x0500005b


	//   ....[111]....
        /*0e54*/ 	.word	0x0500005b


	//   ....[112]....
        /*0e58*/ 	.word	0x0500005b


	//   ....[113]....
        /*0e5c*/ 	.word	0x0500005b


	//   ....[114]....
        /*0e60*/ 	.word	0x0500005b


	//   ....[115]....
        /*0e64*/ 	.word	0x0500005b


	//   ....[116]....
        /*0e68*/ 	.word	0x0500005b


	//   ....[117]....
        /*0e6c*/ 	.word	0x0500005b


	//   ....[118]....
        /*0e70*/ 	.word	0x0500005b


	//   ....[119]....
        /*0e74*/ 	.word	0x0500005b


	//   ....[120]....
        /*0e78*/ 	.word	0x0500005b


	//   ....[121]....
        /*0e7c*/ 	.word	0x0500005b


	//   ....[122]....
        /*0e80*/ 	.word	0x0500005b


	//   ....[123]....
        /*0e84*/ 	.word	0x0500005b


	//   ....[124]....
        /*0e88*/ 	.word	0x0500005b


	//   ....[125]....
        /*0e8c*/ 	.word	0x0500005b


	//   ....[126]....
        /*0e90*/ 	.word	0x0500005b


	//   ....[127]....
        /*0e94*/ 	.word	0x0500005b


	//   ....[128]....
        /*0e98*/ 	.word	0x0500005b


	//   ....[129]....
        /*0e9c*/ 	.word	0x0500005b


	//   ....[130]....
        /*0ea0*/ 	.word	0x0500005b


	//   ....[131]....
        /*0ea4*/ 	.word	0x0500005b


	//   ....[132]....
        /*0ea8*/ 	.word	0x0500005b


	//   ....[133]....
        /*0eac*/ 	.word	0x0500005b


	//   ....[134]....
        /*0eb0*/ 	.word	0x0500005b


	//   ....[135]....
        /*0eb4*/ 	.word	0x0500005b


	//   ....[136]....
        /*0eb8*/ 	.word	0x0500005b


	//   ....[137]....
        /*0ebc*/ 	.word	0x0500005b


	//   ....[138]....
        /*0ec0*/ 	.word	0x0500005b


	//   ....[139]....
        /*0ec4*/ 	.word	0x0500005b


	//   ....[140]....
        /*0ec8*/ 	.word	0x0500005b


	//   ....[141]....
        /*0ecc*/ 	.word	0x0500005b


	//   ....[142]....
        /*0ed0*/ 	.word	0x0500005b


	//   ....[143]....
        /*0ed4*/ 	.word	0x0500005b


	//   ....[144]....
        /*0ed8*/ 	.word	0x0500005b


	//   ....[145]....
        /*0edc*/ 	.word	0x0500005b


	//   ....[146]....
        /*0ee0*/ 	.word	0x0500005b


	//   ....[147]....
        /*0ee4*/ 	.word	0x0500005b


	//   ....[148]....
        /*0ee8*/ 	.word	0x0500005b


	//   ....[149]....
        /*0eec*/ 	.word	0x0500005b


	//   ....[150]....
        /*0ef0*/ 	.word	0x0500005b


	//   ....[151]....
        /*0ef4*/ 	.word	0x0500005b


	//   ....[152]....
        /*0ef8*/ 	.word	0x0500005b


	//   ....[153]....
        /*0efc*/ 	.word	0x0500005b


	//   ....[154]....
        /*0f00*/ 	.word	0x0500005b


	//   ....[155]....
        /*0f04*/ 	.word	0x0500005b


	//   ....[156]....
        /*0f08*/ 	.word	0x0500005b


	//   ....[157]....
        /*0f0c*/ 	.word	0x0500005b


	//   ....[158]....
        /*0f10*/ 	.word	0x0500005b


	//   ....[159]....
        /*0f14*/ 	.word	0x0500005b


	//   ....[160]....
        /*0f18*/ 	.word	0x0500005b


	//   ....[161]....
        /*0f1c*/ 	.word	0x0500005b


	//   ....[162]....
        /*0f20*/ 	.word	0x0500005b


	//   ....[163]....
        /*0f24*/ 	.word	0x0500005b


	//   ....[164]....
        /*0f28*/ 	.word	0x0500005b


	//   ....[165]....
        /*0f2c*/ 	.word	0x0500005b


	//   ....[166]....
        /*0f30*/ 	.word	0x0500005b


	//   ....[167]....
        /*0f34*/ 	.word	0x0500005b


	//   ....[168]....
        /*0f38*/ 	.word	0x0500005b


	//   ....[169]....
        /*0f3c*/ 	.word	0x0500005b


	//   ....[170]....
        /*0f40*/ 	.word	0x0500005b


	//   ....[171]....
        /*0f44*/ 	.word	0x0500005b


	//   ....[172]....
        /*0f48*/ 	.word	0x0500005b


	//   ....[173]....
        /*0f4c*/ 	.word	0x0500005b


	//   ....[174]....
        /*0f50*/ 	.word	0x0500005b


	//   ....[175]....
        /*0f54*/ 	.word	0x0500005b


	//   ....[176]....
        /*0f58*/ 	.word	0x0500005b


	//   ....[177]....
        /*0f5c*/ 	.word	0x0500005b


	//   ....[178]....
        /*0f60*/ 	.word	0x0500005b


	//   ....[179]....
        /*0f64*/ 	.word	0x0500005b


	//   ....[180]....
        /*0f68*/ 	.word	0x0500005b


	//   ....[181]....
        /*0f6c*/ 	.word	0x0500005b


	//   ....[182]....
        /*0f70*/ 	.word	0x0500005b


	//   ....[183]....
        /*0f74*/ 	.word	0x0500005b


	//   ....[184]....
        /*0f78*/ 	.word	0x0500005b


	//   ....[185]....
        /*0f7c*/ 	.word	0x0500005b


	//   ....[186]....
        /*0f80*/ 	.word	0x0500005b


	//   ....[187]....
        /*0f84*/ 	.word	0x0500005b


	//   ....[188]....
        /*0f88*/ 	.word	0x0500005b


	//   ....[189]....
        /*0f8c*/ 	.word	0x0500005b


	//   ....[190]....
        /*0f90*/ 	.word	0x0500005b


	//   ....[191]....
        /*0f94*/ 	.word	0x0500005b


	//   ....[192]....
        /*0f98*/ 	.word	0x0500005b


	//   ....[193]....
        /*0f9c*/ 	.word	0x0500005b


	//   ....[194]....
        /*0fa0*/ 	.word	0x0500005b


	//   ....[195]....
        /*0fa4*/ 	.word	0x0500005b


	//   ....[196]....
        /*0fa8*/ 	.word	0x0500005b


	//   ....[197]....
        /*0fac*/ 	.word	0x0500005b


	//   ....[198]....
        /*0fb0*/ 	.word	0x0500005b


	//   ....[199]....
        /*0fb4*/ 	.word	0x0500005b


	//   ....[200]....
        /*0fb8*/ 	.word	0x0500005b


	//   ....[201]....
        /*0fbc*/ 	.word	0x0500005b


	//   ....[202]....
        /*0fc0*/ 	.word	0x0500005b


	//   ....[203]....
        /*0fc4*/ 	.word	0x0500005b


	//   ....[204]....
        /*0fc8*/ 	.word	0x0500005b


	//   ....[205]....
        /*0fcc*/ 	.word	0x0500005b


	//   ....[206]....
        /*0fd0*/ 	.word	0x0500005b


	//   ....[207]....
        /*0fd4*/ 	.word	0x0500005b


	//   ....[208]....
        /*0fd8*/ 	.word	0x0500005b


	//   ....[209]....
        /*0fdc*/ 	.word	0x0500005b


	//   ....[210]....
        /*0fe0*/ 	.word	0x0500005b


	//   ....[211]....
        /*0fe4*/ 	.word	0x0500005b


	//   ....[212]....
        /*0fe8*/ 	.word	0x0500005b


	//   ....[213]....
        /*0fec*/ 	.word	0x0500005b


	//   ....[214]....
        /*0ff0*/ 	.word	0x0500005b


	//   ....[215]....
        /*0ff4*/ 	.word	0x0500005b


	//   ....[216]....
        /*0ff8*/ 	.word	0x0500005b


	//   ....[217]....
        /*0ffc*/ 	.word	0x0500005b


	//   ....[218]....
        /*1000*/ 	.word	0x0500005b


	//   ....[219]....
        /*1004*/ 	.word	0x0500005b


	//   ....[220]....
        /*1008*/ 	.word	0x0500005b


	//   ....[221]....
        /*100c*/ 	.word	0x0500005b


	//----- nvinfo : EIATTR_COOP_GROUP_INSTR_OFFSETS
	.align		4
.L_505:
        /*1010*/ 	.byte	0x04, 0x28
        /*1012*/ 	.short	(.L_507 - .L_506)


	//   ....[0]....
.L_506:
        /*1014*/ 	.word	0x00000cb0


	//   ....[1]....
        /*1018*/ 	.word	0x00000d10


	//   ....[2]....
        /*101c*/ 	.word	0x00000d60


	//   ....[3]....
        /*1020*/ 	.word	0x00000d70


	//   ....[4]....
        /*1024*/ 	.word	0x00000d80


	//   ....[5]....
        /*1028*/ 	.word	0x00000d90


	//   ....[6]....
        /*102c*/ 	.word	0x00000da0


	//   ....[7]....
        /*1030*/ 	.word	0x00000db0


	//   ....[8]....
        /*1034*/ 	.word	0x00000dc0


	//   ....[9]....
        /*1038*/ 	.word	0x00000dd0


	//   ....[10]....
        /*103c*/ 	.word	0x00000de0


	//   ....[11]....
        /*1040*/ 	.word	0x00000df0


	//   ....[12]....
        /*1044*/ 	.word	0x00000e00


	//   ....[13]....
        /*1048*/ 	.word	0x00000e30


	//   ....[14]....
        /*104c*/ 	.word	0x00000ea0


	//   ....[15]....
        /*1050*/ 	.word	0x00000ee0


	//   ....[16]....
        /*1054*/ 	.word	0x00000f20


	//   ....[17]....
        /*1058*/ 	.word	0x00000f60


	//   ....[18]....
        /*105c*/ 	.word	0x00000f80


	//   ....[19]....
        /*1060*/ 	.word	0x00000fb0


	//   ....[20]....
        /*1064*/ 	.word	0x00000fe0


	//   ....[21]....
        /*1068*/ 	.word	0x00001010


	//   ....[22]....
        /*106c*/ 	.word	0x00001040


	//   ....[23]....
        /*1070*/ 	.word	0x00001080


	//   ....[24]....
        /*1074*/ 	.word	0x000010c0


	//   ....[25]....
        /*1078*/ 	.word	0x000010f0


	//   ....[26]....
        /*107c*/ 	.word	0x00001100


	//   ....[27]....
        /*1080*/ 	.word	0x00001130


	//   ....[28]....
        /*1084*/ 	.word	0x00001180


	//   ....[29]....
        /*1088*/ 	.word	0x000011b0


	//   ....[30]....
        /*108c*/ 	.word	0x000011e0


	//   ....[31]....
        /*1090*/ 	.word	0x00001210


	//   ....[32]....
        /*1094*/ 	.word	0x00001240


	//   ....[33]....
        /*1098*/ 	.word	0x00001270


	//   ....[34]....
        /*109c*/ 	.word	0x00001280


	//   ....[35]....
        /*10a0*/ 	.word	0x000012b0


	//   ....[36]....
        /*10a4*/ 	.word	0x00001300


	//   ....[37]....
        /*10a8*/ 	.word	0x00001330


	//   ....[38]....
        /*10ac*/ 	.word	0x00001360


	//   ....[39]....
        /*10b0*/ 	.word	0x00001390


	//   ....[40]....
        /*10b4*/ 	.word	0x000013c0


	//   ....[41]....
        /*10b8*/ 	.word	0x000013f0


	//   ....[42]....
        /*10bc*/ 	.word	0x00001400


	//   ....[43]....
        /*10c0*/ 	.word	0x00001430


	//   ....[44]....
        /*10c4*/ 	.word	0x00001460


	//   ....[45]....
        /*10c8*/ 	.word	0x000014b0


	//   ....[46]....
        /*10cc*/ 	.word	0x000014e0


	//   ....[47]....
        /*10d0*/ 	.word	0x00001510


	//   ....[48]....
        /*10d4*/ 	.word	0x00001540


	//   ....[49]....
        /*10d8*/ 	.word	0x00001570


	//   ....[50]....
        /*10dc*/ 	.word	0x000015a0


	//   ....[51]....
        /*10e0*/ 	.word	0x000015b0


	//   ....[52]....
        /*10e4*/ 	.word	0x000015e0


	//   ....[53]....
        /*10e8*/ 	.word	0x00001610


	//   ....[54]....
        /*10ec*/ 	.word	0x00001640


	//   ....[55]....
        /*10f0*/ 	.word	0x00001670


	//   ....[56]....
        /*10f4*/ 	.word	0x000016a0


	//   ....[57]....
        /*10f8*/ 	.word	0x000016f0


	//   ....[58]....
        /*10fc*/ 	.word	0x00001720


	//   ....[59]....
        /*1100*/ 	.word	0x00001750


	//   ....[60]....
        /*1104*/ 	.word	0x00001780


	//   ....[61]....
        /*1108*/ 	.word	0x000017b0


	//   ....[62]....
        /*110c*/ 	.word	0x000017e0


	//   ....[63]....
        /*1110*/ 	.word	0x000017f0


	//   ....[64]....
        /*1114*/ 	.word	0x00001820


	//   ....[65]....
        /*1118*/ 	.word	0x00001840


	//   ....[66]....
        /*111c*/ 	.word	0x00001850


	//   ....[67]....
        /*1120*/ 	.word	0x00001980


	//   ....[68]....
        /*1124*/ 	.word	0x000019b0


	//   ....[69]....
        /*1128*/ 	.word	0x000019c0


	//   ....[70]....
        /*112c*/ 	.word	0x000019d0


	//   ....[71]....
        /*1130*/ 	.word	0x000019e0


	//   ....[72]....
        /*1134*/ 	.word	0x000019f0


	//   ....[73]....
        /*1138*/ 	.word	0x00001a00


	//   ....[74]....
        /*113c*/ 	.word	0x00001a10


	//   ....[75]....
        /*1140*/ 	.word	0x00001a20


	//   ....[76]....
        /*1144*/ 	.word	0x00001a30


	//   ....[77]....
        /*1148*/ 	.word	0x00001a50


	//   ....[78]....
        /*114c*/ 	.word	0x00001a60


	//   ....[79]....
        /*1150*/ 	.word	0x00001a70


	//   ....[80]....
        /*1154*/ 	.word	0x00001a80


	//   ....[81]....
        /*1158*/ 	.word	0x00001bb0


	//   ....[82]....
        /*115c*/ 	.word	0x00001bc0


	//   ....[83]....
        /*1160*/ 	.word	0x00001bd0


	//   ....[84]....
        /*1164*/ 	.word	0x00001be0


	//   ....[85]....
        /*1168*/ 	.word	0x00001bf0


	//   ....[86]....
        /*116c*/ 	.word	0x00001c00


	//   ....[87]....
        /*1170*/ 	.word	0x00001c10


	//   ....[88]....
        /*1174*/ 	.word	0x00001c20


	//   ....[89]....
        /*1178*/ 	.word	0x00001c30


	//   ....[90]....
        /*117c*/ 	.word	0x00001d20


	//   ....[91]....
        /*1180*/ 	.word	0x00001d50


	//   ....[92]....
        /*1184*/ 	.word	0x00001d80


	//   ....[93]....
        /*1188*/ 	.word	0x00001db0


	//   ....[94]....
        /*118c*/ 	.word	0x00001dc0


	//   ....[95]....
        /*1190*/ 	.word	0x00001dd0


	//   ....[96]....
        /*1194*/ 	.word	0x00001de0


	//   ....[97]....
        /*1198*/ 	.word	0x00001df0


	//   ....[98]....
        /*119c*/ 	.word	0x00001e00


	//   ....[99]....
        /*11a0*/ 	.word	0x00001e10


	//   ....[100]....
        /*11a4*/ 	.word	0x00001f30


	//   ....[101]....
        /*11a8*/ 	.word	0x00001fc0


	//   ....[102]....
        /*11ac*/ 	.word	0x00001fd0


	//   ....[103]....
        /*11b0*/ 	.word	0x00001fe0


	//   ....[104]....
        /*11b4*/ 	.word	0x00001ff0


	//   ....[105]....
        /*11b8*/ 	.word	0x00002000


	//   ....[106]....
        /*11bc*/ 	.word	0x00002010


	//   ....[107]....
        /*11c0*/ 	.word	0x00002020


	//   ....[108]....
        /*11c4*/ 	.word	0x00002030


	//   ....[109]....
        /*11c8*/ 	.word	0x00002070


	//   ....[110]....
        /*11cc*/ 	.word	0x000020a0


	//   ....[111]....
        /*11d0*/ 	.word	0x000020b0


	//   ....[112]....
        /*11d4*/ 	.word	0x000020c0


	//   ....[113]....
        /*11d8*/ 	.word	0x000020d0


	//   ....[114]....
        /*11dc*/ 	.word	0x000020e0


	//   ....[115]....
        /*11e0*/ 	.word	0x00002180


	//   ....[116]....
        /*11e4*/ 	.word	0x00002220


	//   ....[117]....
        /*11e8*/ 	.word	0x00002230


	//   ....[118]....
        /*11ec*/ 	.word	0x00002240


	//   ....[119]....
        /*11f0*/ 	.word	0x00002250


	//   ....[120]....
        /*11f4*/ 	.word	0x00002260


	//   ....[121]....
        /*11f8*/ 	.word	0x00002270


	//   ....[122]....
        /*11fc*/ 	.word	0x00002280


	//   ....[123]....
        /*1200*/ 	.word	0x00002290


	//   ....[124]....
        /*1204*/ 	.word	0x000022c0


	//   ....[125]....
        /*1208*/ 	.word	0x00002370


	//   ....[126]....
        /*120c*/ 	.word	0x000023a0


	//   ....[127]....
        /*1210*/ 	.word	0x000023d0


	//   ....[128]....
        /*1214*/ 	.word	0x00002400


	//   ....[129]....
        /*1218*/ 	.word	0x00002410


	//   ....[130]....
        /*121c*/ 	.word	0x00002420


	//   ....[131]....
        /*1220*/ 	.word	0x00002430


	//   ....[132]....
        /*1224*/ 	.word	0x00002440


	//   ....[133]....
        /*1228*/ 	.word	0x000025e0


	//   ....[134]....
        /*122c*/ 	.word	0x00002610


	//   ....[135]....
        /*1230*/ 	.word	0x00002620


	//   ....[136]....
        /*1234*/ 	.word	0x00002630


	//   ....[137]....
        /*1238*/ 	.word	0x00002640


	//   ....[138]....
        /*123c*/ 	.word	0x00002650


	//   ....[139]....
        /*1240*/ 	.word	0x00002660


	//   ....[140]....
        /*1244*/ 	.word	0x00002670


	//   ....[141]....
        /*1248*/ 	.word	0x00002680


	//   ....[142]....
        /*124c*/ 	.word	0x000026a0


	//   ....[143]....
        /*1250*/ 	.word	0x000026c0


	//   ....[144]....
        /*1254*/ 	.word	0x00002700


	//   ....[145]....
        /*1258*/ 	.word	0x00002710


	//   ....[146]....
        /*125c*/ 	.word	0x00002720


	//   ....[147]....
        /*1260*/ 	.word	0x00002730


	//   ....[148]....
        /*1264*/ 	.word	0x000027a0


	//   ....[149]....
        /*1268*/ 	.word	0x00002870


	//   ....[150]....
        /*126c*/ 	.word	0x00002880


	//   ....[151]....
        /*1270*/ 	.word	0x00002890


	//   ....[152]....
        /*1274*/ 	.word	0x000028a0


	//   ....[153]....
        /*1278*/ 	.word	0x000028b0


	//   ....[154]....
        /*127c*/ 	.word	0x000028c0


	//   ....[155]....
        /*1280*/ 	.word	0x000028d0


	//   ....[156]....
        /*1284*/ 	.word	0x000028e0


	//   ....[157]....
        /*1288*/ 	.word	0x00002910


	//   ....[158]....
        /*128c*/ 	.word	0x000029c0


	//   ....[159]....
        /*1290*/ 	.word	0x000029f0


	//   ....[160]....
        /*1294*/ 	.word	0x00002a20


	//   ....[161]....
        /*1298*/ 	.word	0x00002a50


	//   ....[162]....
        /*129c*/ 	.word	0x00002a60


	//   ....[163]....
        /*12a0*/ 	.word	0x00002a70


	//   ....[164]....
        /*12a4*/ 	.word	0x00002a80


	//   ....[165]....
        /*12a8*/ 	.word	0x00002a90


	//   ....[166]....
        /*12ac*/ 	.word	0x00002c40


	//   ....[167]....
        /*12b0*/ 	.word	0x00002c50


	//   ....[168]....
        /*12b4*/ 	.word	0x00002c60


	//   ....[169]....
        /*12b8*/ 	.word	0x00002c70


	//   ....[170]....
        /*12bc*/ 	.word	0x00002c80


	//   ....[171]....
        /*12c0*/ 	.word	0x00002c90


	//   ....[172]....
        /*12c4*/ 	.word	0x00002ca0


	//   ....[173]....
        /*12c8*/ 	.word	0x00002cb0


	//   ....[174]....
        /*12cc*/ 	.word	0x00002cd0


	//   ....[175]....
        /*12d0*/ 	.word	0x00002d10


	//   ....[176]....
        /*12d4*/ 	.word	0x00002d40


	//   ....[177]....
        /*12d8*/ 	.word	0x00002d50


	//   ....[178]....
        /*12dc*/ 	.word	0x00002d60


	//   ....[179]....
        /*12e0*/ 	.word	0x00002d70


	//   ....[180]....
        /*12e4*/ 	.word	0x00002d80


	//   ....[181]....
        /*12e8*/ 	.word	0x00002d90


	//   ....[182]....
        /*12ec*/ 	.word	0x00002ea0


	//   ....[183]....
        /*12f0*/ 	.word	0x00002eb0


	//   ....[184]....
        /*12f4*/ 	.word	0x00002ec0


	//   ....[185]....
        /*12f8*/ 	.word	0x00002ed0


	//   ....[186]....
        /*12fc*/ 	.word	0x00002ee0


	//   ....[187]....
        /*1300*/ 	.word	0x00002ef0


	//   ....[188]....
        /*1304*/ 	.word	0x00002f00


	//   ....[189]....
        /*1308*/ 	.word	0x00002f10


	//   ....[190]....
        /*130c*/ 	.word	0x00002fc0


	//   ....[191]....
        /*1310*/ 	.word	0x00002ff0


	//   ....[192]....
        /*1314*/ 	.word	0x00003020


	//   ....[193]....
        /*1318*/ 	.word	0x00003050


	//   ....[194]....
        /*131c*/ 	.word	0x00003080


	//   ....[195]....
        /*1320*/ 	.word	0x00003090


	//   ....[196]....
        /*1324*/ 	.word	0x000030a0


	//   ....[197]....
        /*1328*/ 	.word	0x000030b0


	//   ....[198]....
        /*132c*/ 	.word	0x000030c0


	//   ....[199]....
        /*1330*/ 	.word	0x00003210


	//   ....[200]....
        /*1334*/ 	.word	0x00003270


	//   ....[201]....
        /*1338*/ 	.word	0x00003280


	//   ....[202]....
        /*133c*/ 	.word	0x00003290


	//   ....[203]....
        /*1340*/ 	.word	0x000032a0


	//   ....[204]....
        /*1344*/ 	.word	0x000032b0


	//   ....[205]....
        /*1348*/ 	.word	0x000032c0


	//   ....[206]....
        /*134c*/ 	.word	0x000032d0


	//   ....[207]....
        /*1350*/ 	.word	0x000032e0


	//   ....[208]....
        /*1354*/ 	.word	0x000032f0


	//   ....[209]....
        /*1358*/ 	.word	0x00003310


	//   ....[210]....
        /*135c*/ 	.word	0x00003320


	//   ....[211]....
        /*1360*/ 	.word	0x00003340


	//   ....[212]....
        /*1364*/ 	.word	0x00003370


	//   ....[213]....
        /*1368*/ 	.word	0x000033a0


	//   ....[214]....
        /*136c*/ 	.word	0x000033b0


	//   ....[215]....
        /*1370*/ 	.word	0x000033c0


	//   ....[216]....
        /*1374*/ 	.word	0x000033d0


	//   ....[217]....
        /*1378*/ 	.word	0x000033e0


	//   ....[218]....
        /*137c*/ 	.word	0x000033f0


	//   ....[219]....
        /*1380*/ 	.word	0x00003400


	//   ....[220]....
        /*1384*/ 	.word	0x00003410


	//   ....[221]....
        /*1388*/ 	.word	0x00003470


	//   ....[222]....
        /*138c*/ 	.word	0x00003500


	//   ....[223]....
        /*1390*/ 	.word	0x00003510


	//   ....[224]....
        /*1394*/ 	.word	0x00003520


	//   ....[225]....
        /*1398*/ 	.word	0x00003530


	//   ....[226]....
        /*139c*/ 	.word	0x00003560


	//   ....[227]....
        /*13a0*/ 	.word	0x00003570


	//   ....[228]....
        /*13a4*/ 	.word	0x00003580


	//   ....[229]....
        /*13a8*/ 	.word	0x00003590


	//   ....[230]....
        /*13ac*/ 	.word	0x000035a0


	//   ....[231]....
        /*13b0*/ 	.word	0x000035b0


	//   ....[232]....
        /*13b4*/ 	.word	0x000037e0


	//   ....[233]....
        /*13b8*/ 	.word	0x00003810


	//   ....[234]....
        /*13bc*/ 	.word	0x00003820


	//   ....[235]....
        /*13c0*/ 	.word	0x00003830


	//   ....[236]....
        /*13c4*/ 	.word	0x00003960


	//   ....[237]....
        /*13c8*/ 	.word	0x00003980


	//   ....[238]....
        /*13cc*/ 	.word	0x00003990


	//   ....[239]....
        /*13d0*/ 	.word	0x000039a0


	//   ....[240]....
        /*13d4*/ 	.word	0x000039b0


	//   ....[241]....
        /*13d8*/ 	.word	0x000039c0


	//   ....[242]....
        /*13dc*/ 	.word	0x000039d0


	//   ....[243]....
        /*13e0*/ 	.word	0x00003a00


	//   ....[244]....
        /*13e4*/ 	.word	0x00003a50


	//   ....[245]....
        /*13e8*/ 	.word	0x00003a70


	//   ....[246]....
        /*13ec*/ 	.word	0x00003aa0


	//   ....[247]....
        /*13f0*/ 	.word	0x00003b80


	//   ....[248]....
        /*13f4*/ 	.word	0x00003b90


	//   ....[249]....
        /*13f8*/ 	.word	0x00003ba0


	//   ....[250]....
        /*13fc*/ 	.word	0x00003bb0


	//   ....[251]....
        /*1400*/ 	.word	0x00003bd0


	//   ....[252]....
        /*1404*/ 	.word	0x00003bf0


	//   ....[253]....
        /*1408*/ 	.word	0x00003c40


	//   ....[254]....
        /*140c*/ 	.word	0x00003c70


	//   ....[255]....
        /*1410*/ 	.word	0x00003ca0


	//   ....[0]....
        /*1414*/ 	.word	0x00003cd0


	//   ....[1]....
        /*1418*/ 	.word	0x00003d00


	//   ....[2]....
        /*141c*/ 	.word	0x00003d10


	//   ....[3]....
        /*1420*/ 	.word	0x00003d30


	//   ....[4]....
        /*1424*/ 	.word	0x00003d50


	//   ....[5]....
        /*1428*/ 	.word	0x00003d60


	//   ....[6]....
        /*142c*/ 	.word	0x00003d70


	//   ....[7]....
        /*1430*/ 	.word	0x00003d80


	//   ....[8]....
        /*1434*/ 	.word	0x00004850


	//   ....[9]....
        /*1438*/ 	.word	0x00004870


	//   ....[10]....
        /*143c*/ 	.word	0x000048c0


	//   ....[11]....
        /*1440*/ 	.word	0x000048d0


	//   ....[12]....
        /*1444*/ 	.word	0x00004940


	//   ....[13]....
        /*1448*/ 	.word	0x000049f0


	//   ....[14]....
        /*144c*/ 	.word	0x00004aa0


	//   ....[15]....
        /*1450*/ 	.word	0x00004ad0


	//   ....[16]....
        /*1454*/ 	.word	0x00004c00


	//   ....[17]....
        /*1458*/ 	.word	0x00004cb0


	//   ....[18]....
        /*145c*/ 	.word	0x00004cd0


	//   ....[19]....
        /*1460*/ 	.word	0x00004dc0


	//   ....[20]....
        /*1464*/ 	.word	0x00004e50


	//   ....[21]....
        /*1468*/ 	.word	0x00004f00


	//   ....[22]....
        /*146c*/ 	.word	0x00004f80


	//   ....[23]....
        /*1470*/ 	.word	0x000050b0


	//   ....[24]....
        /*1474*/ 	.word	0x000050e0


	//   ....[25]....
        /*1478*/ 	.word	0x000051c0


	//   ....[26]....
        /*147c*/ 	.word	0x000052f0


	//   ....[27]....
        /*1480*/ 	.word	0x00005300


	//   ....[28]....
        /*1484*/ 	.word	0x00005390


	//   ....[29]....
        /*1488*/ 	.word	0x000054a0


	//   ....[30]....
        /*148c*/ 	.word	0x00005510


	//   ....[31]....
        /*1490*/ 	.word	0x00005630


	//   ....[32]....
        /*1494*/ 	.word	0x000056a0


	//   ....[33]....
        /*1498*/ 	.word	0x00005710


	//   ....[34]....
        /*149c*/ 	.word	0x00005800


	//   ....[35]....
        /*14a0*/ 	.word	0x00005930


	//   ....[36]....
        /*14a4*/ 	.word	0x000059f0


	//   ....[37]....
        /*14a8*/ 	.word	0x00005a60


	//   ....[38]....
        /*14ac*/ 	.word	0x00005ac0


	//   ....[39]....
        /*14b0*/ 	.word	0x00005b50


	//   ....[40]....
        /*14b4*/ 	.word	0x00005d10


	//   ....[41]....
        /*14b8*/ 	.word	0x00005d70


	//   ....[42]....
        /*14bc*/ 	.word	0x00005e60


	//   ....[43]....
        /*14c0*/ 	.word	0x00005e80


	//   ....[44]....
        /*14c4*/ 	.word	0x00005e90


	//   ....[45]....
        /*14c8*/ 	.word	0x00005ea0


	//   ....[46]....
        /*14cc*/ 	.word	0x00005eb0


	//   ....[47]....
        /*14d0*/ 	.word	0x00005ec0


	//   ....[48]....
        /*14d4*/ 	.word	0x00005ef0


	//   ....[49]....
        /*14d8*/ 	.word	0x00005f10


	//   ....[50]....
        /*14dc*/ 	.word	0x00005f20


	//   ....[51]....
        /*14e0*/ 	.word	0x00005f30


	//   ....[52]....
        /*14e4*/ 	.word	0x00005f70


	//   ....[53]....
        /*14e8*/ 	.word	0x00005f80


	//   ....[54]....
        /*14ec*/ 	.word	0x00005f90


	//   ....[55]....
        /*14f0*/ 	.word	0x00005fa0


	//   ....[56]....
        /*14f4*/ 	.word	0x00006000


	//   ....[57]....
        /*14f8*/ 	.word	0x000060d0


	//   ....[58]....
        /*14fc*/ 	.word	0x000060e0


	//   ....[59]....
        /*1500*/ 	.word	0x00006110


	//   ....[60]....
        /*1504*/ 	.word	0x00006120


	//   ....[61]....
        /*1508*/ 	.word	0x00006130


	//   ....[62]....
        /*150c*/ 	.word	0x00006140


	//   ....[63]....
        /*1510*/ 	.word	0x00006150


	//   ....[64]....
        /*1514*/ 	.word	0x00006280


	//   ....[65]....
        /*1518*/ 	.word	0x000062b0


	//   ....[66]....
        /*151c*/ 	.word	0x000062e0


	//   ....[67]....
        /*1520*/ 	.word	0x000062f0


	//   ....[68]....
        /*1524*/ 	.word	0x00006300


	//   ....[69]....
        /*1528*/ 	.word	0x00006310


	//   ....[70]....
        /*152c*/ 	.word	0x00006320


	//   ....[71]....
        /*1530*/ 	.word	0x00006330


	//   ....[72]....
        /*1534*/ 	.word	0x00006340


	//   ....[73]....
        /*1538*/ 	.word	0x00006350


	//   ....[74]....
        /*153c*/ 	.word	0x00006360


	//   ....[75]....
        /*1540*/ 	.word	0x000064d0


	//   ....[76]....
        /*1544*/ 	.word	0x00006520


	//   ....[77]....
        /*1548*/ 	.word	0x00006560


	//   ....[78]....
        /*154c*/ 	.word	0x00006570


	//   ....[79]....
        /*1550*/ 	.word	0x00006580


	//   ....[80]....
        /*1554*/ 	.word	0x000065a0


	//   ....[81]....
        /*1558*/ 	.word	0x000065d0


	//   ....[82]....
        /*155c*/ 	.word	0x00006600


	//   ....[83]....
        /*1560*/ 	.word	0x00006630


	//   ....[84]....
        /*1564*/ 	.word	0x00006640


	//   ....[85]....
        /*1568*/ 	.word	0x00006650


	//   ....[86]....
        /*156c*/ 	.word	0x00006660


	//   ....[87]....
        /*1570*/ 	.word	0x00006670


	//   ....[88]....
        /*1574*/ 	.word	0x00006690


	//   ....[89]....
        /*1578*/ 	.word	0x000066a0


	//   ....[90]....
        /*157c*/ 	.word	0x000066b0


	//   ....[91]....
        /*1580*/ 	.word	0x000066c0


	//   ....[92]....
        /*1584*/ 	.word	0x000066d0


	//   ....[93]....
        /*1588*/ 	.word	0x000066e0


	//   ....[94]....
        /*158c*/ 	.word	0x000066f0


	//   ....[95]....
        /*1590*/ 	.word	0x00006700


	//   ....[96]....
        /*1594*/ 	.word	0x00006740


	//   ....[97]....
        /*1598*/ 	.word	0x000067c0


	//   ....[98]....
        /*159c*/ 	.word	0x00006890


	//   ....[99]....
        /*15a0*/ 	.word	0x000068a0


	//   ....[100]....
        /*15a4*/ 	.word	0x000068b0


	//   ....[101]....
        /*15a8*/ 	.word	0x000068e0


	//   ....[102]....
        /*15ac*/ 	.word	0x000068f0


	//   ....[103]....
        /*15b0*/ 	.word	0x00006900


	//   ....[104]....
        /*15b4*/ 	.word	0x00006910


	//   ....[105]....
        /*15b8*/ 	.word	0x00006920


	//   ....[106]....
        /*15bc*/ 	.word	0x00006930


	//   ....[107]....
        /*15c0*/ 	.word	0x00006940


	//   ....[108]....
        /*15c4*/ 	.word	0x00006aa0


	//   ....[109]....
        /*15c8*/ 	.word	0x00006ad0


	//   ....[110]....
        /*15cc*/ 	.word	0x00006ae0


	//   ....[111]....
        /*15d0*/ 	.word	0x00006b50


	//   ....[112]....
        /*15d4*/ 	.word	0x00006bd0


	//   ....[113]....
        /*15d8*/ 	.word	0x00006c10


	//   ....[114]....
        /*15dc*/ 	.word	0x00006c70


	//   ....[115]....
        /*15e0*/ 	.word	0x00006c90


	//   ....[116]....
        /*15e4*/ 	.word	0x00006ca0


	//   ....[117]....
        /*15e8*/ 	.word	0x00006cd0


	//   ....[118]....
        /*15ec*/ 	.word	0x00006cf0


	//   ....[119]....
        /*15f0*/ 	.word	0x00006d10


	//   ....[120]....
        /*15f4*/ 	.word	0x00006d40


	//   ....[121]....
        /*15f8*/ 	.word	0x00006d50


	//   ....[122]....
        /*15fc*/ 	.word	0x00006d70


	//   ....[123]....
        /*1600*/ 	.word	0x00006d90


	//   ....[124]....
        /*1604*/ 	.word	0x00006e00


	//   ....[125]....
        /*1608*/ 	.word	0x00006e30


	//   ....[126]....
        /*160c*/ 	.word	0x00006e80


	//   ....[127]....
        /*1610*/ 	.word	0x00006ee0


	//   ....[128]....
        /*1614*/ 	.word	0x00006f00


	//   ....[129]....
        /*1618*/ 	.word	0x00006f10


	//   ....[130]....
        /*161c*/ 	.word	0x00006f40


	//   ....[131]....
        /*1620*/ 	.word	0x00006fa0


	//   ....[132]....
        /*1624*/ 	.word	0x00006fd0


	//   ....[133]....
        /*1628*/ 	.word	0x00007000


	//   ....[134]....
        /*162c*/ 	.word	0x00007010


	//   ....[135]....
        /*1630*/ 	.word	0x00007020


	//   ....[136]....
        /*1634*/ 	.word	0x00007030


	//   ....[137]....
        /*1638*/ 	.word	0x00007050


	//   ....[138]....
        /*163c*/ 	.word	0x00007070


	//   ....[139]....
        /*1640*/ 	.word	0x00007080


	//   ....[140]....
        /*1644*/ 	.word	0x00007290


	//   ....[141]....
        /*1648*/ 	.word	0x000072f0


	//   ....[142]....
        /*164c*/ 	.word	0x00007300


	//   ....[143]....
        /*1650*/ 	.word	0x00007310


	//   ....[144]....
        /*1654*/ 	.word	0x00007320


	//   ....[145]....
        /*1658*/ 	.word	0x00007330


	//   ....[146]....
        /*165c*/ 	.word	0x00007340


	//   ....[147]....
        /*1660*/ 	.word	0x00007350


	//   ....[148]....
        /*1664*/ 	.word	0x00007360


	//   ....[149]....
        /*1668*/ 	.word	0x00007370


	//   ....[150]....
        /*166c*/ 	.word	0x00007380


	//   ....[151]....
        /*1670*/ 	.word	0x00007390


	//   ....[152]....
        /*1674*/ 	.word	0x000073a0


	//   ....[153]....
        /*1678*/ 	.word	0x000073b0


	//   ....[154]....
        /*167c*/ 	.word	0x000073c0


	//   ....[155]....
        /*1680*/ 	.word	0x000073d0


	//   ....[156]....
        /*1684*/ 	.word	0x000073e0


	//   ....[157]....
        /*1688*/ 	.word	0x000073f0


	//   ....[158]....
        /*168c*/ 	.word	0x00007400


	//   ....[159]....
        /*1690*/ 	.word	0x00007420


	//   ....[160]....
        /*1694*/ 	.word	0x00007430


	//   ....[161]....
        /*1698*/ 	.word	0x00007440


	//   ....[162]....
        /*169c*/ 	.word	0x00007450


	//   ....[163]....
        /*16a0*/ 	.word	0x00007460


	//   ....[164]....
        /*16a4*/ 	.word	0x00007470


	//   ....[165]....
        /*16a8*/ 	.word	0x000074f0


	//   ....[166]....
        /*16ac*/ 	.word	0x00007530


	//   ....[167]....
        /*16b0*/ 	.word	0x00007570


	//   ....[168]....
        /*16b4*/ 	.word	0x000075b0


	//   ....[169]....
        /*16b8*/ 	.word	0x000075f0


	//   ....[170]....
        /*16bc*/ 	.word	0x00007630


	//   ....[171]....
        /*16c0*/ 	.word	0x000076a0


	//   ....[172]....
        /*16c4*/ 	.word	0x00007720


	//   ....[173]....
        /*16c8*/ 	.word	0x000077c0


	//   ....[174]....
        /*16cc*/ 	.word	0x00007870


	//   ....[175]....
        /*16d0*/ 	.word	0x00007880


	//   ....[176]....
        /*16d4*/ 	.word	0x00007890


	//   ....[177]....
        /*16d8*/ 	.word	0x000078b0


	//   ....[178]....
        /*16dc*/ 	.word	0x000078d0


	//   ....[179]....
        /*16e0*/ 	.word	0x00007910


	//   ....[180]....
        /*16e4*/ 	.word	0x00007990


	//   ....[181]....
        /*16e8*/ 	.word	0x000079c0


	//   ....[182]....
        /*16ec*/ 	.word	0x00007a10


	//   ....[183]....
        /*16f0*/ 	.word	0x00007a30


	//   ....[184]....
        /*16f4*/ 	.word	0x00007a40


	//   ....[185]....
        /*16f8*/ 	.word	0x00007a50


	//   ....[186]....
        /*16fc*/ 	.word	0x00007ab0


	//   ....[187]....
        /*1700*/ 	.word	0x00007ae0


	//   ....[188]....
        /*1704*/ 	.word	0x00007af0


	//   ....[189]....
        /*1708*/ 	.word	0x00007b50


	//   ....[190]....
        /*170c*/ 	.word	0x00007b90


	//   ....[191]....
        /*1710*/ 	.word	0x00007bd0


	//   ....[192]....
        /*1714*/ 	.word	0x00007bf0


	//   ....[193]....
        /*1718*/ 	.word	0x00007c00


	//   ....[194]....
        /*171c*/ 	.word	0x00007c10


	//   ....[195]....
        /*1720*/ 	.word	0x00007c20


	//   ....[196]....
        /*1724*/ 	.word	0x00007c50


	//   ....[197]....
        /*1728*/ 	.word	0x00007ca0


	//   ....[198]....
        /*172c*/ 	.word	0x00007cd0


	//   ....[199]....
        /*1730*/ 	.word	0x00007d00


	//   ....[200]....
        /*1734*/ 	.word	0x00007d30


	//   ....[201]....
        /*1738*/ 	.word	0x00007d60


	//   ....[202]....
        /*173c*/ 	.word	0x00007d80


	//   ....[203]....
        /*1740*/ 	.word	0x00007d90


	//   ....[204]....
        /*1744*/ 	.word	0x00007da0


	//   ....[205]....
        /*1748*/ 	.word	0x00007dd0


	//   ....[206]....
        /*174c*/ 	.word	0x00008330


	//   ....[207]....
        /*1750*/ 	.word	0x00008380


	//   ....[208]....
        /*1754*/ 	.word	0x00008390


	//   ....[209]....
        /*1758*/ 	.word	0x000083a0


	//   ....[210]....
        /*175c*/ 	.word	0x000083b0


	//   ....[211]....
        /*1760*/ 	.word	0x000083c0


	//   ....[212]....
        /*1764*/ 	.word	0x000083d0


	//   ....[213]....
        /*1768*/ 	.word	0x000083e0


	//   ....[214]....
        /*176c*/ 	.word	0x000083f0


	//   ....[215]....
        /*1770*/ 	.word	0x00008400


	//   ....[216]....
        /*1774*/ 	.word	0x00008410


	//   ....[217]....
        /*1778*/ 	.word	0x00008420


	//   ....[218]....
        /*177c*/ 	.word	0x00008430


	//   ....[219]....
        /*1780*/ 	.word	0x00008440


	//   ....[220]....
        /*1784*/ 	.word	0x00008450


	//   ....[221]....
        /*1788*/ 	.word	0x00008460


	//   ....[222]....
        /*178c*/ 	.word	0x00008470


	//   ....[223]....
        /*1790*/ 	.word	0x00008480


	//   ....[224]....
        /*1794*/ 	.word	0x00008490


	//   ....[225]....
        /*1798*/ 	.word	0x000084a0


	//   ....[226]....
        /*179c*/ 	.word	0x000084b0


	//   ....[227]....
        /*17a0*/ 	.word	0x000084c0


	//   ....[228]....
        /*17a4*/ 	.word	0x000084d0


	//   ....[229]....
        /*17a8*/ 	.word	0x000084e0


	//   ....[230]....
        /*17ac*/ 	.word	0x000084f0


	//   ....[231]....
        /*17b0*/ 	.word	0x00008500


	//   ....[232]....
        /*17b4*/ 	.word	0x00008510


	//   ....[233]....
        /*17b8*/ 	.word	0x00008520


	//   ....[234]....
        /*17bc*/ 	.word	0x00008530


	//   ....[235]....
        /*17c0*/ 	.word	0x00008540


	//   ....[236]....
        /*17c4*/ 	.word	0x00008550


	//   ....[237]....
        /*17c8*/ 	.word	0x00008560


	//   ....[238]....
        /*17cc*/ 	.word	0x00008570


	//   ....[239]....
        /*17d0*/ 	.word	0x00009440


	//   ....[240]....
        /*17d4*/ 	.word	0x00009560


	//   ....[241]....
        /*17d8*/ 	.word	0x000095c0


	//   ....[242]....
        /*17dc*/ 	.word	0x00009610


	//   ....[243]....
        /*17e0*/ 	.word	0x00009660


	//   ....[244]....
        /*17e4*/ 	.word	0x000096b0


	//   ....[245]....
        /*17e8*/ 	.word	0x00009700


	//   ....[246]....
        /*17ec*/ 	.word	0x00009750


	//   ....[247]....
        /*17f0*/ 	.word	0x000097b0


	//   ....[248]....
        /*17f4*/ 	.word	0x00009800


	//   ....[249]....
        /*17f8*/ 	.word	0x00009850


	//   ....[250]....
        /*17fc*/ 	.word	0x000098a0


	//   ....[251]....
        /*1800*/ 	.word	0x000098f0


	//   ....[252]....
        /*1804*/ 	.word	0x000099c0


	//   ....[253]....
        /*1808*/ 	.word	0x00009a40


	//   ....[254]....
        /*180c*/ 	.word	0x00009a90


	//   ....[255]....
        /*1810*/ 	.word	0x00009b00


	//   ....[0]....
        /*1814*/ 	.word	0x00009b80


	//   ....[1]....
        /*1818*/ 	.word	0x00009bd0


	//   ....[2]....
        /*181c*/ 	.word	0x00009c40


	//   ....[3]....
        /*1820*/ 	.word	0x00009cb0


	//   ....[4]....
        /*1824*/ 	.word	0x00009d20


	//   ....[5]....
        /*1828*/ 	.word	0x00009d90


	//   ....[6]....
        /*182c*/ 	.word	0x00009e00


	//   ....[7]....
        /*1830*/ 	.word	0x00009e70


	//   ....[8]....
        /*1834*/ 	.word	0x00009ef0


	//   ....[9]....
        /*1838*/ 	.word	0x00009f40


	//   ....[10]....
        /*183c*/ 	.word	0x00009fb0


	//   ....[11]....
        /*1840*/ 	.word	0x0000a020


	//   ....[12]....
        /*1844*/ 	.word	0x0000a090


	//   ....[13]....
        /*1848*/ 	.word	0x0000a100


	//   ....[14]....
        /*184c*/ 	.word	0x0000a170


	//   ....[15]....
        /*1850*/ 	.word	0x0000a1e0


	//   ....[16]....
        /*1854*/ 	.word	0x0000a260


	//   ....[17]....
        /*1858*/ 	.word	0x0000a2b0


	//   ....[18]....
        /*185c*/ 	.word	0x0000a350


	//   ....[19]....
        /*1860*/ 	.word	0x0000a3c0


	//   ....[20]....
        /*1864*/ 	.word	0x0000a430


	//   ....[21]....
        /*1868*/ 	.word	0x0000a4a0


	//   ....[22]....
        /*186c*/ 	.word	0x0000a510


	//   ....[23]....
        /*1870*/ 	.word	0x0000a590


	//   ....[24]....
        /*1874*/ 	.word	0x0000a610


	//   ....[25]....
        /*1878*/ 	.word	0x0000a660


	//   ....[26]....
        /*187c*/ 	.word	0x0000a6b0


	//   ....[27]....
        /*1880*/ 	.word	0x0000a700


	//   ....[28]....
        /*1884*/ 	.word	0x0000a750


	//   ....[29]....
        /*1888*/ 	.word	0x0000a7a0


	//   ....[30]....
        /*188c*/ 	.word	0x0000a7f0


	//   ....[31]....
        /*1890*/ 	.word	0x0000a840


	//   ....[32]....
        /*1894*/ 	.word	0x0000a890


	//   ....[33]....
        /*1898*/ 	.word	0x0000a8f0


	//   ....[34]....
        /*189c*/ 	.word	0x0000a960


	//   ....[35]....
        /*18a0*/ 	.word	0x0000a9d0


	//   ....[36]....
        /*18a4*/ 	.word	0x0000aa40


	//   ....[37]....
        /*18a8*/ 	.word	0x0000aab0


	//   ....[38]....
        /*18ac*/ 	.word	0x0000ab20


	//   ....[39]....
        /*18b0*/ 	.word	0x0000ab90


	//   ....[40]....
        /*18b4*/ 	.word	0x0000ac00


	//   ....[41]....
        /*18b8*/ 	.word	0x0000ac70


	//   ....[42]....
        /*18bc*/ 	.word	0x0000acc0


	//   ....[43]....
        /*18c0*/ 	.word	0x0000ad10


	//   ....[44]....
        /*18c4*/ 	.word	0x0000ad70


	//   ....[45]....
        /*18c8*/ 	.word	0x0000ade0


	//   ....[46]....
        /*18cc*/ 	.word	0x0000aec0


	//   ....[47]....
        /*18d0*/ 	.word	0x0000af30


	//   ....[48]....
        /*18d4*/ 	.word	0x0000afa0


	//   ....[49]....
        /*18d8*/ 	.word	0x0000b010


	//   ....[50]....
        /*18dc*/ 	.word	0x0000b080


	//   ....[51]....
        /*18e0*/ 	.word	0x0000b0f0


	//   ....[52]....
        /*18e4*/ 	.word	0x0000b160


	//   ....[53]....
        /*18e8*/ 	.word	0x0000b1d0


	//   ....[54]....
        /*18ec*/ 	.word	0x0000b240


	//   ....[55]....
        /*18f0*/ 	.word	0x0000b2a0


	//   ....[56]....
        /*18f4*/ 	.word	0x0000b310


	//   ....[57]....
        /*18f8*/ 	.word	0x0000b370


	//   ....[58]....
        /*18fc*/ 	.word	0x0000b3e0


	//   ....[59]....
        /*1900*/ 	.word	0x0000b450


	//   ....[60]....
        /*1904*/ 	.word	0x0000b4c0


	//   ....[61]....
        /*1908*/ 	.word	0x0000b530


	//   ....[62]....
        /*190c*/ 	.word	0x0000b5c0


	//   ....[63]....
        /*1910*/ 	.word	0x0000b630


	//   ....[64]....
        /*1914*/ 	.word	0x0000b6a0


	//   ....[65]....
        /*1918*/ 	.word	0x0000b700


	//   ....[66]....
        /*191c*/ 	.word	0x0000b770


	//   ....[67]....
        /*1920*/ 	.word	0x0000b7e0


	//   ....[68]....
        /*1924*/ 	.word	0x0000b850


	//   ....[69]....
        /*1928*/ 	.word	0x0000b8c0


	//   ....[70]....
        /*192c*/ 	.word	0x0000b930


	//   ....[71]....
        /*1930*/ 	.word	0x0000b9a0


	//   ....[72]....
        /*1934*/ 	.word	0x0000ba10


	//   ....[73]....
        /*1938*/ 	.word	0x0000ba80


	//   ....[74]....
        /*193c*/ 	.word	0x0000bad0


	//   ....[75]....
        /*1940*/ 	.word	0x0000bb20


	//   ....[76]....
        /*1944*/ 	.word	0x0000bb80


	//   ....[77]....
        /*1948*/ 	.word	0x0000bbf0


	//   ....[78]....
        /*194c*/ 	.word	0x0000bc60


	//   ....[79]....
        /*1950*/ 	.word	0x0000bcd0


	//   ....[80]....
        /*1954*/ 	.word	0x0000bd40


	//   ....[81]....
        /*1958*/ 	.word	0x0000bdb0


	//   ....[82]....
        /*195c*/ 	.word	0x0000be20


	//   ....[83]....
        /*1960*/ 	.word	0x0000be90


	//   ....[84]....
        /*1964*/ 	.word	0x0000bf00


	//   ....[85]....
        /*1968*/ 	.word	0x0000bf70


	//   ....[86]....
        /*196c*/ 	.word	0x0000bfc0


	//   ....[87]....
        /*1970*/ 	.word	0x0000c110


	//   ....[88]....
        /*1974*/ 	.word	0x0000c170


	//   ....[89]....
        /*1978*/ 	.word	0x0000c240


	//   ....[90]....
        /*197c*/ 	.word	0x0000c290


	//   ....[91]....
        /*1980*/ 	.word	0x0000c2e0


	//   ....[92]....
        /*1984*/ 	.word	0x0000c330


	//   ....[93]....
        /*1988*/ 	.word	0x0000c380


	//   ....[94]....
        /*198c*/ 	.word	0x0000c3d0


	//   ....[95]....
        /*1990*/ 	.word	0x0000c420


	//   ....[96]....
        /*1994*/ 	.word	0x0000c470


	//   ....[97]....
        /*1998*/ 	.word	0x0000c4d0


	//   ....[98]....
        /*199c*/ 	.word	0x0000c540


	//   ....[99]....
        /*19a0*/ 	.word	0x0000c5b0


	//   ....[100]....
        /*19a4*/ 	.word	0x0000c620


	//   ....[101]....
        /*19a8*/ 	.word	0x0000c690


	//   ....[102]....
        /*19ac*/ 	.word	0x0000c700


	//   ....[103]....
        /*19b0*/ 	.word	0x0000c770


	//   ....[104]....
        /*19b4*/ 	.word	0x0000c7e0


	//   ....[105]....
        /*19b8*/ 	.word	0x0000c850


	//   ....[106]....
        /*19bc*/ 	.word	0x0000c8b0


	//   ....[107]....
        /*19c0*/ 	.word	0x0000c910


	//   ....[108]....
        /*19c4*/ 	.word	0x0000c970


	//   ....[109]....
        /*19c8*/ 	.word	0x0000c9e0


	//   ....[110]....
        /*19cc*/ 	.word	0x0000ca50


	//   ....[111]....
        /*19d0*/ 	.word	0x0000cac0


	//   ....[112]....
        /*19d4*/ 	.word	0x0000cb30


	//   ....[113]....
        /*19d8*/ 	.word	0x0000cba0


	//   ....[114]....
        /*19dc*/ 	.word	0x0000cc10


	//   ....[115]....
        /*19e0*/ 	.word	0x0000cc80


	//   ....[116]....
        /*19e4*/ 	.word	0x0000ccf0


	//   ....[117]....
        /*19e8*/ 	.word	0x0000cd60


	//   ....[118]....
        /*19ec*/ 	.word	0x0000cdb0


	//   ....[119]....
        /*19f0*/ 	.word	0x0000cf30


	//   ....[120]....
        /*19f4*/ 	.word	0x0000cf90


	//   ....[121]....
        /*19f8*/ 	.word	0x0000d050


	//   ....[122]....
        /*19fc*/ 	.word	0x0000d0a0


	//   ....[123]....
        /*1a00*/ 	.word	0x0000d0f0


	//   ....[124]....
        /*1a04*/ 	.word	0x0000d140


	//   ....[125]....
        /*1a08*/ 	.word	0x0000d190


	//   ....[126]....
        /*1a0c*/ 	.word	0x0000d1e0


	//   ....[127]....
        /*1a10*/ 	.word	0x0000d230


	//   ....[128]....
        /*1a14*/ 	.word	0x0000d280


	//   ....[129]....
        /*1a18*/ 	.word	0x0000d2e0


	//   ....[130]....
        /*1a1c*/ 	.word	0x0000d350


	//   ....[131]....
        /*1a20*/ 	.word	0x0000d3c0


	//   ....[132]....
        /*1a24*/ 	.word	0x0000d430


	//   ....[133]....
        /*1a28*/ 	.word	0x0000d4a0


	//   ....[134]....
        /*1a2c*/ 	.word	0x0000d510


	//   ....[135]....
        /*1a30*/ 	.word	0x0000d580


	//   ....[136]....
        /*1a34*/ 	.word	0x0000d5f0


	//   ....[137]....
        /*1a38*/ 	.word	0x0000d660


	//   ....[138]....
        /*1a3c*/ 	.word	0x0000d6c0


	//   ....[139]....
        /*1a40*/ 	.word	0x0000d720


	//   ....[140]....
        /*1a44*/ 	.word	0x0000d780


	//   ....[141]....
        /*1a48*/ 	.word	0x0000d7f0


	//   ....[142]....
        /*1a4c*/ 	.word	0x0000d840


	//   ....[143]....
        /*1a50*/ 	.word	0x0000d8b0


	//   ....[144]....
        /*1a54*/ 	.word	0x0000d920


	//   ....[145]....
        /*1a58*/ 	.word	0x0000d990


	//   ....[146]....
        /*1a5c*/ 	.word	0x0000da00


	//   ....[147]....
        /*1a60*/ 	.word	0x0000da70


	//   ....[148]....
        /*1a64*/ 	.word	0x0000dae0


	//   ....[149]....
        /*1a68*/ 	.word	0x0000db50


	//   ....[150]....
        /*1a6c*/ 	.word	0x0000dbc0


	//   ....[151]....
        /*1a70*/ 	.word	0x0000dd40


	//   ....[152]....
        /*1a74*/ 	.word	0x0000dda0


	//   ....[153]....
        /*1a78*/ 	.word	0x0000de60


	//   ....[154]....
        /*1a7c*/ 	.word	0x0000deb0


	//   ....[155]....
        /*1a80*/ 	.word	0x0000df00


	//   ....[156]....
        /*1a84*/ 	.word	0x0000df50


	//   ....[157]....
        /*1a88*/ 	.word	0x0000dfa0


	//   ....[158]....
        /*1a8c*/ 	.word	0x0000dff0


	//   ....[159]....
        /*1a90*/ 	.word	0x0000e040


	//   ....[160]....
        /*1a94*/ 	.word	0x0000e090


	//   ....[161]....
        /*1a98*/ 	.word	0x0000e0f0


	//   ....[162]....
        /*1a9c*/ 	.word	0x0000e160


	//   ....[163]....
        /*1aa0*/ 	.word	0x0000e1d0


	//   ....[164]....
        /*1aa4*/ 	.word	0x0000e240


	//   ....[165]....
        /*1aa8*/ 	.word	0x0000e2b0


	//   ....[166]....
        /*1aac*/ 	.word	0x0000e320


	//   ....[167]....
        /*1ab0*/ 	.word	0x0000e390


	//   ....[168]....
        /*1ab4*/ 	.word	0x0000e400


	//   ....[169]....
        /*1ab8*/ 	.word	0x0000e470


	//   ....[170]....
        /*1abc*/ 	.word	0x0000e4d0


	//   ....[171]....
        /*1ac0*/ 	.word	0x0000e530


	//   ....[172]....
        /*1ac4*/ 	.word	0x0000e590


	//   ....[173]....
        /*1ac8*/ 	.word	0x0000e600


	//   ....[174]....
        /*1acc*/ 	.word	0x0000e670


	//   ....[175]....
        /*1ad0*/ 	.word	0x0000e6e0


	//   ....[176]....
        /*1ad4*/ 	.word	0x0000e730


	//   ....[177]....
        /*1ad8*/ 	.word	0x0000e7a0


	//   ....[178]....
        /*1adc*/ 	.word	0x0000e810


	//   ....[179]....
        /*1ae0*/ 	.word	0x0000e880


	//   ....[180]....
        /*1ae4*/ 	.word	0x0000e8f0


	//   ....[181]....
        /*1ae8*/ 	.word	0x0000e960


	//   ....[182]....
        /*1aec*/ 	.word	0x0000e9b0


	//   ....[183]....
        /*1af0*/ 	.word	0x0000eb30


	//   ....[184]....
        /*1af4*/ 	.word	0x0000eb90


	//   ....[185]....
        /*1af8*/ 	.word	0x0000ec40


	//   ....[186]....
        /*1afc*/ 	.word	0x0000ec90


	//   ....[187]....
        /*1b00*/ 	.word	0x0000ece0


	//   ....[188]....
        /*1b04*/ 	.word	0x0000ed30


	//   ....[189]....
        /*1b08*/ 	.word	0x0000ed80


	//   ....[190]....
        /*1b0c*/ 	.word	0x0000edd0


	//   ....[191]....
        /*1b10*/ 	.word	0x0000ee20


	//   ....[192]....
        /*1b14*/ 	.word	0x0000ee70


	//   ....[193]....
        /*1b18*/ 	.word	0x0000eed0


	//   ....[194]....
        /*1b1c*/ 	.word	0x0000ef20


	//   ....[195]....
        /*1b20*/ 	.word	0x0000ef70


	//   ....[196]....
        /*1b24*/ 	.word	0x0000efc0


	//   ....[197]....
        /*1b28*/ 	.word	0x0000f010


	//   ....[198]....
        /*1b2c*/ 	.word	0x0000f060


	//   ....[199]....
        /*1b30*/ 	.word	0x0000f0b0


	//   ....[200]....
        /*1b34*/ 	.word	0x0000f100


	//   ....[201]....
        /*1b38*/ 	.word	0x0000f150


	//   ....[202]....
        /*1b3c*/ 	.word	0x0000f1a0


	//   ....[203]....
        /*1b40*/ 	.word	0x0000f1f0


	//   ....[204]....
        /*1b44*/ 	.word	0x0000f360


	//   ....[205]....
        /*1b48*/ 	.word	0x0000f3b0


	//   ....[206]....
        /*1b4c*/ 	.word	0x0000f410


	//   ....[207]....
        /*1b50*/ 	.word	0x0000f480


	//   ....[208]....
        /*1b54*/ 	.word	0x0000f4f0


	//   ....[209]....
        /*1b58*/ 	.word	0x0000f550


	//   ....[210]....
        /*1b5c*/ 	.word	0x0000f5b0


	//   ....[211]....
        /*1b60*/ 	.word	0x0000f610


	//   ....[212]....
        /*1b64*/ 	.word	0x0000f670


	//   ....[213]....
        /*1b68*/ 	.word	0x0000f6d0


	//   ....[214]....
        /*1b6c*/ 	.word	0x0000f720


	//   ....[215]....
        /*1b70*/ 	.word	0x0000f8c0


	//   ....[216]....
        /*1b74*/ 	.word	0x0000fa70


	//   ....[217]....
        /*1b78*/ 	.word	0x0000fac0


	//   ....[218]....
        /*1b7c*/ 	.word	0x0000fb10


	//   ....[219]....
        /*1b80*/ 	.word	0x0000fb60


	//   ....[220]....
        /*1b84*/ 	.word	0x0000fbb0


	//   ....[221]....
        /*1b88*/ 	.word	0x0000fc00


	//   ....[222]....
        /*1b8c*/ 	.word	0x0000fc70


	//   ....[223]....
        /*1b90*/ 	.word	0x0000fcc0


	//   ....[224]....
        /*1b94*/ 	.word	0x0000fd10


	//   ....[225]....
        /*1b98*/ 	.word	0x0000fd80


	//   ....[226]....
        /*1b9c*/ 	.word	0x0000fdf0


	//   ....[227]....
        /*1ba0*/ 	.word	0x0000fe50


	//   ....[228]....
        /*1ba4*/ 	.word	0x0000feb0


	//   ....[229]....
        /*1ba8*/ 	.word	0x0000ff20


	//   ....[230]....
        /*1bac*/ 	.word	0x0000ff90


	//   ....[231]....
        /*1bb0*/ 	.word	0x0000ffe0


	//   ....[232]....
        /*1bb4*/ 	.word	0x00010030


	//   ....[233]....
        /*1bb8*/ 	.word	0x000100a0


	//   ....[234]....
        /*1bbc*/ 	.word	0x00010150


	//   ....[235]....
        /*1bc0*/ 	.word	0x000101a0


	//   ....[236]....
        /*1bc4*/ 	.word	0x00010200


	//   ....[237]....
        /*1bc8*/ 	.word	0x00010270


	//   ....[238]....
        /*1bcc*/ 	.word	0x000102e0


	//   ....[239]....
        /*1bd0*/ 	.word	0x00010350


	//   ....[240]....
        /*1bd4*/ 	.word	0x000103c0


	//   ....[241]....
        /*1bd8*/ 	.word	0x00010430


	//   ....[242]....
        /*1bdc*/ 	.word	0x00010480


	//   ....[243]....
        /*1be0*/ 	.word	0x000104d0


	//   ....[244]....
        /*1be4*/ 	.word	0x00010520


	//   ....[245]....
        /*1be8*/ 	.word	0x00010570


	//   ....[246]....
        /*1bec*/ 	.word	0x000105e0


	//   ....[247]....
        /*1bf0*/ 	.word	0x00010820


	//   ....[248]....
        /*1bf4*/ 	.word	0x000108c0


	//   ....[249]....
        /*1bf8*/ 	.word	0x00010920


	//   ....[250]....
        /*1bfc*/ 	.word	0x00010970


	//   ....[251]....
        /*1c00*/ 	.word	0x000109d0


	//   ....[252]....
        /*1c04*/ 	.word	0x00010a20


	//   ....[253]....
        /*1c08*/ 	.word	0x00010b30


	//   ....[254]....
        /*1c0c*/ 	.word	0x00010cb0


	//   ....[255]....
        /*1c10*/ 	.word	0x00010dc0


	//   ....[0]....
        /*1c14*/ 	.word	0x00010eb0


	//   ....[1]....
        /*1c18*/ 	.word	0x00010f80


	//   ....[2]....
        /*1c1c*/ 	.word	0x00011070


	//   ....[3]....
        /*1c20*/ 	.word	0x00011180


	//   ....[4]....
        /*1c24*/ 	.word	0x00011280


	//   ....[5]....
        /*1c28*/ 	.word	0x00011350


	//   ....[6]....
        /*1c2c*/ 	.word	0x00011440


	//   ....[7]....
        /*1c30*/ 	.word	0x00011530


	//   ....[8]....
        /*1c34*/ 	.word	0x00011650


	//   ....[9]....
        /*1c38*/ 	.word	0x00011740


	//   ....[10]....
        /*1c3c*/ 	.word	0x00011800


	//   ....[11]....
        /*1c40*/ 	.word	0x000118f0


	//   ....[12]....
        /*1c44*/ 	.word	0x00011a00


	//   ....[13]....
        /*1c48*/ 	.word	0x00011af0


	//   ....[14]....
        /*1c4c*/ 	.word	0x00011bc0


	//   ....[15]....
        /*1c50*/ 	.word	0x00011cc0


	//   ....[16]....
        /*1c54*/ 	.word	0x00011db0


	//   ....[17]....
        /*1c58*/ 	.word	0x00011ec0


	//   ....[18]....
        /*1c5c*/ 	.word	0x00011fb0


	//   ....[19]....
        /*1c60*/ 	.word	0x000120a0


	//   ....[20]....
        /*1c64*/ 	.word	0x00012160


	//   ....[21]....
        /*1c68*/ 	.word	0x00012250


	//   ....[22]....
        /*1c6c*/ 	.word	0x00012370


	//   ....[23]....
        /*1c70*/ 	.word	0x00012460


	//   ....[24]....
        /*1c74*/ 	.word	0x00012540


	//   ....[25]....
        /*1c78*/ 	.word	0x00012630


	//   ....[26]....
        /*1c7c*/ 	.word	0x00012740


	//   ....[27]....
        /*1c80*/ 	.word	0x00012850


	//   ....[28]....
        /*1c84*/ 	.word	0x000128b0


	//   ....[29]....
        /*1c88*/ 	.word	0x00012900


	//   ....[30]....
        /*1c8c*/ 	.word	0x00012980


	//   ....[31]....
        /*1c90*/ 	.word	0x000129e0


	//   ....[32]....
        /*1c94*/ 	.word	0x00012a30


	//   ....[33]....
        /*1c98*/ 	.word	0x00012a80


	//   ....[34]....
        /*1c9c*/ 	.word	0x00012ad0


	//   ....[35]....
        /*1ca0*/ 	.word	0x00012b20


	//   ....[36]....
        /*1ca4*/ 	.word	0x00012b70


	//   ....[37]....
        /*1ca8*/ 	.word	0x00012bc0


	//   ....[38]....
        /*1cac*/ 	.word	0x00012c10


	//   ....[39]....
        /*1cb0*/ 	.word	0x00012c60


	//   ....[40]....
        /*1cb4*/ 	.word	0x00012cc0


	//   ....[41]....
        /*1cb8*/ 	.word	0x00012d30


	//   ....[42]....
        /*1cbc*/ 	.word	0x00012da0


	//   ....[43]....
        /*1cc0*/ 	.word	0x00012e10


	//   ....[44]....
        /*1cc4*/ 	.word	0x00012e80


	//   ....[45]....
        /*1cc8*/ 	.word	0x00012ef0


	//   ....[46]....
        /*1ccc*/ 	.word	0x00012f60


	//   ....[47]....
        /*1cd0*/ 	.word	0x00012fd0


	//   ....[48]....
        /*1cd4*/ 	.word	0x00013040


	//   ....[49]....
        /*1cd8*/ 	.word	0x000130b0


	//   ....[50]....
        /*1cdc*/ 	.word	0x00013110


	//   ....[51]....
        /*1ce0*/ 	.word	0x00013180


	//   ....[52]....
        /*1ce4*/ 	.word	0x000131f0


	//   ....[53]....
        /*1ce8*/ 	.word	0x00013260


	//   ....[54]....
        /*1cec*/ 	.word	0x000132d0


	//   ....[55]....
        /*1cf0*/ 	.word	0x00013320


	//   ....[56]....
        /*1cf4*/ 	.word	0x00013390


	//   ....[57]....
        /*1cf8*/ 	.word	0x00013400


	//   ....[58]....
        /*1cfc*/ 	.word	0x00013450


	//   ....[59]....
        /*1d00*/ 	.word	0x000135c0


	//   ....[60]....
        /*1d04*/ 	.word	0x00013620


	//   ....[61]....
        /*1d08*/ 	.word	0x00013740


	//   ....[62]....
        /*1d0c*/ 	.word	0x00013790


	//   ....[63]....
        /*1d10*/ 	.word	0x000137f0


	//   ....[64]....
        /*1d14*/ 	.word	0x00013840


	//   ....[65]....
        /*1d18*/ 	.word	0x00013890


	//   ....[66]....
        /*1d1c*/ 	.word	0x000138e0


	//   ....[67]....
        /*1d20*/ 	.word	0x00013930


	//   ....[68]....
        /*1d24*/ 	.word	0x00013980


	//   ....[69]....
        /*1d28*/ 	.word	0x000139d0


	//   ....[70]....
        /*1d2c*/ 	.word	0x00013a20


	//   ....[71]....
        /*1d30*/ 	.word	0x00013a70


	//   ....[72]....
        /*1d34*/ 	.word	0x00013bd0


	//   ....[73]....
        /*1d38*/ 	.word	0x00013c20


	//   ....[74]....
        /*1d3c*/ 	.word	0x00013c70


	//   ....[75]....
        /*1d40*/ 	.word	0x00013cc0


	//   ....[76]....
        /*1d44*/ 	.word	0x00013d10


	//   ....[77]....
        /*1d48*/ 	.word	0x00013d60


	//   ....[78]....
        /*1d4c*/ 	.word	0x00013db0


	//   ....[79]....
        /*1d50*/ 	.word	0x00013e00


	//   ....[80]....
        /*1d54*/ 	.word	0x00013e50


	//   ....[81]....
        /*1d58*/ 	.word	0x00013ed0


	//   ....[82]....
        /*1d5c*/ 	.word	0x00014050


	//   ....[83]....
        /*1d60*/ 	.word	0x000140b0


	//   ....[84]....
        /*1d64*/ 	.word	0x00014100


	//   ....[85]....
        /*1d68*/ 	.word	0x00014150


	//   ....[86]....
        /*1d6c*/ 	.word	0x000141a0


	//   ....[87]....
        /*1d70*/ 	.word	0x000141f0


	//   ....[88]....
        /*1d74*/ 	.word	0x00014240


	//   ....[89]....
        /*1d78*/ 	.word	0x00014290


	//   ....[90]....
        /*1d7c*/ 	.word	0x000142e0


	//   ....[91]....
        /*1d80*/ 	.word	0x00014340


	//   ....[92]....
        /*1d84*/ 	.word	0x00014390


	//   ....[93]....
        /*1d88*/ 	.word	0x000143f0


	//   ....[94]....
        /*1d8c*/ 	.word	0x00014480


	//   ....[95]....
        /*1d90*/ 	.word	0x00014570


	//   ....[96]....
        /*1d94*/ 	.word	0x000145d0


	//   ....[97]....
        /*1d98*/ 	.word	0x00014660


	//   ....[98]....
        /*1d9c*/ 	.word	0x000146c0


	//   ....[99]....
        /*1da0*/ 	.word	0x00014720


	//   ....[100]....
        /*1da4*/ 	.word	0x00014780


	//   ....[101]....
        /*1da8*/ 	.word	0x00014810


	//   ....[102]....
        /*1dac*/ 	.word	0x00014880


	//   ....[103]....
        /*1db0*/ 	.word	0x000148d0


	//   ....[104]....
        /*1db4*/ 	.word	0x00014950


	//   ....[105]....
        /*1db8*/ 	.word	0x000149c0


	//   ....[106]....
        /*1dbc*/ 	.word	0x00014a10


	//   ....[107]....
        /*1dc0*/ 	.word	0x00014a60


	//   ....[108]....
        /*1dc4*/ 	.word	0x00014ab0


	//   ....[109]....
        /*1dc8*/ 	.word	0x00014b00


	//   ....[110]....
        /*1dcc*/ 	.word	0x00014b50


	//   ....[111]....
        /*1dd0*/ 	.word	0x00014c40


	//   ....[112]....
        /*1dd4*/ 	.word	0x00014c90


	//   ....[113]....
        /*1dd8*/ 	.word	0x00014cf0


	//   ....[114]....
        /*1ddc*/ 	.word	0x00014d60


	//   ....[115]....
        /*1de0*/ 	.word	0x00014dd0


	//   ....[116]....
        /*1de4*/ 	.word	0x00014e20


	//   ....[117]....
        /*1de8*/ 	.word	0x00014e90


	//   ....[118]....
        /*1dec*/ 	.word	0x00014ee0


	//   ....[119]....
        /*1df0*/ 	.word	0x00014f30


	//   ....[120]....
        /*1df4*/ 	.word	0x00014f80


	//   ....[121]....
        /*1df8*/ 	.word	0x00014fd0


	//   ....[122]....
        /*1dfc*/ 	.word	0x00015040


	//   ....[123]....
        /*1e00*/ 	.word	0x00015270


	//   ....[124]....
        /*1e04*/ 	.word	0x00015340


	//   ....[125]....
        /*1e08*/ 	.word	0x000153a0


	//   ....[126]....
        /*1e0c*/ 	.word	0x00015410


	//   ....[127]....
        /*1e10*/ 	.word	0x00015490


	//   ....[128]....
        /*1e14*/ 	.word	0x000154e0


	//   ....[129]....
        /*1e18*/ 	.word	0x00015550


	//   ....[130]....
        /*1e1c*/ 	.word	0x000155c0


	//   ....[131]....
        /*1e20*/ 	.word	0x00015630


	//   ....[132]....
        /*1e24*/ 	.word	0x000156a0


	//   ....[133]....
        /*1e28*/ 	.word	0x00015710


	//   ....[134]....
        /*1e2c*/ 	.word	0x00015790


	//   ....[135]....
        /*1e30*/ 	.word	0x000157e0


	//   ....[136]....
        /*1e34*/ 	.word	0x00015850


	//   ....[137]....
        /*1e38*/ 	.word	0x000158c0


	//   ....[138]....
        /*1e3c*/ 	.word	0x00015930


	//   ....[139]....
        /*1e40*/ 	.word	0x000159a0


	//   ....[140]....
        /*1e44*/ 	.word	0x00015a10


	//   ....[141]....
        /*1e48*/ 	.word	0x00015a80


	//   ....[142]....
        /*1e4c*/ 	.word	0x00015af0


	//   ....[143]....
        /*1e50*/ 	.word	0x00015b60


	//   ....[144]....
        /*1e54*/ 	.word	0x00015bd0


	//   ....[145]....
        /*1e58*/ 	.word	0x00015c50


	//   ....[146]....
        /*1e5c*/ 	.word	0x00015ca0


	//   ....[147]....
        /*1e60*/ 	.word	0x00015d10


	//   ....[148]....
        /*1e64*/ 	.word	0x00015d80


	//   ....[149]....
        /*1e68*/ 	.word	0x00015df0


	//   ....[150]....
        /*1e6c*/ 	.word	0x00015e60


	//   ....[151]....
        /*1e70*/ 	.word	0x00015ed0


	//   ....[152]....
        /*1e74*/ 	.word	0x00015f40


	//   ....[153]....
        /*1e78*/ 	.word	0x00015fb0


	//   ....[154]....
        /*1e7c*/ 	.word	0x00016020


	//   ....[155]....
        /*1e80*/ 	.word	0x00016090


	//   ....[156]....
        /*1e84*/ 	.word	0x00016100


	//   ....[157]....
        /*1e88*/ 	.word	0x000161b0


	//   ....[158]....
        /*1e8c*/ 	.word	0x00016200


	//   ....[159]....
        /*1e90*/ 	.word	0x00016270


	//   ....[160]....
        /*1e94*/ 	.word	0x000162c0


	//   ....[161]....
        /*1e98*/ 	.word	0x00016310


	//   ....[162]....
        /*1e9c*/ 	.word	0x00016360


	//   ....[163]....
        /*1ea0*/ 	.word	0x000163b0


	//   ....[164]....
        /*1ea4*/ 	.word	0x00016400


	//   ....[165]....
        /*1ea8*/ 	.word	0x00016450


	//   ....[166]....
        /*1eac*/ 	.word	0x000164b0


	//   ....[167]....
        /*1eb0*/ 	.word	0x00016550


	//   ....[168]....
        /*1eb4*/ 	.word	0x000165a0


	//   ....[169]....
        /*1eb8*/ 	.word	0x00016620


	//   ....[170]....
        /*1ebc*/ 	.word	0x00016670


	//   ....[171]....
        /*1ec0*/ 	.word	0x000166e0


	//   ....[172]....
        /*1ec4*/ 	.word	0x00016740


	//   ....[173]....
        /*1ec8*/ 	.word	0x000167d0


	//   ....[174]....
        /*1ecc*/ 	.word	0x00016820


	//   ....[175]....
        /*1ed0*/ 	.word	0x00016880


	//   ....[176]....
        /*1ed4*/ 	.word	0x000168d0


	//   ....[177]....
        /*1ed8*/ 	.word	0x00016940


	//   ....[178]....
        /*1edc*/ 	.word	0x00016990


	//   ....[179]....
        /*1ee0*/ 	.word	0x00016a00


	//   ....[180]....
        /*1ee4*/ 	.word	0x00016a60


	//   ....[181]....
        /*1ee8*/ 	.word	0x00016ad0


	//   ....[182]....
        /*1eec*/ 	.word	0x00016b40


	//   ....[183]....
        /*1ef0*/ 	.word	0x00016bb0


	//   ....[184]....
        /*1ef4*/ 	.word	0x00016c30


	//   ....[185]....
        /*1ef8*/ 	.word	0x00016ca0


	//   ....[186]....
        /*1efc*/ 	.word	0x00016cf0


	//   ....[187]....
        /*1f00*/ 	.word	0x00016d40


	//   ....[188]....
        /*1f04*/ 	.word	0x00016da0


	//   ....[189]....
        /*1f08*/ 	.word	0x000172f0


	//   ....[190]....
        /*1f0c*/ 	.word	0x00017380


	//   ....[191]....
        /*1f10*/ 	.word	0x000173f0


	//   ....[192]....
        /*1f14*/ 	.word	0x00017440


	//   ....[193]....
        /*1f18*/ 	.word	0x00017490


	//   ....[194]....
        /*1f1c*/ 	.word	0x000174e0


	//   ....[195]....
        /*1f20*/ 	.word	0x00017530


	//   ....[196]....
        /*1f24*/ 	.word	0x00017580


	//   ....[197]....
        /*1f28*/ 	.word	0x000175d0


	//   ....[198]....
        /*1f2c*/ 	.word	0x00017620


	//   ....[199]....
        /*1f30*/ 	.word	0x00017670


	//   ....[200]....
        /*1f34*/ 	.word	0x000176c0


	//   ....[201]....
        /*1f38*/ 	.word	0x00017710


	//   ....[202]....
        /*1f3c*/ 	.word	0x000177d0


	//   ....[203]....
        /*1f40*/ 	.word	0x00017930


	//   ....[204]....
        /*1f44*/ 	.word	0x000179a0


	//   ....[205]....
        /*1f48*/ 	.word	0x00017a10


	//   ....[206]....
        /*1f4c*/ 	.word	0x00017a80


	//   ....[207]....
        /*1f50*/ 	.word	0x00017af0


	//   ....[208]....
        /*1f54*/ 	.word	0x00017b60


	//   ....[209]....
        /*1f58*/ 	.word	0x00017bd0


	//   ....[210]....
        /*1f5c*/ 	.word	0x00017c40


	//   ....[211]....
        /*1f60*/ 	.word	0x00017cb0


	//   ....[212]....
        /*1f64*/ 	.word	0x00017d20


	//   ....[213]....
        /*1f68*/ 	.word	0x00017d90


	//   ....[214]....
        /*1f6c*/ 	.word	0x00017e00


	//   ....[215]....
        /*1f70*/ 	.word	0x00017e70


	//   ....[216]....
        /*1f74*/ 	.word	0x00017ee0


	//   ....[217]....
        /*1f78*/ 	.word	0x00017f50


	//   ....[218]....
        /*1f7c*/ 	.word	0x00017fc0


	//   ....[219]....
        /*1f80*/ 	.word	0x00018030


	//   ....[220]....
        /*1f84*/ 	.word	0x000180a0


	//   ....[221]....
        /*1f88*/ 	.word	0x00018110


	//----- nvinfo : EIATTR_VRC_CTA_INIT_COUNT
	.align		4
.L_507:
        /*1f8c*/ 	.byte	0x02, 0x4a
	.zero		1
	.zero		1


	//----- nvinfo : EIATTR_EXIT_INSTR_OFFSETS
	.align		4
        /*1f90*/ 	.byte	0x04, 0x1c
        /*1f92*/ 	.short	(.L_509 - .L_508)


	//   ....[0]....
.L_508:
        /*1f94*/ 	.word	0x000093d0


	//----- nvinfo : EIATTR_CRS_STACK_SIZE
	.align		4
.L_509:
        /*1f98*/ 	.byte	0x04, 0x1e
        /*1f9a*/ 	.short	(.L_511 - .L_510)
.L_510:
        /*1f9c*/ 	.word	0x00000000


	//----- nvinfo : EIATTR_CBANK_PARAM_SIZE
	.align		4
.L_511:
        /*1fa0*/ 	.byte	0x03, 0x19
        /*1fa2*/ 	.short	0x0038


	//----- nvinfo : EIATTR_PARAM_CBANK
	.align		4
        /*1fa4*/ 	.byte	0x04, 0x0a
        /*1fa6*/ 	.short	(.L_513 - .L_512)
	.align		4
.L_512:
        /*1fa8*/ 	.word	index@(.nv.constant0._Z12_spmm_conv_2PKfPfiiPKiS3_S3_S0_)
        /*1fac*/ 	.short	0x0380
        /*1fae*/ 	.short	0x0038


	//----- nvinfo : EIATTR_SW_WAR
	.align		4
.L_513:
        /*1fb0*/ 	.byte	0x04, 0x36
        /*1fb2*/ 	.short	(.L_515 - .L_514)
.L_514:
        /*1fb4*/ 	.word	0x00000008
.L_515:


//--------------------- .nv.info._Z12_spmm_conv_1PKfPfiiPKiS3_S3_S0_ --------------------------
	.section	.nv.info._Z12_spmm_conv_1PKfPfiiPKiS3_S3_S0_,"",@"SHT_CUDA_INFO"
	.sectionflags	@""
	.align	4


	//----- nvinfo : EIATTR_CUDA_API_VERSION
	.align		4
        /*0000*/ 	.byte	0x04, 0x37
        /*0002*/ 	.short	(.L_517 - .L_516)
.L_516:
        /*0004*/ 	.word	0x00000082


	//----- nvinfo : EIATTR_KPARAM_INFO
	.align		4
.L_517:
        /*0008*/ 	.byte	0x04, 0x17
        /*000a*/ 	.short	(.L_519 - .L_518)
.L_518:
        /*000c*/ 	.word	0x00000000
        /*0010*/ 	.short	0x0007
        /*0012*/ 	.short	0x0030
        /*0014*/ 	.byte	0x00, 0xf5, 0x21, 0x00


	//----- nvinfo : EIATTR_KPARAM_INFO
	.align		4
.L_519:
        /*0018*/ 	.byte	0x04, 0x17
        /*001a*/ 	.short	(.L_521 - .L_520)
.L_520:
        /*001c*/ 	.word	0x00000000
        /*0020*/ 	.short	0x0006
        /*0022*/ 	.short	0x0028
        /*0024*/ 	.byte	0x00, 0xf5, 0x21, 0x00


	//----- nvinfo : EIATTR_KPARAM_INFO
	.align		4
.L_521:
        /*0028*/ 	.byte	0x04, 0x17
        /*002a*/ 	.short	(.L_523 - .L_522)
.L_522:
        /*002c*/ 	.word	0x00000000
        /*0030*/ 	.short	0x0005
        /*0032*/ 	.short	0x0020
        /*0034*/ 	.byte	0x00, 0xf5, 0x21, 0x00


	//----- nvinfo : EIATTR_KPARAM_INFO
	.align		4
.L_523:
        /*0038*/ 	.byte	0x04, 0x17
        /*003a*/ 	.short	(.L_525 - .L_524)
.L_524:
        /*003c*/ 	.word	0x00000000
        /*0040*/ 	.short	0x0004
        /*0042*/ 	.short	0x0018
        /*0044*/ 	.byte	0x00, 0xf5, 0x21, 0x00


	//----- nvinfo : EIATTR_KPARAM_INFO
	.align		4
.L_525:
        /*0048*/ 	.byte	0x04, 0x17
        /*004a*/ 	.short	(.L_527 - .L_526)
.L_526:
        /*004c*/ 	.word	0x00000000
        /*0050*/ 	.short	0x0003
        /*0052*/ 	.short	0x0014
        /*0054*/ 	.byte	0x00, 0xf0, 0x11, 0x00


	//----- nvinfo : EIATTR_KPARAM_INFO
	.align		4
.L_527:
        /*0058*/ 	.byte	0x04, 0x17
        /*005a*/ 	.short	(.L_529 - .L_528)
.L_528:
        /*005c*/ 	.word	0x00000000
        /*0060*/ 	.short	0x0002
        /*0062*/ 	.short	0x0010
        /*0064*/ 	.byte	0x00, 0xf0, 0x11, 0x00


	//----- nvinfo : EIATTR_KPARAM_INFO
	.align		4
.L_529:
        /*0068*/ 	.byte	0x04, 0x17
        /*006a*/ 	.short	(.L_531 - .L_530)
.L_530:
        /*006c*/ 	.word	0x00000000
        /*0070*/ 	.short	0x0001
        /*0072*/ 	.short	0x0008
        /*0074*/ 	.byte	0x00, 0xf5, 0x21, 0x00


	//----- nvinfo : EIATTR_KPARAM_INFO
	.align		4
.L_531:
        /*0078*/ 	.byte	0x04, 0x17
        /*007a*/ 	.short	(.L_533 - .L_532)
.L_532:
        /*007c*/ 	.word	0x00000000
        /*0080*/ 	.short	0x0000
        /*0082*/ 	.short	0x0000
        /*0084*/ 	.byte	0x00, 0xf5, 0x21, 0x00


	//----- nvinfo : EIATTR_SPARSE_MMA_MASK
	.align		4
.L_533:
        /*0088*/ 	.byte	0x03, 0x50
        /*008a*/ 	.short	0x0000


	//----- nvinfo : EIATTR_MAXREG_COUNT
	.align		4
        /*008c*/ 	.byte	0x03, 0x1b
        /*008e*/ 	.short	0x00ff


	//----- nvinfo : EIATTR_MERCURY_ISA_VERSION
	.align		4
        /*0090*/ 	.byte	0x03, 0x5f
        /*0092*/ 	.short	0x0101


	//----- nvinfo : EIATTR_COOP_GROUP_MASK_REGIDS
	.align		4
        /*0094*/ 	.byte	0x04, 0x29
        /*0096*/ 	.short	(.L_535 - .L_534)


	//   ....[0]....
.L_534:
        /*0098*/ 	.word	0xffffffff


	//   ....[1]....
        /*009c*/ 	.word	0xffffffff


	//   ....[2]....
        /*00a0*/ 	.word	0xffffffff


	//   ....[3]....
        /*00a4*/ 	.word	0xffffffff


	//   ....[4]....
        /*00a8*/ 	.word	0xffffffff


	//   ....[5]....
        /*00ac*/ 	.word	0xffffffff


	//   ....[6]....
        /*00b0*/ 	.word	0xffffffff


	//   ....[7]....
        /*00b4*/ 	.word	0xffffffff


	//   ....[8]....
        /*00b8*/ 	.word	0xffffffff


	//   ....[9]....
        /*00bc*/ 	.word	0xffffffff


	//   ....[10]....
        /*00c0*/ 	.word	0xffffffff


	//   ....[11]....
        /*00c4*/ 	.word	0xffffffff


	//   ....[12]....
        /*00c8*/ 	.word	0xffffffff


	//   ....[13]....
        /*00cc*/ 	.word	0xffffffff


	//   ....[14]....
        /*00d0*/ 	.word	0xffffffff


	//   ....[15]....
        /*00d4*/ 	.word	0xffffffff


	//   ....[16]....
        /*00d8*/ 	.word	0xffffffff


	//   ....[17]....
        /*00dc*/ 	.word	0xffffffff


	//   ....[18]....
        /*00e0*/ 	.word	0xffffffff


	//   ....[19]....
        /*00e4*/ 	.word	0xffffffff


	//   ....[20]....
        /*00e8*/ 	.word	0xffffffff


	//   ....[21]....
        /*00ec*/ 	.word	0xffffffff


	//   ....[22]....
        /*00f0*/ 	.word	0xffffffff


	//   ....[23]....
        /*00f4*/ 	.word	0xffffffff


	//   ....[24]....
        /*00f8*/ 	.word	0xffffffff


	//   ....[25]....
        /*00fc*/ 	.word	0xffffffff


	//   ....[26]....
        /*0100*/ 	.word	0xffffffff


	//   ....[27]....
        /*0104*/ 	.word	0xffffffff


	//   ....[28]....
        /*0108*/ 	.word	0xffffffff


	//   ....[29]....
        /*010c*/ 	.word	0xffffffff


	//   ....[30]....
        /*0110*/ 	.word	0xffffffff


	//   ....[31]....
        /*0114*/ 	.word	0xffffffff


	//   ....[32]....
        /*0118*/ 	.word	0xffffffff


	//   ....[33]....
        /*011c*/ 	.word	0xffffffff


	//   ....[34]....
        /*0120*/ 	.word	0xffffffff


	//   ....[35]....
        /*0124*/ 	.word	0xffffffff


	//   ....[36]....
        /*0128*/ 	.word	0xffffffff


	//   ....[37]....
        /*012c*/ 	.word	0xffffffff


	//   ....[38]....
        /*0130*/ 	.word	0xffffffff


	//   ....[39]....
        /*0134*/ 	.word	0xffffffff


	//   ....[40]....
        /*0138*/ 	.word	0xffffffff


	//   ....[41]....
        /*013c*/ 	.word	0xffffffff


	//   ....[42]....
        /*0140*/ 	.word	0xffffffff


	//   ....[43]....
        /*0144*/ 	.word	0xffffffff


	//   ....[44]....
        /*0148*/ 	.word	0xffffffff


	//   ....[45]....
        /*014c*/ 	.word	0xffffffff


	//   ....[46]....
        /*0150*/ 	.word	0xffffffff


	//   ....[47]....
        /*0154*/ 	.word	0xffffffff


	//   ....[48]....
        /*0158*/ 	.word	0xffffffff


	//   ....[49]....
        /*015c*/ 	.word	0xffffffff


	//   ....[50]....
        /*0160*/ 	.word	0xffffffff


	//   ....[51]....
        /*0164*/ 	.word	0xffffffff


	//   ....[52]....
        /*0168*/ 	.word	0xffffffff


	//   ....[53]....
        /*016c*/ 	.word	0xffffffff


	//   ....[54]....
        /*0170*/ 	.word	0xffffffff


	//   ....[55]....
        /*0174*/ 	.word	0xffffffff


	//   ....[56]....
        /*0178*/ 	.word	0xffffffff


	//   ....[57]....
        /*017c*/ 	.word	0xffffffff


	//   ....[58]....
        /*0180*/ 	.word	0xffffffff


	//   ....[59]....
        /*0184*/ 	.word	0xffffffff


	//   ....[60]....
        /*0188*/ 	.word	0xffffffff


	//   ....[61]....
        /*018c*/ 	.word	0xffffffff


	//   ....[62]....
        /*0190*/ 	.word	0xffffffff


	//   ....[63]....
        /*0194*/ 	.word	0xffffffff


	//   ....[64]....
        /*0198*/ 	.word	0xffffffff


	//   ....[65]....
        /*019c*/ 	.word	0xffffffff


	//   ....[66]....
        /*01a0*/ 	.word	0xffffffff


	//   ....[67]....
        /*01a4*/ 	.word	0xffffffff


	//   ....[68]....
        /*01a8*/ 	.word	0xffffffff


	//   ....[69]....
        /*01ac*/ 	.word	0xffffffff


	//   ....[70]....
        /*01b0*/ 	.word	0xffffffff


	//   ....[71]....
        /*01b4*/ 	.word	0xffffffff


	//   ....[72]....
        /*01b8*/ 	.word	0xffffffff


	//   ....[73]....
        /*01bc*/ 	.word	0xffffffff


	//   ....[74]....
        /*01c0*/ 	.word	0xffffffff


	//   ....[75]....
        /*01c4*/ 	.word	0xffffffff


	//   ....[76]....
        /*01c8*/ 	.word	0xffffffff


	//   ....[77]....
        /*01cc*/ 	.word	0xffffffff


	//   ....[78]....
        /*01d0*/ 	.word	0xffffffff


	//   ....[79]....
        /*01d4*/ 	.word	0xffffffff


	//   ....[80]....
        /*01d8*/ 	.word	0xffffffff


	//   ....[81]....
        /*01dc*/ 	.word	0xffffffff


	//   ....[82]....
        /*01e0*/ 	.word	0xffffffff


	//   ....[83]....
        /*01e4*/ 	.word	0xffffffff


	//   ....[84]....
        /*01e8*/ 	.word	0xffffffff


	//   ....[85]....
        /*01ec*/ 	.word	0xffffffff


	//   ....[86]....
        /*01f0*/ 	.word	0xffffffff


	//   ....[87]....
        /*01f4*/ 	.word	0xffffffff


	//   ....[88]....
        /*01f8*/ 	.word	0xffffffff


	//   ....[89]....
        /*01fc*/ 	.word	0xffffffff


	//   ....[90]....
        /*0200*/ 	.word	0xffffffff


	//   ....[91]....
        /*0204*/ 	.word	0xffffffff


	//   ....[92]....
        /*0208*/ 	.word	0xffffffff


	//   ....[93]....
        /*020c*/ 	.word	0xffffffff


	//   ....[94]....
        /*0210*/ 	.word	0xffffffff


	//   ....[95]....
        /*0214*/ 	.word	0xffffffff


	//   ....[96]....
        /*0218*/ 	.word	0xffffffff


	//   ....[97]....
        /*021c*/ 	.word	0xffffffff


	//   ....[98]....
        /*0220*/ 	.word	0xffffffff


	//   ....[99]....
        /*0224*/ 	.word	0xffffffff


	//   ....[100]....
        /*0228*/ 	.word	0xffffffff


	//   ....[101]....
        /*022c*/ 	.word	0xffffffff


	//   ....[102]....
        /*0230*/ 	.word	0xffffffff


	//   ....[103]....
        /*0234*/ 	.word	0xffffffff


	//   ....[104]....
        /*0238*/ 	.word	0xffffffff


	//   ....[105]....
        /*023c*/ 	.word	0xffffffff


	//   ....[106]....
        /*0240*/ 	.word	0xffffffff


	//   ....[107]....
        /*0244*/ 	.word	0xffffffff


	//   ....[108]....
        /*0248*/ 	.word	0xffffffff


	//   ....[109]....
        /*024c*/ 	.word	0xffffffff


	//   ....[110]....
        /*0250*/ 	.word	0xffffffff


	//   ....[111]....
        /*0254*/ 	.word	0xffffffff


	//   ....[112]....
        /*0258*/ 	.word	0xffffffff


	//   ....[113]....
        /*025c*/ 	.word	0xffffffff


	//   ....[114]....
        /*0260*/ 	.word	0xffffffff


	//   ....[115]....
        /*0264*/ 	.word	0xffffffff


	//   ....[116]....
        /*0268*/ 	.word	0xffffffff


	//   ....[117]....
        /*026c*/ 	.word	0xffffffff


	//   ....[118]....
        /*0270*/ 	.word	0xffffffff


	//   ....[119]....
        /*0274*/ 	.word	0xffffffff


	//   ....[120]....
        /*0278*/ 	.word	0xffffffff


	//   ....[121]....
        /*027c*/ 	.word	0xffffffff


	//   ....[122]....
        /*0280*/ 	.word	0xffffffff


	//   ....[123]....
        /*0284*/ 	.word	0xffffffff


	//   ....[124]....
        /*0288*/ 	.word	0xffffffff


	//   ....[125]....
        /*028c*/ 	.word	0xffffffff


	//   ....[126]....
        /*0290*/ 	.word	0xffffffff


	//   ....[127]....
        /*0294*/ 	.word	0xffffffff


	//   ....[128]....
        /*0298*/ 	.word	0xffffffff


	//   ....[129]....
        /*029c*/ 	.word	0xffffffff


	//   ....[130]....
        /*02a0*/ 	.word	0xffffffff


	//   ....[131]....
        /*02a4*/ 	.word	0xffffffff


	//   ....[132]....
        /*02a8*/ 	.word	0xffffffff


	//   ....[133]....
        /*02ac*/ 	.word	0xffffffff


	//   ....[134]....
        /*02b0*/ 	.word	0xffffffff


	//   ....[135]....
        /*02b4*/ 	.word	0xffffffff


	//   ....[136]....
        /*02b8*/ 	.word	0xffffffff


	//   ....[137]....
        /*02bc*/ 	.word	0xffffffff


	//   ....[138]....
        /*02c0*/ 	.word	0xffffffff


	//   ....[139]....
        /*02c4*/ 	.word	0xffffffff


	//   ....[140]....
        /*02c8*/ 	.word	0xffffffff


	//   ....[141]....
        /*02cc*/ 	.word	0xffffffff


	//   ....[142]....
        /*02d0*/ 	.word	0xffffffff


	//   ....[143]....
        /*02d4*/ 	.word	0xffffffff


	//   ....[144]....
        /*02d8*/ 	.word	0xffffffff


	//   ....[145]....
        /*02dc*/ 	.word	0xffffffff


	//   ....[146]....
        /*02e0*/ 	.word	0xffffffff


	//   ....[147]....
        /*02e4*/ 	.word	0xffffffff


	//   ....[148]....
        /*02e8*/ 	.word	0xffffffff


	//   ....[149]....
        /*02ec*/ 	.word	0xffffffff


	//   ....[150]....
        /*02f0*/ 	.word	0xffffffff


	//   ....[151]....
        /*02f4*/ 	.word	0xffffffff


	//   ....[152]....
        /*02f8*/ 	.word	0xffffffff


	//   ....[153]....
        /*02fc*/ 	.word	0xffffffff


	//   ....[154]....
        /*0300*/ 	.word	0xffffffff


	//   ....[155]....
        /*0304*/ 	.word	0xffffffff


	//   ....[156]....
        /*0308*/ 	.word	0xffffffff


	//   ....[157]....
        /*030c*/ 	.word	0xffffffff


	//   ....[158]....
        /*0310*/ 	.word	0xffffffff


	//   ....[159]....
        /*0314*/ 	.word	0xffffffff


	//   ....[160]....
        /*0318*/ 	.word	0xffffffff


	//   ....[161]....
        /*031c*/ 	.word	0xffffffff


	//   ....[162]....
        /*0320*/ 	.word	0xffffffff


	//   ....[163]....
        /*0324*/ 	.word	0xffffffff


	//   ....[164]....
        /*0328*/ 	.word	0xffffffff


	//   ....[165]....
        /*032c*/ 	.word	0xffffffff


	//   ....[166]....
        /*0330*/ 	.word	0xffffffff


	//   ....[167]....
        /*0334*/ 	.word	0xffffffff


	//   ....[168]....
        /*0338*/ 	.word	0xffffffff


	//   ....[169]....
        /*033c*/ 	.word	0xffffffff


	//   ....[170]....
        /*0340*/ 	.word	0xffffffff


	//   ....[171]....
        /*0344*/ 	.word	0xffffffff


	//   ....[172]....
        /*0348*/ 	.word	0xffffffff


	//   ....[173]....
        /*034c*/ 	.word	0xffffffff


	//   ....[174]....
        /*0350*/ 	.word	0xffffffff


	//   ....[175]....
        /*0354*/ 	.word	0xffffffff


	//   ....[176]....
        /*0358*/ 	.word	0xffffffff


	//   ....[177]....
        /*035c*/ 	.word	0xffffffff


	//   ....[178]....
        /*0360*/ 	.word	0xffffffff


	//   ....[179]....
        /*0364*/ 	.word	0xffffffff


	//   ....[180]....
        /*0368*/ 	.word	0x05000046


	//   ....[181]....
        /*036c*/ 	.word	0x05000046


	//   ....[182]....
        /*0370*/ 	.word	0x05000046


	//   ....[183]....
        /*0374*/ 	.word	0x05000046


	//   ....[184]....
        /*0378*/ 	.word	0x05000046


	//   ....[185]....
        /*037c*/ 	.word	0x05000046


	//   ....[186]....
        /*0380*/ 	.word	0x05000046


	//   ....[187]....
        /*0384*/ 	.word	0x05000046


	//   ....[188]....
        /*0388*/ 	.word	0x05000046


	//   ....[189]....
        /*038c*/ 	.word	0x05000046


	//   ....[190]....
        /*0390*/ 	.word	0x05000046


	//   ....[191]....
        /*0394*/ 	.word	0x05000046


	//   ....[192]....
        /*0398*/ 	.word	0x05000046


	//   ....[193]....
        /*039c*/ 	.word	0x05000046


	//   ....[194]....
        /*03a0*/ 	.word	0x05000046


	//   ....[195]....
        /*03a4*/ 	.word	0x05000046


	//   ....[196]....
        /*03a8*/ 	.word	0x05000046


	//   ....[197]....
        /*03ac*/ 	.word	0x05000046


	//   ....[198]....
        /*03b0*/ 	.word	0x05000046


	//   ....[199]....
        /*03b4*/ 	.word	0x05000046


	//   ....[200]....
        /*03b8*/ 	.word	0x05000046


	//   ....[201]....
        /*03bc*/ 	.word	0x05000046


	//   ....[202]....
        /*03c0*/ 	.word	0x05000046


	//   ....[203]....
        /*03c4*/ 	.word	0x05000046


	//   ....[204]....
        /*03c8*/ 	.word	0x05000046


	//   ....[205]....
        /*03cc*/ 	.word	0x05000046


	//   ....[206]....
        /*03d0*/ 	.word	0x05000046


	//   ....[207]....
        /*03d4*/ 	.word	0x05000046


	//   ....[208]....
        /*03d8*/ 	.word	0x05000046


	//   ....[209]....
        /*03dc*/ 	.word	0x05000046


	//   ....[210]....
        /*03e0*/ 	.word	0x05000046


	//   ....[211]....
        /*03e4*/ 	.word	0x05000046


	//   ....[212]....
        /*03e8*/ 	.word	0x05000046


	//   ....[213]....
        /*03ec*/ 	.word	0x05000046


	//   ....[214]....
        /*03f0*/ 	.word	0x05000046


	//   ....[215]....
        /*03f4*/ 	.word	0x05000046


	//   ....[216]....
        /*03f8*/ 	.word	0x05000046


	//   ....[217]....
        /*03fc*/ 	.word	0x05000046


	//   ....[218]....
        /*0400*/ 	.word	0x05000046


	//   ....[219]....
        /*0404*/ 	.word	0x05000046


	//   ....[220]....
        /*0408*/ 	.word	0x05000046


	//   ....[221]....
        /*040c*/ 	.word	0x05000046


	//   ....[222]....
        /*0410*/ 	.word	0x05000046


	//   ....[223]....
        /*0414*/ 	.word	0x05000046


	//   ....[224]....
        /*0418*/ 	.word	0x05000046


	//   ....[225]....
        /*041c*/ 	.word	0x05000046


	//   ....[226]....
        /*0420*/ 	.word	0x05000046


	//   ....[227]....
        /*0424*/ 	.word	0x05000046


	//   ....[228]....
        /*0428*/ 	.word	0x05000046


	//   ....[229]....
        /*042c*/ 	.word	0x05000046


	//   ....[230]....
        /*0430*/ 	.word	0x05000046


	//   ....[231]....
        /*0434*/ 	.word	0x05000046


	//   ....[232]....
        /*0438*/ 	.word	0x05000046


	//   ....[233]....
        /*043c*/ 	.word	0x05000046


	//   ....[234]....
        /*0440*/ 	.word	0x05000046


	//   ....[235]....
        /*0444*/ 	.word	0x05000046


	//   ....[236]....
        /*0448*/ 	.word	0x05000046


	//   ....[237]....
        /*044c*/ 	.word	0x05000046


	//   ....[238]....
        /*0450*/ 	.word	0x05000046


	//   ....[239]....
        /*0454*/ 	.word	0x05000046


	//   ....[240]....
        /*0458*/ 	.word	0x05000046


	//   ....[241]....
        /*045c*/ 	.word	0x05000046


	//   ....[242]....
        /*0460*/ 	.word	0x05000046


	//   ....[243]....
        /*0464*/ 	.word	0x05000046


	//   ....[244]....
        /*0468*/ 	.word	0x05000046


	//   ....[245]....
        /*046c*/ 	.word	0x05000046


	//   ....[246]....
        /*0470*/ 	.word	0x05000046


	//   ....[247]....
        /*0474*/ 	.word	0x05000046


	//   ....[248]....
        /*0478*/ 	.word	0x05000046


	//   ....[249]....
        /*047c*/ 	.word	0x05000046


	//   ....[250]....
        /*0480*/ 	.word	0x05000046


	//   ....[251]....
        /*0484*/ 	.word	0x05000046


	//   ....[252]....
        /*0488*/ 	.word	0x05000046


	//   ....[253]....
        /*048c*/ 	.word	0x05000046


	//   ....[254]....
        /*0490*/ 	.word	0x05000046


	//   ....[255]....
        /*0494*/ 	.word	0x05000046


	//   ....[0]....
        /*0498*/ 	.word	0x05000046


	//   ....[1]....
        /*049c*/ 	.word	0x05000046


	//   ....[2]....
        /*04a0*/ 	.word	0x05000046


	//   ....[3]....
        /*04a4*/ 	.word	0x05000046


	//   ....[4]....
        /*04a8*/ 	.word	0x05000046


	//   ....[5]....
        /*04ac*/ 	.word	0x05000046


	//   ....[6]....
        /*04b0*/ 	.word	0x05000046


	//   ....[7]....
        /*04b4*/ 	.word	0x05000046


	//   ....[8]....
        /*04b8*/ 	.word	0x05000046


	//   ....[9]....
        /*04bc*/ 	.word	0x05000046


	//   ....[10]....
        /*04c0*/ 	.word	0x05000046


	//   ....[11]....
        /*04c4*/ 	.word	0x05000046


	//   ....[12]....
        /*04c8*/ 	.word	0x05000046


	//   ....[13]....
        /*04cc*/ 	.word	0x05000046


	//   ....[14]....
        /*04d0*/ 	.word	0x05000046


	//   ....[15]....
        /*04d4*/ 	.word	0x05000046


	//   ....[16]....
        /*04d8*/ 	.word	0x05000046


	//   ....[17]....
        /*04dc*/ 	.word	0x05000046


	//   ....[18]....
        /*04e0*/ 	.word	0x05000046


	//   ....[19]....
        /*04e4*/ 	.word	0x05000046


	//   ....[20]....
        /*04e8*/ 	.word	0x05000046


	//   ....[21]....
        /*04ec*/ 	.word	0x05000046


	//   ....[22]....
        /*04f0*/ 	.word	0x05000046


	//   ....[23]....
        /*04f4*/ 	.word	0x05000046


	//   ....[24]....
        /*04f8*/ 	.word	0x05000046


	//   ....[25]....
        /*04fc*/ 	.word	0x05000046


	//   ....[26]....
        /*0500*/ 	.word	0x05000046


	//   ....[27]....
        /*0504*/ 	.word	0x05000046


	//   ....[28]....
        /*0508*/ 	.word	0x05000046


	//   ....[29]....
        /*050c*/ 	.word	0x05000046


	//   ....[30]....
        /*0510*/ 	.word	0x05000046


	//   ....[31]....
        /*0514*/ 	.word	0x05000046


	//   ....[32]....
        /*0518*/ 	.word	0x05000046


	//   ....[33]....
        /*051c*/ 	.word	0x05000046


	//   ....[34]....
        /*0520*/ 	.word	0x05000046


	//   ....[35]....
        /*0524*/ 	.word	0x05000046


	//   ....[36]....
        /*0528*/ 	.word	0x05000046


	//   ....[37]....
        /*052c*/ 	.word	0x05000046


	//   ....[38]....
        /*0530*/ 	.word	0x05000046


	//   ....[39]....
        /*0534*/ 	.word	0x05000046


	//   ....[40]....
        /*0538*/ 	.word	0x05000046


	//   ....[41]....
        /*053c*/ 	.word	0x05000046


	//   ....[42]....
        /*0540*/ 	.word	0x05000046


	//   ....[43]....
        /*0544*/ 	.word	0x05000046


	//   ....[44]....
        /*0548*/ 	.word	0x05000046


	//   ....[45]....
        /*054c*/ 	.word	0x05000046


	//   ....[46]....
        /*0550*/ 	.word	0x05000046


	//   ....[47]....
        /*0554*/ 	.word	0x05000046


	//   ....[48]....
        /*0558*/ 	.word	0x05000046


	//   ....[49]....
        /*055c*/ 	.word	0x05000046


	//   ....[50]....
        /*0560*/ 	.word	0x05000046


	//   ....[51]....
        /*0564*/ 	.word	0x05000046


	//   ....[52]....
        /*0568*/ 	.word	0x05000046


	//   ....[53]....
        /*056c*/ 	.word	0x05000046


	//   ....[54]....
        /*0570*/ 	.word	0x05000046


	//   ....[55]....
        /*0574*/ 	.word	0x05000046


	//   ....[56]....
        /*0578*/ 	.word	0x05000046


	//   ....[57]....
        /*057c*/ 	.word	0x05000046


	//   ....[58]....
        /*0580*/ 	.word	0x05000046


	//   ....[59]....
        /*0584*/ 	.word	0x05000046


	//   ....[60]....
        /*0588*/ 	.word	0x05000046


	//   ....[61]....
        /*058c*/ 	.word	0x05000046


	//   ....[62]....
        /*0590*/ 	.word	0x05000046


	//   ....[63]....
        /*0594*/ 	.word	0x05000046


	//   ....[64]....
        /*0598*/ 	.word	0x05000046


	//   ....[65]....
        /*059c*/ 	.word	0x05000046


	//   ....[66]....
        /*05a0*/ 	.word	0x05000046


	//   ....[67]....
        /*05a4*/ 	.word	0x05000046


	//   ....[68]....
        /*05a8*/ 	.word	0x05000046


	//   ....[69]....
        /*05ac*/ 	.word	0x05000046


	//   ....[70]....
        /*05b0*/ 	.word	0x05000046


	//   ....[71]....
        /*05b4*/ 	.word	0x05000046


	//   ....[72]....
        /*05b8*/ 	.word	0x05000046


	//   ....[73]....
        /*05bc*/ 	.word	0x05000046


	//   ....[74]....
        /*05c0*/ 	.word	0x05000046


	//   ....[75]....
        /*05c4*/ 	.word	0x05000046


	//   ....[76]....
        /*05c8*/ 	.word	0x05000046


	//   ....[77]....
        /*05cc*/ 	.word	0x05000046


	//   ....[78]....
        /*05d0*/ 	.word	0x05000046


	//   ....[79]....
        /*05d4*/ 	.word	0x05000046


	//   ....[80]....
        /*05d8*/ 	.word	0x05000046


	//   ....[81]....
        /*05dc*/ 	.word	0x05000046


	//   ....[82]....
        /*05e0*/ 	.word	0x05000046


	//   ....[83]....
        /*05e4*/ 	.word	0x05000046


	//   ....[84]....
        /*05e8*/ 	.word	0x05000046


	//   ....[85]....
        /*05ec*/ 	.word	0x05000046


	//   ....[86]....
        /*05f0*/ 	.word	0x05000046


	//   ....[87]....
        /*05f4*/ 	.word	0x05000046


	//   ....[88]....
        /*05f8*/ 	.word	0x05000046


	//   ....[89]....
        /*05fc*/ 	.word	0x05000046


	//   ....[90]....
        /*0600*/ 	.word	0x05000046


	//   ....[91]....
        /*0604*/ 	.word	0x05000046


	//   ....[92]....
        /*0608*/ 	.word	0x05000046


	//   ....[93]....
        /*060c*/ 	.word	0x05000046


	//   ....[94]....
        /*0610*/ 	.word	0x05000046


	//   ....[95]....
        /*0614*/ 	.word	0x05000046


	//   ....[96]....
        /*0618*/ 	.word	0x05000046


	//   ....[97]....
        /*061c*/ 	.word	0x05000046


	//   ....[98]....
        /*0620*/ 	.word	0x05000046


	//   ....[99]....
        /*0624*/ 	.word	0x05000046


	//   ....[100]....
        /*0628*/ 	.word	0x05000046


	//   ....[101]....
        /*062c*/ 	.word	0x05000046


	//   ....[102]....
        /*0630*/ 	.word	0x05000046


	//   ....[103]....
        /*0634*/ 	.word	0x05000046


	//----- nvinfo : EIATTR_COOP_GROUP_INSTR_OFFSETS
	.align		4
.L_535:
        /*0638*/ 	.byte	0x04, 0x28
        /*063a*/ 	.short	(.L_537 - .L_536)


	//   ....[0]....
.L_536:
        /*063c*/ 	.word	0x000007d0


	//   ....[1]....
        /*0640*/ 	.word	0x00000830


	//   ....[2]....
        /*0644*/ 	.word	0x00000840


	//   ....[3]....
        /*0648*/ 	.word	0x00000850


	//   ....[4]....
        /*064c*/ 	.word	0x00000860


	//   ....[5]....
        /*0650*/ 	.word	0x00000870


	//   ....[6]....
        /*0654*/ 	.word	0x00000880


	//   ....[7]....
        /*0658*/ 	.word	0x00000890


	//   ....[8]....
        /*065c*/ 	.word	0x00000900


	//   ....[9]....
        /*0660*/ 	.word	0x00000940


	//   ....[10]....
        /*0664*/ 	.word	0x00000980


	//   ....[11]....
        /*0668*/ 	.word	0x000009c0


	//   ....[12]....
        /*066c*/ 	.word	0x000009f0


	//   ....[13]....
        /*0670*/ 	.word	0x00000a20


	//   ....[14]....
        /*0674*/ 	.word	0x00000aa0


	//   ....[15]....
        /*0678*/ 	.word	0x00000ab0


	//   ....[16]....
        /*067c*/ 	.word	0x00000ac0


	//   ....[17]....
        /*0680*/ 	.word	0x00000ad0


	//   ....[18]....
        /*0684*/ 	.word	0x00000ae0


	//   ....[19]....
        /*0688*/ 	.word	0x00000af0


	//   ....[20]....
        /*068c*/ 	.word	0x00000b60


	//   ....[21]....
        /*0690*/ 	.word	0x00000ba0


	//   ....[22]....
        /*0694*/ 	.word	0x00000bd0


	//   ....[23]....
        /*0698*/ 	.word	0x00000c70


	//   ....[24]....
        /*069c*/ 	.word	0x00000c80


	//   ....[25]....
        /*06a0*/ 	.word	0x00000cb0


	//   ....[26]....
        /*06a4*/ 	.word	0x00000cd0


	//   ....[27]....
        /*06a8*/ 	.word	0x00000ce0


	//   ....[28]....
        /*06ac*/ 	.word	0x00000cf0


	//   ....[29]....
        /*06b0*/ 	.word	0x00000d00


	//   ....[30]....
        /*06b4*/ 	.word	0x00000d10


	//   ....[31]....
        /*06b8*/ 	.word	0x00000d40


	//   ....[32]....
        /*06bc*/ 	.word	0x00000d70


	//   ....[33]....
        /*06c0*/ 	.word	0x00000e10


	//   ....[34]....
        /*06c4*/ 	.word	0x00000e20


	//   ....[35]....
        /*06c8*/ 	.word	0x00000e30


	//   ....[36]....
        /*06cc*/ 	.word	0x00000e70


	//   ....[37]....
        /*06d0*/ 	.word	0x00000ea0


	//   ....[38]....
        /*06d4*/ 	.word	0x00000f80


	//   ....[39]....
        /*06d8*/ 	.word	0x00000f90


	//   ....[40]....
        /*06dc*/ 	.word	0x00000fc0


	//   ....[41]....
        /*06e0*/ 	.word	0x00000ff0


	//   ....[42]....
        /*06e4*/ 	.word	0x00001020


	//   ....[43]....
        /*06e8*/ 	.word	0x00001050


	//   ....[44]....
        /*06ec*/ 	.word	0x00001080


	//   ....[45]....
        /*06f0*/ 	.word	0x000010b0


	//   ....[46]....
        /*06f4*/ 	.word	0x000010e0


	//   ....[47]....
        /*06f8*/ 	.word	0x00001110


	//   ....[48]....
        /*06fc*/ 	.word	0x00001140


	//   ....[49]....
        /*0700*/ 	.word	0x00001170


	//   ....[50]....
        /*0704*/ 	.word	0x000011a0


	//   ....[51]....
        /*0708*/ 	.word	0x000011b0


	//   ....[52]....
        /*070c*/ 	.word	0x000011d0


	//   ....[53]....
        /*0710*/ 	.word	0x00001200


	//   ....[54]....
        /*0714*/ 	.word	0x00001230


	//   ....[55]....
        /*0718*/ 	.word	0x00001270


	//   ....[56]....
        /*071c*/ 	.word	0x00001300


	//   ....[57]....
        /*0720*/ 	.word	0x00001310


	//   ....[58]....
        /*0724*/ 	.word	0x00001340


	//   ....[59]....
        /*0728*/ 	.word	0x00001370


	//   ....[60]....
        /*072c*/ 	.word	0x00001380


	//   ....[61]....
        /*0730*/ 	.word	0x000013b0


	//   ....[62]....
        /*0734*/ 	.word	0x000013c0


	//   ....[63]....
        /*0738*/ 	.word	0x000013f0


	//   ....[64]....
        /*073c*/ 	.word	0x00001400


	//   ....[65]....
        /*0740*/ 	.word	0x00001420


	//   ....[66]....
        /*0744*/ 	.word	0x00001450


	//   ....[67]....
        /*0748*/ 	.word	0x000014a0


	//   ....[68]....
        /*074c*/ 	.word	0x000014b0


	//   ....[69]....
        /*0750*/ 	.word	0x000014e0


	//   ....[70]....
        /*0754*/ 	.word	0x00001510


	//   ....[71]....
        /*0758*/ 	.word	0x00001540


	//   ....[72]....
        /*075c*/ 	.word	0x00001570


	//   ....[73]....
        /*0760*/ 	.word	0x00001620


	//   ....[74]....
        /*0764*/ 	.word	0x00001630


	//   ....[75]....
        /*0768*/ 	.word	0x00001670


	//   ....[76]....
        /*076c*/ 	.word	0x000016d0


	//   ....[77]....
        /*0770*/ 	.word	0x00001730


	//   ....[78]....
        /*0774*/ 	.word	0x00001740


	//   ....[79]....
        /*0778*/ 	.word	0x00001750


	//   ....[80]....
        /*077c*/ 	.word	0x00001780


	//   ....[81]....
        /*0780*/ 	.word	0x000017b0


	//   ....[82]....
        /*0784*/ 	.word	0x000017e0


	//   ....[83]....
        /*0788*/ 	.word	0x000017f0


	//   ....[84]....
        /*078c*/ 	.word	0x00001800


	//   ....[85]....
        /*0790*/ 	.word	0x00001810


	//   ....[86]....
        /*0794*/ 	.word	0x00001820


	//   ....[87]....
        /*0798*/ 	.word	0x00001840


	//   ....[88]....
        /*079c*/ 	.word	0x00001890


	//   ....[89]....
        /*07a0*/ 	.word	0x000018b0


	//   ....[90]....
        /*07a4*/ 	.word	0x000018d0


	//   ....[91]....
        /*07a8*/ 	.word	0x000018f0


	//   ....[92]....
        /*07ac*/ 	.word	0x000019a0


	//   ....[93]....
        /*07b0*/ 	.word	0x000019d0


	//   ....[94]....
        /*07b4*/ 	.word	0x000019e0


	//   ....[95]....
        /*07b8*/ 	.word	0x00001a10


	//   ....[96]....
        /*07bc*/ 	.word	0x00002050


	//   ....[97]....
        /*07c0*/ 	.word	0x00002070


	//   ....[98]....
        /*07c4*/ 	.word	0x00002080


	//   ....[99]....
        /*07c8*/ 	.word	0x000020e0


	//   ....[100]....
        /*07cc*/ 	.word	0x00002110


	//   ....[101]....
        /*07d0*/ 	.word	0x00002120


	//   ....[102]....
        /*07d4*/ 	.word	0x000021c0


	//   ....[103]....
        /*07d8*/ 	.word	0x00002280


	//   ....[104]....
        /*07dc*/ 	.word	0x000022a0


	//   ....[105]....
        /*07e0*/ 	.word	0x00002390


	//   ....[106]....
        /*07e4*/ 	.word	0x000023d0


	//   ....[107]....
        /*07e8*/ 	.word	0x000023e0


	//   ....[108]....
        /*07ec*/ 	.word	0x00002580


	//   ....[109]....
        /*07f0*/ 	.word	0x00002600


	//   ....[110]....
        /*07f4*/ 	.word	0x00002690


	//   ....[111]....
        /*07f8*/ 	.word	0x00002810


	//   ....[112]....
        /*07fc*/ 	.word	0x00002830


	//   ....[113]....
        /*0800*/ 	.word	0x00002840


	//   ....[114]....
        /*0804*/ 	.word	0x00002850


	//   ....[115]....
        /*0808*/ 	.word	0x00002860


	//   ....[116]....
        /*080c*/ 	.word	0x00002910


	//   ....[117]....
        /*0810*/ 	.word	0x00002930


	//   ....[118]....
        /*0814*/ 	.word	0x00002940


	//   ....[119]....
        /*0818*/ 	.word	0x00002950


	//   ....[120]....
        /*081c*/ 	.word	0x00002960


	//   ....[121]....
        /*0820*/ 	.word	0x00002970


	//   ....[122]....
        /*0824*/ 	.word	0x00002a00


	//   ....[123]....
        /*0828*/ 	.word	0x00002a30


	//   ....[124]....
        /*082c*/ 	.word	0x00002a70


	//   ....[125]....
        /*0830*/ 	.word	0x00002b10


	//   ....[126]....
        /*0834*/ 	.word	0x00002b30


	//   ....[127]....
        /*0838*/ 	.word	0x00002b40


	//   ....[128]....
        /*083c*/ 	.word	0x00002b70


	//   ....[129]....
        /*0840*/ 	.word	0x00002ba0


	//   ....[130]....
        /*0844*/ 	.word	0x00002bc0


	//   ....[131]....
        /*0848*/ 	.word	0x00002be0


	//   ....[132]....
        /*084c*/ 	.word	0x00002c00


	//   ....[133]....
        /*0850*/ 	.word	0x00002c30


	//   ....[134]....
        /*0854*/ 	.word	0x00002c60


	//   ....[135]....
        /*0858*/ 	.word	0x00002c80


	//   ....[136]....
        /*085c*/ 	.word	0x00002ca0


	//   ....[137]....
        /*0860*/ 	.word	0x00002cc0


	//   ....[138]....
        /*0864*/ 	.word	0x00002cd0


	//   ....[139]....
        /*0868*/ 	.word	0x00002ce0


	//   ....[140]....
        /*086c*/ 	.word	0x00002d60


	//   ....[141]....
        /*0870*/ 	.word	0x00002d80


	//   ....[142]....
        /*0874*/ 	.word	0x00002d90


	//   ....[143]....
        /*0878*/ 	.word	0x00002f00


	//   ....[144]....
        /*087c*/ 	.word	0x000030c0


	//   ....[145]....
        /*0880*/ 	.word	0x00003100


	//   ....[146]....
        /*0884*/ 	.word	0x00003160


	//   ....[147]....
        /*0888*/ 	.word	0x00003170


	//   ....[148]....
        /*088c*/ 	.word	0x00003180


	//   ....[149]....
        /*0890*/ 	.word	0x00003190


	//   ....[150]....
        /*0894*/ 	.word	0x000031a0


	//   ....[151]....
        /*0898*/ 	.word	0x000031b0


	//   ....[152]....
        /*089c*/ 	.word	0x000031c0


	//   ....[153]....
        /*08a0*/ 	.word	0x000031d0


	//   ....[154]....
        /*08a4*/ 	.word	0x000031e0


	//   ....[155]....
        /*08a8*/ 	.word	0x000031f0


	//   ....[156]....
        /*08ac*/ 	.word	0x00003200


	//   ....[157]....
        /*08b0*/ 	.word	0x00003210


	//   ....[158]....
        /*08b4*/ 	.word	0x00003220


	//   ....[159]....
        /*08b8*/ 	.word	0x00003230


	//   ....[160]....
        /*08bc*/ 	.word	0x00003240


	//   ....[161]....
        /*08c0*/ 	.word	0x000032b0


	//   ....[162]....
        /*08c4*/ 	.word	0x000032f0


	//   ....[163]....
        /*08c8*/ 	.word	0x00003330


	//   ....[164]....
        /*08cc*/ 	.word	0x00003370


	//   ....[165]....
        /*08d0*/ 	.word	0x000033b0


	//   ....[166]....
        /*08d4*/ 	.word	0x000033f0


	//   ....[167]....
        /*08d8*/ 	.word	0x00003440


	//   ....[168]....
        /*08dc*/ 	.word	0x00003650


	//   ....[169]....
        /*08e0*/ 	.word	0x000036a0


	//   ....[170]....
        /*08e4*/ 	.word	0x000036b0


	//   ....[171]....
        /*08e8*/ 	.word	0x000036c0


	//   ....[172]....
        /*08ec*/ 	.word	0x000036d0


	//   ....[173]....
        /*08f0*/ 	.word	0x000036e0


	//   ....[174]....
        /*08f4*/ 	.word	0x000036f0


	//   ....[175]....
        /*08f8*/ 	.word	0x00003700


	//   ....[176]....
        /*08fc*/ 	.word	0x00003710


	//   ....[177]....
        /*0900*/ 	.word	0x00003720


	//   ....[178]....
        /*0904*/ 	.word	0x00003730


	//   ....[179]....
        /*0908*/ 	.word	0x00003740


	//   ....[180]....
        /*090c*/ 	.word	0x00003d60


	//   ....[181]....
        /*0910*/ 	.word	0x00003e50


	//   ....[182]....
        /*0914*/ 	.word	0x00003ed0


	//   ....[183]....
        /*0918*/ 	.word	0x00003f20


	//   ....[184]....
        /*091c*/ 	.word	0x00003f70


	//   ....[185]....
        /*0920*/ 	.word	0x00003fc0


	//   ....[186]....
        /*0924*/ 	.word	0x00004010


	//   ....[187]....
        /*0928*/ 	.word	0x00004060


	//   ....[188]....
        /*092c*/ 	.word	0x000040c0


	//   ....[189]....
        /*0930*/ 	.word	0x00004120


	//   ....[190]....
        /*0934*/ 	.word	0x00004170


	//   ....[191]....
        /*0938*/ 	.word	0x000041f0


	//   ....[192]....
        /*093c*/ 	.word	0x00004240


	//   ....[193]....
        /*0940*/ 	.word	0x000042b0


	//   ....[194]....
        /*0944*/ 	.word	0x00004320


	//   ....[195]....
        /*0948*/ 	.word	0x000043a0


	//   ....[196]....
        /*094c*/ 	.word	0x000043f0


	//   ....[197]....
        /*0950*/ 	.word	0x00004470


	//   ....[198]....
        /*0954*/ 	.word	0x000044f0


	//   ....[199]....
        /*0958*/ 	.word	0x000045a0


	//   ....[200]....
        /*095c*/ 	.word	0x000045f0


	//   ....[201]....
        /*0960*/ 	.word	0x00004660


	//   ....[202]....
        /*0964*/ 	.word	0x000046c0


	//   ....[203]....
        /*0968*/ 	.word	0x00004720


	//   ....[204]....
        /*096c*/ 	.word	0x00004770


	//   ....[205]....
        /*0970*/ 	.word	0x000047c0


	//   ....[206]....
        /*0974*/ 	.word	0x00004820


	//   ....[207]....
        /*0978*/ 	.word	0x00004870


	//   ....[208]....
        /*097c*/ 	.word	0x00004950


	//   ....[209]....
        /*0980*/ 	.word	0x000049c0


	//   ....[210]....
        /*0984*/ 	.word	0x00004a20


	//   ....[211]....
        /*0988*/ 	.word	0x00004a70


	//   ....[212]....
        /*098c*/ 	.word	0x00004b10


	//   ....[213]....
        /*0990*/ 	.word	0x00004b70


	//   ....[214]....
        /*0994*/ 	.word	0x00004bc0


	//   ....[215]....
        /*0998*/ 	.word	0x00004c10


	//   ....[216]....
        /*099c*/ 	.word	0x00004c60


	//   ....[217]....
        /*09a0*/ 	.word	0x00004cc0


	//   ....[218]....
        /*09a4*/ 	.word	0x00004d80


	//   ....[219]....
        /*09a8*/ 	.word	0x00004e00


	//   ....[220]....
        /*09ac*/ 	.word	0x00004e80


	//   ....[221]....
        /*09b0*/ 	.word	0x00004ee0


	//   ....[222]....
        /*09b4*/ 	.word	0x00004ff0


	//   ....[223]....
        /*09b8*/ 	.word	0x00005050


	//   ....[224]....
        /*09bc*/ 	.word	0x000050b0


	//   ....[225]....
        /*09c0*/ 	.word	0x00005110


	//   ....[226]....
        /*09c4*/ 	.word	0x00005170


	//   ....[227]....
        /*09c8*/ 	.word	0x000051d0


	//   ....[228]....
        /*09cc*/ 	.word	0x00005230


	//   ....[229]....
        /*09d0*/ 	.word	0x00005290


	//   ....[230]....
        /*09d4*/ 	.word	0x000052f0


	//   ....[231]....
        /*09d8*/ 	.word	0x00005350


	//   ....[232]....
        /*09dc*/ 	.word	0x000053c0


	//   ....[233]....
        /*09e0*/ 	.word	0x00005410


	//   ....[234]....
        /*09e4*/ 	.word	0x00005460


	//   ....[235]....
        /*09e8*/ 	.word	0x000054c0


	//   ....[236]....
        /*09ec*/ 	.word	0x00005530


	//   ....[237]....
        /*09f0*/ 	.word	0x00005580


	//   ....[238]....
        /*09f4*/ 	.word	0x000055d0


	//   ....[239]....
        /*09f8*/ 	.word	0x00005630


	//   ....[240]....
        /*09fc*/ 	.word	0x000056c0


	//   ....[241]....
        /*0a00*/ 	.word	0x000057a0


	//   ....[242]....
        /*0a04*/ 	.word	0x00005810


	//   ....[243]....
        /*0a08*/ 	.word	0x00005870


	//   ....[244]....
        /*0a0c*/ 	.word	0x000058f0


	//   ....[245]....
        /*0a10*/ 	.word	0x00005940


	//   ....[246]....
        /*0a14*/ 	.word	0x000059a0


	//   ....[247]....
        /*0a18*/ 	.word	0x00005a10


	//   ....[248]....
        /*0a1c*/ 	.word	0x00005a60


	//   ....[249]....
        /*0a20*/ 	.word	0x00005ab0


	//   ....[250]....
        /*0a24*/ 	.word	0x00005b10


	//   ....[251]....
        /*0a28*/ 	.word	0x00005b80


	//   ....[252]....
        /*0a2c*/ 	.word	0x00005bf0


	//   ....[253]....
        /*0a30*/ 	.word	0x00005c60


	//   ....[254]....
        /*0a34*/ 	.word	0x00005d60


	//   ....[255]....
        /*0a38*/ 	.word	0x00005e00


	//   ....[0]....
        /*0a3c*/ 	.word	0x00005e50


	//   ....[1]....
        /*0a40*/ 	.word	0x00005eb0


	//   ....[2]....
        /*0a44*/ 	.word	0x00005f00


	//   ....[3]....
        /*0a48*/ 	.word	0x00005f80


	//   ....[4]....
        /*0a4c*/ 	.word	0x00005fe0


	//   ....[5]....
        /*0a50*/ 	.word	0x00006040


	//   ....[6]....
        /*0a54*/ 	.word	0x000060b0


	//   ....[7]....
        /*0a58*/ 	.word	0x00006120


	//   ....[8]....
        /*0a5c*/ 	.word	0x00006170


	//   ....[9]....
        /*0a60*/ 	.word	0x000061d0


	//   ....[10]....
        /*0a64*/ 	.word	0x00006290


	//   ....[11]....
        /*0a68*/ 	.word	0x000062e0


	//   ....[12]....
        /*0a6c*/ 	.word	0x00006330


	//   ....[13]....
        /*0a70*/ 	.word	0x00006390


	//   ....[14]....
        /*0a74*/ 	.word	0x000063e0


	//   ....[15]....
        /*0a78*/ 	.word	0x00006450


	//   ....[16]....
        /*0a7c*/ 	.word	0x000064c0


	//   ....[17]....
        /*0a80*/ 	.word	0x00006550


	//   ....[18]....
        /*0a84*/ 	.word	0x000065a0


	//   ....[19]....
        /*0a88*/ 	.word	0x000065f0


	//   ....[20]....
        /*0a8c*/ 	.word	0x00006770


	//   ....[21]....
        /*0a90*/ 	.word	0x00006810


	//   ....[22]....
        /*0a94*/ 	.word	0x00006870


	//   ....[23]....
        /*0a98*/ 	.word	0x000068c0


	//   ....[24]....
        /*0a9c*/ 	.word	0x00006920


	//   ....[25]....
        /*0aa0*/ 	.word	0x00006970


	//   ....[26]....
        /*0aa4*/ 	.word	0x00006a50


	//   ....[27]....
        /*0aa8*/ 	.word	0x00006bf0


	//   ....[28]....
        /*0aac*/ 	.word	0x00006cf0


	//   ....[29]....
        /*0ab0*/ 	.word	0x00006df0


	//   ....[30]....
        /*0ab4*/ 	.word	0x00006f00


	//   ....[31]....
        /*0ab8*/ 	.word	0x00006ff0


	//   ....[32]....
        /*0abc*/ 	.word	0x000070f0


	//   ....[33]....
        /*0ac0*/ 	.word	0x000071e0


	//   ....[34]....
        /*0ac4*/ 	.word	0x000072d0


	//   ....[35]....
        /*0ac8*/ 	.word	0x00007410


	//   ....[36]....
        /*0acc*/ 	.word	0x00007460


	//   ....[37]....
        /*0ad0*/ 	.word	0x000074b0


	//   ....[38]....
        /*0ad4*/ 	.word	0x00007500


	//   ....[39]....
        /*0ad8*/ 	.word	0x00007550


	//   ....[40]....
        /*0adc*/ 	.word	0x000075a0


	//   ....[41]....
        /*0ae0*/ 	.word	0x000075f0


	//   ....[42]....
        /*0ae4*/ 	.word	0x00007640


	//   ....[43]....
        /*0ae8*/ 	.word	0x00007690


	//   ....[44]....
        /*0aec*/ 	.word	0x000076e0


	//   ....[45]....
        /*0af0*/ 	.word	0x00007730


	//   ....[46]....
        /*0af4*/ 	.word	0x00007880


	//   ....[47]....
        /*0af8*/ 	.word	0x000078f0


	//   ....[48]....
        /*0afc*/ 	.word	0x00007940


	//   ....[49]....
        /*0b00*/ 	.word	0x00007990


	//   ....[50]....
        /*0b04*/ 	.word	0x000079e0


	//   ....[51]....
        /*0b08*/ 	.word	0x00007a30


	//   ....[52]....
        /*0b0c*/ 	.word	0x00007a80


	//   ....[53]....
        /*0b10*/ 	.word	0x00007ad0


	//   ....[54]....
        /*0b14*/ 	.word	0x00007b20


	//   ....[55]....
        /*0b18*/ 	.word	0x00007bd0


	//   ....[56]....
        /*0b1c*/ 	.word	0x00007c30


	//   ....[57]....
        /*0b20*/ 	.word	0x00007ca0


	//   ....[58]....
        /*0b24*/ 	.word	0x00007d00


	//   ....[59]....
        /*0b28*/ 	.word	0x00007d50


	//   ....[60]....
        /*0b2c*/ 	.word	0x00007da0


	//   ....[61]....
        /*0b30*/ 	.word	0x00007e20


	//   ....[62]....
        /*0b34*/ 	.word	0x00007e80


	//   ....[63]....
        /*0b38*/ 	.word	0x00007ee0


	//   ....[64]....
        /*0b3c*/ 	.word	0x00007f50


	//   ....[65]....
        /*0b40*/ 	.word	0x00007fb0


	//   ....[66]....
        /*0b44*/ 	.word	0x00008010


	//   ....[67]....
        /*0b48*/ 	.word	0x00008200


	//   ....[68]....
        /*0b4c*/ 	.word	0x00008380


	//   ....[69]....
        /*0b50*/ 	.word	0x00008430


	//   ....[70]....
        /*0b54*/ 	.word	0x000084b0


	//   ....[71]....
        /*0b58*/ 	.word	0x00008520


	//   ....[72]....
        /*0b5c*/ 	.word	0x00008570


	//   ....[73]....
        /*0b60*/ 	.word	0x000085c0


	//   ....[74]....
        /*0b64*/ 	.word	0x00008610


	//   ....[75]....
        /*0b68*/ 	.word	0x00008660


	//   ....[76]....
        /*0b6c*/ 	.word	0x000086b0


	//   ....[77]....
        /*0b70*/ 	.word	0x00008700


	//   ....[78]....
        /*0b74*/ 	.word	0x00008750


	//   ....[79]....
        /*0b78*/ 	.word	0x000087a0


	//   ....[80]....
        /*0b7c*/ 	.word	0x000087f0


	//   ....[81]....
        /*0b80*/ 	.word	0x000088c0


	//   ....[82]....
        /*0b84*/ 	.word	0x00008a00


	//   ....[83]....
        /*0b88*/ 	.word	0x00008a70


	//   ....[84]....
        /*0b8c*/ 	.word	0x00008ae0


	//   ....[85]....
        /*0b90*/ 	.word	0x00008b50


	//   ....[86]....
        /*0b94*/ 	.word	0x00008bd0


	//   ....[87]....
        /*0b98*/ 	.word	0x00008c50


	//   ....[88]....
        /*0b9c*/ 	.word	0x00008cd0


	//   ....[89]....
        /*0ba0*/ 	.word	0x00008d50


	//   ....[90]....
        /*0ba4*/ 	.word	0x00008dd0


	//   ....[91]....
        /*0ba8*/ 	.word	0x00008e60


	//   ....[92]....
        /*0bac*/ 	.word	0x00008ee0


	//   ....[93]....
        /*0bb0*/ 	.word	0x00008f90


	//   ....[94]....
        /*0bb4*/ 	.word	0x00008fe0


	//   ....[95]....
        /*0bb8*/ 	.word	0x00009030


	//   ....[96]....
        /*0bbc*/ 	.word	0x00009080


	//   ....[97]....
        /*0bc0*/ 	.word	0x000090d0


	//   ....[98]....
        /*0bc4*/ 	.word	0x00009120


	//   ....[99]....
        /*0bc8*/ 	.word	0x00009170


	//   ....[100]....
        /*0bcc*/ 	.word	0x000091c0


	//   ....[101]....
        /*0bd0*/ 	.word	0x00009210


	//   ....[102]....
        /*0bd4*/ 	.word	0x00009260


	//   ....[103]....
        /*0bd8*/ 	.word	0x000092b0


	//----- nvinfo : EIATTR_VRC_CTA_INIT_COUNT
	.align		4
.L_537:
        /*0bdc*/ 	.byte	0x02, 0x4a
	.zero		1
	.zero		1


	//----- nvinfo : EIATTR_EXIT_INSTR_OFFSETS
	.align		4
        /*0be0*/ 	.byte	0x04, 0x1c
        /*0be2*/ 	.short	(.L_539 - .L_538)


	//   ....[0]....
.L_538:
        /*0be4*/ 	.word	0x00003cf0


	//----- nvinfo : EIATTR_CRS_STACK_SIZE
	.align		4
.L_539:
        /*0be8*/ 	.byte	0x04, 0x1e
        /*0bea*/ 	.short	(.L_541 - .L_540)
.L_540:
        /*0bec*/ 	.word	0x00000000


	//----- nvinfo : EIATTR_CBANK_PARAM_SIZE
	.align		4
.L_541:
        /*0bf0*/ 	.byte	0x03, 0x19
        /*0bf2*/ 	.short	0x0038


	//----- nvinfo : EIATTR_PARAM_CBANK
	.align		4
        /*0bf4*/ 	.byte	0x04, 0x0a
        /*0bf6*/ 	.short	(.L_543 - .L_542)
	.align		4
.L_542:
        /*0bf8*/ 	.word	index@(.nv.constant0._Z12_spmm_conv_1PKfPfiiPKiS3_S3_S0_)
        /*0bfc*/ 	.short	0x0380
        /*0bfe*/ 	.short	0x0038


	//----- nvinfo : EIATTR_SW_WAR
	.align		4
.L_543:
        /*0c00*/ 	.byte	0x04, 0x36
        /*0c02*/ 	.short	(.L_545 - .L_544)
.L_544:
        /*0c04*/ 	.word	0x00000008
.L_545:


//--------------------- .nv.info._Z12_spmm_conv_0PKfPfiiPKiS3_S3_S0_ --------------------------
	.section	.nv.info._Z12_spmm_conv_0PKfPfiiPKiS3_S3_S0_,"",@"SHT_CUDA_INFO"
	.sectionflags	@""
	.align	4


	//----- nvinfo : EIATTR_CUDA_API_VERSION
	.align		4
        /*0000*/ 	.byte	0x04, 0x37
        /*0002*/ 	.short	(.L_547 - .L_546)
.L_546:
        /*0004*/ 	.word	0x00000082


	//----- nvinfo : EIATTR_KPARAM_INFO
	.align		4
.L_547:
        /*0008*/ 	.byte	0x04, 0x17
        /*000a*/ 	.short	(.L_549 - .L_548)
.L_548:
        /*000c*/ 	.word	0x00000000
        /*0010*/ 	.short	0x0007
        /*0012*/ 	.short	0x0030
        /*0014*/ 	.byte	0x00, 0xf5, 0x21, 0x00


	//----- nvinfo : EIATTR_KPARAM_INFO
	.align		4
.L_549:
        /*0018*/ 	.byte	0x04, 0x17
        /*001a*/ 	.short	(.L_551 - .L_550)
.L_550:
        /*001c*/ 	.word	0x00000000
        /*0020*/ 	.short	0x0006
        /*0022*/ 	.short	0x0028
        /*0024*/ 	.byte	0x00, 0xf5, 0x21, 0x00


	//----- nvinfo : EIATTR_KPARAM_INFO
	.align		4
.L_551:
        /*0028*/ 	.byte	0x04, 0x17
        /*002a*/ 	.short	(.L_553 - .L_552)
.L_552:
        /*002c*/ 	.word	0x00000000
        /*0030*/ 	.short	0x0005
        /*0032*/ 	.short	0x0020
        /*0034*/ 	.byte	0x00, 0xf5, 0x21, 0x00


	//----- nvinfo : EIATTR_KPARAM_INFO
	.align		4
.L_553:
        /*0038*/ 	.byte	0x04, 0x17
        /*003a*/ 	.short	(.L_555 - .L_554)
.L_554:
        /*003c*/ 	.word	0x00000000
        /*0040*/ 	.short	0x0004
        /*0042*/ 	.short	0x0018
        /*0044*/ 	.byte	0x00, 0xf5, 0x21, 0x00


	//----- nvinfo : EIATTR_KPARAM_INFO
	.align		4
.L_555:
        /*0048*/ 	.byte	0x04, 0x17
        /*004a*/ 	.short	(.L_557 - .L_556)
.L_556:
        /*004c*/ 	.word	0x00000000
        /*0050*/ 	.short	0x0003
        /*0052*/ 	.short	0x0014
        /*0054*/ 	.byte	0x00, 0xf0, 0x11, 0x00


	//----- nvinfo : EIATTR_KPARAM_INFO
	.align		4
.L_557:
        /*0058*/ 	.byte	0x04, 0x17
        /*005a*/ 	.short	(.L_559 - .L_558)
.L_558:
        /*005c*/ 	.word	0x00000000
        /*0060*/ 	.short	0x0002
        /*0062*/ 	.short	0x0010
        /*0064*/ 	.byte	0x00, 0xf0, 0x11, 0x00


	//----- nvinfo : EIATTR_KPARAM_INFO
	.align		4
.L_559:
        /*0068*/ 	.byte	0x04, 0x17
        /*006a*/ 	.short	(.L_561 - .L_560)
.L_560:
        /*006c*/ 	.word	0x00000000
        /*0070*/ 	.short	0x0001
        /*0072*/ 	.short	0x0008
        /*0074*/ 	.byte	0x00, 0xf5, 0x21, 0x00


	//----- nvinfo : EIATTR_KPARAM_INFO
	.align		4
.L_561:
        /*0078*/ 	.byte	0x04, 0x17
        /*007a*/ 	.short	(.L_563 - .L_562)
.L_562:
        /*007c*/ 	.word	0x00000000
        /*0080*/ 	.short	0x0000
        /*0082*/ 	.short	0x0000
        /*0084*/ 	.byte	0x00, 0xf5, 0x21, 0x00


	//----- nvinfo : EIATTR_SPARSE_MMA_MASK
	.align		4
.L_563:
        /*0088*/ 	.byte	0x03, 0x50
        /*008a*/ 	.short	0x0000


	//----- nvinfo : EIATTR_MAXREG_COUNT
	.align		4
        /*008c*/ 	.byte	0x03, 0x1b
        /*008e*/ 	.short	0x00ff


	//----- nvinfo : EIATTR_MERCURY_ISA_VERSION
	.align		4
        /*0090*/ 	.byte	0x03, 0x5f
        /*0092*/ 	.short	0x0101


	//----- nvinfo : EIATTR_COOP_GROUP_MASK_REGIDS
	.align		4
        /*0094*/ 	.byte	0x04, 0x29
        /*0096*/ 	.short	(.L_565 - .L_564)


	//   ....[0]....
.L_564:
        /*0098*/ 	.word	0xffffffff


	//   ....[1]....
        /*009c*/ 	.word	0xffffffff


	//   ....[2]....
        /*00a0*/ 	.word	0xffffffff


	//   ....[3]....
        /*00a4*/ 	.word	0xffffffff


	//   ....[4]....
        /*00a8*/ 	.word	0xffffffff


	//   ....[5]....
        /*00ac*/ 	.word	0xffffffff


	//   ....[6]....
        /*00b0*/ 	.word	0xffffffff


	//   ....[7]....
        /*00b4*/ 	.word	0xffffffff


	//   ....[8]....
        /*00b8*/ 	.word	0xffffffff


	//   ....[9]....
        /*00bc*/ 	.word	0xffffffff


	//   ....[10]....
        /*00c0*/ 	.word	0xffffffff


	//   ....[11]....
        /*00c4*/ 	.word	0xffffffff


	//   ....[12]....
        /*00c8*/ 	.word	0xffffffff


	//   ....[13]....
        /*00cc*/ 	.word	0xffffffff


	//   ....[14]....
        /*00d0*/ 	.word	0xffffffff


	//   ....[15]....
        /*00d4*/ 	.word	0xffffffff


	//   ....[16]....
        /*00d8*/ 	.word	0xffffffff


	//   ....[17]....
        /*00dc*/ 	.word	0xffffffff


	//   ....[18]....
        /*00e0*/ 	.word	0xffffffff


	//   ....[19]....
        /*00e4*/ 	.word	0xffffffff


	//   ....[20]....
        /*00e8*/ 	.word	0xffffffff


	//   ....[21]....
        /*00ec*/ 	.word	0xffffffff


	//   ....[22]....
        /*00f0*/ 	.word	0xffffffff


	//   ....[23]....
        /*00f4*/ 	.word	0xffffffff


	//   ....[24]....
        /*00f8*/ 	.word	0xffffffff


	//   ....[25]....
        /*00fc*/ 	.word	0xffffffff


	//   ....[26]....
        /*0100*/ 	.word	0xffffffff


	//   ....[27]....
        /*0104*/ 	.word	0xffffffff


	//   ....[28]....
        /*0108*/ 	.word	0xffffffff


	//   ....[29]....
        /*010c*/ 	.word	0xffffffff


	//   ....[30]....
        /*0110*/ 	.word	0xffffffff


	//   ....[31]....
        /*0114*/ 	.word	0xffffffff


	//   ....[32]....
        /*0118*/ 	.word	0xffffffff


	//   ....[33]....
        /*011c*/ 	.word	0xffffffff


	//   ....[34]....
        /*0120*/ 	.word	0xffffffff


	//   ....[35]....
        /*0124*/ 	.word	0xffffffff


	//   ....[36]....
        /*0128*/ 	.word	0xffffffff


	//   ....[37]....
        /*012c*/ 	.word	0xffffffff


	//   ....[38]....
        /*0130*/ 	.word	0xffffffff


	//   ....[39]....
        /*0134*/ 	.word	0xffffffff


	//   ....[40]....
        /*0138*/ 	.word	0xffffffff


	//   ....[41]....
        /*013c*/ 	.word	0xffffffff


	//   ....[42]....
        /*0140*/ 	.word	0xffffffff


	//   ....[43]....
        /*0144*/ 	.word	0xffffffff


	//   ....[44]....
        /*0148*/ 	.word	0xffffffff


	//   ....[45]....
        /*014c*/ 	.word	0xffffffff


	//   ....[46]....
        /*0150*/ 	.word	0xffffffff


	//   ....[47]....
        /*0154*/ 	.word	0xffffffff


	//   ....[48]....
        /*0158*/ 	.word	0xffffffff


	//   ....[49]....
        /*015c*/ 	.word	0xffffffff


	//   ....[50]....
        /*0160*/ 	.word	0xffffffff


	//   ....[51]....
        /*0164*/ 	.word	0xffffffff


	//   ....[52]....
        /*0168*/ 	.word	0xffffffff


	//   ....[53]....
        /*016c*/ 	.word	0xffffffff


	//   ....[54]....
        /*0170*/ 	.word	0xffffffff


	//   ....[55]....
        /*0174*/ 	.word	0xffffffff


	//   ....[56]....
        /*0178*/ 	.word	0xffffffff


	//   ....[57]....
        /*017c*/ 	.word	0xffffffff


	//   ....[58]....
        /*0180*/ 	.word	0xffffffff


	//   ....[59]....
        /*0184*/ 	.word	0xffffffff


	//   ....[60]....
        /*0188*/ 	.word	0xffffffff


	//   ....[61]....
        /*018c*/ 	.word	0xffffffff


	//   ....[62]....
        /*0190*/ 	.word	0xffffffff


	//   ....[63]....
        /*0194*/ 	.word	0xffffffff


	//   ....[64]....
        /*0198*/ 	.word	0xffffffff


	//   ....[65]....
        /*019c*/ 	.word	0xffffffff


	//   ....[66]....
        /*01a0*/ 	.word	0xffffffff


	//   ....[67]....
        /*01a4*/ 	.word	0xffffffff


	//   ....[68]....
        /*01a8*/ 	.word	0xffffffff


	//   ....[69]....
        /*01ac*/ 	.word	0xffffffff


	//   ....[70]....
        /*01b0*/ 	.word	0xffffffff


	//   ....[71]....
        /*01b4*/ 	.word	0xffffffff


	//   ....[72]....
        /*01b8*/ 	.word	0xffffffff


	//   ....[73]....
        /*01bc*/ 	.word	0xffffffff


	//   ....[74]....
        /*01c0*/ 	.word	0xffffffff


	//   ....[75]....
        /*01c4*/ 	.word	0xffffffff


	//   ....[76]....
        /*01c8*/ 	.word	0xffffffff


	//   ....[77]....
        /*01cc*/ 	.word	0xffffffff


	//   ....[78]....
        /*01d0*/ 	.word	0xffffffff


	//   ....[79]....
        /*01d4*/ 	.word	0xffffffff


	//   ....[80]....
        /*01d8*/ 	.word	0xffffffff


	//   ....[81]....
        /*01dc*/ 	.word	0xffffffff


	//   ....[82]....
        /*01e0*/ 	.word	0xffffffff


	//   ....[83]....
        /*01e4*/ 	.word	0xffffffff


	//   ....[84]....
        /*01e8*/ 	.word	0xffffffff


	//   ....[85]....
        /*01ec*/ 	.word	0xffffffff


	//   ....[86]....
        /*01f0*/ 	.word	0xffffffff


	//   ....[87]....
        /*01f4*/ 	.word	0xffffffff


	//   ....[88]....
        /*01f8*/ 	.word	0xffffffff


	//   ....[89]....
        /*01fc*/ 	.word	0xffffffff


	//   ....[90]....
        /*0200*/ 	.word	0xffffffff


	//   ....[91]....
        /*0204*/ 	.word	0xffffffff


	//   ....[92]....
        /*0208*/ 	.word	0xffffffff


	//   ....[93]....
        /*020c*/ 	.word	0xffffffff


	//   ....[94]....
        /*0210*/ 	.word	0xffffffff


	//   ....[95]....
        /*0214*/ 	.word	0xffffffff


	//   ....[96]....
        /*0218*/ 	.word	0xffffffff


	//   ....[97]....
        /*021c*/ 	.word	0xffffffff


	//   ....[98]....
        /*0220*/ 	.word	0xffffffff


	//   ....[99]....
        /*0224*/ 	.word	0xffffffff


	//   ....[100]....
        /*0228*/ 	.word	0xffffffff


	//   ....[101]....
        /*022c*/ 	.word	0xffffffff


	//   ....[102]....
        /*0230*/ 	.word	0xffffffff


	//   ....[103]....
        /*0234*/ 	.word	0xffffffff


	//   ....[104]....
        /*0238*/ 	.word	0xffffffff


	//   ....[105]....
        /*023c*/ 	.word	0xffffffff


	//   ....[106]....
        /*0240*/ 	.word	0xffffffff


	//   ....[107]....
        /*0244*/ 	.word	0xffffffff


	//   ....[108]....
        /*0248*/ 	.word	0xffffffff


	//   ....[109]....
        /*024c*/ 	.word	0xffffffff


	//   ....[110]....
        /*0250*/ 	.word	0xffffffff


	//   ....[111]....
        /*0254*/ 	.word	0xffffffff


	//   ....[112]....
        /*0258*/ 	.word	0xffffffff


	//   ....[113]....
        /*025c*/ 	.word	0xffffffff


	//   ....[114]....
        /*0260*/ 	.word	0xffffffff


	//   ....[115]....
        /*0264*/ 	.word	0xffffffff


	//   ....[116]....
        /*0268*/ 	.word	0xffffffff


	//   ....[117]....
        /*026c*/ 	.word	0xffffffff


	//   ....[118]....
        /*0270*/ 	.word	0xffffffff


	//   ....[119]....
        /*0274*/ 	.word	0xffffffff


	//   ....[120]....
        /*0278*/ 	.word	0xffffffff


	//   ....[121]....
        /*027c*/ 	.word	0xffffffff


	//   ....[122]....
        /*0280*/ 	.word	0xffffffff


	//   ....[123]....
        /*0284*/ 	.word	0xffffffff


	//   ....[124]....
        /*0288*/ 	.word	0xffffffff


	//   ....[125]....
        /*028c*/ 	.word	0xffffffff


	//   ....[126]....
        /*0290*/ 	.word	0xffffffff


	//   ....[127]....
        /*0294*/ 	.word	0xffffffff


	//   ....[128]....
        /*0298*/ 	.word	0xffffffff


	//   ....[129]....
        /*029c*/ 	.word	0xffffffff


	//   ....[130]....
        /*02a0*/ 	.word	0xffffffff


	//   ....[131]....
        /*02a4*/ 	.word	0xffffffff


	//   ....[132]....
        /*02a8*/ 	.word	0xffffffff


	//   ....[133]....
        /*02ac*/ 	.word	0xffffffff


	//   ....[134]....
        /*02b0*/ 	.word	0xffffffff


	//   ....[135]....
        /*02b4*/ 	.word	0xffffffff


	//   ....[136]....
        /*02b8*/ 	.word	0xffffffff


	//   ....[137]....
        /*02bc*/ 	.word	0xffffffff


	//   ....[138]....
        /*02c0*/ 	.word	0xffffffff


	//   ....[139]....
        /*02c4*/ 	.word	0xffffffff


	//   ....[140]....
        /*02c8*/ 	.word	0xffffffff


	//   ....[141]....
        /*02cc*/ 	.word	0xffffffff


	//   ....[142]....
        /*02d0*/ 	.word	0xffffffff


	//   ....[143]....
        /*02d4*/ 	.word	0xffffffff


	//   ....[144]....
        /*02d8*/ 	.word	0xffffffff


	//   ....[145]....
        /*02dc*/ 	.word	0xffffffff


	//   ....[146]....
        /*02e0*/ 	.word	0xffffffff


	//   ....[147]....
        /*02e4*/ 	.word	0xffffffff


	//   ....[148]....
        /*02e8*/ 	.word	0xffffffff


	//   ....[149]....
        /*02ec*/ 	.word	0xffffffff


	//   ....[150]....
        /*02f0*/ 	.word	0xffffffff


	//   ....[151]....
        /*02f4*/ 	.word	0xffffffff


	//   ....[152]....
        /*02f8*/ 	.word	0xffffffff


	//   ....[153]....
        /*02fc*/ 	.word	0xffffffff


	//   ....[154]....
        /*0300*/ 	.word	0xffffffff


	//   ....[155]....
        /*0304*/ 	.word	0xffffffff


	//   ....[156]....
        /*0308*/ 	.word	0xffffffff


	//   ....[157]....
        /*030c*/ 	.word	0xffffffff


	//   ....[158]....
        /*0310*/ 	.word	0xffffffff


	//   ....[159]....
        /*0314*/ 	.word	0xffffffff


	//   ....[160]....
        /*0318*/ 	.word	0xffffffff


	//   ....[161]....
        /*031c*/ 	.word	0xffffffff


	//   ....[162]....
        /*0320*/ 	.word	0xffffffff


	//   ....[163]....
        /*0324*/ 	.word	0xffffffff


	//   ....[164]....
        /*0328*/ 	.word	0xffffffff


	//   ....[165]....
        /*032c*/ 	.word	0xffffffff


	//   ....[166]....
        /*0330*/ 	.word	0xffffffff


	//   ....[167]....
        /*0334*/ 	.word	0xffffffff


	//   ....[168]....
        /*0338*/ 	.word	0xffffffff


	//   ....[169]....
        /*033c*/ 	.word	0xffffffff


	//   ....[170]....
        /*0340*/ 	.word	0xffffffff


	//   ....[171]....
        /*0344*/ 	.word	0xffffffff


	//   ....[172]....
        /*0348*/ 	.word	0xffffffff


	//   ....[173]....
        /*034c*/ 	.word	0xffffffff


	//   ....[174]....
        /*0350*/ 	.word	0xffffffff


	//   ....[175]....
        /*0354*/ 	.word	0xffffffff


	//   ....[176]....
        /*0358*/ 	.word	0xffffffff


	//   ....[177]....
        /*035c*/ 	.word	0xffffffff


	//   ....[178]....
        /*0360*/ 	.word	0xffffffff


	//   ....[179]....
        /*0364*/ 	.word	0xffffffff


	//   ....[180]....
        /*0368*/ 	.word	0xffffffff


	//   ....[181]....
        /*036c*/ 	.word	0xffffffff


	//   ....[182]....
        /*0370*/ 	.word	0xffffffff


	//   ....[183]....
        /*0374*/ 	.word	0xffffffff


	//   ....[184]....
        /*0378*/ 	.word	0xffffffff


	//   ....[185]....
        /*037c*/ 	.word	0xffffffff


	//   ....[186]....
        /*0380*/ 	.word	0xffffffff


	//   ....[187]....
        /*0384*/ 	.word	0xffffffff


	//   ....[188]....
        /*0388*/ 	.word	0xffffffff


	//   ....[189]....
        /*038c*/ 	.word	0xffffffff


	//   ....[190]....
        /*0390*/ 	.word	0xffffffff


	//   ....[191]....
        /*0394*/ 	.word	0xffffffff


	//   ....[192]....
        /*0398*/ 	.word	0xffffffff


	//   ....[193]....
        /*039c*/ 	.word	0xffffffff


	//   ....[194]....
        /*03a0*/ 	.word	0xffffffff


	//   ....[195]....
        /*03a4*/ 	.word	0xffffffff


	//   ....[196]....
        /*03a8*/ 	.word	0xffffffff


	//   ....[197]....
        /*03ac*/ 	.word	0xffffffff


	//   ....[198]....
        /*03b0*/ 	.word	0xffffffff


	//   ....[199]....
        /*03b4*/ 	.word	0xffffffff


	//   ....[200]....
        /*03b8*/ 	.word	0xffffffff


	//   ....[201]....
        /*03bc*/ 	.word	0xffffffff


	//   ....[202]....
        /*03c0*/ 	.word	0xffffffff


	//   ....[203]....
        /*03c4*/ 	.word	0xffffffff


	//   ....[204]....
        /*03c8*/ 	.word	0xffffffff


	//   ....[205]....
        /*03cc*/ 	.word	0xffffffff


	//   ....[206]....
        /*03d0*/ 	.word	0xffffffff


	//   ....[207]....
        /*03d4*/ 	.word	0xffffffff


	//   ....[208]....
        /*03d8*/ 	.word	0xffffffff


	//   ....[209]....
        /*03dc*/ 	.word	0xffffffff


	//   ....[210]....
        /*03e0*/ 	.word	0xffffffff


	//   ....[211]....
        /*03e4*/ 	.word	0xffffffff


	//   ....[212]....
        /*03e8*/ 	.word	0xffffffff


	//   ....[213]....
        /*03ec*/ 	.word	0xffffffff


	//   ....[214]....
        /*03f0*/ 	.word	0xffffffff


	//   ....[215]....
        /*03f4*/ 	.word	0xffffffff


	//   ....[216]....
        /*03f8*/ 	.word	0xffffffff


	//   ....[217]....
        /*03fc*/ 	.word	0xffffffff


	//   ....[218]....
        /*0400*/ 	.word	0xffffffff


	//   ....[219]....
        /*0404*/ 	.word	0xffffffff


	//   ....[220]....
        /*0408*/ 	.word	0xffffffff


	//   ....[221]....
        /*040c*/ 	.word	0xffffffff


	//   ....[222]....
        /*0410*/ 	.word	0xffffffff


	//   ....[223]....
        /*0414*/ 	.word	0xffffffff


	//   ....[224]....
        /*0418*/ 	.word	0xffffffff


	//   ....[225]....
        /*041c*/ 	.word	0xffffffff


	//   ....[226]....
        /*0420*/ 	.word	0xffffffff


	//   ....[227]....
        /*0424*/ 	.word	0xffffffff


	//   ....[228]....
        /*0428*/ 	.word	0xffffffff


	//   ....[229]....
        /*042c*/ 	.word	0xffffffff


	//   ....[230]....
        /*0430*/ 	.word	0xffffffff


	//   ....[231]....
        /*0434*/ 	.word	0xffffffff


	//   ....[232]....
        /*0438*/ 	.word	0xffffffff


	//   ....[233]....
        /*043c*/ 	.word	0xffffffff


	//   ....[234]....
        /*0440*/ 	.word	0xffffffff


	//   ....[235]....
        /*0444*/ 	.word	0xffffffff


	//   ....[236]....
        /*0448*/ 	.word	0xffffffff


	//   ....[237]....
        /*044c*/ 	.word	0xffffffff


	//   ....[238]....
        /*0450*/ 	.word	0xffffffff


	//   ....[239]....
        /*0454*/ 	.word	0xffffffff


	//   ....[240]....
        /*0458*/ 	.word	0xffffffff


	//   ....[241]....
        /*045c*/ 	.word	0xffffffff


	//   ....[242]....
        /*0460*/ 	.word	0xffffffff


	//   ....[243]....
        /*0464*/ 	.word	0xffffffff


	//   ....[244]....
        /*0468*/ 	.word	0xffffffff


	//   ....[245]....
        /*046c*/ 	.word	0xffffffff


	//   ....[246]....
        /*0470*/ 	.word	0xffffffff


	//   ....[247]....
        /*0474*/ 	.word	0xffffffff


	//   ....[248]....
        /*0478*/ 	.word	0xffffffff


	//   ....[249]....
        /*047c*/ 	.word	0xffffffff


	//   ....[250]....
        /*0480*/ 	.word	0xffffffff


	//   ....[251]....
        /*0484*/ 	.word	0xffffffff


	//   ....[252]....
        /*0488*/ 	.word	0xffffffff


	//   ....[253]....
        /*048c*/ 	.word	0xffffffff


	//   ....[254]....
        /*0490*/ 	.word	0xffffffff


	//   ....[255]....
        /*0494*/ 	.word	0xffffffff


	//   ....[0]....
        /*0498*/ 	.word	0xffffffff


	//   ....[1]....
        /*049c*/ 	.word	0xffffffff


	//   ....[2]....
        /*04a0*/ 	.word	0xffffffff


	//   ....[3]....
        /*04a4*/ 	.word	0xffffffff


	//   ....[4]....
        /*04a8*/ 	.word	0xffffffff


	//   ....[5]....
        /*04ac*/ 	.word	0xffffffff


	//   ....[6]....
        /*04b0*/ 	.word	0xffffffff


	//   ....[7]....
        /*04b4*/ 	.word	0xffffffff


	//   ....[8]....
        /*04b8*/ 	.word	0xffffffff


	//   ....[9]....
        /*04bc*/ 	.word	0xffffffff


	//   ....[10]....
        /*04c0*/ 	.word	0xffffffff


	//   ....[11]....
        /*04c4*/ 	.word	0xffffffff


	//   ....[12]....
        /*04c8*/ 	.word	0xffffffff


	//   ....[13]....
        /*04cc*/ 	.word	0xffffffff


	//   ....[14]....
        /*04d0*/ 	.word	0xffffffff


	//   ....[15]....
        /*04d4*/ 	.word	0xffffffff


	//   ....[16]....
        /*04d8*/ 	.word	0xffffffff


	//   ....[17]....
        /*04dc*/ 	.word	0xffffffff


	//   ....[18]....
        /*04e0*/ 	.word	0xffffffff


	//   ....[19]....
        /*04e4*/ 	.word	0xffffffff


	//   ....[20]....
        /*04e8*/ 	.word	0xffffffff


	//   ....[21]....
        /*04ec*/ 	.word	0xffffffff


	//   ....[22]....
        /*04f0*/ 	.word	0xffffffff


	//   ....[23]....
        /*04f4*/ 	.word	0xffffffff


	//   ....[24]....
        /*04f8*/ 	.word	0xffffffff


	//   ....[25]....
        /*04fc*/ 	.word	0xffffffff


	//   ....[26]....
        /*0500*/ 	.word	0xffffffff


	//   ....[27]....
        /*0504*/ 	.word	0xffffffff


	//   ....[28]....
        /*0508*/ 	.word	0xffffffff


	//   ....[29]....
        /*050c*/ 	.word	0xffffffff


	//   ....[30]....
        /*0510*/ 	.word	0xffffffff


	//   ....[31]....
        /*0514*/ 	.word	0xffffffff


	//   ....[32]....
        /*0518*/ 	.word	0xffffffff


	//   ....[33]....
        /*051c*/ 	.word	0xffffffff


	//   ....[34]....
        /*0520*/ 	.word	0xffffffff


	//   ....[35]....
        /*0524*/ 	.word	0xffffffff


	//   ....[36]....
        /*0528*/ 	.word	0xffffffff


	//   ....[37]....
        /*052c*/ 	.word	0xffffffff


	//   ....[38]....
        /*0530*/ 	.word	0xffffffff


	//   ....[39]....
        /*0534*/ 	.word	0xffffffff


	//   ....[40]....
        /*0538*/ 	.word	0xffffffff


	//   ....[41]....
        /*053c*/ 	.word	0xffffffff


	//   ....[42]....
        /*0540*/ 	.word	0xffffffff


	//   ....[43]....
        /*0544*/ 	.word	0xffffffff


	//   ....[44]....
        /*0548*/ 	.word	0xffffffff


	//   ....[45]....
        /*054c*/ 	.word	0xffffffff


	//   ....[46]....
        /*0550*/ 	.word	0xffffffff


	//   ....[47]....
        /*0554*/ 	.word	0xffffffff


	//   ....[48]....
        /*0558*/ 	.word	0xffffffff


	//   ....[49]....
        /*055c*/ 	.word	0xffffffff


	//   ....[50]....
        /*0560*/ 	.word	0xffffffff


	//   ....[51]....
        /*0564*/ 	.word	0xffffffff


	//   ....[52]....
        /*0568*/ 	.word	0xffffffff


	//   ....[53]....
        /*056c*/ 	.word	0xffffffff


	//   ....[54]....
        /*0570*/ 	.word	0xffffffff


	//   ....[55]....
        /*0574*/ 	.word	0xffffffff


	//   ....[56]....
        /*0578*/ 	.word	0xffffffff


	//   ....[57]....
        /*057c*/ 	.word	0xffffffff


	//   ....[58]....
        /*0580*/ 	.word	0xffffffff


	//   ....[59]....
        /*0584*/ 	.word	0xffffffff


	//   ....[60]....
        /*0588*/ 	.word	0xffffffff


	//   ....[61]....
        /*058c*/ 	.word	0xffffffff


	//   ....[62]....
        /*0590*/ 	.word	0xffffffff


	//   ....[63]....
        /*0594*/ 	.word	0xffffffff


	//   ....[64]....
        /*0598*/ 	.word	0xffffffff


	//   ....[65]....
        /*059c*/ 	.word	0xffffffff


	//   ....[66]....
        /*05a0*/ 	.word	0xffffffff


	//   ....[67]....
        /*05a4*/ 	.word	0xffffffff


	//   ....[68]....
        /*05a8*/ 	.word	0xffffffff


	//   ....[69]....
        /*05ac*/ 	.word	0xffffffff


	//   ....[70]....
        /*05b0*/ 	.word	0xffffffff


	//   ....[71]....
        /*05b4*/ 	.word	0xffffffff


	//   ....[72]....
        /*05b8*/ 	.word	0xffffffff


	//   ....[73]....
        /*05bc*/ 	.word	0xffffffff


	//   ....[74]....
        /*05c0*/ 	.word	0xffffffff


	//   ....[75]....
        /*05c4*/ 	.word	0xffffffff


	//   ....[76]....
        /*05c8*/ 	.word	0xffffffff


	//   ....[77]....
        /*05cc*/ 	.word	0xffffffff


	//   ....[78]....
        /*05d0*/ 	.word	0xffffffff


	//   ....[79]....
        /*05d4*/ 	.word	0xffffffff


	//   ....[80]....
        /*05d8*/ 	.word	0xffffffff


	//   ....[81]....
        /*05dc*/ 	.word	0xffffffff


	//   ....[82]....
        /*05e0*/ 	.word	0xffffffff


	//   ....[83]....
        /*05e4*/ 	.word	0xffffffff


	//   ....[84]....
        /*05e8*/ 	.word	0xffffffff


	//   ....[85]....
        /*05ec*/ 	.word	0xffffffff


	//   ....[86]....
        /*05f0*/ 	.word	0xffffffff


	//   ....[87]....
        /*05f4*/ 	.word	0xffffffff


	//   ....[88]....
        /*05f8*/ 	.word	0xffffffff


	//   ....[89]....
        /*05fc*/ 	.word	0xffffffff


	//   ....[90]....
        /*0600*/ 	.word	0xffffffff


	//   ....[91]....
        /*0604*/ 	.word	0xffffffff


	//   ....[92]....
        /*0608*/ 	.word	0xffffffff


	//   ....[93]....
        /*060c*/ 	.word	0xffffffff


	//   ....[94]....
        /*0610*/ 	.word	0xffffffff


	//   ....[95]....
        /*0614*/ 	.word	0xffffffff


	//   ....[96]....
        /*0618*/ 	.word	0xffffffff


	//   ....[97]....
        /*061c*/ 	.word	0xffffffff


	//   ....[98]....
        /*0620*/ 	.word	0xffffffff


	//   ....[99]....
        /*0624*/ 	.word	0xffffffff


	//   ....[100]....
        /*0628*/ 	.word	0xffffffff


	//   ....[101]....
        /*062c*/ 	.word	0xffffffff


	//   ....[102]....
        /*0630*/ 	.word	0xffffffff


	//   ....[103]....
        /*0634*/ 	.word	0xffffffff


	//   ....[104]....
        /*0638*/ 	.word	0xffffffff


	//   ....[105]....
        /*063c*/ 	.word	0xffffffff


	//   ....[106]....
        /*0640*/ 	.word	0xffffffff


	//   ....[107]....
        /*0644*/ 	.word	0xffffffff


	//   ....[108]....
        /*0648*/ 	.word	0xffffffff


	//   ....[109]....
        /*064c*/ 	.word	0xffffffff


	//   ....[110]....
        /*0650*/ 	.word	0xffffffff


	//   ....[111]....
        /*0654*/ 	.word	0xffffffff


	//   ....[112]....
        /*0658*/ 	.word	0xffffffff


	//   ....[113]....
        /*065c*/ 	.word	0xffffffff


	//   ....[114]....
        /*0660*/ 	.word	0xffffffff


	//   ....[115]....
        /*0664*/ 	.word	0xffffffff


	//   ....[116]....
        /*0668*/ 	.word	0xffffffff


	//   ....[117]....
        /*066c*/ 	.word	0xffffffff


	//   ....[118]....
        /*0670*/ 	.word	0xffffffff


	//   ....[119]....
        /*0674*/ 	.word	0xffffffff


	//   ....[120]....
        /*0678*/ 	.word	0xffffffff


	//   ....[121]....
        /*067c*/ 	.word	0xffffffff


	//   ....[122]....
        /*0680*/ 	.word	0xffffffff


	//   ....[123]....
        /*0684*/ 	.word	0xffffffff


	//   ....[124]....
        /*0688*/ 	.word	0xffffffff


	//   ....[125]....
        /*068c*/ 	.word	0xffffffff


	//   ....[126]....
        /*0690*/ 	.word	0xffffffff


	//   ....[127]....
        /*0694*/ 	.word	0xffffffff


	//   ....[128]....
        /*0698*/ 	.word	0xffffffff


	//   ....[129]....
        /*069c*/ 	.word	0xffffffff


	//   ....[130]....
        /*06a0*/ 	.word	0xffffffff


	//   ....[131]....
        /*06a4*/ 	.word	0xffffffff


	//   ....[132]....
        /*06a8*/ 	.word	0xffffffff


	//   ....[133]....
        /*06ac*/ 	.word	0xffffffff


	//   ....[134]....
        /*06b0*/ 	.word	0xffffffff


	//   ....[135]....
        /*06b4*/ 	.word	0xffffffff


	//   ....[136]....
        /*06b8*/ 	.word	0xffffffff


	//   ....[137]....
        /*06bc*/ 	.word	0xffffffff


	//   ....[138]....
        /*06c0*/ 	.word	0xffffffff


	//   ....[139]....
        /*06c4*/ 	.word	0xffffffff


	//   ....[140]....
        /*06c8*/ 	.word	0xffffffff


	//   ....[141]....
        /*06cc*/ 	.word	0xffffffff


	//   ....[142]....
        /*06d0*/ 	.word	0xffffffff


	//   ....[143]....
        /*06d4*/ 	.word	0xffffffff


	//   ....[144]....
        /*06d8*/ 	.word	0xffffffff


	//   ....[145]....
        /*06dc*/ 	.word	0xffffffff


	//   ....[146]....
        /*06e0*/ 	.word	0xffffffff


	//   ....[147]....
        /*06e4*/ 	.word	0xffffffff


	//   ....[148]....
        /*06e8*/ 	.word	0xffffffff


	//   ....[149]....
        /*06ec*/ 	.word	0xffffffff


	//   ....[150]....
        /*06f0*/ 	.word	0xffffffff


	//   ....[151]....
        /*06f4*/ 	.word	0xffffffff


	//   ....[152]....
        /*06f8*/ 	.word	0xffffffff


	//   ....[153]....
        /*06fc*/ 	.word	0xffffffff


	//   ....[154]....
        /*0700*/ 	.word	0xffffffff


	//   ....[155]....
        /*0704*/ 	.word	0xffffffff


	//   ....[156]....
        /*0708*/ 	.word	0xffffffff


	//   ....[157]....
        /*070c*/ 	.word	0xffffffff


	//   ....[158]....
        /*0710*/ 	.word	0xffffffff


	//   ....[159]....
        /*0714*/ 	.word	0xffffffff


	//   ....[160]....
        /*0718*/ 	.word	0xffffffff


	//   ....[161]....
        /*071c*/ 	.word	0xffffffff


	//   ....[162]....
        /*0720*/ 	.word	0xffffffff


	//   ....[163]....
        /*0724*/ 	.word	0xffffffff


	//   ....[164]....
        /*0728*/ 	.word	0xffffffff


	//   ....[165]....
        /*072c*/ 	.word	0xffffffff


	//   ....[166]....
        /*0730*/ 	.word	0xffffffff


	//   ....[167]....
        /*0734*/ 	.word	0xffffffff


	//   ....[168]....
        /*0738*/ 	.word	0xffffffff


	//   ....[169]....
        /*073c*/ 	.word	0xffffffff


	//   ....[170]....
        /*0740*/ 	.word	0xffffffff


	//   ....[171]....
        /*0744*/ 	.word	0xffffffff


	//   ....[172]....
        /*0748*/ 	.word	0xffffffff


	//   ....[173]....
        /*074c*/ 	.word	0xffffffff


	//   ....[174]....
        /*0750*/ 	.word	0xffffffff


	//   ....[175]....
        /*0754*/ 	.word	0xffffffff


	//   ....[176]....
        /*0758*/ 	.word	0xffffffff


	//   ....[177]....
        /*075c*/ 	.word	0xffffffff


	//   ....[178]....
        /*0760*/ 	.word	0xffffffff


	//   ....[179]....
        /*0764*/ 	.word	0xffffffff


	//   ....[180]....
        /*0768*/ 	.word	0xffffffff


	//   ....[181]....
        /*076c*/ 	.word	0xffffffff


	//   ....[182]....
        /*0770*/ 	.word	0xffffffff


	//   ....[183]....
        /*0774*/ 	.word	0xffffffff


	//   ....[184]....
        /*0778*/ 	.word	0xffffffff


	//   ....[185]....
        /*077c*/ 	.word	0xffffffff


	//   ....[186]....
        /*0780*/ 	.word	0xffffffff


	//   ....[187]....
        /*0784*/ 	.word	0xffffffff


	//   ....[188]....
        /*0788*/ 	.word	0xffffffff


	//   ....[189]....
        /*078c*/ 	.word	0xffffffff


	//   ....[190]....
        /*0790*/ 	.word	0xffffffff


	//   ....[191]....
        /*0794*/ 	.word	0xffffffff


	//   ....[192]....
        /*0798*/ 	.word	0xffffffff


	//   ....[193]....
        /*079c*/ 	.word	0xffffffff


	//   ....[194]....
        /*07a0*/ 	.word	0xffffffff


	//   ....[195]....
        /*07a4*/ 	.word	0xffffffff


	//   ....[196]....
        /*07a8*/ 	.word	0xffffffff


	//   ....[197]....
        /*07ac*/ 	.word	0xffffffff


	//   ....[198]....
        /*07b0*/ 	.word	0xffffffff


	//   ....[199]....
        /*07b4*/ 	.word	0xffffffff


	//   ....[200]....
        /*07b8*/ 	.word	0xffffffff


	//   ....[201]....
        /*07bc*/ 	.word	0xffffffff


	//   ....[202]....
        /*07c0*/ 	.word	0xffffffff


	//   ....[203]....
        /*07c4*/ 	.word	0xffffffff


	//   ....[204]....
        /*07c8*/ 	.word	0xffffffff


	//   ....[205]....
        /*07cc*/ 	.word	0xffffffff


	//   ....[206]....
        /*07d0*/ 	.word	0xffffffff


	//   ....[207]....
        /*07d4*/ 	.word	0xffffffff


	//   ....[208]....
        /*07d8*/ 	.word	0xffffffff


	//   ....[209]....
        /*07dc*/ 	.word	0xffffffff


	//   ....[210]....
        /*07e0*/ 	.word	0xffffffff


	//   ....[211]....
        /*07e4*/ 	.word	0xffffffff


	//   ....[212]....
        /*07e8*/ 	.word	0xffffffff


	//   ....[213]....
        /*07ec*/ 	.word	0xffffffff


	//   ....[214]....
        /*07f0*/ 	.word	0xffffffff


	//   ....[215]....
        /*07f4*/ 	.word	0xffffffff


	//   ....[216]....
        /*07f8*/ 	.word	0xffffffff


	//   ....[217]....
        /*07fc*/ 	.word	0xffffffff


	//   ....[218]....
        /*0800*/ 	.word	0xffffffff


	//   ....[219]....
        /*0804*/ 	.word	0xffffffff


	//   ....[220]....
        /*0808*/ 	.word	0xffffffff


	//   ....[221]....
        /*080c*/ 	.word	0xffffffff


	//   ....[222]....
        /*0810*/ 	.word	0xffffffff


	//   ....[223]....
        /*0814*/ 	.word	0xffffffff


	//   ....[224]....
        /*0818*/ 	.word	0xffffffff


	//   ....[225]....
        /*081c*/ 	.word	0xffffffff


	//   ....[226]....
        /*0820*/ 	.word	0xffffffff


	//   ....[227]....
        /*0824*/ 	.word	0xffffffff


	//   ....[228]....
        /*0828*/ 	.word	0xffffffff


	//   ....[229]....
        /*082c*/ 	.word	0xffffffff


	//   ....[230]....
        /*0830*/ 	.word	0xffffffff


	//   ....[231]....
        /*0834*/ 	.word	0xffffffff


	//   ....[232]....
        /*0838*/ 	.word	0xffffffff


	//   ....[233]....
        /*083c*/ 	.word	0xffffffff


	//   ....[234]....
        /*0840*/ 	.word	0xffffffff


	//   ....[235]....
        /*0844*/ 	.word	0xffffffff


	//   ....[236]....
        /*0848*/ 	.word	0xffffffff


	//   ....[237]....
        /*084c*/ 	.word	0xffffffff


	//   ....[238]....
        /*0850*/ 	.word	0xffffffff


	//   ....[239]....
        /*0854*/ 	.word	0x0500005b


	//   ....[240]....
        /*0858*/ 	.word	0x0500005b


	//   ....[241]....
        /*085c*/ 	.word	0x0500005b


	//   ....[242]....
        /*0860*/ 	.word	0x0500005b


	//   ....[243]....
        /*0864*/ 	.word	0x0500005b


	//   ....[244]....
        /*0868*/ 	.word	0x0500005b


	//   ....[245]....
        /*086c*/ 	.word	0x0500005b


	//   ....[246]....
        /*0870*/ 	.word	0x0500005b


	//   ....[247]....
        /*0874*/ 	.word	0x0500005b


	//   ....[248]....
        /*0878*/ 	.word	0x0500005b


	//   ....[249]....
        /*087c*/ 	.word	0x0500005b


	//   ....[250]....
        /*0880*/ 	.word	0x0500005b


	//   ....[251]....
        /*0884*/ 	.word	0x0500005b


	//   ....[252]....
        /*0888*/ 	.word	0x0500005b


	//   ....[253]....
        /*088c*/ 	.word	0x0500005b


	//   ....[254]....
        /*0890*/ 	.word	0x0500005b


	//   ....[255]....
        /*0894*/ 	.word	0x0500005b


	//   ....[0]....
        /*0898*/ 	.word	0x0500005b


	//   ....[1]....
        /*089c*/ 	.word	0x0500005b


	//   ....[2]....
        /*08a0*/ 	.word	0x0500005b


	//   ....[3]....
        /*08a4*/ 	.word	0x0500005b


	//   ....[4]....
        /*08a8*/ 	.word	0x0500005b


	//   ....[5]....
        /*08ac*/ 	.word	0x0500005b


	//   ....[6]....
        /*08b0*/ 	.word	0x0500005b


	//   ....[7]....
        /*08b4*/ 	.word	0x0500005b


	//   ....[8]....
        /*08b8*/ 	.word	0x0500005b


	//   ....[9]....
        /*08bc*/ 	.word	0x0500005b


	//   ....[10]....
        /*08c0*/ 	.word	0x0500005b


	//   ....[11]....
        /*08c4*/ 	.word	0x0500005b


	//   ....[12]....
        /*08c8*/ 	.word	0x0500005b


	//   ....[13]....
        /*08cc*/ 	.word	0x0500005b


	//   ....[14]....
        /*08d0*/ 	.word	0x0500005b


	//   ....[15]....
        /*08d4*/ 	.word	0x0500005b


	//   ....[16]....
        /*08d8*/ 	.word	0x0500005b


	//   ....[17]....
        /*08dc*/ 	.word	0x0500005b


	//   ....[18]....
        /*08e0*/ 	.word	0x0500005b


	//   ....[19]....
        /*08e4*/ 	.word	0x0500005b


	//   ....[20]....
        /*08e8*/ 	.word	0x0500005b


	//   ....[21]....
        /*08ec*/ 	.word	0x0500005b


	//   ....[22]....
        /*08f0*/ 	.word	0x0500005b


	//   ....[23]....
        /*08f4*/ 	.word	0x0500005b


	//   ....[24]....
        /*08f8*/ 	.word	0x0500005b


	//   ....[25]....
        /*08fc*/ 	.word	0x0500005b


	//   ....[26]....
        /*0900*/ 	.word	0x0500005b


	//   ....[27]....
        /*0904*/ 	.word	0x0500005b


	//   ....[28]....
        /*0908*/ 	.word	0x0500005b


	//   ....[29]....
        /*090c*/ 	.word	0x0500005b


	//   ....[30]....
        /*0910*/ 	.word	0x0500005b


	//   ....[31]....
        /*0914*/ 	.word	0x0500005b


	//   ....[32]....
        /*0918*/ 	.word	0x0500005b


	//   ....[33]....
        /*091c*/ 	.word	0x0500005b


	//   ....[34]....
        /*0920*/ 	.word	0x0500005b


	//   ....[35]....
        /*0924*/ 	.word	0x0500005b


	//   ....[36]....
        /*0928*/ 	.word	0x0500005b


	//   ....[37]....
        /*092c*/ 	.word	0x0500005b


	//   ....[38]....
        /*0930*/ 	.word	0x0500005b


	//   ....[39]....
        /*0934*/ 	.word	0x0500005b


	//   ....[40]....
        /*0938*/ 	.word	0x0500005b


	//   ....[41]....
        /*093c*/ 	.word	0x0500005b


	//   ....[42]....
        /*0940*/ 	.word	0x0500005b


	//   ....[43]....
        /*0944*/ 	.word	0x0500005b


	//   ....[44]....
        /*0948*/ 	.word	0x0500005b


	//   ....[45]....
        /*094c*/ 	.word	0x0500005b


	//   ....[46]....
        /*0950*/ 	.word	0x0500005b


	//   ....[47]....
        /*0954*/ 	.word	0x0500005b


	//   ....[48]....
        /*0958*/ 	.word	0x0500005b


	//   ....[49]....
        /*095c*/ 	.word	0x0500005b


	//   ....[50]....
        /*0960*/ 	.word	0x0500005b


	//   ....[51]....
        /*0964*/ 	.word	0x0500005b


	//   ....[52]....
        /*0968*/ 	.word	0x0500005b


	//   ....[53]....
        /*096c*/ 	.word	0x0500005b


	//   ....[54]....
        /*0970*/ 	.word	0x0500005b


	//   ....[55]....
        /*0974*/ 	.word	0x0500005b


	//   ....[56]....
        /*0978*/ 	.word	0x0500005b


	//   ....[57]....
        /*097c*/ 	.word	0x0500005b


	//   ....[58]....
        /*0980*/ 	.word	0x0500005b


	//   ....[59]....
        /*0984*/ 	.word	0x0500005b


	//   ....[60]....
        /*0988*/ 	.word	0x0500005b


	//   ....[61]....
        /*098c*/ 	.word	0x0500005b


	//   ....[62]....
        /*0990*/ 	.word	0x0500005b


	//   ....[63]....
        /*0994*/ 	.word	0x0500005b


	//   ....[64]....
        /*0998*/ 	.word	0x0500005b


	//   ....[65]....
        /*099c*/ 	.word	0x0500005b


	//   ....[66]....
        /*09a0*/ 	.word	0x0500005b


	//   ....[67]....
        /*09a4*/ 	.word	0x0500005b


	//   ....[68]....
        /*09a8*/ 	.word	0x0500005b


	//   ....[69]....
        /*09ac*/ 	.word	0x0500005b


	//   ....[70]....
        /*09b0*/ 	.word	0x0500005b


	//   ....[71]....
        /*09b4*/ 	.word	0x0500005b


	//   ....[72]....
        /*09b8*/ 	.word	0x0500005b


	//   ....[73]....
        /*09bc*/ 	.word	0x0500005b


	//   ....[74]....
        /*09c0*/ 	.word	0x0500005b


	//   ....[75]....
        /*09c4*/ 	.word	0x0500005b


	//   ....[76]....
        /*09c8*/ 	.word	0x0500005b


	//   ....[77]....
        /*09cc*/ 	.word	0x0500005b


	//   ....[78]....
        /*09d0*/ 	.word	0x0500005b


	//   ....[79]....
        /*09d4*/ 	.word	0x0500005b


	//   ....[80]....
        /*09d8*/ 	.word	0x0500005b


	//   ....[81]....
        /*09dc*/ 	.word	0x0500005b


	//   ....[82]....
        /*09e0*/ 	.word	0x0500005b


	//   ....[83]....
        /*09e4*/ 	.word	0x0500005b


	//   ....[84]....
        /*09e8*/ 	.word	0x0500005b


	//   ....[85]....
        /*09ec*/ 	.word	0x0500005b


	//   ....[86]....
        /*09f0*/ 	.word	0x0500005b


	//   ....[87]....
        /*09f4*/ 	.word	0x0500005b


	//   ....[88]....
        /*09f8*/ 	.word	0x0500005b


	//   ....[89]....
        /*09fc*/ 	.word	0x0500005b


	//   ....[90]....
        /*0a00*/ 	.word	0x0500005b


	//   ....[91]....
        /*0a04*/ 	.word	0x0500005b


	//   ....[92]....
        /*0a08*/ 	.word	0x0500005b


	//   ....[93]....
        /*0a0c*/ 	.word	0x0500005b


	//   ....[94]....
        /*0a10*/ 	.word	0x0500005b


	//   ....[95]....
        /*0a14*/ 	.word	0x0500005b


	//   ....[96]....
        /*0a18*/ 	.word	0x0500005b


	//   ....[97]....
        /*0a1c*/ 	.word	0x0500005b


	//   ....[98]....
        /*0a20*/ 	.word	0x0500005b


	//   ....[99]....
        /*0a24*/ 	.word	0x0500005b


	//   ....[100]....
        /*0a28*/ 	.word	0x0500005b


	//   ....[101]....
        /*0a2c*/ 	.word	0x0500005b


	//   ....[102]....
        /*0a30*/ 	.word	0x0500005b


	//   ....[103]....
        /*0a34*/ 	.word	0x0500005b


	//   ....[104]....
        /*0a38*/ 	.word	0x0500005b


	//   ....[105]....
        /*0a3c*/ 	.word	0x0500005b


	//   ....[106]....
        /*0a40*/ 	.word	0x0500005b


	//   ....[107]....
        /*0a44*/ 	.word	0x0500005b


	//   ....[108]....
        /*0a48*/ 	.word	0x0500005b


	//   ....[109]....
        /*0a4c*/ 	.word	0x0500005b


	//   ....[110]....
        /*0a50*/ 	.word	0x0500005b


	//   ....[111]....
        /*0a54*/ 	.word	0x0500005b


	//   ....[112]....
        /*0a58*/ 	.word	0x0500005b


	//   ....[113]....
        /*0a5c*/ 	.word	0x0500005b


	//   ....[114]....
        /*0a60*/ 	.word	0x0500005b


	//   ....[115]....
        /*0a64*/ 	.word	0x0500005b


	//   ....[116]....
        /*0a68*/ 	.word	0x0500005b


	//   ....[117]....
        /*0a6c*/ 	.word	0x0500005b


	//   ....[118]....
        /*0a70*/ 	.word	0x0500005b


	//   ....[119]....
        /*0a74*/ 	.word	0x0500005b


	//   ....[120]....
        /*0a78*/ 	.word	0x0500005b


	//   ....[121]....
        /*0a7c*/ 	.word	0x0500005b


	//   ....[122]....
        /*0a80*/ 	.word	0x0500005b


	//   ....[123]....
        /*0a84*/ 	.word	0x0500005b


	//   ....[124]....
        /*0a88*/ 	.word	0x0500005b


	//   ....[125]....
        /*0a8c*/ 	.word	0x0500005b


	//   ....[126]....
        /*0a90*/ 	.word	0x0500005b


	//   ....[127]....
        /*0a94*/ 	.word	0x0500005b


	//   ....[128]....
        /*0a98*/ 	.word	0x0500005b


	//   ....[129]....
        /*0a9c*/ 	.word	0x0500005b


	//   ....[130]....
        /*0aa0*/ 	.word	0x0500005b


	//   ....[131]....
        /*0aa4*/ 	.word	0x0500005b


	//   ....[132]....
        /*0aa8*/ 	.word	0x0500005b


	//   ....[133]....
        /*0aac*/ 	.word	0x0500005b


	//   ....[134]....
        /*0ab0*/ 	.word	0x0500005b


	//   ....[135]....
        /*0ab4*/ 	.word	0x0500005b


	//   ....[136]....
        /*0ab8*/ 	.word	0x0500005b


	//   ....[137]....
        /*0abc*/ 	.word	0x0500005b


	//   ....[138]....
        /*0ac0*/ 	.word	0x0500005b


	//   ....[139]....
        /*0ac4*/ 	.word	0x0500005b


	//   ....[140]....
        /*0ac8*/ 	.word	0x0500005b


	//   ....[141]....
        /*0acc*/ 	.word	0x0500005b


	//   ....[142]....
        /*0ad0*/ 	.word	0x0500005b


	//   ....[143]....
        /*0ad4*/ 	.word	0x0500005b


	//   ....[144]....
        /*0ad8*/ 	.word	0x0500005b


	//   ....[145]....
        /*0adc*/ 	.word	0x0500005b


	//   ....[146]....
        /*0ae0*/ 	.word	0x0500005b


	//   ....[147]....
        /*0ae4*/ 	.word	0x0500005b


	//   ....[148]....
        /*0ae8*/ 	.word	0x0500005b


	//   ....[149]....
        /*0aec*/ 	.word	0x0500005b


	//   ....[150]....
        /*0af0*/ 	.word	0x0500005b


	//   ....[151]....
        /*0af4*/ 	.word	0x0500005b


	//   ....[152]....
        /*0af8*/ 	.word	0x0500005b


	//   ....[153]....
        /*0afc*/ 	.word	0x0500005b


	//   ....[154]....
        /*0b00*/ 	.word	0x0500005b


	//   ....[155]....
        /*0b04*/ 	.word	0x0500005b


	//   ....[156]....
        /*0b08*/ 	.word	0x0500005b


	//   ....[157]....
        /*0b0c*/ 	.word	0x0500005b


	//   ....[158]....
        /*0b10*/ 	.word	0x0500005b


	//   ....[159]....
        /*0b14*/ 	.word	0x0500005b


	//   ....[160]....
        /*0b18*/ 	.word	0x0500005b


	//   ....[161]....
        /*0b1c*/ 	.word	0x0500005b


	//   ....[162]....
        /*0b20*/ 	.word	0x0500005b


	//   ....[163]....
        /*0b24*/ 	.word	0x0500005b


	//   ....[164]....
        /*0b28*/ 	.word	0x0500005b


	//   ....[165]....
        /*0b2c*/ 	.word	0x0500005b


	//   ....[166]....
        /*0b30*/ 	.word	0x0500005b


	//   ....[167]....
        /*0b34*/ 	.word	0x0500005b


	//   ....[168]....
        /*0b38*/ 	.word	0x0500005b


	//   ....[169]....
        /*0b3c*/ 	.word	0x0500005b


	//   ....[170]....
        /*0b40*/ 	.word	0x0500005b


	//   ....[171]....
        /*0b44*/ 	.word	0x0500005b


	//   ....[172]....
        /*0b48*/ 	.word	0x0500005b


	//   ....[173]....
        /*0b4c*/ 	.word	0x0500005b


	//   ....[174]....
        /*0b50*/ 	.word	0x0500005b


	//   ....[175]....
        /*0b54*/ 	.word	0x0500005b


	//   ....[176]....
        /*0b58*/ 	.word	0x0500005b


	//   ....[177]....
        /*0b5c*/ 	.word	0x0500005b


	//   ....[178]....
        /*0b60*/ 	.word	0x0500005b


	//   ....[179]....
        /*0b64*/ 	.word	0x0500005b


	//   ....[180]....
        /*0b68*/ 	.word	0x0500005b


	//   ....[181]....
        /*0b6c*/ 	.word	0x0500005b


	//   ....[182]....
        /*0b70*/ 	.word	0x0500005b


	//   ....[183]....
        /*0b74*/ 	.word	0x0500005b


	//   ....[184]....
        /*0b78*/ 	.word	0x0500005b


	//   ....[185]....
        /*0b7c*/ 	.word	0x0500005b


	//   ....[186]....
        /*0b80*/ 	.word	0x0500005b


	//   ....[187]....
        /*0b84*/ 	.word	0x0500005b


	//   ....[188]....
        /*0b88*/ 	.word	0x0500005b


	//   ....[189]....
        /*0b8c*/ 	.word	0x0500005b


	//   ....[190]....
        /*0b90*/ 	.word	0x0500005b


	//   ....[191]....
        /*0b94*/ 	.word	0x0500005b


	//   ....[192]....
        /*0b98*/ 	.word	0x0500005b


	//   ....[193]....
        /*0b9c*/ 	.word	0x0500005b


	//   ....[194]....
        /*0ba0*/ 	.word	0x0500005b


	//   ....[195]....
        /*0ba4*/ 	.word	0x0500005b


	//   ....[196]....
        /*0ba8*/ 	.word	0x0500005b


	//   ....[197]....
        /*0bac*/ 	.word	0x0500005b


	//   ....[198]....
        /*0bb0*/ 	.word	0x0500005b


	//   ....[199]....
        /*0bb4*/ 	.word	0x0500005b


	//   ....[200]....
        /*0bb8*/ 	.word	0x0500005b


	//   ....[201]....
        /*0bbc*/ 	.word	0x0500005b


	//   ....[202]....
        /*0bc0*/ 	.word	0x0500005b


	//   ....[203]....
        /*0bc4*/ 	.word	0x0500005b


	//   ....[204]....
        /*0bc8*/ 	.word	0x0500005b


	//   ....[205]....
        /*0bcc*/ 	.word	0x0500005b


	//   ....[206]....
        /*0bd0*/ 	.word	0x0500005b


	//   ....[207]....
        /*0bd4*/ 	.word	0x0500005b


	//   ....[208]....
        /*0bd8*/ 	.word	0x0500005b


	//   ....[209]....
        /*0bdc*/ 	.word	0x0500005b


	//   ....[210]....
        /*0be0*/ 	.word	0x0500005b


	//   ....[211]....
        /*0be4*/ 	.word	0x0500005b


	//   ....[212]....
        /*0be8*/ 	.word	0x0500005b


	//   ....[213]....
        /*0bec*/ 	.word	0x0500005b


	//   ....[214]....
        /*0bf0*/ 	.word	0x0500005b


	//   ....[215]....
        /*0bf4*/ 	.word	0x0500005b


	//   ....[216]....
        /*0bf8*/ 	.word	0x0500005b


	//   ....[217]....
        /*0bfc*/ 	.word	0x0500005b


	//   ....[218]....
        /*0c00*/ 	.word	0x0500005b


	//   ....[219]....
        /*0c04*/ 	.word	0x0500005b


	//   ....[220]....
        /*0c08*/ 	.word	0x0500005b


	//   ....[221]....
        /*0c0c*/ 	.word	0x0500005b


	//   ....[222]....
        /*0c10*/ 	.word	0x0500005b


	//   ....[223]....
        /*0c14*/ 	.word	0x0500005b


	//   ....[224]....
        /*0c18*/ 	.word	0x0500005b


	//   ....[225]....
        /*0c1c*/ 	.word	0x0500005b


	//   ....[226]....
        /*0c20*/ 	.word	0x0500005b


	//   ....[227]....
        /*0c24*/ 	.word	0x0500005b


	//   ....[228]....
        /*0c28*/ 	.word	0x0500005b


	//   ....[229]....
        /*0c2c*/ 	.word	0x0500005b


	//   ....[230]....
        /*0c30*/ 	.word	0x0500005b


	//   ....[231]....
        /*0c34*/ 	.word	0x0500005b


	//   ....[232]....
        /*0c38*/ 	.word	0x0500005b


	//   ....[233]....
        /*0c3c*/ 	.word	0x0500005b


	//   ....[234]....
        /*0c40*/ 	.word	0x0500005b


	//   ....[235]....
        /*0c44*/ 	.word	0x0500005b


	//   ....[236]....
        /*0c48*/ 	.word	0x0500005b


	//   ....[237]....
        /*0c4c*/ 	.word	0x0500005b


	//   ....[238]....
        /*0c50*/ 	.word	0x0500005b


	//   ....[239]....
        /*0c54*/ 	.word	0x0500005b


	//   ....[240]....
        /*0c58*/ 	.word	0x0500005b


	//   ....[241]....
        /*0c5c*/ 	.word	0x0500005b


	//   ....[242]....
        /*0c60*/ 	.word	0x0500005b


	//   ....[243]....
        /*0c64*/ 	.word	0x0500005b


	//   ....[244]....
        /*0c68*/ 	.word	0x0500005b


	//   ....[245]....
        /*0c6c*/ 	.word	0x0500005b


	//   ....[246]....
        /*0c70*/ 	.word	0x0500005b


	//   ....[247]....
        /*0c74*/ 	.word	0x0500005b


	//   ....[248]....
        /*0c78*/ 	.word	0x0500005b


	//   ....[249]....
        /*0c7c*/ 	.word	0x0500005b


	//   ....[250]....
        /*0c80*/ 	.word	0x0500005b


	//   ....[251]....
        /*0c84*/ 	.word	0x0500005b


	//   ....[252]....
        /*0c88*/ 	.word	0x0500005b


	//   ....[253]....
        /*0c8c*/ 	.word	0x0500005b


	//   ....[254]....
        /*0c90*/ 	.word	0x0500005b


	//   ....[255]....
        /*0c94*/ 	.word	0x0500005b


	//   ....[0]....
        /*0c98*/ 	.word	0x0500005b


	//   ....[1]....
        /*0c9c*/ 	.word	0x0500005b


	//   ....[2]....
        /*0ca0*/ 	.word	0x0500005b


	//   ....[3]....
        /*0ca4*/ 	.word	0x0500005b


	//   ....[4]....
        /*0ca8*/ 	.word	0x0500005b


	//   ....[5]....
        /*0cac*/ 	.word	0x0500005b


	//   ....[6]....
        /*0cb0*/ 	.word	0x0500005b


	//   ....[7]....
        /*0cb4*/ 	.word	0x0500005b


	//   ....[8]....
        /*0cb8*/ 	.word	0x0500005b


	//   ....[9]....
        /*0cbc*/ 	.word	0x0500005b


	//   ....[10]....
        /*0cc0*/ 	.word	0x0500005b


	//   ....[11]....
        /*0cc4*/ 	.word	0x0500005b


	//   ....[12]....
        /*0cc8*/ 	.word	0x0500005b


	//   ....[13]....
        /*0ccc*/ 	.word	0x0500005b


	//   ....[14]....
        /*0cd0*/ 	.word	0x0500005b


	//   ....[15]....
        /*0cd4*/ 	.word	0x0500005b


	//   ....[16]....
        /*0cd8*/ 	.word	0x0500005b


	//   ....[17]....
        /*0cdc*/ 	.word	0x0500005b


	//   ....[18]....
        /*0ce0*/ 	.word	0x0500005b


	//   ....[19]....
        /*0ce4*/ 	.word	0x0500005b


	//   ....[20]....
        /*0ce8*/ 	.word	0x0500005b


	//   ....[21]....
        /*0cec*/ 	.word	0x0500005b


	//   ....[22]....
        /*0cf0*/ 	.word	0x0500005b


	//   ....[23]....
        /*0cf4*/ 	.word	0x0500005b


	//   ....[24]....
        /*0cf8*/ 	.word	0x0500005b


	//   ....[25]....
        /*0cfc*/ 	.word	0x0500005b


	//   ....[26]....
        /*0d00*/ 	.word	0x0500005b


	//   ....[27]....
        /*0d04*/ 	.word	0x0500005b


	//   ....[28]....
        /*0d08*/ 	.word	0x0500005b


	//   ....[29]....
        /*0d0c*/ 	.word	0x0500005b


	//   ....[30]....
        /*0d10*/ 	.word	0x0500005b


	//   ....[31]....
        /*0d14*/ 	.word	0x0500005b


	//   ....[32]....
        /*0d18*/ 	.word	0x0500005b


	//   ....[33]....
        /*0d1c*/ 	.word	0x0500005b


	//   ....[34]....
        /*0d20*/ 	.word	0x0500005b


	//   ....[35]....
        /*0d24*/ 	.word	0x0500005b


	//   ....[36]....
        /*0d28*/ 	.word	0x0500005b


	//   ....[37]....
        /*0d2c*/ 	.word	0x0500005b


	//   ....[38]....
        /*0d30*/ 	.word	0x0500005b


	//   ....[39]....
        /*0d34*/ 	.word	0x0500005b


	//   ....[40]....
        /*0d38*/ 	.word	0x0500005b


	//   ....[41]....
        /*0d3c*/ 	.word	0x0500005b


	//   ....[42]....
        /*0d40*/ 	.word	0x0500005b


	//   ....[43]....
        /*0d44*/ 	.word	0x0500005b


	//   ....[44]....
        /*0d48*/ 	.word	0x0500005b


	//   ....[45]....
        /*0d4c*/ 	.word	0x0500005b


	//   ....[46]....
        /*0d50*/ 	.word	0x0500005b


	//   ....[47]....
        /*0d54*/ 	.word	0x0500005b


	//   ....[48]....
        /*0d58*/ 	.word	0x0500005b


	//   ....[49]....
        /*0d5c*/ 	.word	0x0500005b


	//   ....[50]....
        /*0d60*/ 	.word	0x0500005b


	//   ....[51]....
        /*0d64*/ 	.word	0x0500005b


	//   ....[52]....
        /*0d68*/ 	.word	0x0500005b


	//   ....[53]....
        /*0d6c*/ 	.word	0x0500005b


	//   ....[54]....
        /*0d70*/ 	.word	0x0500005b


	//   ....[55]....
        /*0d74*/ 	.word	0x0500005b


	//   ....[56]....
        /*0d78*/ 	.word	0x0500005b


	//   ....[57]....
        /*0d7c*/ 	.word	0x0500005b


	//   ....[58]....
        /*0d80*/ 	.word	0x0500005b


	//   ....[59]....
        /*0d84*/ 	.word	0x0500005b


	//   ....[60]....
        /*0d88*/ 	.word	0x0500005b


	//   ....[61]....
        /*0d8c*/ 	.word	0x0500005b


	//   ....[62]....
        /*0d90*/ 	.word	0x0500005b


	//   ....[63]....
        /*0d94*/ 	.word	0x0500005b


	//   ....[64]....
        /*0d98*/ 	.word	0x0500005b


	//   ....[65]....
        /*0d9c*/ 	.word	0x0500005b


	//   ....[66]....
        /*0da0*/ 	.word	0x0500005b


	//   ....[67]....
        /*0da4*/ 	.word	0x0500005b


	//   ....[68]....
        /*0da8*/ 	.word	0x0500005b


	//   ....[69]....
        /*0dac*/ 	.word	0x0500005b


	//   ....[70]....
        /*0db0*/ 	.word	0x0500005b


	//   ....[71]....
        /*0db4*/ 	.word	0x0500005b


	//   ....[72]....
        /*0db8*/ 	.word	0x0500005b


	//   ....[73]....
        /*0dbc*/ 	.word	0x0500005b


	//   ....[74]....
        /*0dc0*/ 	.word	0x0500005b


	//   ....[75]....
        /*0dc4*/ 	.word	0x0500005b


	//   ....[76]....
        /*0dc8*/ 	.word	0x0500005b


	//   ....[77]....
        /*0dcc*/ 	.word	0x0500005b


	//   ....[78]....
        /*0dd0*/ 	.word	0x0500005b


	//   ....[79]....
        /*0dd4*/ 	.word	0x0500005b


	//   ....[80]....
        /*0dd8*/ 	.word	0x0500005b


	//   ....[81]....
        /*0ddc*/ 	.word	0x0500005b


	//   ....[82]....
        /*0de0*/ 	.word	0x0500005b


	//   ....[83]....
        /*0de4*/ 	.word	0x0500005b


	//   ....[84]....
        /*0de8*/ 	.word	0x0500005b


	//   ....[85]....
        /*0dec*/ 	.word	0x0500005b


	//   ....[86]....
        /*0df0*/ 	.word	0x0500005b


	//   ....[87]....
        /*0df4*/ 	.word	0x0500005b


	//   ....[88]....
        /*0df8*/ 	.word	0x0500005b


	//   ....[89]....
        /*0dfc*/ 	.word	0x0500005b


	//   ....[90]....
        /*0e00*/ 	.word	0x0500005b


	//   ....[91]....
        /*0e04*/ 	.word	0x0500005b


	//   ....[92]....
        /*0e08*/ 	.word	0x0500005b


	//   ....[93]....
        /*0e0c*/ 	.word	0x0500005b


	//   ....[94]....
        /*0e10*/ 	.word	0x0500005b


	//   ....[95]....
        /*0e14*/ 	.word	0x0500005b


	//   ....[96]....
        /*0e18*/ 	.word	0x0500005b


	//   ....[97]....
        /*0e1c*/ 	.word	0x0500005b


	//   ....[98]....
        /*0e20*/ 	.word	0x0500005b


	//   ....[99]....
        /*0e24*/ 	.word	0x0500005b


	//   ....[100]....
        /*0e28*/ 	.word	0x0500005b


	//   ....[101]....
        /*0e2c*/ 	.word	0x0500005b


	//   ....[102]....
        /*0e30*/ 	.word	0x0500005b


	//   ....[103]....
        /*0e34*/ 	.word	0x0500005b


	//   ....[104]....
        /*0e38*/ 	.word	0x0500005b


	//   ....[105]....
        /*0e3c*/ 	.word	0x0500005b


	//   ....[106]....
        /*0e40*/ 	.word	0x0500005b


	//   ....[107]....
        /*0e44*/ 	.word	0x0500005b


	//   ....[108]....
        /*0e48*/ 	.word	0x0500005b


	//   ....[109]....
        /*0e4c*/ 	.word	0x0500005b


	//   ....[110]....
        /*0e50*/ 	.word	0x0500005b


	//   ....[111]....
        /*0e54*/ 	.word	0x0500005b


	//   ....[112]....
        /*0e58*/ 	.word	0x0500005b


	//   ....[113]....
        /*0e5c*/ 	.word	0x0500005b


	//   ....[114]....
        /*0e60*/ 	.word	0x0500005b


	//   ....[115]....
        /*0e64*/ 	.word	0x0500005b


	//   ....[116]....
        /*0e68*/ 	.word	0x0500005b


	//   ....[117]....
        /*0e6c*/ 	.word	0x0500005b


	//   ....[118]....
        /*0e70*/ 	.word	0x0500005b


	//   ....[119]....
        /*0e74*/ 	.word	0x0500005b


	//   ....[120]....
        /*0e78*/ 	.word	0x0500005b


	//   ....[121]....
        /*0e7c*/ 	.word	0x0500005b


	//   ....[122]....
        /*0e80*/ 	.word	0x0500005b


	//   ....[123]....
        /*0e84*/ 	.word	0x0500005b


	//   ....[124]....
        /*0e88*/ 	.word	0x0500005b


	//   ....[125]....
        /*0e8c*/ 	.word	0x0500005b


	//   ....[126]....
        /*0e90*/ 	.word	0x0500005b


	//   ....[127]....
        /*0e94*/ 	.word	0x0500005b


	//   ....[128]....
        /*0e98*/ 	.word	0x0500005b


	//   ....[129]....
        /*0e9c*/ 	.word	0x0500005b


	//   ....[130]....
        /*0ea0*/ 	.word	0x0500005b


	//   ....[131]....
        /*0ea4*/ 	.word	0x0500005b


	//   ....[132]....
        /*0ea8*/ 	.word	0x0500005b


	//   ....[133]....
        /*0eac*/ 	.word	0x0500005b


	//   ....[134]....
        /*0eb0*/ 	.word	0x0500005b


	//   ....[135]....
        /*0eb4*/ 	.word	0x0500005b


	//   ....[136]....
        /*0eb8*/ 	.word	0x0500005b


	//   ....[137]....
        /*0ebc*/ 	.word	0x0500005b


	//   ....[138]....
        /*0ec0*/ 	.word	0x0500005b


	//   ....[139]....
        /*0ec4*/ 	.word	0x0500005b


	//   ....[140]....
        /*0ec8*/ 	.word	0x0500005b


	//   ....[141]....
        /*0ecc*/ 	.word	0x0500005b


	//   ....[142]....
        /*0ed0*/ 	.word	0x0500005b


	//   ....[143]....
        /*0ed4*/ 	.word	0x0500005b


	//   ....[144]....
        /*0ed8*/ 	.word	0x0500005b


	//   ....[145]....
        /*0edc*/ 	.word	0x0500005b


	//   ....[146]....
        /*0ee0*/ 	.word	0x0500005b


	//   ....[147]....
        /*0ee4*/ 	.word	0x0500005b


	//   ....[148]....
        /*0ee8*/ 	.word	0x0500005b


	//   ....[149]....
        /*0eec*/ 	.word	0x0500005b


	//   ....[150]....
        /*0ef0*/ 	.word	0x0500005b


	//   ....[151]....
        /*0ef4*/ 	.word	0x0500005b


	//   ....[152]....
        /*0ef8*/ 	.word	0x0500005b


	//   ....[153]....
        /*0efc*/ 	.word	0x0500005b


	//   ....[154]....
        /*0f00*/ 	.word	0x0500005b


	//   ....[155]....
        /*0f04*/ 	.word	0x0500005b


	//   ....[156]....
        /*0f08*/ 	.word	0x0500005b


	//   ....[157]....
        /*0f0c*/ 	.word	0x0500005b


	//   ....[158]....
        /*0f10*/ 	.word	0x0500005b


	//   ....[159]....
        /*0f14*/ 	.word	0x0500005b


	//   ....[160]....
        /*0f18*/ 	.word	0x0500005b


	//   ....[161]....
        /*0f1c*/ 	.word	0x0500005b


	//   ....[162]....
        /*0f20*/ 	.word	0x0500005b


	//   ....[163]....
        /*0f24*/ 	.word	0x0500005b


	//   ....[164]....
        /*0f28*/ 	.word	0x0500005b


	//   ....[165]....
        /*0f2c*/ 	.word	0x0500005b


	//   ....[166]....
        /*0f30*/ 	.word	0x0500005b


	//   ....[167]....
        /*0f34*/ 	.word	0x0500005b


	//   ....[168]....
        /*0f38*/ 	.word	0x0500005b


	//   ....[169]....
        /*0f3c*/ 	.word	0x0500005b


	//   ....[170]....
        /*0f40*/ 	.word	0x0500005b


	//   ....[171]....
        /*0f44*/ 	.word	0x0500005b


	//   ....[172]....
        /*0f48*/ 	.word	0x0500005b


	//   ....[173]....
        /*0f4c*/ 	.word	0x0500005b


	//   ....[174]....
        /*0f50*/ 	.word	0x0500005b


	//   ....[175]....
        /*0f54*/ 	.word	0x0500005b


	//   ....[176]....
        /*0f58*/ 	.word	0x0500005b


	//   ....[177]....
        /*0f5c*/ 	.word	0x0500005b


	//   ....[178]....
        /*0f60*/ 	.word	0x0500005b


	//   ....[179]....
        /*0f64*/ 	.word	0x0500005b


	//   ....[180]....
        /*0f68*/ 	.word	0x0500005b


	//   ....[181]....
        /*0f6c*/ 	.word	0x0500005b


	//   ....[182]....
        /*0f70*/ 	.word	0x0500005b


	//   ....[183]....
        /*0f74*/ 	.word	0x0500005b


	//   ....[184]....
        /*0f78*/ 	.word	0x0500005b


	//   ....[185]....
        /*0f7c*/ 	.word	0x0500005b


	//   ....[186]....
        /*0f80*/ 	.word	0x0500005b


	//   ....[187]....
        /*0f84*/ 	.word	0x0500005b


	//   ....[188]....
        /*0f88*/ 	.word	0x0500005b


	//   ....[189]....
        /*0f8c*/ 	.word	0x0500005b


	//   ....[190]....
        /*0f90*/ 	.word	0x0500005b


	//   ....[191]....
        /*0f94*/ 	.word	0x0500005b


	//   ....[192]....
        /*0f98*/ 	.word	0x0500005b


	//   ....[193]....
        /*0f9c*/ 	.word	0x0500005b


	//   ....[194]....
        /*0fa0*/ 	.word	0x0500005b


	//   ....[195]....
        /*0fa4*/ 	.word	0x0500005b


	//   ....[196]....
        /*0fa8*/ 	.word	0x0500005b


	//   ....[197]....
        /*0fac*/ 	.word	0x0500005b


	//   ....[198]....
        /*0fb0*/ 	.word	0x0500005b


	//   ....[199]....
        /*0fb4*/ 	.word	0x0500005b


	//   ....[200]....
        /*0fb8*/ 	.word	0x0500005b


	//   ....[201]....
        /*0fbc*/ 	.word	0x0500005b


	//   ....[202]....
        /*0fc0*/ 	.word	0x0500005b


	//   ....[203]....
        /*0fc4*/ 	.word	0x0500005b


	//   ....[204]....
        /*0fc8*/ 	.word	0x0500005b


	//   ....[205]....
        /*0fcc*/ 	.word	0x0500005b


	//   ....[206]....
        /*0fd0*/ 	.word	0x0500005b


	//   ....[207]....
        /*0fd4*/ 	.word	0x0500005b


	//   ....[208]....
        /*0fd8*/ 	.word	0x0500005b


	//   ....[209]....
        /*0fdc*/ 	.word	0x0500005b


	//   ....[210]....
        /*0fe0*/ 	.word	0x0500005b


	//   ....[211]....
        /*0fe4*/ 	.word	0x0500005b


	//   ....[212]....
        /*0fe8*/ 	.word	0x0500005b


	//   ....[213]....
        /*0fec*/ 	.word	0x0500005b


	//   ....[214]....
        /*0ff0*/ 	.word	0x0500005b


	//   ....[215]....
        /*0ff4*/ 	.word	0x0500005b


	//   ....[216]....
        /*0ff8*/ 	.word	0x0500005b


	//   ....[217]....
        /*0ffc*/ 	.word	0x0500005b


	//   ....[218]....
        /*1000*/ 	.word	0x0500005b


	//   ....[219]....
        /*1004*/ 	.word	0x0500005b


	//   ....[220]....
        /*1008*/ 	.word	0x0500005b


	//   ....[221]....
        /*100c*/ 	.word	0x0500005b


	//----- nvinfo : EIATTR_COOP_GROUP_INSTR_OFFSETS
	.align		4
.L_565:
        /*1010*/ 	.byte	0x04, 0x28
        /*1012*/ 	.short	(.L_567 - .L_566)


	//   ....[0]....
.L_566:
        /*1014*/ 	.word	0x00000cb0


	//   ....[1]....
        /*1018*/ 	.word	0x00000d10


	//   ....[2]....
        /*101c*/ 	.word	0x00000d60


	//   ....[3]....
        /*1020*/ 	.word	0x00000d70


	//   ....[4]....
        /*1024*/ 	.word	0x00000d80


	//   ....[5]....
        /*1028*/ 	.word	0x00000d90


	//   ....[6]....
        /*102c*/ 	.word	0x00000da0


	//   ....[7]....
        /*1030*/ 	.word	0x00000db0


	//   ....[8]....
        /*1034*/ 	.word	0x00000dc0


	//   ....[9]....
        /*1038*/ 	.word	0x00000dd0


	//   ....[10]....
        /*103c*/ 	.word	0x00000de0


	//   ....[11]....
        /*1040*/ 	.word	0x00000df0


	//   ....[12]....
        /*1044*/ 	.word	0x00000e00


	//   ....[13]....
        /*1048*/ 	.word	0x00000e30


	//   ....[14]....
        /*104c*/ 	.word	0x00000ea0


	//   ....[15]....
        /*1050*/ 	.word	0x00000ee0


	//   ....[16]....
        /*1054*/ 	.word	0x00000f20


	//   ....[17]....
        /*1058*/ 	.word	0x00000f60


	//   ....[18]....
        /*105c*/ 	.word	0x00000f80


	//   ....[19]....
        /*1060*/ 	.word	0x00000fb0


	//   ....[20]....
        /*1064*/ 	.word	0x00000fe0


	//   ....[21]....
        /*1068*/ 	.word	0x00001010


	//   ....[22]....
        /*106c*/ 	.word	0x00001040


	//   ....[23]....
        /*1070*/ 	.word	0x00001080


	//   ....[24]....
        /*1074*/ 	.word	0x000010c0


	//   ....[25]....
        /*1078*/ 	.word	0x000010f0


	//   ....[26]....
        /*107c*/ 	.word	0x00001100


	//   ....[27]....
        /*1080*/ 	.word	0x00001130


	//   ....[28]....
        /*1084*/ 	.word	0x00001180


	//   ....[29]....
        /*1088*/ 	.word	0x000011b0


	//   ....[30]....
        /*108c*/ 	.word	0x000011e0


	//   ....[31]....
        /*1090*/ 	.word	0x00001210


	//   ....[32]....
        /*1094*/ 	.word	0x00001240


	//   ....[33]....
        /*1098*/ 	.word	0x00001270


	//   ....[34]....
        /*109c*/ 	.word	0x00001280


	//   ....[35]....
        /*10a0*/ 	.word	0x000012b0


	//   ....[36]....
        /*10a4*/ 	.word	0x00001300


	//   ....[37]....
        /*10a8*/ 	.word	0x00001330


	//   ....[38]....
        /*10ac*/ 	.word	0x00001360


	//   ....[39]....
        /*10b0*/ 	.word	0x00001390


	//   ....[40]....
        /*10b4*/ 	.word	0x000013c0


	//   ....[41]....
        /*10b8*/ 	.word	0x000013f0


	//   ....[42]....
        /*10bc*/ 	.word	0x00001400


	//   ....[43]....
        /*10c0*/ 	.word	0x00001430


	//   ....[44]....
        /*10c4*/ 	.word	0x00001460


	//   ....[45]....
        /*10c8*/ 	.word	0x000014b0


	//   ....[46]....
        /*10cc*/ 	.word	0x000014e0


	//   ....[47]....
        /*10d0*/ 	.word	0x00001510


	//   ....[48]....
        /*10d4*/ 	.word	0x00001540


	//   ....[49]....
        /*10d8*/ 	.word	0x00001570


	//   ....[50]....
        /*10dc*/ 	.word	0x000015a0


	//   ....[51]....
        /*10e0*/ 	.word	0x000015b0


	//   ....[52]....
        /*10e4*/ 	.word	0x000015e0


	//   ....[53]....
        /*10e8*/ 	.word	0x00001610


	//   ....[54]....
        /*10ec*/ 	.word	0x00001640


	//   ....[55]....
        /*10f0*/ 	.word	0x00001670


	//   ....[56]....
        /*10f4*/ 	.word	0x000016a0


	//   ....[57]....
        /*10f8*/ 	.word	0x000016f0


	//   ....[58]....
        /*10fc*/ 	.word	0x00001720


	//   ....[59]....
        /*1100*/ 	.word	0x00001750


	//   ....[60]....
        /*1104*/ 	.word	0x00001780


	//   ....[61]....
        /*1108*/ 	.word	0x000017b0


	//   ....[62]....
        /*110c*/ 	.word	0x000017e0


	//   ....[63]....
        /*1110*/ 	.word	0x000017f0


	//   ....[64]....
        /*1114*/ 	.word	0x00001820


	//   ....[65]....
        /*1118*/ 	.word	0x00001840


	//   ....[66]....
        /*111c*/ 	.word	0x00001850


	//   ....[67]....
        /*1120*/ 	.word	0x00001980


	//   ....[68]....
        /*1124*/ 	.word	0x000019b0


	//   ....[69]....
        /*1128*/ 	.word	0x000019c0


	//   ....[70]....
        /*112c*/ 	.word	0x000019d0


	//   ....[71]....
        /*1130*/ 	.word	0x000019e0


	//   ....[72]....
        /*1134*/ 	.word	0x000019f0


	//   ....[73]....
        /*1138*/ 	.word	0x00001a00


	//   ....[74]....
        /*113c*/ 	.word	0x00001a10


	//   ....[75]....
        /*1140*/ 	.word	0x00001a20


	//   ....[76]....
        /*1144*/ 	.word	0x00001a30


	//   ....[77]....
        /*1148*/ 	.word	0x00001a50


	//   ....[78]....
        /*114c*/ 	.word	0x00001a60


	//   ....[79]....
        /*1150*/ 	.word	0x00001a70


	//   ....[80]....
        /*1154*/ 	.word	0x00001a80


	//   ....[81]....
        /*1158*/ 	.word	0x00001bb0


	//   ....[82]....
        /*115c*/ 	.word	0x00001bc0


	//   ....[83]....
        /*1160*/ 	.word	0x00001bd0


	//   ....[84]....
        /*1164*/ 	.word	0x00001be0


	//   ....[85]....
        /*1168*/ 	.word	0x00001bf0


	//   ....[86]....
        /*116c*/ 	.word	0x00001c00


	//   ....[87]....
        /*1170*/ 	.word	0x00001c10


	//   ....[88]....
        /*1174*/ 	.word	0x00001c20


	//   ....[89]....
        /*1178*/ 	.word	0x00001c30


	//   ....[90]....
        /*117c*/ 	.word	0x00001d20


	//   ....[91]....
        /*1180*/ 	.word	0x00001d50


	//   ....[92]....
        /*1184*/ 	.word	0x00001d80


	//   ....[93]....
        /*1188*/ 	.word	0x00001db0


	//   ....[94]....
        /*118c*/ 	.word	0x00001dc0


	//   ....[95]....
        /*1190*/ 	.word	0x00001dd0


	//   ....[96]....
        /*1194*/ 	.word	0x00001de0


	//   ....[97]....
        /*1198*/ 	.word	0x00001df0


	//   ....[98]....
        /*119c*/ 	.word	0x00001e00


	//   ....[99]....
        /*11a0*/ 	.word	0x00001e10


	//   ....[100]....
        /*11a4*/ 	.word	0x00001f30


	//   ....[101]....
        /*11a8*/ 	.word	0x00001fc0


	//   ....[102]....
        /*11ac*/ 	.word	0x00001fd0


	//   ....[103]....
        /*11b0*/ 	.word	0x00001fe0


	//   ....[104]....
        /*11b4*/ 	.word	0x00001ff0


	//   ....[105]....
        /*11b8*/ 	.word	0x00002000


	//   ....[106]....
        /*11bc*/ 	.word	0x00002010


	//   ....[107]....
        /*11c0*/ 	.word	0x00002020


	//   ....[108]....
        /*11c4*/ 	.word	0x00002030


	//   ....[109]....
        /*11c8*/ 	.word	0x00002070


	//   ....[110]....
        /*11cc*/ 	.word	0x000020a0


	//   ....[111]....
        /*11d0*/ 	.word	0x000020b0


	//   ....[112]....
        /*11d4*/ 	.word	0x000020c0


	//   ....[113]....
        /*11d8*/ 	.word	0x000020d0


	//   ....[114]....
        /*11dc*/ 	.word	0x000020e0


	//   ....[115]....
        /*11e0*/ 	.word	0x00002180


	//   ....[116]....
        /*11e4*/ 	.word	0x00002220


	//   ....[117]....
        /*11e8*/ 	.word	0x00002230


	//   ....[118]....
        /*11ec*/ 	.word	0x00002240


	//   ....[119]....
        /*11f0*/ 	.word	0x00002250


	//   ....[120]....
        /*11f4*/ 	.word	0x00002260


	//   ....[121]....
        /*11f8*/ 	.word	0x00002270


	//   ....[122]....
        /*11fc*/ 	.word	0x00002280


	//   ....[123]....
        /*1200*/ 	.word	0x00002290


	//   ....[124]....
        /*1204*/ 	.word	0x000022c0


	//   ....[125]....
        /*1208*/ 	.word	0x00002370


	//   ....[126]....
        /*120c*/ 	.word	0x000023a0


	//   ....[127]....
        /*1210*/ 	.word	0x000023d0


	//   ....[128]....
        /*1214*/ 	.word	0x00002400


	//   ....[129]....
        /*1218*/ 	.word	0x00002410


	//   ....[130]....
        /*121c*/ 	.word	0x00002420


	//   ....[131]....
        /*1220*/ 	.word	0x00002430


	//   ....[132]....
        /*1224*/ 	.word	0x00002440


	//   ....[133]....
        /*1228*/ 	.word	0x000025e0


	//   ....[134]....
        /*122c*/ 	.word	0x00002610


	//   ....[135]....
        /*1230*/ 	.word	0x00002620


	//   ....[136]....
        /*1234*/ 	.word	0x00002630


	//   ....[137]....
        /*1238*/ 	.word	0x00002640


	//   ....[138]....
        /*123c*/ 	.word	0x00002650


	//   ....[139]....
        /*1240*/ 	.word	0x00002660


	//   ....[140]....
        /*1244*/ 	.word	0x00002670


	//   ....[141]....
        /*1248*/ 	.word	0x00002680


	//   ....[142]....
        /*124c*/ 	.word	0x000026a0


	//   ....[143]....
        /*1250*/ 	.word	0x000026c0


	//   ....[144]....
        /*1254*/ 	.word	0x00002700


	//   ....[145]....
        /*1258*/ 	.word	0x00002710


	//   ....[146]....
        /*125c*/ 	.word	0x00002720


	//   ....[147]....
        /*1260*/ 	.word	0x00002730


	//   ....[148]....
        /*1264*/ 	.word	0x000027a0


	//   ....[149]....
        /*1268*/ 	.word	0x00002870


	//   ....[150]....
        /*126c*/ 	.word	0x00002880


	//   ....[151]....
        /*1270*/ 	.word	0x00002890


	//   ....[152]....
        /*1274*/ 	.word	0x000028a0


	//   ....[153]....
        /*1278*/ 	.word	0x000028b0


	//   ....[154]....
        /*127c*/ 	.word	0x000028c0


	//   ....[155]....
        /*1280*/ 	.word	0x000028d0


	//   ....[156]....
        /*1284*/ 	.word	0x000028e0


	//   ....[157]....
        /*1288*/ 	.word	0x00002910


	//   ....[158]....
        /*128c*/ 	.word	0x000029c0


	//   ....[159]....
        /*1290*/ 	.word	0x000029f0


	//   ....[160]....
        /*1294*/ 	.word	0x00002a20


	//   ....[161]....
        /*1298*/ 	.word	0x00002a50


	//   ....[162]....
        /*129c*/ 	.word	0x00002a60


	//   ....[163]....
        /*12a0*/ 	.word	0x00002a70


	//   ....[164]....
        /*12a4*/ 	.word	0x00002a80


	//   ....[165]....
        /*12a8*/ 	.word	0x00002a90


	//   ....[166]....
        /*12ac*/ 	.word	0x00002c40


	//   ....[167]....
        /*12b0*/ 	.word	0x00002c50


	//   ....[168]....
        /*12b4*/ 	.word	0x00002c60


	//   ....[169]....
        /*12b8*/ 	.word	0x00002c70


	//   ....[170]....
        /*12bc*/ 	.word	0x00002c80


	//   ....[171]....
        /*12c0*/ 	.word	0x00002c90


	//   ....[172]....
        /*12c4*/ 	.word	0x00002ca0


	//   ....[173]....
        /*12c8*/ 	.word	0x00002cb0


	//   ....[174]....
        /*12cc*/ 	.word	0x00002cd0


	//   ....[175]....
        /*12d0*/ 	.word	0x00002d10


	//   ....[176]....
        /*12d4*/ 	.word	0x00002d40


	//   ....[177]....
        /*12d8*/ 	.word	0x00002d50


	//   ....[178]....
        /*12dc*/ 	.word	0x00002d60


	//   ....[179]....
        /*12e0*/ 	.word	0x00002d70


	//   ....[180]....
        /*12e4*/ 	.word	0x00002d80


	//   ....[181]....
        /*12e8*/ 	.word	0x00002d90


	//   ....[182]....
        /*12ec*/ 	.word	0x00002ea0


	//   ....[183]....
        /*12f0*/ 	.word	0x00002eb0


	//   ....[184]....
        /*12f4*/ 	.word	0x00002ec0


	//   ....[185]....
        /*12f8*/ 	.word	0x00002ed0


	//   ....[186]....
        /*12fc*/ 	.word	0x00002ee0


	//   ....[187]....
        /*1300*/ 	.word	0x00002ef0


	//   ....[188]....
        /*1304*/ 	.word	0x00002f00


	//   ....[189]....
        /*1308*/ 	.word	0x00002f10


	//   ....[190]....
        /*130c*/ 	.word	0x00002fc0


	//   ....[191]....
        /*1310*/ 	.word	0x00002ff0


	//   ....[192]....
        /*1314*/ 	.word	0x00003020


	//   ....[193]....
        /*1318*/ 	.word	0x00003050


	//   ....[194]....
        /*131c*/ 	.word	0x00003080


	//   ....[195]....
        /*1320*/ 	.word	0x00003090


	//   ....[196]....
        /*1324*/ 	.word	0x000030a0


	//   ....[197]....
        /*1328*/ 	.word	0x000030b0


	//   ....[198]....
        /*132c*/ 	.word	0x000030c0


	//   ....[199]....
        /*1330*/ 	.word	0x00003210


	//   ....[200]....
        /*1334*/ 	.word	0x00003270


	//   ....[201]....
        /*1338*/ 	.word	0x00003280


	//   ....[202]....
        /*133c*/ 	.word	0x00003290


	//   ....[203]....
        /*1340*/ 	.word	0x000032a0


	//   ....[204]....
        /*1344*/ 	.word	0x000032b0


	//   ....[205]....
        /*1348*/ 	.word	0x000032c0


	//   ....[206]....
        /*134c*/ 	.word	0x000032d0


	//   ....[207]....
        /*1350*/ 	.word	0x000032e0


	//   ....[208]....
        /*1354*/ 	.word	0x000032f0


	//   ....[209]....
        /*1358*/ 	.word	0x00003310


	//   ....[210]....
        /*135c*/ 	.word	0x00003320


	//   ....[211]....
        /*1360*/ 	.word	0x00003340


	//   ....[212]....
        /*1364*/ 	.word	0x00003370


	//   ....[213]....
        /*1368*/ 	.word	0x000033a0


	//   ....[214]....
        /*136c*/ 	.word	0x000033b0


	//   ....[215]....
        /*1370*/ 	.word	0x000033c0


	//   ....[216]....
        /*1374*/ 	.word	0x000033d0


	//   ....[217]....
        /*1378*/ 	.word	0x000033e0


	//   ....[218]....
        /*137c*/ 	.word	0x000033f0


	//   ....[219]....
        /*1380*/ 	.word	0x00003400


	//   ....[220]....
        /*1384*/ 	.word	0x00003410


	//   ....[221]....
        /*1388*/ 	.word	0x00003470


	//   ....[222]....
        /*138c*/ 	.word	0x00003500


	//   ....[223]....
        /*1390*/ 	.word	0x00003510


	//   ....[224]....
        /*1394*/ 	.word	0x00003520


	//   ....[225]....
        /*1398*/ 	.word	0x00003530


	//   ....[226]....
        /*139c*/ 	.word	0x00003560


	//   ....[227]....
        /*13a0*/ 	.word	0x00003570


	//   ....[228]....
        /*13a4*/ 	.word	0x00003580


	//   ....[229]....
        /*13a8*/ 	.word	0x00003590


	//   ....[230]....
        /*13ac*/ 	.word	0x000035a0


	//   ....[231]....
        /*13b0*/ 	.word	0x000035b0


	//   ....[232]....
        /*13b4*/ 	.word	0x000037e0


	//   ....[233]....
        /*13b8*/ 	.word	0x00003810


	//   ....[234]....
        /*13bc*/ 	.word	0x00003820


	//   ....[235]....
        /*13c0*/ 	.word	0x00003830


	//   ....[236]....
        /*13c4*/ 	.word	0x00003960


	//   ....[237]....
        /*13c8*/ 	.word	0x00003980


	//   ....[238]....
        /*13cc*/ 	.word	0x00003990


	//   ....[239]....
        /*13d0*/ 	.word	0x000039a0


	//   ....[240]....
        /*13d4*/ 	.word	0x000039b0


	//   ....[241]....
        /*13d8*/ 	.word	0x000039c0


	//   ....[242]....
        /*13dc*/ 	.word	0x000039d0


	//   ....[243]....
        /*13e0*/ 	.word	0x00003a00


	//   ....[244]....
        /*13e4*/ 	.word	0x00003a50


	//   ....[245]....
        /*13e8*/ 	.word	0x00003a70


	//   ....[246]....
        /*13ec*/ 	.word	0x00003aa0


	//   ....[247]....
        /*13f0*/ 	.word	0x00003b80


	//   ....[248]....
        /*13f4*/ 	.word	0x00003b90


	//   ....[249]....
        /*13f8*/ 	.word	0x00003ba0


	//   ....[250]....
        /*13fc*/ 	.word	0x00003bb0


	//   ....[251]....
        /*1400*/ 	.word	0x00003bd0


	//   ....[252]....
        /*1404*/ 	.word	0x00003bf0


	//   ....[253]....
        /*1408*/ 	.word	0x00003c40


	//   ....[254]....
        /*140c*/ 	.word	0x00003c70


	//   ....[255]....
        /*1410*/ 	.word	0x00003ca0


	//   ....[0]....
        /*1414*/ 	.word	0x00003cd0


	//   ....[1]....
        /*1418*/ 	.word	0x00003d00


	//   ....[2]....
        /*141c*/ 	.word	0x00003d10


	//   ....[3]....
        /*1420*/ 	.word	0x00003d30


	//   ....[4]....
        /*1424*/ 	.word	0x00003d50


	//   ....[5]....
        /*1428*/ 	.word	0x00003d60


	//   ....[6]....
        /*142c*/ 	.word	0x00003d70


	//   ....[7]....
        /*1430*/ 	.word	0x00003d80


	//   ....[8]....
        /*1434*/ 	.word	0x00004850


	//   ....[9]....
        /*1438*/ 	.word	0x00004870


	//   ....[10]....
        /*143c*/ 	.word	0x000048c0


	//   ....[11]....
        /*1440*/ 	.word	0x000048d0


	//   ....[12]....
        /*1444*/ 	.word	0x00004940


	//   ....[13]....
        /*1448*/ 	.word	0x000049f0


	//   ....[14]....
        /*144c*/ 	.word	0x00004aa0


	//   ....[15]....
        /*1450*/ 	.word	0x00004ad0


	//   ....[16]....
        /*1454*/ 	.word	0x00004c00


	//   ....[17]....
        /*1458*/ 	.word	0x00004cb0


	//   ....[18]....
        /*145c*/ 	.word	0x00004cd0


	//   ....[19]....
        /*1460*/ 	.word	0x00004dc0


	//   ....[20]....
        /*1464*/ 	.word	0x00004e50


	//   ....[21]....
        /*1468*/ 	.word	0x00004f00


	//   ....[22]....
        /*146c*/ 	.word	0x00004f80


	//   ....[23]....
        /*1470*/ 	.word	0x000050b0


	//   ....[24]....
        /*1474*/ 	.word	0x000050e0


	//   ....[25]....
        /*1478*/ 	.word	0x000051c0


	//   ....[26]....
        /*147c*/ 	.word	0x000052f0


	//   ....[27]....
        /*1480*/ 	.word	0x00005300


	//   ....[28]....
        /*1484*/ 	.word	0x00005390


	//   ....[29]....
        /*1488*/ 	.word	0x000054a0


	//   ....[30]....
        /*148c*/ 	.word	0x00005510


	//   ....[31]....
        /*1490*/ 	.word	0x00005630


	//   ....[32]....
        /*1494*/ 	.word	0x000056a0


	//   ....[33]....
        /*1498*/ 	.word	0x00005710


	//   ....[34]....
        /*149c*/ 	.word	0x00005800


	//   ....[35]....
        /*14a0*/ 	.word	0x00005930


	//   ....[36]....
        /*14a4*/ 	.word	0x000059f0


	//   ....[37]....
        /*14a8*/ 	.word	0x00005a60


	//   ....[38]....
        /*14ac*/ 	.word	0x00005ac0


	//   ....[39]....
        /*14b0*/ 	.word	0x00005b50


	//   ....[40]....
        /*14b4*/ 	.word	0x00005d10


	//   ....[41]....
        /*14b8*/ 	.word	0x00005d70


	//   ....[42]....
        /*14bc*/ 	.word	0x00005e60


	//   ....[43]....
        /*14c0*/ 	.word	0x00005e80


	//   ....[44]....
        /*14c4*/ 	.word	0x00005e90


	//   ....[45]....
        /*14c8*/ 	.word	0x00005ea0


	//   ....[46]....
        /*14cc*/ 	.word	0x00005eb0


	//   ....[47]....
        /*14d0*/ 	.word	0x00005ec0


	//   ....[48]....
        /*14d4*/ 	.word	0x00005ef0


	//   ....[49]....
        /*14d8*/ 	.word	0x00005f10


	//   ....[50]....
        /*14dc*/ 	.word	0x00005f20


	//   ....[51]....
        /*14e0*/ 	.word	0x00005f30


	//   ....[52]....
        /*14e4*/ 	.word	0x00005f70


	//   ....[53]....
        /*14e8*/ 	.word	0x00005f80


	//   ....[54]....
        /*14ec*/ 	.word	0x00005f90


	//   ....[55]....
        /*14f0*/ 	.word	0x00005fa0


	//   ....[56]....
        /*14f4*/ 	.word	0x00006000


	//   ....[57]....
        /*14f8*/ 	.word	0x000060d0


	//   ....[58]....
        /*14fc*/ 	.word	0x000060e0


	//   ....[59]....
        /*1500*/ 	.word	0x00006110


	//   ....[60]....
        /*1504*/ 	.word	0x00006120


	//   ....[61]....
        /*1508*/ 	.word	0x00006130


	//   ....[62]....
        /*150c*/ 	.word	0x00006140


	//   ....[63]....
        /*1510*/ 	.word	0x00006150


	//   ....[64]....
        /*1514*/ 	.word	0x00006280


	//   ....[65]....
        /*1518*/ 	.word	0x000062b0


	//   ....[66]....
        /*151c*/ 	.word	0x000062e0


	//   ....[67]....
        /*1520*/ 	.word	0x000062f0


	//   ....[68]....
        /*1524*/ 	.word	0x00006300


	//   ....[69]....
        /*1528*/ 	.word	0x00006310


	//   ....[70]....
        /*152c*/ 	.word	0x00006320


	//   ....[71]....
        /*1530*/ 	.word	0x00006330


	//   ....[72]....
        /*1534*/ 	.word	0x00006340


	//   ....[73]....
        /*1538*/ 	.word	0x00006350


	//   ....[74]....
        /*153c*/ 	.word	0x00006360


	//   ....[75]....
        /*1540*/ 	.word	0x000064d0


	//   ....[76]....
        /*1544*/ 	.word	0x00006520


	//   ....[77]....
        /*1548*/ 	.word	0x00006560


	//   ....[78]....
        /*154c*/ 	.word	0x00006570


	//   ....[79]....
        /*1550*/ 	.word	0x00006580


	//   ....[80]....
        /*1554*/ 	.word	0x000065a0


	//   ....[81]....
        /*1558*/ 	.word	0x000065d0


	//   ....[82]....
        /*155c*/ 	.word	0x00006600


	//   ....[83]....
        /*1560*/ 	.word	0x00006630


	//   ....[84]....
        /*1564*/ 	.word	0x00006640


	//   ....[85]....
        /*1568*/ 	.word	0x00006650


	//   ....[86]....
        /*156c*/ 	.word	0x00006660


	//   ....[87]....
        /*1570*/ 	.word	0x00006670


	//   ....[88]....
        /*1574*/ 	.word	0x00006690


	//   ....[89]....
        /*1578*/ 	.word	0x000066a0


	//   ....[90]....
        /*157c*/ 	.word	0x000066b0


	//   ....[91]....
        /*1580*/ 	.word	0x000066c0


	//   ....[92]....
        /*1584*/ 	.word	0x000066d0


	//   ....[93]....
        /*1588*/ 	.word	0x000066e0


	//   ....[94]....
        /*158c*/ 	.word	0x000066f0


	//   ....[95]....
        /*1590*/ 	.word	0x00006700


	//   ....[96]....
        /*1594*/ 	.word	0x00006740


	//   ....[97]....
        /*1598*/ 	.word	0x000067c0


	//   ....[98]....
        /*159c*/ 	.word	0x00006890


	//   ....[99]....
        /*15a0*/ 	.word	0x000068a0


	//   ....[100]....
        /*15a4*/ 	.word	0x000068b0


	//   ....[101]....
        /*15a8*/ 	.word	0x000068e0


	//   ....[102]....
        /*15ac*/ 	.word	0x000068f0


	//   ....[103]....
        /*15b0*/ 	.word	0x00006900


	//   ....[104]....
        /*15b4*/ 	.word	0x00006910


	//   ....[105]....
        /*15b8*/ 	.word	0x00006920


	//   ....[106]....
        /*15bc*/ 	.word	0x00006930


	//   ....[107]....
        /*15c0*/ 	.word	0x00006940


	//   ....[108]....
        /*15c4*/ 	.word	0x00006aa0


	//   ....[109]....
        /*15c8*/ 	.word	0x00006ad0


	//   ....[110]....
        /*15cc*/ 	.word	0x00006ae0


	//   ....[111]....
        /*15d0*/ 	.word	0x00006b50


	//   ....[112]....
        /*15d4*/ 	.word	0x00006bd0


	//   ....[113]....
        /*15d8*/ 	.word	0x00006c10


	//   ....[114]....
        /*15dc*/ 	.word	0x00006c70


	//   ....[115]....
        /*15e0*/ 	.word	0x00006c90


	//   ....[116]....
        /*15e4*/ 	.word	0x00006ca0


	//   ....[117]....
        /*15e8*/ 	.word	0x00006cd0


	//   ....[118]....
        /*15ec*/ 	.word	0x00006cf0


	//   ....[119]....
        /*15f0*/ 	.word	0x00006d10


	//   ....[120]....
        /*15f4*/ 	.word	0x00006d40


	//   ....[121]....
        /*15f8*/ 	.word	0x00006d50


	//   ....[122]....
        /*15fc*/ 	.word	0x00006d70


	//   ....[123]....
        /*1600*/ 	.word	0x00006d90


	//   ....[124]....
        /*1604*/ 	.word	0x00006e00


	//   ....[125]....
        /*1608*/ 	.word	0x00006e30


	//   ....[126]....
        /*160c*/ 	.word	0x00006e80


	//   ....[127]....
        /*1610*/ 	.word	0x00006ee0


	//   ....[128]....
        /*1614*/ 	.word	0x00006f00


	//   ....[129]....
        /*1618*/ 	.word	0x00006f10


	//   ....[130]....
        /*161c*/ 	.word	0x00006f40


	//   ....[131]....
        /*1620*/ 	.word	0x00006fa0


	//   ....[132]....
        /*1624*/ 	.word	0x00006fd0


	//   ....[133]....
        /*1628*/ 	.word	0x00007000


	//   ....[134]....
        /*162c*/ 	.word	0x00007010


	//   ....[135]....
        /*1630*/ 	.word	0x00007020


	//   ....[136]....
        /*1634*/ 	.word	0x00007030


	//   ....[137]....
        /*1638*/ 	.word	0x00007050


	//   ....[138]....
        /*163c*/ 	.word	0x00007070


	//   ....[139]....
        /*1640*/ 	.word	0x00007080


	//   ....[140]....
        /*1644*/ 	.word	0x00007290


	//   ....[141]....
        /*1648*/ 	.word	0x000072f0


	//   ....[142]....
        /*164c*/ 	.word	0x00007300


	//   ....[143]....
        /*1650*/ 	.word	0x00007310


	//   ....[144]....
        /*1654*/ 	.word	0x00007320


	//   ....[145]....
        /*1658*/ 	.word	0x00007330


	//   ....[146]....
        /*165c*/ 	.word	0x00007340


	//   ....[147]....
        /*1660*/ 	.word	0x00007350


	//   ....[148]....
        /*1664*/ 	.word	0x00007360


	//   ....[149]....
        /*1668*/ 	.word	0x00007370


	//   ....[150]....
        /*166c*/ 	.word	0x00007380


	//   ....[151]....
        /*1670*/ 	.word	0x00007390


	//   ....[152]....
        /*1674*/ 	.word	0x000073a0


	//   ....[153]....
        /*1678*/ 	.word	0x000073b0


	//   ....[154]....
        /*167c*/ 	.word	0x000073c0


	//   ....[155]....
        /*1680*/ 	.word	0x000073d0


	//   ....[156]....
        /*1684*/ 	.word	0x000073e0


	//   ....[157]....
        /*1688*/ 	.word	0x000073f0


	//   ....[158]....
        /*168c*/ 	.word	0x00007400


	//   ....[159]....
        /*1690*/ 	.word	0x00007420


	//   ....[160]....
        /*1694*/ 	.word	0x00007430


	//   ....[161]....
        /*1698*/ 	.word	0x00007440


	//   ....[162]....
        /*169c*/ 	.word	0x00007450


	//   ....[163]....
        /*16a0*/ 	.word	0x00007460


	//   ....[164]....
        /*16a4*/ 	.word	0x00007470


	//   ....[165]....
        /*16a8*/ 	.word	0x000074f0


	//   ....[166]....
        /*16ac*/ 	.word	0x00007530


	//   ....[167]....
        /*16b0*/ 	.word	0x00007570


	//   ....[168]....
        /*16b4*/ 	.word	0x000075b0


	//   ....[169]....
        /*16b8*/ 	.word	0x000075f0


	//   ....[170]....
        /*16bc*/ 	.word	0x00007630


	//   ....[171]....
        /*16c0*/ 	.word	0x000076a0


	//   ....[172]....
        /*16c4*/ 	.word	0x00007720


	//   ....[173]....
        /*16c8*/ 	.word	0x000077c0


	//   ....[174]....
        /*16cc*/ 	.word	0x00007870


	//   ....[175]....
        /*16d0*/ 	.word	0x00007880


	//   ....[176]....
        /*16d4*/ 	.word	0x00007890


	//   ....[177]....
        /*16d8*/ 	.word	0x000078b0


	//   ....[178]....
        /*16dc*/ 	.word	0x000078d0


	//   ....[179]....
        /*16e0*/ 	.word	0x00007910


	//   ....[180]....
        /*16e4*/ 	.word	0x00007990


	//   ....[181]....
        /*16e8*/ 	.word	0x000079c0


	//   ....[182]....
        /*16ec*/ 	.word	0x00007a10


	//   ....[183]....
        /*16f0*/ 	.word	0x00007a30


	//   ....[184]....
        /*16f4*/ 	.word	0x00007a40


	//   ....[185]....
        /*16f8*/ 	.word	0x00007a50


	//   ....[186]....
        /*16fc*/ 	.word	0x00007ab0


	//   ....[187]....
        /*1700*/ 	.word	0x00007ae0


	//   ....[188]....
        /*1704*/ 	.word	0x00007af0


	//   ....[189]....
        /*1708*/ 	.word	0x00007b50


	//   ....[190]....
        /*170c*/ 	.word	0x00007b90


	//   ....[191]....
        /*1710*/ 	.word	0x00007bd0


	//   ....[192]....
        /*1714*/ 	.word	0x00007bf0


	//   ....[193]....
        /*1718*/ 	.word	0x00007c00


	//   ....[194]....
        /*171c*/ 	.word	0x00007c10


	//   ....[195]....
        /*1720*/ 	.word	0x00007c20


	//   ....[196]....
        /*1724*/ 	.word	0x00007c50


	//   ....[197]....
        /*1728*/ 	.word	0x00007ca0


	//   ....[198]....
        /*172c*/ 	.word	0x00007cd0


	//   ....[199]....
        /*1730*/ 	.word	0x00007d00


	//   ....[200]....
        /*1734*/ 	.word	0x00007d30


	//   ....[201]....
        /*1738*/ 	.word	0x00007d60


	//   ....[202]....
        /*173c*/ 	.word	0x00007d80


	//   ....[203]....
        /*1740*/ 	.word	0x00007d90


	//   ....[204]....
        /*1744*/ 	.word	0x00007da0


	//   ....[205]....
        /*1748*/ 	.word	0x00007dd0


	//   ....[206]....
        /*174c*/ 	.word	0x00008330


	//   ....[207]....
        /*1750*/ 	.word	0x00008380


	//   ....[208]....
        /*1754*/ 	.word	0x00008390


	//   ....[209]....
        /*1758*/ 	.word	0x000083a0


	//   ....[210]....
        /*175c*/ 	.word	0x000083b0


	//   ....[211]....
        /*1760*/ 	.word	0x000083c0


	//   ....[212]....
        /*1764*/ 	.word	0x000083d0


	//   ....[213]....
        /*1768*/ 	.word	0x000083e0


	//   ....[214]....
        /*176c*/ 	.word	0x000083f0


	//   ....[215]....
        /*1770*/ 	.word	0x00008400


	//   ....[216]....
        /*1774*/ 	.word	0x00008410


	//   ....[217]....
        /*1778*/ 	.word	0x00008420


	//   ....[218]....
        /*177c*/ 	.word	0x00008430


	//   ....[219]....
        /*1780*/ 	.word	0x00008440


	//   ....[220]....
        /*1784*/ 	.word	0x00008450


	//   ....[221]....
        /*1788*/ 	.word	0x00008460


	//   ....[222]....
        /*178c*/ 	.word	0x00008470


	//   ....[223]....
        /*1790*/ 	.word	0x00008480


	//   ....[224]....
        /*1794*/ 	.word	0x00008490


	//   ....[225]....
        /*1798*/ 	.word	0x000084a0


	//   ....[226]....
        /*179c*/ 	.word	0x000084b0


	//   ....[227]....
        /*17a0*/ 	.word	0x000084c0


	//   ....[228]....
        /*17a4*/ 	.word	0x000084d0


	//   ....[229]....
        /*17a8*/ 	.word	0x000084e0


	//   ....[230]....
        /*17ac*/ 	.word	0x000084f0


	//   ....[231]....
        /*17b0*/ 	.word	0x00008500


	//   ....[232]....
        /*17b4*/ 	.word	0x00008510


	//   ....[233]....
        /*17b8*/ 	.word	0x00008520


	//   ....[234]....
        /*17bc*/ 	.word	0x00008530


	//   ....[235]....
        /*17c0*/ 	.word	0x00008540


	//   ....[236]....
        /*17c4*/ 	.word	0x00008550


	//   ....[237]....
        /*17c8*/ 	.word	0x00008560


	//   ....[238]....
        /*17cc*/ 	.word	0x00008570


	//   ....[239]....
        /*17d0*/ 	.word	0x00009440


	//   ....[240]....
        /*17d4*/ 	.word	0x00009560


	//   ....[241]....
        /*17d8*/ 	.word	0x000095c0


	//   ....[242]....
        /*17dc*/ 	.word	0x00009610


	//   ....[243]....
        /*17e0*/ 	.word	0x00009660


	//   ....[244]....
        /*17e4*/ 	.word	0x000096b0


	//   ....[245]....
        /*17e8*/ 	.word	0x00009700


	//   ....[246]....
        /*17ec*/ 	.word	0x00009750


	//   ....[247]....
        /*17f0*/ 	.word	0x000097b0


	//   ....[248]....
        /*17f4*/ 	.word	0x00009800


	//   ....[249]....
        /*17f8*/ 	.word	0x00009850


	//   ....[250]....
        /*17fc*/ 	.word	0x000098a0


	//   ....[251]....
        /*1800*/ 	.word	0x000098f0


	//   ....[252]....
        /*1804*/ 	.word	0x000099c0


	//   ....[253]....
        /*1808*/ 	.word	0x00009a40


	//   ....[254]....
        /*180c*/ 	.word	0x00009a90


	//   ....[255]....
        /*1810*/ 	.word	0x00009b00


	//   ....[0]....
        /*1814*/ 	.word	0x00009b80


	//   ....[1]....
        /*1818*/ 	.word	0x00009bd0


	//   ....[2]....
        /*181c*/ 	.word	0x00009c40


	//   ....[3]....
        /*1820*/ 	.word	0x00009cb0


	//   ....[4]....
        /*1824*/ 	.word	0x00009d20


	//   ....[5]....
        /*1828*/ 	.word	0x00009d90


	//   ....[6]....
        /*182c*/ 	.word	0x00009e00


	//   ....[7]....
        /*1830*/ 	.word	0x00009e70


	//   ....[8]....
        /*1834*/ 	.word	0x00009ef0


	//   ....[9]....
        /*1838*/ 	.word	0x00009f40


	//   ....[10]....
        /*183c*/ 	.word	0x00009fb0


	//   ....[11]....
        /*1840*/ 	.word	0x0000a020


	//   ....[12]....
        /*1844*/ 	.word	0x0000a090


	//   ....[13]....
        /*1848*/ 	.word	0x0000a100


	//   ....[14]....
        /*184c*/ 	.word	0x0000a170


	//   ....[15]....
        /*1850*/ 	.word	0x0000a1e0


	//   ....[16]....
        /*1854*/ 	.word	0x0000a260


	//   ....[17]....
        /*1858*/ 	.word	0x0000a2b0


	//   ....[18]....
        /*185c*/ 	.word	0x0000a350


	//   ....[19]....
        /*1860*/ 	.word	0x0000a3c0


	//   ....[20]....
        /*1864*/ 	.word	0x0000a430


	//   ....[21]....
        /*1868*/ 	.word	0x0000a4a0


	//   ....[22]....
        /*186c*/ 	.word	0x0000a510


	//   ....[23]....
        /*1870*/ 	.word	0x0000a590


	//   ....[24]....
        /*1874*/ 	.word	0x0000a610


	//   ....[25]....
        /*1878*/ 	.word	0x0000a660


	//   ....[26]....
        /*187c*/ 	.word	0x0000a6b0


	//   ....[27]....
        /*1880*/ 	.word	0x0000a700


	//   ....[28]....
        /*1884*/ 	.word	0x0000a750


	//   ....[29]....
        /*1888*/ 	.word	0x0000a7a0


	//   ....[30]....
        /*188c*/ 	.word	0x0000a7f0


	//   ....[31]....
        /*1890*/ 	.word	0x0000a840


	//   ....[32]....
        /*1894*/ 	.word	0x0000a890


	//   ....[33]....
        /*1898*/ 	.word	0x0000a8f0


	//   ....[34]....
        /*189c*/ 	.word	0x0000a960


	//   ....[35]....
        /*18a0*/ 	.word	0x0000a9d0


	//   ....[36]....
        /*18a4*/ 	.word	0x0000aa40


	//   ....[37]....
        /*18a8*/ 	.word	0x0000aab0


	//   ....[38]....
        /*18ac*/ 	.word	0x0000ab20


	//   ....[39]....
        /*18b0*/ 	.word	0x0000ab90


	//   ....[40]....
        /*18b4*/ 	.word	0x0000ac00


	//   ....[41]....
        /*18b8*/ 	.word	0x0000ac70


	//   ....[42]....
        /*18bc*/ 	.word	0x0000acc0


	//   ....[43]....
        /*18c0*/ 	.word	0x0000ad10


	//   ....[44]....
        /*18c4*/ 	.word	0x0000ad70


	//   ....[45]....
        /*18c8*/ 	.word	0x0000ade0


	//   ....[46]....
        /*18cc*/ 	.word	0x0000aec0


	//   ....[47]....
        /*18d0*/ 	.word	0x0000af30


	//   ....[48]....
        /*18d4*/ 	.word	0x0000afa0


	//   ....[49]....
        /*18d8*/ 	.word	0x0000b010


	//   ....[50]....
        /*18dc*/ 	.word	0x0000b080


	//   ....[51]....
        /*18e0*/ 	.word	0x0000b0f0


	//   ....[52]....
        /*18e4*/ 	.word	0x0000b160


	//   ....[53]....
        /*18e8*/ 	.word	0x0000b1d0


	//   ....[54]....
        /*18ec*/ 	.word	0x0000b240


	//   ....[55]....
        /*18f0*/ 	.word	0x0000b2a0


	//   ....[56]....
        /*18f4*/ 	.word	0x0000b310


	//   ....[57]....
        /*18f8*/ 	.word	0x0000b370


	//   ....[58]....
        /*18fc*/ 	.word	0x0000b3e0


	//   ....[59]....
        /*1900*/ 	.word	0x0000b450


	//   ....[60]....
        /*1904*/ 	.word	0x0000b4c0


	//   ....[61]....
        /*1908*/ 	.word	0x0000b530


	//   ....[62]....
        /*190c*/ 	.word	0x0000b5c0


	//   ....[63]....
        /*1910*/ 	.word	0x0000b630


	//   ....[64]....
        /*1914*/ 	.word	0x0000b6a0


	//   ....[65]....
        /*1918*/ 	.word	0x0000b700


	//   ....[66]....
        /*191c*/ 	.word	0x0000b770


	//   ....[67]....
        /*1920*/ 	.word	0x0000b7e0


	//   ....[68]....
        /*1924*/ 	.word	0x0000b850


	//   ....[69]....
        /*1928*/ 	.word	0x0000b8c0


	//   ....[70]....
        /*192c*/ 	.word	0x0000b930


	//   ....[71]....
        /*1930*/ 	.word	0x0000b9a0


	//   ....[72]....
        /*1934*/ 	.word	0x0000ba10


	//   ....[73]....
        /*1938*/ 	.word	0x0000ba80


	//   ....[74]....
        /*193c*/ 	.word	0x0000bad0


	//   ....[75]....
        /*1940*/ 	.word	0x0000bb20


	//   ....[76]....
        /*1944*/ 	.word	0x0000bb80


	//   ....[77]....
        /*1948*/ 	.word	0x0000bbf0


	//   ....[78]....
        /*194c*/ 	.word	0x0000bc60


	//   ....[79]....
        /*1950*/ 	.word	0x0000bcd0


	//   ....[80]....
        /*1954*/ 	.word	0x0000bd40


	//   ....[81]....
        /*1958*/ 	.word	0x0000bdb0


	//   ....[82]....
        /*195c*/ 	.word	0x0000be20


	//   ....[83]....
        /*1960*/ 	.word	0x0000be90


	//   ....[84]....
        /*1964*/ 	.word	0x0000bf00


	//   ....[85]....
        /*1968*/ 	.word	0x0000bf70


	//   ....[86]....
        /*196c*/ 	.word	0x0000bfc0


	//   ....[87]....
        /*1970*/ 	.word	0x0000c110


	//   ....[88]....
        /*1974*/ 	.word	0x0000c170


	//   ....[89]....
        /*1978*/ 	.word	0x0000c240


	//   ....[90]....
        /*197c*/ 	.word	0x0000c290


	//   ....[91]....
        /*1980*/ 	.word	0x0000c2e0


	//   ....[92]....
        /*1984*/ 	.word	0x0000c330


	//   ....[93]....
        /*1988*/ 	.word	0x0000c380


	//   ....[94]....
        /*198c*/ 	.word	0x0000c3d0


	//   ....[95]....
        /*1990*/ 	.word	0x0000c420


	//   ....[96]....
        /*1994*/ 	.word	0x0000c470


	//   ....[97]....
        /*1998*/ 	.word	0x0000c4d0


	//   ....[98]....
        /*199c*/ 	.word	0x0000c540


	//   ....[99]....
        /*19a0*/ 	.word	0x0000c5b0


	//   ....[100]....
        /*19a4*/ 	.word	0x0000c620


	//   ....[101]....
        /*19a8*/ 	.word	0x0000c690


	//   ....[102]....
        /*19ac*/ 	.word	0x0000c700


	//   ....[103]....
        /*19b0*/ 	.word	0x0000c770


	//   ....[104]....
        /*19b4*/ 	.word	0x0000c7e0


	//   ....[105]....
        /*19b8*/ 	.word	0x0000c850


	//   ....[106]....
        /*19bc*/ 	.word	0x0000c8b0


	//   ....[107]....
        /*19c0*/ 	.word	0x0000c910


	//   ....[108]....
        /*19c4*/ 	.word	0x0000c970


	//   ....[109]....
        /*19c8*/ 	.word	0x0000c9e0


	//   ....[110]....
        /*19cc*/ 	.word	0x0000ca50


	//   ....[111]....
        /*19d0*/ 	.word	0x0000cac0


	//   ....[112]....
        /*19d4*/ 	.word	0x0000cb30


	//   ....[113]....
        /*19d8*/ 	.word	0x0000cba0


	//   ....[114]....
        /*19dc*/ 	.word	0x0000cc10


	//   ....[115]....
        /*19e0*/ 	.word	0x0000cc80


	//   ....[116]....
        /*19e4*/ 	.word	0x0000ccf0


	//   ....[117]....
        /*19e8*/ 	.word	0x0000cd60


	//   ....[118]....
        /*19ec*/ 	.word	0x0000cdb0


	//   ....[119]....
        /*19f0*/ 	.word	0x0000cf30


	//   ....[120]....
        /*19f4*/ 	.word	0x0000cf90


	//   ....[121]....
        /*19f8*/ 	.word	0x0000d050


	//   ....[122]....
        /*19fc*/ 	.word	0x0000d0a0


	//   ....[123]....
        /*1a00*/ 	.word	0x0000d0f0


	//   ....[124]....
        /*1a04*/ 	.word	0x0000d140


	//   ....[125]....
        /*1a08*/ 	.word	0x0000d190


	//   ....[126]....
        /*1a0c*/ 	.word	0x0000d1e0


	//   ....[127]....
        /*1a10*/ 	.word	0x0000d230


	//   ....[128]....
        /*1a14*/ 	.word	0x0000d280


	//   ....[129]....
        /*1a18*/ 	.word	0x0000d2e0


	//   ....[130]....
        /*1a1c*/ 	.word	0x0000d350


	//   ....[131]....
        /*1a20*/ 	.word	0x0000d3c0


	//   ....[132]....
        /*1a24*/ 	.word	0x0000d430


	//   ....[133]....
        /*1a28*/ 	.word	0x0000d4a0


	//   ....[134]....
        /*1a2c*/ 	.word	0x0000d510


	//   ....[135]....
        /*1a30*/ 	.word	0x0000d580


	//   ....[136]....
        /*1a34*/ 	.word	0x0000d5f0


	//   ....[137]....
        /*1a38*/ 	.word	0x0000d660


	//   ....[138]....
        /*1a3c*/ 	.word	0x0000d6c0


	//   ....[139]....
        /*1a40*/ 	.word	0x0000d720


	//   ....[140]....
        /*1a44*/ 	.word	0x0000d780


	//   ....[141]....
        /*1a48*/ 	.word	0x0000d7f0


	//   ....[142]....
        /*1a4c*/ 	.word	0x0000d840


	//   ....[143]....
        /*1a50*/ 	.word	0x0000d8b0


	//   ....[144]....
        /*1a54*/ 	.word	0x0000d920


	//   ....[145]....
        /*1a58*/ 	.word	0x0000d990


	//   ....[146]....
        /*1a5c*/ 	.word	0x0000da00


	//   ....[147]....
        /*1a60*/ 	.word	0x0000da70


	//   ....[148]....
        /*1a64*/ 	.word	0x0000dae0


	//   ....[149]....
        /*1a68*/ 	.word	0x0000db50


	//   ....[150]....
        /*1a6c*/ 	.word	0x0000dbc0


	//   ....[151]....
        /*1a70*/ 	.word	0x0000dd40


	//   ....[152]....
        /*1a74*/ 	.word	0x0000dda0


	//   ....[153]....
        /*1a78*/ 	.word	0x0000de60


	//   ....[154]....
        /*1a7c*/ 	.word	0x0000deb0


	//   ....[155]....
        /*1a80*/ 	.word	0x0000df00


	//   ....[156]....
        /*1a84*/ 	.word	0x0000df50


	//   ....[157]....
        /*1a88*/ 	.word	0x0000dfa0


	//   ....[158]....
        /*1a8c*/ 	.word	0x0000dff0


	//   ....[159]....
        /*1a90*/ 	.word	0x0000e040


	//   ....[160]....
        /*1a94*/ 	.word	0x0000e090


	//   ....[161]....
        /*1a98*/ 	.word	0x0000e0f0


	//   ....[162]....
        /*1a9c*/ 	.word	0x0000e160


	//   ....[163]....
        /*1aa0*/ 	.word	0x0000e1d0


	//   ....[164]....
        /*1aa4*/ 	.word	0x0000e240


	//   ....[165]....
        /*1aa8*/ 	.word	0x0000e2b0


	//   ....[166]....
        /*1aac*/ 	.word	0x0000e320


	//   ....[167]....
        /*1ab0*/ 	.word	0x0000e390


	//   ....[168]....
        /*1ab4*/ 	.word	0x0000e400


	//   ....[169]....
        /*1ab8*/ 	.word	0x0000e470


	//   ....[170]....
        /*1abc*/ 	.word	0x0000e4d0


	//   ....[171]....
        /*1ac0*/ 	.word	0x0000e530


	//   ....[172]....
        /*1ac4*/ 	.word	0x0000e590


	//   ....[173]....
        /*1ac8*/ 	.word	0x0000e600


	//   ....[174]....
        /*1acc*/ 	.word	0x0000e670


	//   ....[175]....
        /*1ad0*/ 	.word	0x0000e6e0


	//   ....[176]....
        /*1ad4*/ 	.word	0x0000e730


	//   ....[177]....
        /*1ad8*/ 	.word	0x0000e7a0


	//   ....[178]....
        /*1adc*/ 	.word	0x0000e810


	//   ....[179]....
        /*1ae0*/ 	.word	0x0000e880


	//   ....[180]....
        /*1ae4*/ 	.word	0x0000e8f0


	//   ....[181]....
        /*1ae8*/ 	.word	0x0000e960


	//   ....[182]....
        /*1aec*/ 	.word	0x0000e9b0


	//   ....[183]....
        /*1af0*/ 	.word	0x0000eb30


	//   ....[184]....
        /*1af4*/ 	.word	0x0000eb90


	//   ....[185]....
        /*1af8*/ 	.word	0x0000ec40


	//   ....[186]....
        /*1afc*/ 	.word	0x0000ec90


	//   ....[187]....
        /*1b00*/ 	.word	0x0000ece0


	//   ....[188]....
        /*1b04*/ 	.word	0x0000ed30


	//   ....[189]....
        /*1b08*/ 	.word	0x0000ed80


	//   ....[190]....
        /*1b0c*/ 	.word	0x0000edd0


	//   ....[191]....
        /*1b10*/ 	.word	0x0000ee20


	//   ....[192]....
        /*1b14*/ 	.word	0x0000ee70


	//   ....[193]....
        /*1b18*/ 	.word	0x0000eed0


	//   ....[194]....
        /*1b1c*/ 	.word	0x0000ef20


	//   ....[195]....
        /*1b20*/ 	.word	0x0000ef70


	//   ....[196]....
        /*1b24*/ 	.word	0x0000efc0


	//   ....[197]....
        /*1b28*/ 	.word	0x0000f010


	//   ....[198]....
        /*1b2c*/ 	.word	0x0000f060


	//   ....[199]....
        /*1b30*/ 	.word	0x0000f0b0


	//   ....[200]....
        /*1b34*/ 	.word	0x0000f100


	//   ....[201]....
        /*1b38*/ 	.word	0x0000f150


	//   ....[202]....
        /*1b3c*/ 	.word	0x0000f1a0


	//   ....[203]....
        /*1b40*/ 	.word	0x0000f1f0


	//   ....[204]....
        /*1b44*/ 	.word	0x0000f360


	//   ....[205]....
        /*1b48*/ 	.word	0x0000f3b0


	//   ....[206]....
        /*1b4c*/ 	.word	0x0000f410


	//   ....[207]....
        /*1b50*/ 	.word	0x0000f480


	//   ....[208]....
        /*1b54*/ 	.word	0x0000f4f0


	//   ....[209]....
        /*1b58*/ 	.word	0x0000f550


	//   ....[210]....
        /*1b5c*/ 	.word	0x0000f5b0


	//   ....[211]....
        /*1b60*/ 	.word	0x0000f610


	//   ....[212]....
        /*1b64*/ 	.word	0x0000f670


	//   ....[213]....
        /*1b68*/ 	.word	0x0000f6d0


	//   ....[214]....
        /*1b6c*/ 	.word	0x0000f720


	//   ....[215]....
        /*1b70*/ 	.word	0x0000f8c0


	//   ....[216]....
        /*1b74*/ 	.word	0x0000fa70


	//   ....[217]....
        /*1b78*/ 	.word	0x0000fac0


	//   ....[218]....
        /*1b7c*/ 	.word	0x0000fb10


	//   ....[219]....
        /*1b80*/ 	.word	0x0000fb60


	//   ....[220]....
        /*1b84*/ 	.word	0x0000fbb0


	//   ....[221]....
        /*1b88*/ 	.word	0x0000fc00


	//   ....[222]....
        /*1b8c*/ 	.word	0x0000fc70


	//   ....[223]....
        /*1b90*/ 	.word	0x0000fcc0


	//   ....[224]....
        /*1b94*/ 	.word	0x0000fd10


	//   ....[225]....
        /*1b98*/ 	.word	0x0000fd80


	//   ....[226]....
        /*1b9c*/ 	.word	0x0000fdf0


	//   ....[227]....
        /*1ba0*/ 	.word	0x0000fe50


	//   ....[228]....
        /*1ba4*/ 	.word	0x0000feb0


	//   ....[229]....
        /*1ba8*/ 	.word	0x0000ff20


	//   ....[230]....
        /*1bac*/ 	.word	0x0000ff90


	//   ....[231]....
        /*1bb0*/ 	.word	0x0000ffe0


	//   ....[232]....
        /*1bb4*/ 	.word	0x00010030


	//   ....[233]....
        /*1bb8*/ 	.word	0x000100a0


	//   ....[234]....
        /*1bbc*/ 	.word	0x00010150


	//   ....[235]....
        /*1bc0*/ 	.word	0x000101a0


	//   ....[236]....
        /*1bc4*/ 	.word	0x00010200


	//   ....[237]....
        /*1bc8*/ 	.word	0x00010270


	//   ....[238]....
        /*1bcc*/ 	.word	0x000102e0


	//   ....[239]....
        /*1bd0*/ 	.word	0x00010350


	//   ....[240]....
        /*1bd4*/ 	.word	0x000103c0


	//   ....[241]....
        /*1bd8*/ 	.word	0x00010430


	//   ....[242]....
        /*1bdc*/ 	.word	0x00010480


	//   ....[243]....
        /*1be0*/ 	.word	0x000104d0


	//   ....[244]....
        /*1be4*/ 	.word	0x00010520


	//   ....[245]....
        /*1be8*/ 	.word	0x00010570


	//   ....[246]....
        /*1bec*/ 	.word	0x000105e0


	//   ....[247]....
        /*1bf0*/ 	.word	0x00010820


	//   ....[248]....
        /*1bf4*/ 	.word	0x000108c0


	//   ....[249]....
        /*1bf8*/ 	.word	0x00010920


	//   ....[250]....
        /*1bfc*/ 	.word	0x00010970


	//   ....[251]....
        /*1c00*/ 	.word	0x000109d0


	//   ....[252]....
        /*1c04*/ 	.word	0x00010a20


	//   ....[253]....
        /*1c08*/ 	.word	0x00010b30


	//   ....[254]....
        /*1c0c*/ 	.word	0x00010cb0


	//   ....[255]....
        /*1c10*/ 	.word	0x00010dc0


	//   ....[0]....
        /*1c14*/ 	.word	0x00010eb0


	//   ....[1]....
        /*1c18*/ 	.word	0x00010f80


	//   ....[2]....
        /*1c1c*/ 	.word	0x00011070


	//   ....[3]....
        /*1c20*/ 	.word	0x00011180


	//   ....[4]....
        /*1c24*/ 	.word	0x00011280


	//   ....[5]....
        /*1c28*/ 	.word	0x00011350


	//   ....[6]....
        /*1c2c*/ 	.word	0x00011440


	//   ....[7]....
        /*1c30*/ 	.word	0x00011530


	//   ....[8]....
        /*1c34*/ 	.word	0x00011650


	//   ....[9]....
        /*1c38*/ 	.word	0x00011740


	//   ....[10]....
        /*1c3c*/ 	.word	0x00011800


	//   ....[11]....
        /*1c40*/ 	.word	0x000118f0


	//   ....[12]....
        /*1c44*/ 	.word	0x00011a00


	//   ....[13]....
        /*1c48*/ 	.word	0x00011af0


	//   ....[14]....
        /*1c4c*/ 	.word	0x00011bc0


	//   ....[15]....
        /*1c50*/ 	.word	0x00011cc0


	//   ....[16]....
        /*1c54*/ 	.word	0x00011db0


	//   ....[17]....
        /*1c58*/ 	.word	0x00011ec0


	//   ....[18]....
        /*1c5c*/ 	.word	0x00011fb0


	//   ....[19]....
        /*1c60*/ 	.word	0x000120a0


	//   ....[20]....
        /*1c64*/ 	.word	0x00012160


	//   ....[21]....
        /*1c68*/ 	.word	0x00012250


	//   ....[22]....
        /*1c6c*/ 	.word	0x00012370


	//   ....[23]....
        /*1c70*/ 	.word	0x00012460


	//   ....[24]....
        /*1c74*/ 	.word	0x00012540


	//   ....[25]....
        /*1c78*/ 	.word	0x00012630


	//   ....[26]....
        /*1c7c*/ 	.word	0x00012740


	//   ....[27]....
        /*1c80*/ 	.word	0x00012850


	//   ....[28]....
        /*1c84*/ 	.word	0x000128b0


	//   ....[29]....
        /*1c88*/ 	.word	0x00012900


	//   ....[30]....
        /*1c8c*/ 	.word	0x00012980


	//   ....[31]....
        /*1c90*/ 	.word	0x000129e0


	//   ....[32]....
        /*1c94*/ 	.word	0x00012a30


	//   ....[33]....
        /*1c98*/ 	.word	0x00012a80


	//   ....[34]....
        /*1c9c*/ 	.word	0x00012ad0


	//   ....[35]....
        /*1ca0*/ 	.word	0x00012b20


	//   ....[36]....
        /*1ca4*/ 	.word	0x00012b70


	//   ....[37]....
        /*1ca8*/ 	.word	0x00012bc0


	//   ....[38]....
        /*1cac*/ 	.word	0x00012c10


	//   ....[39]....
        /*1cb0*/ 	.word	0x00012c60


	//   ....[40]....
        /*1cb4*/ 	.word	0x00012cc0


	//   ....[41]....
        /*1cb8*/ 	.word	0x00012d30


	//   ....[42]....
        /*1cbc*/ 	.word	0x00012da0


	//   ....[43]....
        /*1cc0*/ 	.word	0x00012e10


	//   ....[44]....
        /*1cc4*/ 	.word	0x00012e80


	//   ....[45]....
        /*1cc8*/ 	.word	0x00012ef0


	//   ....[46]....
        /*1ccc*/ 	.word	0x00012f60


	//   ....[47]....
        /*1cd0*/ 	.word	0x00012fd0


	//   ....[48]....
        /*1cd4*/ 	.word	0x00013040


	//   ....[49]....
        /*1cd8*/ 	.word	0x000130b0


	//   ....[50]....
        /*1cdc*/ 	.word	0x00013110


	//   ....[51]....
        /*1ce0*/ 	.word	0x00013180


	//   ....[52]....
        /*1ce4*/ 	.word	0x000131f0


	//   ....[53]....
        /*1ce8*/ 	.word	0x00013260


	//   ....[54]....
        /*1cec*/ 	.word	0x000132d0


	//   ....[55]....
        /*1cf0*/ 	.word	0x00013320


	//   ....[56]....
        /*1cf4*/ 	.word	0x00013390


	//   ....[57]....
        /*1cf8*/ 	.word	0x00013400


	//   ....[58]....
        /*1cfc*/ 	.word	0x00013450


	//   ....[59]....
        /*1d00*/ 	.word	0x000135c0


	//   ....[60]....
        /*1d04*/ 	.word	0x00013620


	//   ....[61]....
        /*1d08*/ 	.word	0x00013740


	//   ....[62]....
        /*1d0c*/ 	.word	0x00013790


	//   ....[63]....
        /*1d10*/ 	.word	0x000137f0


	//   ....[64]....
        /*1d14*/ 	.word	0x00013840


	//   ....[65]....
        /*1d18*/ 	.word	0x00013890


	//   ....[66]....
        /*1d1c*/ 	.word	0x000138e0


	//   ....[67]....
        /*1d20*/ 	.word	0x00013930


	//   ....[68]....
        /*1d24*/ 	.word	0x00013980


	//   ....[69]....
        /*1d28*/ 	.word	0x000139d0


	//   ....[70]....
        /*1d2c*/ 	.word	0x00013a20


	//   ....[71]....
        /*1d30*/ 	.word	0x00013a70


	//   ....[72]....
        /*1d34*/ 	.word	0x00013bd0


	//   ....[73]....
        /*1d38*/ 	.word	0x00013c20


	//   ....[74]....
        /*1d3c*/ 	.word	0x00013c70


	//   ....[75]....
        /*1d40*/ 	.word	0x00013cc0


	//   ....[76]....
        /*1d44*/ 	.word	0x00013d10


	//   ....[77]....
        /*1d48*/ 	.word	0x00013d60


	//   ....[78]....
        /*1d4c*/ 	.word	0x00013db0


	//   ....[79]....
        /*1d50*/ 	.word	0x00013e00


	//   ....[80]....
        /*1d54*/ 	.word	0x00013e50


	//   ....[81]....
        /*1d58*/ 	.word	0x00013ed0


	//   ....[82]....
        /*1d5c*/ 	.word	0x00014050


	//   ....[83]....
        /*1d60*/ 	.word	0x000140b0


	//   ....[84]....
        /*1d64*/ 	.word	0x00014100


	//   ....[85]....
        /*1d68*/ 	.word	0x00014150


	//   ....[86]....
        /*1d6c*/ 	.word	0x000141a0


	//   ....[87]....
        /*1d70*/ 	.word	0x000141f0


	//   ....[88]....
        /*1d74*/ 	.word	0x00014240


	//   ....[89]....
        /*1d78*/ 	.word	0x00014290


	//   ....[90]....
        /*1d7c*/ 	.word	0x000142e0


	//   ....[91]....
        /*1d80*/ 	.word	0x00014340


	//   ....[92]....
        /*1d84*/ 	.word	0x00014390


	//   ....[93]....
        /*1d88*/ 	.word	0x000143f0


	//   ....[94]....
        /*1d8c*/ 	.word	0x00014480


	//   ....[95]....
        /*1d90*/ 	.word	0x00014570


	//   ....[96]....
        /*1d94*/ 	.word	0x000145d0


	//   ....[97]....
        /*1d98*/ 	.word	0x00014660


	//   ....[98]....
        /*1d9c*/ 	.word	0x000146c0


	//   ....[99]....
        /*1da0*/ 	.word	0x00014720


	//   ....[100]....
        /*1da4*/ 	.word	0x00014780


	//   ....[101]....
        /*1da8*/ 	.word	0x00014810


	//   ....[102]....
        /*1dac*/ 	.word	0x00014880


	//   ....[103]....
        /*1db0*/ 	.word	0x000148d0


	//   ....[104]....
        /*1db4*/ 	.word	0x00014950


	//   ....[105]....
        /*1db8*/ 	.word	0x000149c0


	//   ....[106]....
        /*1dbc*/ 	.word	0x00014a10


	//   ....[107]....
        /*1dc0*/ 	.word	0x00014a60


	//   ....[108]....
        /*1dc4*/ 	.word	0x00014ab0


	//   ....[109]....
        /*1dc8*/ 	.word	0x00014b00


	//   ....[110]....
        /*1dcc*/ 	.word	0x00014b50


	//   ....[111]....
        /*1dd0*/ 	.word	0x00014c40


	//   ....[112]....
        /*1dd4*/ 	.word	0x00014c90


	//   ....[113]....
        /*1dd8*/ 	.word	0x00014cf0


	//   ....[114]....
        /*1ddc*/ 	.word	0x00014d60


	//   ....[115]....
        /*1de0*/ 	.word	0x00014dd0


	//   ....[116]....
        /*1de4*/ 	.word	0x00014e20


	//   ....[117]....
        /*1de8*/ 	.word	0x00014e90


	//   ....[118]....
        /*1dec*/ 	.word	0x00014ee0


	//   ....[119]....
        /*1df0*/ 	.word	0x00014f30


	//   ....[120]....
        /*1df4*/ 	.word	0x00014f80


	//   ....[121]....
        /*1df8*/ 	.word	0x00014fd0


	//   ....[122]....
        /*1dfc*/ 	.word	0x00015040


	//   ....[123]....
        /*1e00*/ 	.word	0x00015270


	//   ....[124]....
        /*1e04*/ 	.word	0x00015340


	//   ....[125]....
        /*1e08*/ 	.word	0x000153a0


	//   ....[126]....
        /*1e0c*/ 	.word	0x00015410


	//   ....[127]....
        /*1e10*/ 	.word	0x00015490


	//   ....[128]....
        /*1e14*/ 	.word	0x000154e0


	//   ....[129]....
        /*1e18*/ 	.word	0x00015550


	//   ....[130]....
        /*1e1c*/ 	.word	0x000155c0


	//   ....[131]....
        /*1e20*/ 	.word	0x00015630


	//   ....[132]....
        /*1e24*/ 	.word	0x000156a0


	//   ....[133]....
        /*1e28*/ 	.word	0x00015710


	//   ....[134]....
        /*1e2c*/ 	.word	0x00015790


	//   ....[135]....
        /*1e30*/ 	.word	0x000157e0


	//   ....[136]....
        /*1e34*/ 	.word	0x00015850


	//   ....[137]....
        /*1e38*/ 	.word	0x000158c0


	//   ....[138]....
        /*1e3c*/ 	.word	0x00015930


	//   ....[139]....
        /*1e40*/ 	.word	0x000159a0


	//   ....[140]....
        /*1e44*/ 	.word	0x00015a10


	//   ....[141]....
        /*1e48*/ 	.word	0x00015a80


	//   ....[142]....
        /*1e4c*/ 	.word	0x00015af0


	//   ....[143]....
        /*1e50*/ 	.word	0x00015b60


	//   ....[144]....
        /*1e54*/ 	.word	0x00015bd0


	//   ....[145]....
        /*1e58*/ 	.word	0x00015c50


	//   ....[146]....
        /*1e5c*/ 	.word	0x00015ca0


	//   ....[147]....
        /*1e60*/ 	.word	0x00015d10


	//   ....[148]....
        /*1e64*/ 	.word	0x00015d80


	//   ....[149]....
        /*1e68*/ 	.word	0x00015df0


	//   ....[150]....
        /*1e6c*/ 	.word	0x00015e60


	//   ....[151]....
        /*1e70*/ 	.word	0x00015ed0


	//   ....[152]....
        /*1e74*/ 	.word	0x00015f40


	//   ....[153]....
        /*1e78*/ 	.word	0x00015fb0


	//   ....[154]....
        /*1e7c*/ 	.word	0x00016020


	//   ....[155]....
        /*1e80*/ 	.word	0x00016090


	//   ....[156]....
        /*1e84*/ 	.word	0x00016100


	//   ....[157]....
        /*1e88*/ 	.word	0x000161b0


	//   ....[158]....
        /*1e8c*/ 	.word	0x00016200


	//   ....[159]....
        /*1e90*/ 	.word	0x00016270


	//   ....[160]....
        /*1e94*/ 	.word	0x000162c0


	//   ....[161]....
        /*1e98*/ 	.word	0x00016310


	//   ....[162]....
        /*1e9c*/ 	.word	0x00016360


	//   ....[163]....
        /*1ea0*/ 	.word	0x000163b0


	//   ....[164]....
        /*1ea4*/ 	.word	0x00016400


	//   ....[165]....
        /*1ea8*/ 	.word	0x00016450


	//   ....[166]....
        /*1eac*/ 	.word	0x000164b0


	//   ....[167]....
        /*1eb0*/ 	.word	0x00016550


	//   ....[168]....
        /*1eb4*/ 	.word	0x000165a0


	//   ....[169]....
        /*1eb8*/ 	.word	0x00016620


	//   ....[170]....
        /*1ebc*/ 	.word	0x00016670


	//   ....[171]....
        /*1ec0*/ 	.word	0x000166e0


	//   ....[172]....
        /*1ec4*/ 	.word	0x00016740


	//   ....[173]....
        /*1ec8*/ 	.word	0x000167d0


	//   ....[174]....
        /*1ecc*/ 	.word	0x00016820


	//   ....[175]....
        /*1ed0*/ 	.word	0x00016880


	//   ....[176]....
        /*1ed4*/ 	.word	0x000168d0


	//   ....[177]....
        /*1ed8*/ 	.word	0x00016940


	//   ....[178]....
        /*1edc*/ 	.word	0x00016990


	//   ....[179]....
        /*1ee0*/ 	.word	0x00016a00


	//   ....[180]....
        /*1ee4*/ 	.word	0x00016a60


	//   ....[181]....
        /*1ee8*/ 	.word	0x00016ad0


	//   ....[182]....
        /*1eec*/ 	.word	0x00016b40


	//   ....[183]....
        /*1ef0*/ 	.word	0x00016bb0


	//   ....[184]....
        /*1ef4*/ 	.word	0x00016c30


	//   ....[185]....
        /*1ef8*/ 	.word	0x00016ca0


	//   ....[186]....
        /*1efc*/ 	.word	0x00016cf0


	//   ....[187]....
        /*1f00*/ 	.word	0x00016d40


	//   ....[188]....
        /*1f04*/ 	.word	0x00016da0


	//   ....[189]....
        /*1f08*/ 	.word	0x000172f0


	//   ....[190]....
        /*1f0c*/ 	.word	0x00017380


	//   ....[191]....
        /*1f10*/ 	.word	0x000173f0


	//   ....[192]....
        /*1f14*/ 	.word	0x00017440


	//   ....[193]....
        /*1f18*/ 	.word	0x00017490


	//   ....[194]....
        /*1f1c*/ 	.word	0x000174e0


	//   ....[195]....
        /*1f20*/ 	.word	0x00017530


	//   ....[196]....
        /*1f24*/ 	.word	0x00017580


	//   ....[197]....
        /*1f28*/ 	.word	0x000175d0


	//   ....[198]....
        /*1f2c*/ 	.word	0x00017620


	//   ....[199]....
        /*1f30*/ 	.word	0x00017670


	//   ....[200]....
        /*1f34*/ 	.word	0x000176c0


	//   ....[201]....
        /*1f38*/ 	.word	0x00017710


	//   ....[202]....
        /*1f3c*/ 	.word	0x000177d0


	//   ....[203]....
        /*1f40*/ 	.word	0x00017930


	//   ....[204]....
        /*1f44*/ 	.word	0x000179a0


	//   ....[205]....
        /*1f48*/ 	.word	0x00017a10


	//   ....[206]....
        /*1f4c*/ 	.word	0x00017a80


	//   ....[207]....
        /*1f50*/ 	.word	0x00017af0


	//   ....[208]....
        /*1f54*/ 	.word	0x00017b60


	//   ....[209]....
        /*1f58*/ 	.word	0x00017bd0


	//   ....[210]....
        /*1f5c*/ 	.word	0x00017c40


	//   ....[211]....
        /*1f60*/ 	.word	0x00017cb0


	//   ....[212]....
        /*1f64*/ 	.word	0x00017d20


	//   ....[213]....
        /*1f68*/ 	.word	0x00017d90


	//   ....[214]....
        /*1f6c*/ 	.word	0x00017e00


	//   ....[215]....
        /*1f70*/ 	.word	0x00017e70


	//   ....[216]....
        /*1f74*/ 	.word	0x00017ee0


	//   ....[217]....
        /*1f78*/ 	.word	0x00017f50


	//   ....[218]....
        /*1f7c*/ 	.word	0x00017fc0


	//   ....[219]....
        /*1f80*/ 	.word	0x00018030


	//   ....[220]....
        /*1f84*/ 	.word	0x000180a0


	//   ....[221]....
        /*1f88*/ 	.word	0x00018110


	//----- nvinfo : EIATTR_VRC_CTA_INIT_COUNT
	.align		4
.L_567:
        /*1f8c*/ 	.byte	0x02, 0x4a
	.zero		1
	.zero		1


	//----- nvinfo : EIATTR_EXIT_INSTR_OFFSETS
	.align		4
        /*1f90*/ 	.byte	0x04, 0x1c
        /*1f92*/ 	.short	(.L_569 - .L_568)


	//   ....[0]....
.L_568:
        /*1f94*/ 	.word	0x000093d0


	//----- nvinfo : EIATTR_CRS_STACK_SIZE
	.align		4
.L_569:
        /*1f98*/ 	.byte	0x04, 0x1e
        /*1f9a*/ 	.short	(.L_571 - .L_570)
.L_570:
        /*1f9c*/ 	.word	0x00000000


	//----- nvinfo : EIATTR_CBANK_PARAM_SIZE
	.align		4
.L_571:
        /*1fa0*/ 	.byte	0x03, 0x19
        /*1fa2*/ 	.short	0x0038


	//----- nvinfo : EIATTR_PARAM_CBANK
	.align		4
        /*1fa4*/ 	.byte	0x04, 0x0a
        /*1fa6*/ 	.short	(.L_573 - .L_572)
	.align		4
.L_572:
        /*1fa8*/ 	.word	index@(.nv.constant0._Z12_spmm_conv_0PKfPfiiPKiS3_S3_S0_)
        /*1fac*/ 	.short	0x0380
        /*1fae*/ 	.short	0x0038


	//----- nvinfo : EIATTR_SW_WAR
	.align		4
.L_573:
        /*1fb0*/ 	.byte	0x04, 0x36
        /*1fb2*/ 	.short	(.L_575 - .L_574)
.L_574:
        /*1fb4*/ 	.word	0x00000008
.L_575:


//--------------------- .nv.callgraph             --------------------------
	.section	.nv.callgraph,"",@"SHT_CUDA_CALLGRAPH"
	.align	4
	.sectionentsize	8
	.align		4
        /*0000*/ 	.word	0x00000000
	.align		4
        /*0004*/ 	.word	0xffffffff
	.align		4
        /*0008*/ 	.word	0x00000000
	.align		4
        /*000c*/ 	.word	0xfffffffe
	.align		4
        /*0010*/ 	.word	0x00000000
	.align		4
        /*0014*/ 	.word	0xfffffffd
	.align		4
        /*0018*/ 	.word	0x00000000
	.align		4
        /*001c*/ 	.word	0xfffffffc


//--------------------- .text._Z13_spmm_conv_15PKfPfiiPKiS3_S3_S0_ --------------------------
	.section	.text._Z13_spmm_conv_15PKfPfiiPKiS3_S3_S0_,"ax",@progbits
	.align	128
        .global         _Z13_spmm_conv_15PKfPfiiPKiS3_S3_S0_
        .type           _Z13_spmm_conv_15PKfPfiiPKiS3_S3_S0_,@function
        .size           _Z13_spmm_conv_15PKfPfiiPKiS3_S3_S0_,(.L_x_4372 - _Z13_spmm_conv_15PKfPfiiPKiS3_S3_S0_)
        .other          _Z13_spmm_conv_15PKfPfiiPKiS3_S3_S0_,@"STO_CUDA_ENTRY STV_DEFAULT"
_Z13_spmm_conv_15PKfPfiiPKiS3_S3_S0_:
.text._Z13_spmm_conv_15PKfPfiiPKiS3_S3_S0_:
[----:B------:R-:W-:Y:S01]  /*0000*/  LDC R1, c[0x0][0x37c] ;  /* 0x0000df00ff017b82 */ /* 0x000fe20000000800 */
[----:B------:R-:W0:Y:S07]  /*0010*/  S2R R0, SR_TID.Y ;  /* 0x0000000000007919 */ /* 0x000e2e0000002200 */
[----:B------:R-:W1:Y:S01]  /*0020*/  LDC R9, c[0x0][0x390] ;  /* 0x0000e400ff097b82 */ /* 0x000e620000000800 */
[----:B------:R-:W2:Y:S01]  /*0030*/  LDCU.64 UR6, c[0x0][0x398] ;  /* 0x00007300ff0677ac */ /* 0x000ea20008000a00 */
[----:B------:R-:W0:Y:S01]  /*0040*/  S2R R3, SR_CTAID.X ;  /* 0x0000000000037919 */ /* 0x000e220000002500 */
[----:B------:R-:W3:Y:S01]  /*0050*/  LDCU.64 UR4, c[0x0][0x358] ;  /* 0x00006b00ff0477ac */ /* 0x000ee20008000a00 */
[----:B0-----:R-:W-:-:S05]  /*0060*/  LEA R0, R3, R0, 0x2 ;  /* 0x0000000003007211 */ /* 0x001fca00078e10ff */
[----:B------:R-:W-:-:S04]  /*0070*/  IMAD R74, R0, 0x16, RZ ;  /* 0x00000016004a7824 */ /* 0x000fc800078e02ff */
[----:B------:R-:W-:-:S05]  /*0080*/  IMAD.HI R0, R74, 0x2e8ba2e9, RZ ;  /* 0x2e8ba2e94a007827 */ /* 0x000fca00078e02ff */
[----:B------:R-:W-:-:S04]  /*0090*/  SHF.R.U32.HI R5, RZ, 0x1f, R0 ;  /* 0x0000001fff057819 */ /* 0x000fc80000011600 */
[----:B------:R-:W-:-:S05]  /*00a0*/  LEA.HI.SX32 R7, R0, R5, 0x1e ;  /* 0x0000000500077211 */ /* 0x000fca00078ff2ff */
[----:B------:R-:W-:-:S05]  /*00b0*/  IMAD R74, R7, -0x16, R74 ;  /* 0xffffffea074a7824 */ /* 0x000fca00078e024a */
[----:B------:R-:W-:Y:S02]  /*00c0*/  SHF.R.S32.HI R2, RZ, 0x1f, R74 ;  /* 0x0000001fff027819 */ /* 0x000fe4000001144a */
[----:B-1----:R-:W-:-:S04]  /*00d0*/  IADD3 R3, P0, PT, R74, R9, RZ ;  /* 0x000000094a037210 */ /* 0x002fc80007f1e0ff */
[----:B------:R-:W-:Y:S02]  /*00e0*/  LEA.HI.X.SX32 R4, R9, R2, 0x1, P0 ;  /* 0x0000000209047211 */ /* 0x000fe400000f0eff */
[----:B--2---:R-:W-:-:S04]  /*00f0*/  LEA R2, P0, R3, UR6, 0x2 ;  /* 0x0000000603027c11 */ /* 0x004fc8000f8010ff */
[----:B------:R-:W-:-:S05]  /*0100*/  LEA.HI.X R3, R3, UR7, R4, 0x2, P0 ;  /* 0x0000000703037c11 */ /* 0x000fca00080f1404 */
[----:B---3--:R-:W2:Y:S04]  /*0110*/  LDG.E.CONSTANT R72, desc[UR4][R2.64] ;  /* 0x0000000402487981 */ /* 0x008ea8000c1e9900 */
[----:B------:R-:W2:Y:S01]  /*0120*/  LDG.E.CONSTANT R73, desc[UR4][R2.64+0x4] ;  /* 0x0000040402497981 */ /* 0x000ea2000c1e9900 */
[----:B------:R-:W-:Y:S01]  /*0130*/  LEA.HI R0, R0, R5, RZ, 0x1c ;  /* 0x0000000500007211 */ /* 0x000fe200078fe0ff */
[----:B------:R-:W-:Y:S01]  /*0140*/  BSSY B0, `(.L_x_0) ;  /* 0x00002d1000007945 */ /* 0x000fe20003800000 */
[----:B------:R-:W-:Y:S01]  /*0150*/  LEA.HI R4, R7, R7, RZ, 0x2 ;  /* 0x0000000707047211 */ /* 0x000fe200078f10ff */
[----:B------:R-:W0:Y:S01]  /*0160*/  S2R R9, SR_TID.X ;  /* 0x0000000000097919 */ /* 0x000e220000002100 */
[----:B------:R-:W-:Y:S01]  /*0170*/  HFMA2 R71, -RZ, RZ, 0, 0 ;  /* 0x00000000ff477431 */ /* 0x000fe200000001ff */
[----:B------:R-:W-:-:S02]  /*0180*/  CS2R R68, SRZ ;  /* 0x0000000000447805 */ /* 0x000fc4000001ff00 */
[----:B------:R-:W-:Y:S01]  /*0190*/  LOP3.LUT R4, R4, 0x1fffc, RZ, 0xc0, !PT ;  /* 0x0001fffc04047812 */ /* 0x000fe200078ec0ff */
[----:B------:R-:W0:Y:S01]  /*01a0*/  S2R R6, SR_CTAID.Y ;  /* 0x0000000000067919 */ /* 0x000e220000002600 */
[----:B------:R-:W-:Y:S01]  /*01b0*/  HFMA2 R75, -RZ, RZ, 0, 0 ;  /* 0x00000000ff4b7431 */ /* 0x000fe200000001ff */
[----:B------:R-:W-:Y:S02]  /*01c0*/  CS2R R66, SRZ ;  /* 0x0000000000427805 */ /* 0x000fe4000001ff00 */
[----:B------:R-:W-:Y:S01]  /*01d0*/  IADD3 R4, PT, PT, R7, -R4, RZ ;  /* 0x8000000407047210 */ /* 0x000fe20007ffe0ff */
[----:B------:R-:W-:Y:S01]  /*01e0*/  HFMA2 R78, -RZ, RZ, 0, 0 ;  /* 0x00000000ff4e7431 */ /* 0x000fe200000001ff */
[----:B------:R-:W-:Y:S02]  /*01f0*/  CS2R R64, SRZ ;  /* 0x0000000000407805 */ /* 0x000fe4000001ff00 */
[----:B------:R-:W-:Y:S02]  /*0200*/  CS2R R62, SRZ ;  /* 0x00000000003e7805 */ /* 0x000fe4000001ff00 */
[----:B------:R-:W-:-:S02]  /*0210*/  CS2R R60, SRZ ;  /* 0x00000000003c7805 */ /* 0x000fc4000001ff00 */
[----:B------:R-:W-:Y:S02]  /*0220*/  CS2R R58, SRZ ;  /* 0x00000000003a7805 */ /* 0x000fe4000001ff00 */
[----:B------:R-:W-:Y:S02]  /*0230*/  CS2R R56, SRZ ;  /* 0x0000000000387805 */ /* 0x000fe4000001ff00 */
[----:B------:R-:W-:Y:S02]  /*0240*/  CS2R R54, SRZ ;  /* 0x0000000000367805 */ /* 0x000fe4000001ff00 */
        /* <DEDUP_REMOVED lines=12> */
[----:B------:R-:W-:Y:S02]  /*0310*/  MOV R29, RZ ;  /* 0x000000ff001d7202 */ /* 0x000fe40000000f00 */
[----:B------:R-:W-:Y:S02]  /*0320*/  MOV R77, RZ ;  /* 0x000000ff004d7202 */ /* 0x000fe40000000f00 */
[----:B0-----:R-:W-:-:S04]  /*0330*/  LEA R9, R6, R9, 0x6 ;  /* 0x0000000906097211 */ /* 0x001fc800078e30ff */
[----:B------:R-:W-:-:S04]  /*0340*/  LEA R9, R0, R9, 0x11 ;  /* 0x0000000900097211 */ /* 0x000fc800078e88ff */
[----:B------:R-:W-:Y:S02]  /*0350*/  LEA R70, R4, R9, 0xf ;  /* 0x0000000904467211 */ /* 0x000fe400078e78ff */
[----:B--2---:R-:W-:-:S04]  /*0360*/  IADD3 R0, PT, PT, -R72, R73, RZ ;  /* 0x0000004948007210 */ /* 0x004fc80007ffe1ff */
[----:B------:R-:W-:-:S13]  /*0370*/  ISETP.GE.AND P0, PT, R0, 0x8, PT ;  /* 0x000000080000780c */ /* 0x000fda0003f06270 */
[----:B------:R-:W-:Y:S05]  /*0380*/  @!P0 BRA `(.L_x_1) ;  /* 0x0000002800b08947 */ /* 0x000fea0003800000 */
[----:B------:R-:W-:Y:S02]  /*0390*/  MOV R71, RZ ;  /* 0x000000ff00477202 */ /* 0x000fe40000000f00 */
[----:B------:R-:W-:Y:S02]  /*03a0*/  MOV R69, RZ ;  /* 0x000000ff00457202 */ /* 0x000fe40000000f00 */
[----:B------:R-:W-:-:S07]  /*03b0*/  MOV R28, R72 ;  /* 0x00000048001c7202 */ /* 0x000fce0000000f00 */
.L_x_5:
[----:B------:R-:W-:Y:S01]  /*03c0*/  IADD3 R2, PT, PT, -R72, R28, RZ ;  /* 0x0000001c48027210 */ /* 0x000fe20007ffe1ff */
[----:B------:R-:W-:Y:S03]  /*03d0*/  BSSY.RECONVERGENT B1, `(.L_x_2) ;  /* 0x000005d000017945 */ /* 0x000fe60003800200 */
[----:B------:R-:W-:-:S13]  /*03e0*/  LOP3.LUT P0, RZ, R2, 0x1f, RZ, 0xc0, !PT ;  /* 0x0000001f02ff7812 */ /* 0x000fda000780c0ff */
[----:B------:R-:W-:Y:S05]  /*03f0*/  @P0 BRA `(.L_x_3) ;  /* 0x0000000400680947 */ /* 0x000fea0003800000 */
[----:B------:R-:W0:Y:S01]  /*0400*/  S2R R15, SR_TID.X ;  /* 0x00000000000f7919 */ /* 0x000e220000002100 */
[-C--:B------:R-:W-:Y:S02]  /*0410*/  IADD3 R2, PT, PT, R73, -R28.reuse, RZ ;  /* 0x8000001c49027210 */ /* 0x080fe40007ffe0ff */
[----:B------:R-:W-:Y:S02]  /*0420*/  MOV R71, R28 ;  /* 0x0000001c00477202 */ /* 0x000fe40000000f00 */
[----:B0-----:R-:W-:-:S13]  /*0430*/  ISETP.GE.U32.AND P0, PT, R15, R2, PT ;  /* 0x000000020f00720c */ /* 0x001fda0003f06070 */
[----:B------:R-:W-:Y:S05]  /*0440*/  @P0 BRA `(.L_x_3) ;  /* 0x0000000400540947 */ /* 0x000fea0003800000 */
[----:B------:R-:W-:Y:S01]  /*0450*/  IADD3 R15, PT, PT, R15, R28, RZ ;  /* 0x0000001c0f0f7210 */ /* 0x000fe20007ffe0ff */
[----:B------:R-:W0:Y:S01]  /*0460*/  LDC.64 R12, c[0x0][0x3a8] ;  /* 0x0000ea00ff0c7b82 */ /* 0x000e220000000a00 */
[----:B------:R-:W-:-:S04]  /*0470*/  IADD3 R82, PT, PT, -R72, R73, RZ ;  /* 0x0000004948527210 */ /* 0x000fc80007ffe1ff */
[----:B------:R-:W-:-:S03]  /*0480*/  IADD3 R5, PT, PT, R82, R15, RZ ;  /* 0x0000000f52057210 */ /* 0x000fc60007ffe0ff */
[----:B------:R-:W1:Y:S01]  /*0490*/  LDC.64 R2, c[0x0][0x3b0] ;  /* 0x0000ec00ff027b82 */ /* 0x000e620000000a00 */
[----:B------:R-:W-:-:S04]  /*04a0*/  IADD3 R7, PT, PT, R82, R5, RZ ;  /* 0x0000000552077210 */ /* 0x000fc80007ffe0ff */
[----:B------:R-:W-:-:S04]  /*04b0*/  IADD3 R9, PT, PT, R82, R7, RZ ;  /* 0x0000000752097210 */ /* 0x000fc80007ffe0ff */
[----:B------:R-:W-:-:S04]  /*04c0*/  IADD3 R11, PT, PT, R82, R9, RZ ;  /* 0x00000009520b7210 */ /* 0x000fc80007ffe0ff */
[----:B------:R-:W-:Y:S01]  /*04d0*/  IADD3 R19, PT, PT, R82, R11, RZ ;  /* 0x0000000b52137210 */ /* 0x000fe20007ffe0ff */
[----:B0-----:R-:W-:-:S03]  /*04e0*/  IMAD.WIDE.U32 R12, R15, 0x4, R12 ;  /* 0x000000040f0c7825 */ /* 0x001fc600078e000c */
[----:B------:R-:W-:-:S04]  /*04f0*/  IADD3 R17, PT, PT, R82, R19, RZ ;  /* 0x0000001352117210 */ /* 0x000fc80007ffe0ff */
[C---:B------:R-:W-:Y:S01]  /*0500*/  IADD3 R21, PT, PT, R82.reuse, R17, RZ ;  /* 0x0000001152157210 */ /* 0x040fe20007ffe0ff */
[----:B------:R-:W2:Y:S01]  /*0510*/  LDG.E.CONSTANT R83, desc[UR4][R12.64] ;  /* 0x000000040c537981 */ /* 0x000ea2000c1e9900 */
[--C-:B-1----:R-:W-:Y:S02]  /*0520*/  IMAD.WIDE.U32 R4, R5, 0x4, R2.reuse ;  /* 0x0000000405047825 */ /* 0x102fe400078e0002 */
[C---:B------:R-:W-:Y:S02]  /*0530*/  IADD3 R79, PT, PT, R82.reuse, R21, RZ ;  /* 0x00000015524f7210 */ /* 0x040fe40007ffe0ff */
[--C-:B------:R-:W-:Y:S02]  /*0540*/  IMAD.WIDE.U32 R6, R7, 0x4, R2.reuse ;  /* 0x0000000407067825 */ /* 0x100fe400078e0002 */
[----:B------:R-:W-:Y:S01]  /*0550*/  IADD3 R81, PT, PT, R82, R79, RZ ;  /* 0x0000004f52517210 */ /* 0x000fe20007ffe0ff */
[----:B------:R0:W5:Y:S01]  /*0560*/  LDG.E.CONSTANT R26, desc[UR4][R4.64] ;  /* 0x00000004041a7981 */ /* 0x000162000c1e9900 */
[----:B------:R-:W-:-:S02]  /*0570*/  IMAD.WIDE.U32 R10, R11, 0x4, R2 ;  /* 0x000000040b0a7825 */ /* 0x000fc400078e0002 */
[C---:B------:R-:W-:Y:S01]  /*0580*/  IADD3 R85, PT, PT, R82.reuse, R81, RZ ;  /* 0x0000005152557210 */ /* 0x040fe20007ffe0ff */
[----:B------:R1:W5:Y:S01]  /*0590*/  LDG.E.CONSTANT R25, desc[UR4][R6.64] ;  /* 0x0000000406197981 */ /* 0x000362000c1e9900 */
[--C-:B------:R-:W-:Y:S02]  /*05a0*/  IMAD.WIDE.U32 R8, R9, 0x4, R2.reuse ;  /* 0x0000000409087825 */ /* 0x100fe400078e0002 */
[C---:B------:R-:W-:Y:S01]  /*05b0*/  IADD3 R87, PT, PT, R82.reuse, R85, RZ ;  /* 0x0000005552577210 */ /* 0x040fe20007ffe0ff */
[----:B------:R3:W5:Y:S01]  /*05c0*/  LDG.E.CONSTANT R23, desc[UR4][R10.64] ;  /* 0x000000040a177981 */ /* 0x000762000c1e9900 */
[--C-:B------:R-:W-:Y:S02]  /*05d0*/  IMAD.WIDE.U32 R14, R15, 0x4, R2.reuse ;  /* 0x000000040f0e7825 */ /* 0x100fe400078e0002 */
[C---:B------:R-:W-:Y:S01]  /*05e0*/  IADD3 R89, PT, PT, R82.reuse, R87, RZ ;  /* 0x0000005752597210 */ /* 0x040fe20007ffe0ff */
[----:B------:R4:W5:Y:S03]  /*05f0*/  LDG.E.CONSTANT R24, desc[UR4][R8.64] ;  /* 0x0000000408187981 */ /* 0x000966000c1e9900 */
[C---:B------:R-:W-:Y:S01]  /*0600*/  IADD3 R91, PT, PT, R82.reuse, R89, RZ ;  /* 0x00000059525b7210 */ /* 0x040fe20007ffe0ff */
[----:B0-----:R-:W-:Y:S01]  /*0610*/  IMAD.WIDE.U32 R4, R85, 0x4, R2 ;  /* 0x0000000455047825 */ /* 0x001fe200078e0002 */
[----:B------:R-:W5:Y:S02]  /*0620*/  LDG.E.CONSTANT R27, desc[UR4][R14.64] ;  /* 0x000000040e1b7981 */ /* 0x000f64000c1e9900 */
[----:B------:R-:W-:-:S04]  /*0630*/  IADD3 R93, PT, PT, R82, R91, RZ ;  /* 0x0000005b525d7210 */ /* 0x000fc80007ffe0ff */
[----:B------:R-:W-:-:S04]  /*0640*/  IADD3 R95, PT, PT, R82, R93, RZ ;  /* 0x0000005d525f7210 */ /* 0x000fc80007ffe0ff */
[----:B------:R-:W-:Y:S01]  /*0650*/  IADD3 R97, PT, PT, R82, R95, RZ ;  /* 0x0000005f52617210 */ /* 0x000fe20007ffe0ff */
[----:B-1----:R-:W-:-:S03]  /*0660*/  IMAD.WIDE.U32 R6, R87, 0x4, R2 ;  /* 0x0000000457067825 */ /* 0x002fc600078e0002 */
[C---:B------:R-:W-:Y:S01]  /*0670*/  IADD3 R85, PT, PT, R82.reuse, R97, RZ ;  /* 0x0000006152557210 */ /* 0x040fe20007ffe0ff */
[--C-:B---3--:R-:W-:Y:S01]  /*0680*/  IMAD.WIDE.U32 R10, R81, 0x4, R2.reuse ;  /* 0x00000004510a7825 */ /* 0x108fe200078e0002 */
[----:B------:R-:W5:Y:S02]  /*0690*/  LDG.E.CONSTANT R80, desc[UR4][R6.64] ;  /* 0x0000000406507981 */ /* 0x000f64000c1e9900 */
[C---:B------:R-:W-:Y:S01]  /*06a0*/  IADD3 R87, PT, PT, R82.reuse, R85, RZ ;  /* 0x0000005552577210 */ /* 0x040fe20007ffe0ff */
[--C-:B----4-:R-:W-:Y:S01]  /*06b0*/  IMAD.WIDE.U32 R8, R89, 0x4, R2.reuse ;  /* 0x0000000459087825 */ /* 0x110fe200078e0002 */
[----:B------:R0:W5:Y:S02]  /*06c0*/  LDG.E.CONSTANT R76, desc[UR4][R10.64] ;  /* 0x000000040a4c7981 */ /* 0x000164000c1e9900 */
[C---:B------:R-:W-:Y:S01]  /*06d0*/  IADD3 R89, PT, PT, R82.reuse, R87, RZ ;  /* 0x0000005752597210 */ /* 0x040fe20007ffe0ff */
[--C-:B------:R-:W-:Y:S01]  /*06e0*/  IMAD.WIDE.U32 R12, R79, 0x4, R2.reuse ;  /* 0x000000044f0c7825 */ /* 0x100fe200078e0002 */
[----:B------:R-:W5:Y:S03]  /*06f0*/  LDG.E.CONSTANT R81, desc[UR4][R8.64] ;  /* 0x0000000408517981 */ /* 0x000f66000c1e9900 */
[----:B------:R-:W-:Y:S01]  /*0700*/  IMAD.WIDE.U32 R18, R19, 0x4, R2 ;  /* 0x0000000413127825 */ /* 0x000fe200078e0002 */
[----:B------:R1:W5:Y:S01]  /*0710*/  LDG.E.CONSTANT R0, desc[UR4][R12.64] ;  /* 0x000000040c007981 */ /* 0x000362000c1e9900 */
[----:B0-----:R-:W-:-:S02]  /*0720*/  IADD3 R11, PT, PT, R82, R89, RZ ;  /* 0x00000059520b7210 */ /* 0x001fc40007ffe0ff */
[--C-:B------:R-:W-:Y:S01]  /*0730*/  IMAD.WIDE.U32 R16, R17, 0x4, R2.reuse ;  /* 0x0000000411107825 */ /* 0x100fe200078e0002 */
[----:B------:R0:W5:Y:S03]  /*0740*/  LDG.E.CONSTANT R22, desc[UR4][R18.64] ;  /* 0x0000000412167981 */ /* 0x000166000c1e9900 */
[--C-:B------:R-:W-:Y:S01]  /*0750*/  IMAD.WIDE.U32 R14, R21, 0x4, R2.reuse ;  /* 0x00000004150e7825 */ /* 0x100fe200078e0002 */
[----:B------:R3:W5:Y:S03]  /*0760*/  LDG.E.CONSTANT R79, desc[UR4][R4.64] ;  /* 0x00000004044f7981 */ /* 0x000766000c1e9900 */
[--C-:B-1----:R-:W-:Y:S01]  /*0770*/  IMAD.WIDE.U32 R12, R91, 0x4, R2.reuse ;  /* 0x000000045b0c7825 */ /* 0x102fe200078e0002 */
[----:B------:R-:W-:Y:S01]  /*0780*/  IADD3 R91, PT, PT, R82, R11, RZ ;  /* 0x0000000b525b7210 */ /* 0x000fe20007ffe0ff */
[----:B------:R1:W5:Y:S02]  /*0790*/  LDG.E.CONSTANT R21, desc[UR4][R16.64] ;  /* 0x0000000410157981 */ /* 0x000364000c1e9900 */
[----:B0-----:R-:W-:-:S02]  /*07a0*/  IMAD.WIDE.U32 R18, R97, 0x4, R2 ;  /* 0x0000000461127825 */ /* 0x001fc400078e0002 */
[----:B------:R0:W5:Y:S02]  /*07b0*/  LDG.E.CONSTANT R20, desc[UR4][R14.64] ;  /* 0x000000040e147981 */ /* 0x000164000c1e9900 */
[--C-:B---3--:R-:W-:Y:S02]  /*07c0*/  IMAD.WIDE.U32 R4, R85, 0x4, R2.reuse ;  /* 0x0000000455047825 */ /* 0x108fe400078e0002 */
[----:B------:R-:W5:Y:S02]  /*07d0*/  LDG.E.CONSTANT R18, desc[UR4][R18.64] ;  /* 0x0000000412127981 */ /* 0x000f64000c1e9900 */
[--C-:B-1----:R-:W-:Y:S02]  /*07e0*/  IMAD.WIDE.U32 R16, R95, 0x4, R2.reuse ;  /* 0x000000045f107825 */ /* 0x102fe400078e0002 */
[----:B------:R-:W5:Y:S02]  /*07f0*/  LDG.E.CONSTANT R12, desc[UR4][R12.64] ;  /* 0x000000040c0c7981 */ /* 0x000f64000c1e9900 */
[----:B0-----:R-:W-:-:S02]  /*0800*/  IMAD.WIDE.U32 R14, R93, 0x4, R2 ;  /* 0x000000045d0e7825 */ /* 0x001fc400078e0002 */
[----:B------:R0:W5:Y:S02]  /*0810*/  LDG.E.CONSTANT R16, desc[UR4][R16.64] ;  /* 0x0000000410107981 */ /* 0x000164000c1e9900 */
[--C-:B------:R-:W-:Y:S02]  /*0820*/  IMAD.WIDE.U32 R6, R87, 0x4, R2.reuse ;  /* 0x0000000457067825 */ /* 0x100fe400078e0002 */
[----:B------:R1:W5:Y:S02]  /*0830*/  LDG.E.CONSTANT R14, desc[UR4][R14.64] ;  /* 0x000000040e0e7981 */ /* 0x000364000c1e9900 */
[--C-:B------:R-:W-:Y:S02]  /*0840*/  IMAD.WIDE.U32 R8, R89, 0x4, R2.reuse ;  /* 0x0000000459087825 */ /* 0x100fe400078e0002 */
[----:B------:R3:W5:Y:S02]  /*0850*/  LDG.E.CONSTANT R13, desc[UR4][R4.64] ;  /* 0x00000004040d7981 */ /* 0x000764000c1e9900 */
[----:B------:R-:W-:-:S02]  /*0860*/  IMAD.WIDE.U32 R10, R11, 0x4, R2 ;  /* 0x000000040b0a7825 */ /* 0x000fc400078e0002 */
[----:B------:R-:W5:Y:S02]  /*0870*/  LDG.E.CONSTANT R8, desc[UR4][R8.64] ;  /* 0x0000000408087981 */ /* 0x000f64000c1e9900 */
[----:B------:R-:W-:Y:S02]  /*0880*/  IMAD.WIDE.U32 R2, R91, 0x4, R2 ;  /* 0x000000045b027825 */ /* 0x000fe400078e0002 */
[----:B------:R-:W5:Y:S04]  /*0890*/  LDG.E.CONSTANT R10, desc[UR4][R10.64] ;  /* 0x000000040a0a7981 */ /* 0x000f68000c1e9900 */
[----:B------:R-:W5:Y:S04]  /*08a0*/  LDG.E.CONSTANT R86, desc[UR4][R2.64] ;  /* 0x0000000402567981 */ /* 0x000f68000c1e9900 */
[----:B------:R4:W5:Y:S01]  /*08b0*/  LDG.E.CONSTANT R82, desc[UR4][R6.64] ;  /* 0x0000000406527981 */ /* 0x000962000c1e9900 */
[----:B--2---:R-:W-:-:S04]  /*08c0*/  SHF.R.S32.HI R84, RZ, 0x1f, R83 ;  /* 0x0000001fff547819 */ /* 0x004fc80000011453 */
[----:B0-----:R-:W-:Y:S01]  /*08d0*/  LEA.HI R17, R84, R83, RZ, 0x9 ;  /* 0x0000005354117211 */ /* 0x001fe200078f48ff */
[----:B-1----:R-:W-:-:S03]  /*08e0*/  IMAD.HI R15, R83, 0x2aaaaaab, RZ ;  /* 0x2aaaaaab530f7827 */ /* 0x002fc600078e02ff */
[----:B------:R-:W-:Y:S02]  /*08f0*/  SHF.R.S32.HI R19, RZ, 0x9, R17 ;  /* 0x00000009ff137819 */ /* 0x000fe40000011411 */
[----:B------:R-:W-:-:S03]  /*0900*/  SHF.R.U32.HI R84, RZ, 0x1f, R15 ;  /* 0x0000001fff547819 */ /* 0x000fc6000001160f */
[----:B------:R-:W-:Y:S01]  /*0910*/  IMAD.HI R85, R19, 0x55555556, RZ ;  /* 0x5555555613557827 */ /* 0x000fe200078e02ff */
[----:B------:R-:W-:-:S04]  /*0920*/  LEA.HI R15, R15, R84, RZ, 0x18 ;  /* 0x000000540f0f7211 */ /* 0x000fc800078fc0ff */
[----:B---3--:R-:W-:Y:S02]  /*0930*/  LEA.HI R4, R85, R85, RZ, 0x1 ;  /* 0x0000005555047211 */ /* 0x008fe400078f08ff */
[----:B----4-:R-:W-:Y:S02]  /*0940*/  LOP3.LUT R6, R17, 0x3fffe00, RZ, 0xc0, !PT ;  /* 0x03fffe0011067812 */ /* 0x010fe400078ec0ff */
[----:B------:R-:W-:Y:S01]  /*0950*/  LEA R15, R15, R70, 0x11 ;  /* 0x000000460f0f7211 */ /* 0x000fe200078e88ff */
[----:B------:R-:W-:Y:S01]  /*0960*/  IMAD R4, R4, -0x3, R19 ;  /* 0xfffffffd04047824 */ /* 0x000fe200078e0213 */
[----:B------:R-:W-:-:S04]  /*0970*/  IADD3 R83, PT, PT, R83, -R6, RZ ;  /* 0x8000000653537210 */ /* 0x000fc80007ffe0ff */
[----:B------:R-:W-:-:S04]  /*0980*/  LEA R4, R4, R15, 0xf ;  /* 0x0000000f04047211 */ /* 0x000fc800078e78ff */
[----:B------:R-:W-:-:S07]  /*0990*/  LEA R84, R83, R4, 0x6 ;  /* 0x0000000453547211 */ /* 0x000fce00078e30ff */
.L_x_3:
[----:B------:R-:W-:Y:S05]  /*09a0*/  BSYNC.RECONVERGENT B1 ;  /* 0x0000000000017941 */ /* 0x000fea0003800200 */
.L_x_2:
[----:B------:R-:W-:Y:S01]  /*09b0*/  UMOV UR6, 0xffffffff ;  /* 0xffffffff00067882 */ /* 0x000fe20000000000 */
[----:B------:R-:W-:Y:S02]  /*09c0*/  IADD3 R11, PT, PT, -R71, R28, RZ ;  /* 0x0000001c470b7210 */ /* 0x000fe40007ffe1ff */
[----:B------:R-:W-:Y:S05]  /*09d0*/  BRA.DIV UR6, `(.L_x_4) ;  /* 0x0000005e06cc7947 */ /* 0x000fea000b800000 */
[----:B------:R-:W0:Y:S01]  /*09e0*/  SHFL.IDX PT, R96, R84, R11, 0x1f ;  /* 0x00001f0b54607589 */ /* 0x000e2200000e0000 */
[----:B------:R-:W0:Y:S02]  /*09f0*/  LDC.64 R2, c[0x0][0x380] ;  /* 0x0000e000ff027b82 */ /* 0x000e240000000a00 */
[----:B0-----:R-:W-:-:S05]  /*0a00*/  IMAD.WIDE R4, R96, 0x4, R2 ;  /* 0x0000000460047825 */ /* 0x001fca00078e0202 */
[----:B------:R-:W2:Y:S04]  /*0a10*/  LDG.E.CONSTANT R9, desc[UR4][R4.64] ;  /* 0x0000000404097981 */ /* 0x000ea8000c1e9900 */
[----:B------:R-:W3:Y:S01]  /*0a20*/  LDG.E.CONSTANT R88, desc[UR4][R4.64+0x80] ;  /* 0x0000800404587981 */ /* 0x000ee2000c1e9900 */
[----:B------:R-:W-:-:S05]  /*0a30*/  IADD3 R95, PT, PT, R11, 0x1, RZ ;  /* 0x000000010b5f7810 */ /* 0x000fca0007ffe0ff */
[----:B------:R-:W0:Y:S02]  /*0a40*/  SHFL.IDX PT, R7, R84, R95, 0x1f ;  /* 0x00001f5f54077589 */ /* 0x000e2400000e0000 */
[----:B0-----:R-:W-:-:S05]  /*0a50*/  IMAD.WIDE R6, R7, 0x4, R2 ;  /* 0x0000000407067825 */ /* 0x001fca00078e0202 */
[----:B------:R-:W4:Y:S04]  /*0a60*/  LDG.E.CONSTANT R97, desc[UR4][R6.64] ;  /* 0x0000000406617981 */ /* 0x000f28000c1e9900 */
[----:B------:R0:W4:Y:S01]  /*0a70*/  LDG.E.CONSTANT R94, desc[UR4][R6.64+0x80] ;  /* 0x00008004065e7981 */ /* 0x000122000c1e9900 */
[----:B------:R-:W-:-:S03]  /*0a80*/  IADD3 R93, PT, PT, R11, 0x2, RZ ;  /* 0x000000020b5d7810 */ /* 0x000fc60007ffe0ff */
[----:B-----5:R-:W2:Y:S04]  /*0a90*/  SHFL.IDX PT, R96, R27, R11, 0x1f ;  /* 0x00001f0b1b607589 */ /* 0x020ea800000e0000 */
[----:B------:R-:W1:Y:S04]  /*0aa0*/  SHFL.IDX PT, R98, R26, R11, 0x1f ;  /* 0x00001f0b1a627589 */ /* 0x000e6800000e0000 */
[----:B------:R-:W1:Y:S04]  /*0ab0*/  SHFL.IDX PT, R103, R24, R11, 0x1f ;  /* 0x00001f0b18677589 */ /* 0x000e6800000e0000 */
[----:B------:R-:W1:Y:S04]  /*0ac0*/  SHFL.IDX PT, R105, R23, R11, 0x1f ;  /* 0x00001f0b17697589 */ /* 0x000e6800000e0000 */
[----:B------:R-:W3:Y:S04]  /*0ad0*/  SHFL.IDX PT, R107, R22, R11, 0x1f ;  /* 0x00001f0b166b7589 */ /* 0x000ee800000e0000 */
[----:B------:R-:W3:Y:S04]  /*0ae0*/  SHFL.IDX PT, R109, R21, R11, 0x1f ;  /* 0x00001f0b156d7589 */ /* 0x000ee800000e0000 */
[----:B------:R-:W3:Y:S04]  /*0af0*/  SHFL.IDX PT, R111, R20, R11, 0x1f ;  /* 0x00001f0b146f7589 */ /* 0x000ee800000e0000 */
[----:B0-----:R-:W-:Y:S04]  /*0b00*/  SHFL.IDX PT, R7, R25, R95, 0x1f ;  /* 0x00001f5f19077589 */ /* 0x001fe800000e0000 */
[----:B------:R-:W-:Y:S04]  /*0b10*/  SHFL.IDX PT, R6, R80, R95, 0x1f ;  /* 0x00001f5f50067589 */ /* 0x000fe800000e0000 */
[----:B------:R-:W-:Y:S04]  /*0b20*/  SHFL.IDX PT, R85, R84, R93, 0x1f ;  /* 0x00001f5d54557589 */ /* 0x000fe800000e0000 */
[----:B------:R-:W-:Y:S04]  /*0b30*/  SHFL.IDX PT, R113, R27, R95, 0x1f ;  /* 0x00001f5f1b717589 */ /* 0x000fe800000e0000 */
[----:B------:R-:W-:Y:S04]  /*0b40*/  SHFL.IDX PT, R100, R18, R95, 0x1f ;  /* 0x00001f5f12647589 */ /* 0x000fe800000e0000 */
[----:B------:R-:W-:Y:S04]  /*0b50*/  SHFL.IDX PT, R102, R13, R95, 0x1f ;  /* 0x00001f5f0d667589 */ /* 0x000fe800000e0000 */
[----:B------:R-:W-:Y:S01]  /*0b60*/  SHFL.IDX PT, R104, R8, R95, 0x1f ;  /* 0x00001f5f08687589 */ /* 0x000fe200000e0000 */
[C---:B--2---:R-:W-:Y:S01]  /*0b70*/  FFMA R78, R96.reuse, R9, R78 ;  /* 0x00000009604e7223 */ /* 0x044fe2000000004e */
[C---:B-1----:R-:W-:Y:S01]  /*0b80*/  FFMA R4, R9.reuse, R98, R75 ;  /* 0x0000006209047223 */ /* 0x042fe2000000004b */
[C---:B------:R-:W-:Y:S01]  /*0b90*/  FFMA R32, R9.reuse, R103, R32 ;  /* 0x0000006709207223 */ /* 0x040fe20000000020 */
[C---:B------:R-:W-:Y:S01]  /*0ba0*/  FFMA R34, R9.reuse, R105, R34 ;  /* 0x0000006909227223 */ /* 0x040fe20000000022 */
[----:B---3--:R-:W-:Y:S01]  /*0bb0*/  FFMA R77, R96, R88, R77 ;  /* 0x00000058604d7223 */ /* 0x008fe2000000004d */
[C---:B------:R-:W-:Y:S01]  /*0bc0*/  FFMA R33, R88.reuse, R103, R33 ;  /* 0x0000006758217223 */ /* 0x040fe20000000021 */
[----:B------:R-:W0:Y:S01]  /*0bd0*/  SHFL.IDX PT, R96, R25, R11, 0x1f ;  /* 0x00001f0b19607589 */ /* 0x000e2200000e0000 */
[C---:B------:R-:W-:Y:S01]  /*0be0*/  FFMA R35, R88.reuse, R105, R35 ;  /* 0x0000006958237223 */ /* 0x040fe20000000023 */
[CC--:B------:R-:W-:Y:S01]  /*0bf0*/  FFMA R36, R9.reuse, R107.reuse, R36 ;  /* 0x0000006b09247223 */ /* 0x0c0fe20000000024 */
[C---:B------:R-:W-:Y:S01]  /*0c00*/  FFMA R37, R88.reuse, R107, R37 ;  /* 0x0000006b58257223 */ /* 0x040fe20000000025 */
[CC--:B------:R-:W-:Y:S01]  /*0c10*/  FFMA R38, R9.reuse, R109.reuse, R38 ;  /* 0x0000006d09267223 */ /* 0x0c0fe20000000026 */
[C---:B------:R-:W-:Y:S01]  /*0c20*/  FFMA R39, R88.reuse, R109, R39 ;  /* 0x0000006d58277223 */ /* 0x040fe20000000027 */
[-C--:B------:R-:W-:Y:S01]  /*0c30*/  FFMA R40, R9, R111.reuse, R40 ;  /* 0x0000006f09287223 */ /* 0x080fe20000000028 */
[C---:B------:R-:W-:Y:S01]  /*0c40*/  FFMA R41, R88.reuse, R111, R41 ;  /* 0x0000006f58297223 */ /* 0x040fe20000000029 */
[----:B------:R-:W1:Y:S01]  /*0c50*/  SHFL.IDX PT, R75, R76, R11, 0x1f ;  /* 0x00001f0b4c4b7589 */ /* 0x000e6200000e0000 */
[----:B------:R-:W-:-:S03]  /*0c60*/  FFMA R29, R88, R98, R29 ;  /* 0x00000062581d7223 */ /* 0x000fc6000000001d */
[----:B------:R-:W2:Y:S04]  /*0c70*/  SHFL.IDX PT, R103, R79, R11, 0x1f ;  /* 0x00001f0b4f677589 */ /* 0x000ea800000e0000 */
[----:B------:R-:W3:Y:S04]  /*0c80*/  SHFL.IDX PT, R105, R80, R11, 0x1f ;  /* 0x00001f0b50697589 */ /* 0x000ee800000e0000 */
[----:B------:R-:W3:Y:S01]  /*0c90*/  SHFL.IDX PT, R107, R81, R11, 0x1f ;  /* 0x00001f0b516b7589 */ /* 0x000ee200000e0000 */
[-C--:B0-----:R-:W-:Y:S01]  /*0ca0*/  FFMA R30, R9, R96.reuse, R30 ;  /* 0x00000060091e7223 */ /* 0x081fe2000000001e */
[----:B------:R-:W-:-:S02]  /*0cb0*/  FFMA R31, R88, R96, R31 ;  /* 0x00000060581f7223 */ /* 0x000fc4000000001f */
[----:B------:R-:W0:Y:S04]  /*0cc0*/  SHFL.IDX PT, R109, R12, R11, 0x1f ;  /* 0x00001f0b0c6d7589 */ /* 0x000e2800000e0000 */
[----:B------:R-:W0:Y:S01]  /*0cd0*/  SHFL.IDX PT, R96, R0, R11, 0x1f ;  /* 0x00001f0b00607589 */ /* 0x000e2200000e0000 */
[-C--:B-1----:R-:W-:Y:S01]  /*0ce0*/  FFMA R44, R9, R75.reuse, R44 ;  /* 0x0000004b092c7223 */ /* 0x082fe2000000002c */
[C---:B------:R-:W-:Y:S02]  /*0cf0*/  FFMA R45, R88.reuse, R75, R45 ;  /* 0x0000004b582d7223 */ /* 0x040fe4000000002d */
[----:B------:R-:W1:Y:S01]  /*0d00*/  SHFL.IDX PT, R111, R14, R11, 0x1f ;  /* 0x00001f0b0e6f7589 */ /* 0x000e6200000e0000 */
[----:B----4-:R-:W-:Y:S01]  /*0d10*/  FFMA R30, R97, R7, R30 ;  /* 0x00000007611e7223 */ /* 0x010fe2000000001e */
[CC--:B--2---:R-:W-:Y:S01]  /*0d20*/  FFMA R46, R9.reuse, R103.reuse, R46 ;  /* 0x00000067092e7223 */ /* 0x0c4fe2000000002e */
[----:B------:R-:W-:Y:S01]  /*0d30*/  FFMA R47, R88, R103, R47 ;  /* 0x00000067582f7223 */ /* 0x000fe2000000002f */
[----:B------:R-:W2:Y:S01]  /*0d40*/  SHFL.IDX PT, R75, R18, R11, 0x1f ;  /* 0x00001f0b124b7589 */ /* 0x000ea200000e0000 */
[----:B------:R-:W-:Y:S01]  /*0d50*/  FFMA R31, R94, R7, R31 ;  /* 0x000000075e1f7223 */ /* 0x000fe2000000001f */
[-C--:B---3--:R-:W-:Y:S01]  /*0d60*/  FFMA R48, R9, R105.reuse, R48 ;  /* 0x0000006909307223 */ /* 0x088fe20000000030 */
[C---:B------:R-:W-:Y:S01]  /*0d70*/  FFMA R49, R88.reuse, R105, R49 ;  /* 0x0000006958317223 */ /* 0x040fe20000000031 */
[----:B------:R-:W3:Y:S01]  /*0d80*/  SHFL.IDX PT, R103, R13, R11, 0x1f ;  /* 0x00001f0b0d677589 */ /* 0x000ee200000e0000 */
[----:B------:R-:W-:Y:S01]  /*0d90*/  FFMA R78, R113, R97, R78 ;  /* 0x00000061714e7223 */ /* 0x000fe2000000004e */
[-C--:B------:R-:W-:Y:S01]  /*0da0*/  FFMA R50, R9, R107.reuse, R50 ;  /* 0x0000006b09327223 */ /* 0x080fe20000000032 */
[----:B------:R-:W-:Y:S01]  /*0db0*/  FFMA R51, R88, R107, R51 ;  /* 0x0000006b58337223 */ /* 0x000fe20000000033 */
[----:B------:R-:W4:Y:S01]  /*0dc0*/  SHFL.IDX PT, R105, R82, R11, 0x1f ;  /* 0x00001f0b52697589 */ /* 0x000f2200000e0000 */
[-C--:B------:R-:W-:Y:S01]  /*0dd0*/  FFMA R48, R97, R6.reuse, R48 ;  /* 0x0000000661307223 */ /* 0x080fe20000000030 */
[----:B------:R-:W-:Y:S01]  /*0de0*/  FFMA R49, R94, R6, R49 ;  /* 0x000000065e317223 */ /* 0x000fe20000000031 */
[----:B------:R-:W-:Y:S01]  /*0df0*/  FFMA R77, R113, R94, R77 ;  /* 0x0000005e714d7223 */ /* 0x000fe2000000004d */
[CC--:B0-----:R-:W-:Y:S01]  /*0e00*/  FFMA R52, R9.reuse, R109.reuse, R52 ;  /* 0x0000006d09347223 */ /* 0x0c1fe20000000034 */
[C---:B------:R-:W-:Y:S01]  /*0e10*/  FFMA R53, R88.reuse, R109, R53 ;  /* 0x0000006d58357223 */ /* 0x040fe20000000035 */
[----:B------:R-:W0:Y:S01]  /*0e20*/  SHFL.IDX PT, R107, R8, R11, 0x1f ;  /* 0x00001f0b086b7589 */ /* 0x000e2200000e0000 */
[-C--:B------:R-:W-:Y:S01]  /*0e30*/  FFMA R42, R9, R96.reuse, R42 ;  /* 0x00000060092a7223 */ /* 0x080fe2000000002a */
[----:B------:R-:W-:-:S02]  /*0e40*/  FFMA R43, R88, R96, R43 ;  /* 0x00000060582b7223 */ /* 0x000fc4000000002b */
[----:B------:R-:W0:Y:S01]  /*0e50*/  SHFL.IDX PT, R109, R10, R11, 0x1f ;  /* 0x00001f0b0a6d7589 */ /* 0x000e2200000e0000 */
[CC--:B-1----:R-:W-:Y:S01]  /*0e60*/  FFMA R54, R9.reuse, R111.reuse, R54 ;  /* 0x0000006f09367223 */ /* 0x0c2fe20000000036 */
[C---:B------:R-:W-:Y:S02]  /*0e70*/  FFMA R55, R88.reuse, R111, R55 ;  /* 0x0000006f58377223 */ /* 0x040fe40000000037 */
[----:B------:R-:W1:Y:S01]  /*0e80*/  SHFL.IDX PT, R96, R16, R11, 0x1f ;  /* 0x00001f0b10607589 */ /* 0x000e6200000e0000 */
[CC--:B--2---:R-:W-:Y:S01]  /*0e90*/  FFMA R58, R9.reuse, R75.reuse, R58 ;  /* 0x0000004b093a7223 */ /* 0x0c4fe2000000003a */
[C---:B------:R-:W-:Y:S02]  /*0ea0*/  FFMA R59, R88.reuse, R75, R59 ;  /* 0x0000004b583b7223 */ /* 0x040fe4000000003b */
[----:B------:R-:W2:Y:S01]  /*0eb0*/  SHFL.IDX PT, R111, R86, R11, 0x1f ;  /* 0x00001f0b566f7589 */ /* 0x000ea200000e0000 */
[-C--:B---3--:R-:W-:Y:S01]  /*0ec0*/  FFMA R60, R9, R103.reuse, R60 ;  /* 0x00000067093c7223 */ /* 0x088fe2000000003c */
[----:B------:R-:W-:-:S02]  /*0ed0*/  FFMA R61, R88, R103, R61 ;  /* 0x00000067583d7223 */ /* 0x000fc4000000003d */
[----:B------:R-:W3:Y:S01]  /*0ee0*/  SHFL.IDX PT, R7, R81, R95, 0x1f ;  /* 0x00001f5f51077589 */ /* 0x000ee200000e0000 */
[----:B------:R-:W-:Y:S01]  /*0ef0*/  FFMA R58, R97, R100, R58 ;  /* 0x00000064613a7223 */ /* 0x000fe2000000003a */
[-C--:B----4-:R-:W-:Y:S01]  /*0f00*/  FFMA R62, R9, R105.reuse, R62 ;  /* 0x00000069093e7223 */ /* 0x090fe2000000003e */
[C---:B------:R-:W-:Y:S01]  /*0f10*/  FFMA R63, R88.reuse, R105, R63 ;  /* 0x00000069583f7223 */ /* 0x040fe2000000003f */
[----:B------:R-:W4:Y:S01]  /*0f20*/  SHFL.IDX PT, R75, R23, R95, 0x1f ;  /* 0x00001f5f174b7589 */ /* 0x000f2200000e0000 */
[----:B------:R-:W-:Y:S01]  /*0f30*/  FFMA R60, R97, R102, R60 ;  /* 0x00000066613c7223 */ /* 0x000fe2000000003c */
[CC--:B0-----:R-:W-:Y:S01]  /*0f40*/  FFMA R64, R9.reuse, R107.reuse, R64 ;  /* 0x0000006b09407223 */ /* 0x0c1fe20000000040 */
[C---:B------:R-:W-:Y:S01]  /*0f50*/  FFMA R65, R88.reuse, R107, R65 ;  /* 0x0000006b58417223 */ /* 0x040fe20000000041 */
[----:B------:R-:W0:Y:S01]  /*0f60*/  SHFL.IDX PT, R103, R22, R95, 0x1f ;  /* 0x00001f5f16677589 */ /* 0x000e2200000e0000 */
[-C--:B------:R-:W-:Y:S01]  /*0f70*/  FFMA R66, R9, R109.reuse, R66 ;  /* 0x0000006d09427223 */ /* 0x080fe20000000042 */
[----:B------:R-:W-:-:S02]  /*0f80*/  FFMA R67, R88, R109, R67 ;  /* 0x0000006d58437223 */ /* 0x000fc40000000043 */
[----:B------:R-:W0:Y:S01]  /*0f90*/  SHFL.IDX PT, R105, R21, R95, 0x1f ;  /* 0x00001f5f15697589 */ /* 0x000e2200000e0000 */
[----:B------:R-:W-:Y:S01]  /*0fa0*/  FFMA R64, R97, R104, R64 ;  /* 0x0000006861407223 */ /* 0x000fe20000000040 */
[CC--:B-1----:R-:W-:Y:S01]  /*0fb0*/  FFMA R56, R9.reuse, R96.reuse, R56 ;  /* 0x0000006009387223 */ /* 0x0c2fe20000000038 */
[C---:B------:R-:W-:Y:S01]  /*0fc0*/  FFMA R57, R88.reuse, R96, R57 ;  /* 0x0000006058397223 */ /* 0x040fe20000000039 */
[----:B------:R-:W1:Y:S01]  /*0fd0*/  SHFL.IDX PT, R107, R20, R95, 0x1f ;  /* 0x00001f5f146b7589 */ /* 0x000e6200000e0000 */
[-C--:B--2---:R-:W-:Y:S01]  /*0fe0*/  FFMA R68, R9, R111.reuse, R68 ;  /* 0x0000006f09447223 */ /* 0x084fe20000000044 */
[----:B------:R-:W-:Y:S02]  /*0ff0*/  FFMA R69, R88, R111, R69 ;  /* 0x0000006f58457223 */ /* 0x000fe40000000045 */
[----:B------:R-:W2:Y:S01]  /*1000*/  SHFL.IDX PT, R9, R24, R95, 0x1f ;  /* 0x00001f5f18097589 */ /* 0x000ea200000e0000 */
[-C--:B---3--:R-:W-:Y:S01]  /*1010*/  FFMA R50, R97, R7.reuse, R50 ;  /* 0x0000000761327223 */ /* 0x088fe20000000032 */
[C---:B------:R-:W-:Y:S01]  /*1020*/  FFMA R51, R94.reuse, R7, R51 ;  /* 0x000000075e337223 */ /* 0x040fe20000000033 */
[----:B------:R-:W-:Y:S01]  /*1030*/  IMAD.WIDE R6, R85, 0x4, R2 ;  /* 0x0000000455067825 */ /* 0x000fe200078e0202 */
[----:B------:R-:W3:Y:S03]  /*1040*/  SHFL.IDX PT, R96, R26, R95, 0x1f ;  /* 0x00001f5f1a607589 */ /* 0x000ee600000e0000 */
[CC--:B----4-:R-:W-:Y:S01]  /*1050*/  FFMA R34, R97.reuse, R75.reuse, R34 ;  /* 0x0000004b61227223 */ /* 0x0d0fe20000000022 */
[C---:B------:R-:W-:Y:S01]  /*1060*/  FFMA R35, R94.reuse, R75, R35 ;  /* 0x0000004b5e237223 */ /* 0x040fe20000000023 */
[----:B------:R-:W4:Y:S01]  /*1070*/  LDG.E.CONSTANT R88, desc[UR4][R6.64+0x80] ;  /* 0x0000800406587981 */ /* 0x000f22000c1e9900 */
[-C--:B0-----:R-:W-:Y:S01]  /*1080*/  FFMA R36, R97, R103.reuse, R36 ;  /* 0x0000006761247223 */ /* 0x081fe20000000024 */
[----:B------:R-:W-:-:S02]  /*1090*/  FFMA R37, R94, R103, R37 ;  /* 0x000000675e257223 */ /* 0x000fc40000000025 */
[----:B------:R-:W0:Y:S01]  /*10a0*/  SHFL.IDX PT, R109, R0, R95, 0x1f ;  /* 0x00001f5f006d7589 */ /* 0x000e2200000e0000 */
[CC--:B------:R-:W-:Y:S01]  /*10b0*/  FFMA R38, R97.reuse, R105.reuse, R38 ;  /* 0x0000006961267223 */ /* 0x0c0fe20000000026 */
[C---:B------:R-:W-:Y:S02]  /*10c0*/  FFMA R39, R94.reuse, R105, R39 ;  /* 0x000000695e277223 */ /* 0x040fe40000000027 */
[----:B------:R-:W0:Y:S01]  /*10d0*/  SHFL.IDX PT, R111, R76, R95, 0x1f ;  /* 0x00001f5f4c6f7589 */ /* 0x000e2200000e0000 */
[-C--:B-1----:R-:W-:Y:S01]  /*10e0*/  FFMA R40, R97, R107.reuse, R40 ;  /* 0x0000006b61287223 */ /* 0x082fe20000000028 */
[----:B------:R-:W-:Y:S02]  /*10f0*/  IADD3 R91, PT, PT, R11, 0x3, RZ ;  /* 0x000000030b5b7810 */ /* 0x000fe40007ffe0ff */
[----:B------:R-:W1:Y:S01]  /*1100*/  SHFL.IDX PT, R113, R79, R95, 0x1f ;  /* 0x00001f5f4f717589 */ /* 0x000e6200000e0000 */
[C---:B------:R-:W-:Y:S01]  /*1110*/  FFMA R41, R94.reuse, R107, R41 ;  /* 0x0000006b5e297223 */ /* 0x040fe20000000029 */
[CC--:B--2---:R-:W-:Y:S01]  /*1120*/  FFMA R32, R97.reuse, R9.reuse, R32 ;  /* 0x0000000961207223 */ /* 0x0c4fe20000000020 */
[----:B------:R-:W-:Y:S01]  /*1130*/  FFMA R33, R94, R9, R33 ;  /* 0x000000095e217223 */ /* 0x000fe20000000021 */
[----:B------:R-:W2:Y:S01]  /*1140*/  SHFL.IDX PT, R75, R14, R95, 0x1f ;  /* 0x00001f5f0e4b7589 */ /* 0x000ea200000e0000 */
[----:B---3--:R-:W-:-:S03]  /*1150*/  FFMA R4, R97, R96, R4 ;  /* 0x0000006061047223 */ /* 0x008fc60000000004 */
[----:B------:R-:W3:Y:S01]  /*1160*/  SHFL.IDX PT, R9, R12, R95, 0x1f ;  /* 0x00001f5f0c097589 */ /* 0x000ee200000e0000 */
[----:B------:R-:W-:-:S03]  /*1170*/  FFMA R29, R94, R96, R29 ;  /* 0x000000605e1d7223 */ /* 0x000fc6000000001d */
[----:B------:R-:W3:Y:S04]  /*1180*/  SHFL.IDX PT, R98, R16, R95, 0x1f ;  /* 0x00001f5f10627589 */ /* 0x000ee800000e0000 */
[----:B------:R-:W3:Y:S01]  /*1190*/  SHFL.IDX PT, R103, R82, R95, 0x1f ;  /* 0x00001f5f52677589 */ /* 0x000ee200000e0000 */
[CC--:B0-----:R-:W-:Y:S01]  /*11a0*/  FFMA R42, R97.reuse, R109.reuse, R42 ;  /* 0x0000006d612a7223 */ /* 0x0c1fe2000000002a */
[C---:B------:R-:W-:Y:S02]  /*11b0*/  FFMA R43, R94.reuse, R109, R43 ;  /* 0x0000006d5e2b7223 */ /* 0x040fe4000000002b */
[----:B------:R-:W0:Y:S01]  /*11c0*/  SHFL.IDX PT, R105, R10, R95, 0x1f ;  /* 0x00001f5f0a697589 */ /* 0x000e2200000e0000 */
[-C--:B------:R-:W-:Y:S01]  /*11d0*/  FFMA R44, R97, R111.reuse, R44 ;  /* 0x0000006f612c7223 */ /* 0x080fe2000000002c */
[----:B------:R-:W-:-:S02]  /*11e0*/  FFMA R45, R94, R111, R45 ;  /* 0x0000006f5e2d7223 */ /* 0x000fc4000000002d */
[----:B------:R-:W0:Y:S01]  /*11f0*/  SHFL.IDX PT, R96, R86, R95, 0x1f ;  /* 0x00001f5f56607589 */ /* 0x000e2200000e0000 */
[CC--:B-1----:R-:W-:Y:S01]  /*1200*/  FFMA R46, R97.reuse, R113.reuse, R46 ;  /* 0x00000071612e7223 */ /* 0x0c2fe2000000002e */
[C---:B------:R-:W-:Y:S02]  /*1210*/  FFMA R47, R94.reuse, R113, R47 ;  /* 0x000000715e2f7223 */ /* 0x040fe4000000002f */
[----:B------:R-:W4:Y:S01]  /*1220*/  SHFL.IDX PT, R85, R27, R93, 0x1f ;  /* 0x00001f5d1b557589 */ /* 0x000f2200000e0000 */
[C---:B--2---:R-:W-:Y:S01]  /*1230*/  FFMA R54, R97.reuse, R75, R54 ;  /* 0x0000004b61367223 */ /* 0x044fe20000000036 */
[CC--:B---3--:R-:W-:Y:S01]  /*1240*/  FFMA R52, R97.reuse, R9.reuse, R52 ;  /* 0x0000000961347223 */ /* 0x0c8fe20000000034 */
[----:B------:R-:W-:Y:S02]  /*1250*/  FFMA R53, R94, R9, R53 ;  /* 0x000000095e357223 */ /* 0x000fe40000000035 */
[----:B------:R1:W2:Y:S01]  /*1260*/  LDG.E.CONSTANT R9, desc[UR4][R6.64] ;  /* 0x0000000406097981 */ /* 0x0002a2000c1e9900 */
[----:B------:R-:W-:-:S03]  /*1270*/  FFMA R56, R97, R98, R56 ;  /* 0x0000006261387223 */ /* 0x000fc60000000038 */
[----:B------:R-:W-:Y:S01]  /*1280*/  SHFL.IDX PT, R95, R22, R93, 0x1f ;  /* 0x00001f5d165f7589 */ /* 0x000fe200000e0000 */
[CC--:B------:R-:W-:Y:S01]  /*1290*/  FFMA R62, R97.reuse, R103.reuse, R62 ;  /* 0x00000067613e7223 */ /* 0x0c0fe2000000003e */
[C---:B------:R-:W-:Y:S01]  /*12a0*/  FFMA R63, R94.reuse, R103, R63 ;  /* 0x000000675e3f7223 */ /* 0x040fe2000000003f */
[C---:B0-----:R-:W-:Y:S01]  /*12b0*/  FFMA R66, R97.reuse, R105, R66 ;  /* 0x0000006961427223 */ /* 0x041fe20000000042 */
[----:B-1----:R-:W0:Y:S01]  /*12c0*/  SHFL.IDX PT, R7, R24, R93, 0x1f ;  /* 0x00001f5d18077589 */ /* 0x002e2200000e0000 */
[-C--:B------:R-:W-:Y:S01]  /*12d0*/  FFMA R68, R97, R96.reuse, R68 ;  /* 0x0000006061447223 */ /* 0x080fe20000000044 */
[C---:B------:R-:W-:Y:S02]  /*12e0*/  FFMA R69, R94.reuse, R96, R69 ;  /* 0x000000605e457223 */ /* 0x040fe40000000045 */
[----:B------:R-:W-:Y:S04]  /*12f0*/  SHFL.IDX PT, R97, R21, R93, 0x1f ;  /* 0x00001f5d15617589 */ /* 0x000fe800000e0000 */
[----:B------:R-:W1:Y:S04]  /*1300*/  SHFL.IDX PT, R96, R25, R93, 0x1f ;  /* 0x00001f5d19607589 */ /* 0x000e6800000e0000 */
[----:B------:R-:W3:Y:S01]  /*1310*/  SHFL.IDX PT, R103, R20, R93, 0x1f ;  /* 0x00001f5d14677589 */ /* 0x000ee200000e0000 */
[----:B------:R-:W-:-:S03]  /*1320*/  FFMA R55, R94, R75, R55 ;  /* 0x0000004b5e377223 */ /* 0x000fc60000000037 */
[----:B------:R-:W-:Y:S01]  /*1330*/  SHFL.IDX PT, R6, R81, R93, 0x1f ;  /* 0x00001f5d51067589 */ /* 0x000fe200000e0000 */
[C---:B------:R-:W-:Y:S01]  /*1340*/  FFMA R57, R94.reuse, R98, R57 ;  /* 0x000000625e397223 */ /* 0x040fe20000000039 */
[C---:B------:R-:W-:Y:S02]  /*1350*/  FFMA R59, R94.reuse, R100, R59 ;  /* 0x000000645e3b7223 */ /* 0x040fe4000000003b */
[----:B------:R-:W-:Y:S01]  /*1360*/  SHFL.IDX PT, R83, R84, R91, 0x1f ;  /* 0x00001f5b54537589 */ /* 0x000fe200000e0000 */
[C---:B------:R-:W-:Y:S01]  /*1370*/  FFMA R61, R94.reuse, R102, R61 ;  /* 0x000000665e3d7223 */ /* 0x040fe2000000003d */
[C---:B------:R-:W-:Y:S01]  /*1380*/  FFMA R65, R94.reuse, R104, R65 ;  /* 0x000000685e417223 */ /* 0x040fe20000000041 */
[----:B------:R-:W-:Y:S01]  /*1390*/  FFMA R67, R94, R105, R67 ;  /* 0x000000695e437223 */ /* 0x000fe20000000043 */
[----:B------:R-:W-:Y:S04]  /*13a0*/  SHFL.IDX PT, R75, R26, R93, 0x1f ;  /* 0x00001f5d1a4b7589 */ /* 0x000fe800000e0000 */
[----:B------:R-:W-:Y:S04]  /*13b0*/  SHFL.IDX PT, R105, R0, R93, 0x1f ;  /* 0x00001f5d00697589 */ /* 0x000fe800000e0000 */
[----:B------:R-:W-:Y:S04]  /*13c0*/  SHFL.IDX PT, R107, R76, R93, 0x1f ;  /* 0x00001f5d4c6b7589 */ /* 0x000fe800000e0000 */
[----:B------:R-:W-:Y:S04]  /*13d0*/  SHFL.IDX PT, R109, R79, R93, 0x1f ;  /* 0x00001f5d4f6d7589 */ /* 0x000fe800000e0000 */
[----:B------:R-:W-:Y:S04]  /*13e0*/  SHFL.IDX PT, R94, R16, R93, 0x1f ;  /* 0x00001f5d105e7589 */ /* 0x000fe800000e0000 */
[----:B------:R-:W-:Y:S04]  /*13f0*/  SHFL.IDX PT, R98, R82, R93, 0x1f ;  /* 0x00001f5d52627589 */ /* 0x000fe800000e0000 */
[----:B------:R-:W-:Y:S04]  /*1400*/  SHFL.IDX PT, R100, R8, R93, 0x1f ;  /* 0x00001f5d08647589 */ /* 0x000fe800000e0000 */
[----:B------:R-:W-:Y:S01]  /*1410*/  SHFL.IDX PT, R102, R10, R93, 0x1f ;  /* 0x00001f5d0a667589 */ /* 0x000fe200000e0000 */
[C---:B----4-:R-:W-:Y:S01]  /*1420*/  FFMA R77, R85.reuse, R88, R77 ;  /* 0x00000058554d7223 */ /* 0x050fe2000000004d */
[C---:B0-----:R-:W-:Y:S01]  /*1430*/  FFMA R33, R88.reuse, R7, R33 ;  /* 0x0000000758217223 */ /* 0x041fe20000000021 */
[C---:B-1----:R-:W-:Y:S01]  /*1440*/  FFMA R31, R88.reuse, R96, R31 ;  /* 0x00000060581f7223 */ /* 0x042fe2000000001f */
[C---:B------:R-:W-:Y:S01]  /*1450*/  FFMA R37, R88.reuse, R95, R37 ;  /* 0x0000005f58257223 */ /* 0x040fe20000000025 */
[C---:B------:R-:W-:Y:S01]  /*1460*/  FFMA R39, R88.reuse, R97, R39 ;  /* 0x0000006158277223 */ /* 0x040fe20000000027 */
[----:B---3--:R-:W-:Y:S01]  /*1470*/  FFMA R41, R88, R103, R41 ;  /* 0x0000006758297223 */ /* 0x008fe20000000029 */
[----:B--2---:R-:W-:-:S02]  /*1480*/  FFMA R78, R85, R9, R78 ;  /* 0x00000009554e7223 */ /* 0x004fc4000000004e */
[----:B------:R-:W0:Y:S01]  /*1490*/  SHFL.IDX PT, R85, R23, R93, 0x1f ;  /* 0x00001f5d17557589 */ /* 0x000e2200000e0000 */
[----:B------:R-:W-:-:S03]  /*14a0*/  FFMA R32, R9, R7, R32 ;  /* 0x0000000709207223 */ /* 0x000fc60000000020 */
[----:B------:R-:W1:Y:S01]  /*14b0*/  SHFL.IDX PT, R7, R12, R93, 0x1f ;  /* 0x00001f5d0c077589 */ /* 0x000e6200000e0000 */
[C---:B------:R-:W-:Y:S01]  /*14c0*/  FFMA R30, R9.reuse, R96, R30 ;  /* 0x00000060091e7223 */ /* 0x040fe2000000001e */
[C---:B------:R-:W-:Y:S01]  /*14d0*/  FFMA R36, R9.reuse, R95, R36 ;  /* 0x0000005f09247223 */ /* 0x040fe20000000024 */
[C---:B------:R-:W-:Y:S01]  /*14e0*/  FFMA R38, R9.reuse, R97, R38 ;  /* 0x0000006109267223 */ /* 0x040fe20000000026 */
[C---:B------:R-:W-:Y:S01]  /*14f0*/  FFMA R40, R9.reuse, R103, R40 ;  /* 0x0000006709287223 */ /* 0x040fe20000000028 */
[----:B------:R-:W2:Y:S04]  /*1500*/  SHFL.IDX PT, R96, R80, R93, 0x1f ;  /* 0x00001f5d50607589 */ /* 0x000ea800000e0000 */
[----:B------:R-:W3:Y:S04]  /*1510*/  SHFL.IDX PT, R95, R18, R93, 0x1f ;  /* 0x00001f5d125f7589 */ /* 0x000ee800000e0000 */
[----:B------:R-:W4:Y:S04]  /*1520*/  SHFL.IDX PT, R97, R13, R93, 0x1f ;  /* 0x00001f5d0d617589 */ /* 0x000f2800000e0000 */
[----:B------:R-:W-:Y:S01]  /*1530*/  SHFL.IDX PT, R103, R86, R93, 0x1f ;  /* 0x00001f5d56677589 */ /* 0x000fe200000e0000 */
[-C--:B0-----:R-:W-:Y:S01]  /*1540*/  FFMA R34, R9, R85.reuse, R34 ;  /* 0x0000005509227223 */ /* 0x081fe20000000022 */
[----:B------:R-:W-:-:S02]  /*1550*/  FFMA R35, R88, R85, R35 ;  /* 0x0000005558237223 */ /* 0x000fc40000000023 */
[----:B------:R-:W0:Y:S01]  /*1560*/  SHFL.IDX PT, R85, R14, R93, 0x1f ;  /* 0x00001f5d0e557589 */ /* 0x000e2200000e0000 */
[CC--:B------:R-:W-:Y:S01]  /*1570*/  FFMA R50, R9.reuse, R6.reuse, R50 ;  /* 0x0000000609327223 */ /* 0x0c0fe20000000032 */
[-C--:B-1----:R-:W-:Y:S01]  /*1580*/  FFMA R52, R9, R7.reuse, R52 ;  /* 0x0000000709347223 */ /* 0x082fe20000000034 */
[C---:B------:R-:W-:Y:S01]  /*1590*/  FFMA R51, R88.reuse, R6, R51 ;  /* 0x0000000658337223 */ /* 0x040fe20000000033 */
[----:B------:R-:W-:Y:S01]  /*15a0*/  FFMA R53, R88, R7, R53 ;  /* 0x0000000758357223 */ /* 0x000fe20000000035 */
[----:B------:R-:W-:-:S04]  /*15b0*/  IMAD.WIDE R6, R83, 0x4, R2 ;  /* 0x0000000453067825 */ /* 0x000fc800078e0202 */
[C---:B------:R-:W-:Y:S01]  /*15c0*/  FFMA R4, R9.reuse, R75, R4 ;  /* 0x0000004b09047223 */ /* 0x040fe20000000004 */
[C---:B------:R-:W-:Y:S01]  /*15d0*/  FFMA R42, R9.reuse, R105, R42 ;  /* 0x00000069092a7223 */ /* 0x040fe2000000002a */
[C---:B------:R-:W-:Y:S01]  /*15e0*/  FFMA R44, R9.reuse, R107, R44 ;  /* 0x0000006b092c7223 */ /* 0x040fe2000000002c */
[C---:B------:R-:W-:Y:S01]  /*15f0*/  FFMA R46, R9.reuse, R109, R46 ;  /* 0x0000006d092e7223 */ /* 0x040fe2000000002e */
[C---:B--2---:R-:W-:Y:S01]  /*1600*/  FFMA R48, R9.reuse, R96, R48 ;  /* 0x0000006009307223 */ /* 0x044fe20000000030 */
[C---:B------:R-:W-:Y:S01]  /*1610*/  FFMA R56, R9.reuse, R94, R56 ;  /* 0x0000005e09387223 */ /* 0x040fe20000000038 */
[C---:B---3--:R-:W-:Y:S01]  /*1620*/  FFMA R58, R9.reuse, R95, R58 ;  /* 0x0000005f093a7223 */ /* 0x048fe2000000003a */
[C---:B------:R-:W-:Y:S01]  /*1630*/  FFMA R62, R9.reuse, R98, R62 ;  /* 0x00000062093e7223 */ /* 0x040fe2000000003e */
[C---:B----4-:R-:W-:Y:S01]  /*1640*/  FFMA R60, R9.reuse, R97, R60 ;  /* 0x00000061093c7223 */ /* 0x050fe2000000003c */
[C---:B------:R-:W-:Y:S01]  /*1650*/  FFMA R64, R9.reuse, R100, R64 ;  /* 0x0000006409407223 */ /* 0x040fe20000000040 */
[----:B------:R-:W-:Y:S01]  /*1660*/  FFMA R66, R9, R102, R66 ;  /* 0x0000006609427223 */ /* 0x000fe20000000042 */
[----:B------:R-:W-:-:S02]  /*1670*/  FFMA R29, R88, R75, R29 ;  /* 0x0000004b581d7223 */ /* 0x000fc4000000001d */
[----:B------:R-:W2:Y:S01]  /*1680*/  LDG.E.CONSTANT R75, desc[UR4][R6.64] ;  /* 0x00000004064b7981 */ /* 0x000ea2000c1e9900 */
[C---:B0-----:R-:W-:Y:S01]  /*1690*/  FFMA R54, R9.reuse, R85, R54 ;  /* 0x0000005509367223 */ /* 0x041fe20000000036 */
[----:B------:R-:W-:Y:S02]  /*16a0*/  FFMA R9, R9, R103, R68 ;  /* 0x0000006709097223 */ /* 0x000fe40000000044 */
[----:B------:R0:W3:Y:S01]  /*16b0*/  LDG.E.CONSTANT R68, desc[UR4][R6.64+0x80] ;  /* 0x0000800406447981 */ /* 0x0000e2000c1e9900 */
[----:B------:R-:W-:-:S03]  /*16c0*/  FFMA R49, R88, R96, R49 ;  /* 0x0000006058317223 */ /* 0x000fc60000000031 */
[----:B------:R-:W2:Y:S01]  /*16d0*/  SHFL.IDX PT, R96, R27, R91, 0x1f ;  /* 0x00001f5b1b607589 */ /* 0x000ea200000e0000 */
[C---:B------:R-:W-:Y:S01]  /*16e0*/  FFMA R55, R88.reuse, R85, R55 ;  /* 0x0000005558377223 */ /* 0x040fe20000000037 */
[C---:B------:R-:W-:Y:S01]  /*16f0*/  FFMA R59, R88.reuse, R95, R59 ;  /* 0x0000005f583b7223 */ /* 0x040fe2000000003b */
[----:B------:R-:W-:Y:S01]  /*1700*/  FFMA R61, R88, R97, R61 ;  /* 0x00000061583d7223 */ /* 0x000fe2000000003d */
[----:B------:R-:W1:Y:S04]  /*1710*/  SHFL.IDX PT, R83, R26, R91, 0x1f ;  /* 0x00001f5b1a537589 */ /* 0x000e6800000e0000 */
[----:B------:R-:W4:Y:S04]  /*1720*/  SHFL.IDX PT, R85, R24, R91, 0x1f ;  /* 0x00001f5b18557589 */ /* 0x000f2800000e0000 */
[----:B------:R-:W4:Y:S04]  /*1730*/  SHFL.IDX PT, R93, R22, R91, 0x1f ;  /* 0x00001f5b165d7589 */ /* 0x000f2800000e0000 */
[----:B------:R-:W4:Y:S04]  /*1740*/  SHFL.IDX PT, R95, R21, R91, 0x1f ;  /* 0x00001f5b155f7589 */ /* 0x000f2800000e0000 */
[----:B------:R-:W4:Y:S01]  /*1750*/  SHFL.IDX PT, R97, R20, R91, 0x1f ;  /* 0x00001f5b14617589 */ /* 0x000f2200000e0000 */
[----:B------:R-:W-:-:S03]  /*1760*/  IADD3 R19, PT, PT, R11, 0x4, RZ ;  /* 0x000000040b137810 */ /* 0x000fc60007ffe0ff */
[----:B0-----:R-:W-:Y:S04]  /*1770*/  SHFL.IDX PT, R7, R25, R91, 0x1f ;  /* 0x00001f5b19077589 */ /* 0x001fe800000e0000 */
[----:B------:R-:W-:Y:S01]  /*1780*/  SHFL.IDX PT, R6, R81, R91, 0x1f ;  /* 0x00001f5b51067589 */ /* 0x000fe200000e0000 */
[----:B------:R-:W-:-:S03]  /*1790*/  FFMA R43, R88, R105, R43 ;  /* 0x00000069582b7223 */ /* 0x000fc6000000002b */
[----:B------:R-:W-:Y:S01]  /*17a0*/  SHFL.IDX PT, R19, R84, R19, 0x1f ;  /* 0x00001f1354137589 */ /* 0x000fe200000e0000 */
[C---:B------:R-:W-:Y:S01]  /*17b0*/  FFMA R45, R88.reuse, R107, R45 ;  /* 0x0000006b582d7223 */ /* 0x040fe2000000002d */
[C---:B------:R-:W-:Y:S01]  /*17c0*/  FFMA R57, R88.reuse, R94, R57 ;  /* 0x0000005e58397223 */ /* 0x040fe20000000039 */
[C---:B------:R-:W-:Y:S01]  /*17d0*/  FFMA R63, R88.reuse, R98, R63 ;  /* 0x00000062583f7223 */ /* 0x040fe2000000003f */
[C---:B------:R-:W-:Y:S01]  /*17e0*/  FFMA R65, R88.reuse, R100, R65 ;  /* 0x0000006458417223 */ /* 0x040fe20000000041 */
[C---:B------:R-:W-:Y:S01]  /*17f0*/  FFMA R67, R88.reuse, R102, R67 ;  /* 0x0000006658437223 */ /* 0x040fe20000000043 */
[C---:B------:R-:W-:Y:S01]  /*1800*/  FFMA R69, R88.reuse, R103, R69 ;  /* 0x0000006758457223 */ /* 0x040fe20000000045 */
[----:B------:R-:W-:Y:S04]  /*1810*/  SHFL.IDX PT, R105, R76, R91, 0x1f ;  /* 0x00001f5b4c697589 */ /* 0x000fe800000e0000 */
[----:B------:R-:W-:Y:S04]  /*1820*/  SHFL.IDX PT, R103, R0, R91, 0x1f ;  /* 0x00001f5b00677589 */ /* 0x000fe800000e0000 */
[----:B------:R-:W-:Y:S04]  /*1830*/  SHFL.IDX PT, R107, R79, R91, 0x1f ;  /* 0x00001f5b4f6b7589 */ /* 0x000fe800000e0000 */
[----:B------:R-:W-:Y:S04]  /*1840*/  SHFL.IDX PT, R94, R18, R91, 0x1f ;  /* 0x00001f5b125e7589 */ /* 0x000fe800000e0000 */
[----:B------:R-:W-:Y:S04]  /*1850*/  SHFL.IDX PT, R98, R8, R91, 0x1f ;  /* 0x00001f5b08627589 */ /* 0x000fe800000e0000 */
[----:B------:R-:W-:Y:S04]  /*1860*/  SHFL.IDX PT, R100, R10, R91, 0x1f ;  /* 0x00001f5b0a647589 */ /* 0x000fe800000e0000 */
[----:B------:R-:W-:Y:S01]  /*1870*/  SHFL.IDX PT, R102, R86, R91, 0x1f ;  /* 0x00001f5b56667589 */ /* 0x000fe200000e0000 */
[----:B------:R-:W-:Y:S01]  /*1880*/  FFMA R47, R88, R109, R47 ;  /* 0x0000006d582f7223 */ /* 0x000fe2000000002f */
[C---:B--2---:R-:W-:Y:S01]  /*1890*/  FFMA R78, R96.reuse, R75, R78 ;  /* 0x0000004b604e7223 */ /* 0x044fe2000000004e */
[----:B---3--:R-:W-:-:S02]  /*18a0*/  FFMA R77, R96, R68, R77 ;  /* 0x00000044604d7223 */ /* 0x008fc4000000004d */
[----:B------:R-:W0:Y:S01]  /*18b0*/  SHFL.IDX PT, R96, R23, R91, 0x1f ;  /* 0x00001f5b17607589 */ /* 0x000e2200000e0000 */
[CC--:B-1----:R-:W-:Y:S01]  /*18c0*/  FFMA R4, R75.reuse, R83.reuse, R4 ;  /* 0x000000534b047223 */ /* 0x0c2fe20000000004 */
[C---:B------:R-:W-:Y:S01]  /*18d0*/  FFMA R29, R68.reuse, R83, R29 ;  /* 0x00000053441d7223 */ /* 0x040fe2000000001d */
[CC--:B----4-:R-:W-:Y:S01]  /*18e0*/  FFMA R32, R75.reuse, R85.reuse, R32 ;  /* 0x000000554b207223 */ /* 0x0d0fe20000000020 */
[C---:B------:R-:W-:Y:S01]  /*18f0*/  FFMA R33, R68.reuse, R85, R33 ;  /* 0x0000005544217223 */ /* 0x040fe20000000021 */
[CC--:B------:R-:W-:Y:S01]  /*1900*/  FFMA R36, R75.reuse, R93.reuse, R36 ;  /* 0x0000005d4b247223 */ /* 0x0c0fe20000000024 */
[C---:B------:R-:W-:Y:S01]  /*1910*/  FFMA R37, R68.reuse, R93, R37 ;  /* 0x0000005d44257223 */ /* 0x040fe20000000025 */
[CC--:B------:R-:W-:Y:S01]  /*1920*/  FFMA R38, R75.reuse, R95.reuse, R38 ;  /* 0x0000005f4b267223 */ /* 0x0c0fe20000000026 */
[C---:B------:R-:W-:Y:S01]  /*1930*/  FFMA R39, R68.reuse, R95, R39 ;  /* 0x0000005f44277223 */ /* 0x040fe20000000027 */
[CC--:B------:R-:W-:Y:S01]  /*1940*/  FFMA R40, R75.reuse, R97.reuse, R40 ;  /* 0x000000614b287223 */ /* 0x0c0fe20000000028 */
[C---:B------:R-:W-:Y:S01]  /*1950*/  FFMA R41, R68.reuse, R97, R41 ;  /* 0x0000006144297223 */ /* 0x040fe20000000029 */
[----:B------:R-:W1:Y:S04]  /*1960*/  SHFL.IDX PT, R83, R12, R91, 0x1f ;  /* 0x00001f5b0c537589 */ /* 0x000e6800000e0000 */
[----:B------:R-:W2:Y:S04]  /*1970*/  SHFL.IDX PT, R85, R14, R91, 0x1f ;  /* 0x00001f5b0e557589 */ /* 0x000ea800000e0000 */
[----:B------:R-:W3:Y:S04]  /*1980*/  SHFL.IDX PT, R93, R16, R91, 0x1f ;  /* 0x00001f5b105d7589 */ /* 0x000ee800000e0000 */
[----:B------:R-:W4:Y:S01]  /*1990*/  SHFL.IDX PT, R95, R13, R91, 0x1f ;  /* 0x00001f5b0d5f7589 */ /* 0x000f2200000e0000 */
[-C--:B0-----:R-:W-:Y:S01]  /*19a0*/  FFMA R34, R75, R96.reuse, R34 ;  /* 0x000000604b227223 */ /* 0x081fe20000000022 */
[----:B------:R-:W-:-:S02]  /*19b0*/  FFMA R35, R68, R96, R35 ;  /* 0x0000006044237223 */ /* 0x000fc40000000023 */
[----:B------:R-:W0:Y:S04]  /*19c0*/  SHFL.IDX PT, R96, R80, R91, 0x1f ;  /* 0x00001f5b50607589 */ /* 0x000e2800000e0000 */
[----:B------:R-:W0:Y:S01]  /*19d0*/  SHFL.IDX PT, R97, R82, R91, 0x1f ;  /* 0x00001f5b52617589 */ /* 0x000e2200000e0000 */
[CC--:B------:R-:W-:Y:S01]  /*19e0*/  FFMA R30, R75.reuse, R7.reuse, R30 ;  /* 0x000000074b1e7223 */ /* 0x0c0fe2000000001e */
[C---:B------:R-:W-:Y:S01]  /*19f0*/  FFMA R31, R68.reuse, R7, R31 ;  /* 0x00000007441f7223 */ /* 0x040fe2000000001f */
[-C--:B------:R-:W-:Y:S01]  /*1a00*/  FFMA R50, R75, R6.reuse, R50 ;  /* 0x000000064b327223 */ /* 0x080fe20000000032 */
[----:B------:R-:W-:Y:S01]  /*1a10*/  FFMA R51, R68, R6, R51 ;  /* 0x0000000644337223 */ /* 0x000fe20000000033 */
[----:B------:R-:W-:-:S04]  /*1a20*/  IMAD.WIDE R6, R19, 0x4, R2 ;  /* 0x0000000413067825 */ /* 0x000fc800078e0202 */
[C---:B------:R-:W-:Y:S01]  /*1a30*/  FFMA R42, R75.reuse, R103, R42 ;  /* 0x000000674b2a7223 */ /* 0x040fe2000000002a */
[C---:B------:R-:W-:Y:S01]  /*1a40*/  FFMA R44, R75.reuse, R105, R44 ;  /* 0x000000694b2c7223 */ /* 0x040fe2000000002c */
[C---:B------:R-:W-:Y:S01]  /*1a50*/  FFMA R46, R75.reuse, R107, R46 ;  /* 0x0000006b4b2e7223 */ /* 0x040fe2000000002e */
[C---:B-1----:R-:W-:Y:S01]  /*1a60*/  FFMA R52, R75.reuse, R83, R52 ;  /* 0x000000534b347223 */ /* 0x042fe20000000034 */
[C---:B--2---:R-:W-:Y:S01]  /*1a70*/  FFMA R54, R75.reuse, R85, R54 ;  /* 0x000000554b367223 */ /* 0x044fe20000000036 */
[C---:B------:R-:W-:Y:S01]  /*1a80*/  FFMA R58, R75.reuse, R94, R58 ;  /* 0x0000005e4b3a7223 */ /* 0x040fe2000000003a */
[C---:B---3--:R-:W-:Y:S01]  /*1a90*/  FFMA R56, R75.reuse, R93, R56 ;  /* 0x0000005d4b387223 */ /* 0x048fe20000000038 */
[C---:B------:R-:W-:Y:S01]  /*1aa0*/  FFMA R64, R75.reuse, R98, R64 ;  /* 0x000000624b407223 */ /* 0x040fe20000000040 */
[C---:B------:R-:W-:Y:S01]  /*1ab0*/  FFMA R66, R75.reuse, R100, R66 ;  /* 0x000000644b427223 */ /* 0x040fe20000000042 */
[C---:B------:R-:W-:Y:S01]  /*1ac0*/  FFMA R9, R75.reuse, R102, R9 ;  /* 0x000000664b097223 */ /* 0x040fe20000000009 */
[C---:B----4-:R-:W-:Y:S01]  /*1ad0*/  FFMA R60, R75.reuse, R95, R60 ;  /* 0x0000005f4b3c7223 */ /* 0x050fe2000000003c */
[----:B------:R-:W2:Y:S01]  /*1ae0*/  LDG.E.CONSTANT R88, desc[UR4][R6.64+0x80] ;  /* 0x0000800406587981 */ /* 0x000ea2000c1e9900 */
[C---:B0-----:R-:W-:Y:S01]  /*1af0*/  FFMA R48, R75.reuse, R96, R48 ;  /* 0x000000604b307223 */ /* 0x041fe20000000030 */
[----:B------:R-:W-:-:S02]  /*1b00*/  FFMA R62, R75, R97, R62 ;  /* 0x000000614b3e7223 */ /* 0x000fc4000000003e */
[----:B------:R0:W3:Y:S01]  /*1b10*/  LDG.E.CONSTANT R75, desc[UR4][R6.64] ;  /* 0x00000004064b7981 */ /* 0x0000e2000c1e9900 */
[----:B------:R-:W-:-:S05]  /*1b20*/  IADD3 R92, PT, PT, R11, 0x4, RZ ;  /* 0x000000040b5c7810 */ /* 0x000fca0007ffe0ff */
[----:B0-----:R-:W2:Y:S01]  /*1b30*/  SHFL.IDX PT, R6, R26, R92, 0x1f ;  /* 0x00001f5c1a067589 */ /* 0x001ea200000e0000 */
[----:B------:R-:W-:-:S03]  /*1b40*/  IADD3 R17, PT, PT, R11, 0x5, RZ ;  /* 0x000000050b117810 */ /* 0x000fc60007ffe0ff */
[----:B------:R-:W0:Y:S04]  /*1b50*/  SHFL.IDX PT, R7, R25, R92, 0x1f ;  /* 0x00001f5c19077589 */ /* 0x000e2800000e0000 */
[----:B------:R-:W-:Y:S04]  /*1b60*/  SHFL.IDX PT, R17, R84, R17, 0x1f ;  /* 0x00001f1154117589 */ /* 0x000fe800000e0000 */
[----:B------:R-:W1:Y:S01]  /*1b70*/  SHFL.IDX PT, R19, R24, R92, 0x1f ;  /* 0x00001f5c18137589 */ /* 0x000e6200000e0000 */
[C---:B------:R-:W-:Y:S01]  /*1b80*/  FFMA R43, R68.reuse, R103, R43 ;  /* 0x00000067442b7223 */ /* 0x040fe2000000002b */
        /* <DEDUP_REMOVED lines=11> */
[----:B------:R-:W-:Y:S01]  /*1c40*/  FFMA R69, R68, R102, R69 ;  /* 0x0000006644457223 */ /* 0x000fe20000000045 */
[----:B------:R-:W-:Y:S01]  /*1c50*/  SHFL.IDX PT, R96, R27, R92, 0x1f ;  /* 0x00001f5c1b607589 */ /* 0x000fe200000e0000 */
[-C--:B--2---:R-:W-:Y:S01]  /*1c60*/  FFMA R29, R88, R6.reuse, R29 ;  /* 0x00000006581d7223 */ /* 0x084fe2000000001d */
[----:B---3--:R-:W-:-:S02]  /*1c70*/  FFMA R4, R75, R6, R4 ;  /* 0x000000064b047223 */ /* 0x008fc40000000004 */
[----:B------:R-:W2:Y:S01]  /*1c80*/  SHFL.IDX PT, R6, R81, R92, 0x1f ;  /* 0x00001f5c51067589 */ /* 0x000ea200000e0000 */
[CC--:B0-----:R-:W-:Y:S01]  /*1c90*/  FFMA R30, R75.reuse, R7.reuse, R30 ;  /* 0x000000074b1e7223 */ /* 0x0c1fe2000000001e */
[C---:B------:R-:W-:Y:S01]  /*1ca0*/  FFMA R31, R88.reuse, R7, R31 ;  /* 0x00000007581f7223 */ /* 0x040fe2000000001f */
[CC--:B-1----:R-:W-:Y:S01]  /*1cb0*/  FFMA R32, R75.reuse, R19.reuse, R32 ;  /* 0x000000134b207223 */ /* 0x0c2fe20000000020 */
[C---:B------:R-:W-:Y:S01]  /*1cc0*/  FFMA R33, R88.reuse, R19, R33 ;  /* 0x0000001358217223 */ /* 0x040fe20000000021 */
[-C--:B--2---:R-:W-:Y:S01]  /*1cd0*/  FFMA R50, R75, R6.reuse, R50 ;  /* 0x000000064b327223 */ /* 0x084fe20000000032 */
[----:B------:R-:W-:Y:S01]  /*1ce0*/  FFMA R51, R88, R6, R51 ;  /* 0x0000000658337223 */ /* 0x000fe20000000033 */
[----:B------:R-:W-:-:S05]  /*1cf0*/  IMAD.WIDE R6, R17, 0x4, R2 ;  /* 0x0000000411067825 */ /* 0x000fca00078e0202 */
[----:B------:R-:W2:Y:S04]  /*1d00*/  LDG.E.CONSTANT R19, desc[UR4][R6.64] ;  /* 0x0000000406137981 */ /* 0x000ea8000c1e9900 */
[----:B------:R0:W3:Y:S01]  /*1d10*/  LDG.E.CONSTANT R68, desc[UR4][R6.64+0x80] ;  /* 0x0000800406447981 */ /* 0x0000e2000c1e9900 */
[C---:B------:R-:W-:Y:S01]  /*1d20*/  FFMA R78, R96.reuse, R75, R78 ;  /* 0x0000004b604e7223 */ /* 0x040fe2000000004e */
[----:B------:R-:W-:Y:S02]  /*1d30*/  FFMA R77, R96, R88, R77 ;  /* 0x00000058604d7223 */ /* 0x000fe4000000004d */
[----:B------:R-:W1:Y:S04]  /*1d40*/  SHFL.IDX PT, R96, R23, R92, 0x1f ;  /* 0x00001f5c17607589 */ /* 0x000e6800000e0000 */
[----:B------:R-:W4:Y:S04]  /*1d50*/  SHFL.IDX PT, R83, R22, R92, 0x1f ;  /* 0x00001f5c16537589 */ /* 0x000f2800000e0000 */
[----:B------:R-:W0:Y:S04]  /*1d60*/  SHFL.IDX PT, R85, R21, R92, 0x1f ;  /* 0x00001f5c15557589 */ /* 0x000e2800000e0000 */
[----:B------:R-:W0:Y:S04]  /*1d70*/  SHFL.IDX PT, R91, R20, R92, 0x1f ;  /* 0x00001f5c145b7589 */ /* 0x000e2800000e0000 */
[----:B------:R-:W0:Y:S04]  /*1d80*/  SHFL.IDX PT, R93, R0, R92, 0x1f ;  /* 0x00001f5c005d7589 */ /* 0x000e2800000e0000 */
[----:B------:R-:W0:Y:S04]  /*1d90*/  SHFL.IDX PT, R95, R76, R92, 0x1f ;  /* 0x00001f5c4c5f7589 */ /* 0x000e2800000e0000 */
[----:B------:R-:W0:Y:S01]  /*1da0*/  SHFL.IDX PT, R97, R79, R92, 0x1f ;  /* 0x00001f5c4f617589 */ /* 0x000e2200000e0000 */
[CC--:B-1----:R-:W-:Y:S01]  /*1db0*/  FFMA R34, R75.reuse, R96.reuse, R34 ;  /* 0x000000604b227223 */ /* 0x0c2fe20000000022 */
[C---:B------:R-:W-:Y:S01]  /*1dc0*/  FFMA R35, R88.reuse, R96, R35 ;  /* 0x0000006058237223 */ /* 0x040fe20000000023 */
[CC--:B----4-:R-:W-:Y:S01]  /*1dd0*/  FFMA R36, R75.reuse, R83.reuse, R36 ;  /* 0x000000534b247223 */ /* 0x0d0fe20000000024 */
[C---:B------:R-:W-:Y:S01]  /*1de0*/  FFMA R37, R88.reuse, R83, R37 ;  /* 0x0000005358257223 */ /* 0x040fe20000000025 */
[----:B------:R-:W-:Y:S01]  /*1df0*/  SHFL.IDX PT, R96, R80, R92, 0x1f ;  /* 0x00001f5c50607589 */ /* 0x000fe200000e0000 */
[-C--:B0-----:R-:W-:Y:S01]  /*1e00*/  FFMA R38, R75, R85.reuse, R38 ;  /* 0x000000554b267223 */ /* 0x081fe20000000026 */
[----:B------:R-:W-:-:S02]  /*1e10*/  FFMA R39, R88, R85, R39 ;  /* 0x0000005558277223 */ /* 0x000fc40000000027 */
[----:B------:R-:W0:Y:S01]  /*1e20*/  SHFL.IDX PT, R83, R12, R92, 0x1f ;  /* 0x00001f5c0c537589 */ /* 0x000e2200000e0000 */
[CC--:B------:R-:W-:Y:S01]  /*1e30*/  FFMA R40, R75.reuse, R91.reuse, R40 ;  /* 0x0000005b4b287223 */ /* 0x0c0fe20000000028 */
[C---:B------:R-:W-:Y:S02]  /*1e40*/  FFMA R41, R88.reuse, R91, R41 ;  /* 0x0000005b58297223 */ /* 0x040fe40000000029 */
[----:B------:R-:W-:Y:S01]  /*1e50*/  SHFL.IDX PT, R85, R14, R92, 0x1f ;  /* 0x00001f5c0e557589 */ /* 0x000fe200000e0000 */
[CC--:B------:R-:W-:Y:S01]  /*1e60*/  FFMA R42, R75.reuse, R93.reuse, R42 ;  /* 0x0000005d4b2a7223 */ /* 0x0c0fe2000000002a */
[C---:B------:R-:W-:Y:S02]  /*1e70*/  FFMA R43, R88.reuse, R93, R43 ;  /* 0x0000005d582b7223 */ /* 0x040fe4000000002b */
[----:B------:R-:W-:Y:S01]  /*1e80*/  SHFL.IDX PT, R91, R16, R92, 0x1f ;  /* 0x00001f5c105b7589 */ /* 0x000fe200000e0000 */
[-C--:B------:R-:W-:Y:S01]  /*1e90*/  FFMA R44, R75, R95.reuse, R44 ;  /* 0x0000005f4b2c7223 */ /* 0x080fe2000000002c */
[----:B------:R-:W-:-:S02]  /*1ea0*/  FFMA R45, R88, R95, R45 ;  /* 0x0000005f582d7223 */ /* 0x000fc4000000002d */
[----:B------:R-:W-:Y:S01]  /*1eb0*/  SHFL.IDX PT, R93, R18, R92, 0x1f ;  /* 0x00001f5c125d7589 */ /* 0x000fe200000e0000 */
[-C--:B------:R-:W-:Y:S01]  /*1ec0*/  FFMA R46, R75, R97.reuse, R46 ;  /* 0x000000614b2e7223 */ /* 0x080fe2000000002e */
[----:B------:R-:W-:Y:S02]  /*1ed0*/  FFMA R47, R88, R97, R47 ;  /* 0x00000061582f7223 */ /* 0x000fe4000000002f */
[----:B------:R-:W-:Y:S04]  /*1ee0*/  SHFL.IDX PT, R94, R13, R92, 0x1f ;  /* 0x00001f5c0d5e7589 */ /* 0x000fe800000e0000 */
[----:B------:R-:W-:Y:S04]  /*1ef0*/  SHFL.IDX PT, R95, R82, R92, 0x1f ;  /* 0x00001f5c525f7589 */ /* 0x000fe800000e0000 */
[----:B------:R-:W-:Y:S04]  /*1f00*/  SHFL.IDX PT, R97, R8, R92, 0x1f ;  /* 0x00001f5c08617589 */ /* 0x000fe800000e0000 */
[----:B------:R-:W-:Y:S04]  /*1f10*/  SHFL.IDX PT, R98, R10, R92, 0x1f ;  /* 0x00001f5c0a627589 */ /* 0x000fe800000e0000 */
[----:B------:R1:W-:Y:S02]  /*1f20*/  SHFL.IDX PT, R100, R86, R92, 0x1f ;  /* 0x00001f5c56647589 */ /* 0x0003e400000e0000 */
[----:B-1----:R-:W-:-:S05]  /*1f30*/  IADD3 R92, PT, PT, R11, 0x5, RZ ;  /* 0x000000050b5c7810 */ /* 0x002fca0007ffe0ff */
[----:B------:R-:W2:Y:S04]  /*1f40*/  SHFL.IDX PT, R6, R26, R92, 0x1f ;  /* 0x00001f5c1a067589 */ /* 0x000ea800000e0000 */
[----:B------:R-:W1:Y:S01]  /*1f50*/  SHFL.IDX PT, R7, R25, R92, 0x1f ;  /* 0x00001f5c19077589 */ /* 0x000e6200000e0000 */
[----:B------:R-:W-:-:S05]  /*1f60*/  IADD3 R89, PT, PT, R11, 0x6, RZ ;  /* 0x000000060b597810 */ /* 0x000fca0007ffe0ff */
[----:B------:R-:W-:Y:S01]  /*1f70*/  SHFL.IDX PT, R15, R84, R89, 0x1f ;  /* 0x00001f59540f7589 */ /* 0x000fe200000e0000 */
[-C--:B0-----:R-:W-:Y:S01]  /*1f80*/  FFMA R52, R75, R83.reuse, R52 ;  /* 0x000000534b347223 */ /* 0x081fe20000000034 */
[----:B------:R-:W-:Y:S01]  /*1f90*/  FFMA R53, R88, R83, R53 ;  /* 0x0000005358357223 */ /* 0x000fe20000000035 */
[CC--:B--2---:R-:W-:Y:S01]  /*1fa0*/  FFMA R4, R19.reuse, R6.reuse, R4 ;  /* 0x0000000613047223 */ /* 0x0c4fe20000000004 */
[CC--:B-1----:R-:W-:Y:S01]  /*1fb0*/  FFMA R30, R19.reuse, R7.reuse, R30 ;  /* 0x00000007131e7223 */ /* 0x0c2fe2000000001e */
[C---:B---3--:R-:W-:Y:S01]  /*1fc0*/  FFMA R29, R68.reuse, R6, R29 ;  /* 0x00000006441d7223 */ /* 0x048fe2000000001d */
[C---:B------:R-:W-:Y:S01]  /*1fd0*/  FFMA R31, R68.reuse, R7, R31 ;  /* 0x00000007441f7223 */ /* 0x040fe2000000001f */
[----:B------:R-:W0:Y:S04]  /*1fe0*/  SHFL.IDX PT, R6, R81, R92, 0x1f ;  /* 0x00001f5c51067589 */ /* 0x000e2800000e0000 */
[----:B------:R-:W1:Y:S01]  /*1ff0*/  SHFL.IDX PT, R7, R12, R92, 0x1f ;  /* 0x00001f5c0c077589 */ /* 0x000e6200000e0000 */
[CC--:B0-----:R-:W-:Y:S01]  /*2000*/  FFMA R50, R19.reuse, R6.reuse, R50 ;  /* 0x0000000613327223 */ /* 0x0c1fe20000000032 */
[C---:B------:R-:W-:Y:S01]  /*2010*/  FFMA R51, R68.reuse, R6, R51 ;  /* 0x0000000644337223 */ /* 0x040fe20000000033 */
[-C--:B-1----:R-:W-:Y:S01]  /*2020*/  FFMA R52, R19, R7.reuse, R52 ;  /* 0x0000000713347223 */ /* 0x082fe20000000034 */
[----:B------:R-:W-:Y:S01]  /*2030*/  FFMA R53, R68, R7, R53 ;  /* 0x0000000744357223 */ /* 0x000fe20000000035 */
[----:B------:R-:W-:-:S05]  /*2040*/  IMAD.WIDE R6, R15, 0x4, R2 ;  /* 0x000000040f067825 */ /* 0x000fca00078e0202 */
[----:B------:R-:W2:Y:S01]  /*2050*/  LDG.E.CONSTANT R15, desc[UR4][R6.64] ;  /* 0x00000004060f7981 */ /* 0x000ea2000c1e9900 */
[CC--:B------:R-:W-:Y:S01]  /*2060*/  FFMA R48, R75.reuse, R96.reuse, R48 ;  /* 0x000000604b307223 */ /* 0x0c0fe20000000030 */
[C---:B------:R-:W-:Y:S02]  /*2070*/  FFMA R49, R88.reuse, R96, R49 ;  /* 0x0000006058317223 */ /* 0x040fe40000000031 */
[----:B------:R-:W0:Y:S01]  /*2080*/  SHFL.IDX PT, R96, R27, R92, 0x1f ;  /* 0x00001f5c1b607589 */ /* 0x000e2200000e0000 */
        /* <DEDUP_REMOVED lines=16> */
[----:B------:R-:W1:Y:S04]  /*2190*/  SHFL.IDX PT, R17, R24, R92, 0x1f ;  /* 0x00001f5c18117589 */ /* 0x000e6800000e0000 */
[----:B------:R-:W3:Y:S01]  /*21a0*/  SHFL.IDX PT, R75, R22, R92, 0x1f ;  /* 0x00001f5c164b7589 */ /* 0x000ee200000e0000 */
[C---:B0-----:R-:W-:Y:S01]  /*21b0*/  FFMA R78, R96.reuse, R19, R78 ;  /* 0x00000013604e7223 */ /* 0x041fe2000000004e */
[----:B------:R-:W-:-:S02]  /*21c0*/  FFMA R77, R96, R68, R77 ;  /* 0x00000044604d7223 */ /* 0x000fc4000000004d */
[----:B------:R-:W0:Y:S04]  /*21d0*/  SHFL.IDX PT, R83, R21, R92, 0x1f ;  /* 0x00001f5c15537589 */ /* 0x000e2800000e0000 */
[----:B------:R-:W4:Y:S04]  /*21e0*/  SHFL.IDX PT, R96, R23, R92, 0x1f ;  /* 0x00001f5c17607589 */ /* 0x000f2800000e0000 */
[----:B------:R-:W4:Y:S04]  /*21f0*/  SHFL.IDX PT, R85, R20, R92, 0x1f ;  /* 0x00001f5c14557589 */ /* 0x000f2800000e0000 */
[----:B------:R-:W4:Y:S04]  /*2200*/  SHFL.IDX PT, R91, R0, R92, 0x1f ;  /* 0x00001f5c005b7589 */ /* 0x000f2800000e0000 */
[----:B------:R-:W4:Y:S04]  /*2210*/  SHFL.IDX PT, R93, R76, R92, 0x1f ;  /* 0x00001f5c4c5d7589 */ /* 0x000f2800000e0000 */
[----:B------:R2:W2:Y:S01]  /*2220*/  LDG.E.CONSTANT R88, desc[UR4][R6.64+0x80] ;  /* 0x0000800406587981 */ /* 0x0004a2000c1e9900 */
[CC--:B-1----:R-:W-:Y:S01]  /*2230*/  FFMA R32, R19.reuse, R17.reuse, R32 ;  /* 0x0000001113207223 */ /* 0x0c2fe20000000020 */
[C---:B------:R-:W-:Y:S01]  /*2240*/  FFMA R33, R68.reuse, R17, R33 ;  /* 0x0000001144217223 */ /* 0x040fe20000000021 */
[CC--:B---3--:R-:W-:Y:S01]  /*2250*/  FFMA R36, R19.reuse, R75.reuse, R36 ;  /* 0x0000004b13247223 */ /* 0x0c8fe20000000024 */
[C---:B------:R-:W-:Y:S01]  /*2260*/  FFMA R37, R68.reuse, R75, R37 ;  /* 0x0000004b44257223 */ /* 0x040fe20000000025 */
[CC--:B0-----:R-:W-:Y:S01]  /*2270*/  FFMA R38, R19.reuse, R83.reuse, R38 ;  /* 0x0000005313267223 */ /* 0x0c1fe20000000026 */
[C---:B------:R-:W-:Y:S01]  /*2280*/  FFMA R39, R68.reuse, R83, R39 ;  /* 0x0000005344277223 */ /* 0x040fe20000000027 */
[----:B------:R-:W0:Y:S01]  /*2290*/  SHFL.IDX PT, R95, R79, R92, 0x1f ;  /* 0x00001f5c4f5f7589 */ /* 0x000e2200000e0000 */
[-C--:B----4-:R-:W-:Y:S01]  /*22a0*/  FFMA R34, R19, R96.reuse, R34 ;  /* 0x0000006013227223 */ /* 0x090fe20000000022 */
[----:B------:R-:W-:-:S02]  /*22b0*/  FFMA R35, R68, R96, R35 ;  /* 0x0000006044237223 */ /* 0x000fc40000000023 */
[----:B------:R-:W1:Y:S01]  /*22c0*/  SHFL.IDX PT, R96, R80, R92, 0x1f ;  /* 0x00001f5c50607589 */ /* 0x000e6200000e0000 */
[CC--:B------:R-:W-:Y:S01]  /*22d0*/  FFMA R40, R19.reuse, R85.reuse, R40 ;  /* 0x0000005513287223 */ /* 0x0c0fe20000000028 */
[C---:B------:R-:W-:Y:S02]  /*22e0*/  FFMA R41, R68.reuse, R85, R41 ;  /* 0x0000005544297223 */ /* 0x040fe40000000029 */
[----:B------:R-:W3:Y:S01]  /*22f0*/  SHFL.IDX PT, R17, R14, R92, 0x1f ;  /* 0x00001f5c0e117589 */ /* 0x000ee200000e0000 */
[CC--:B------:R-:W-:Y:S01]  /*2300*/  FFMA R42, R19.reuse, R91.reuse, R42 ;  /* 0x0000005b132a7223 */ /* 0x0c0fe2000000002a */
[C---:B------:R-:W-:Y:S02]  /*2310*/  FFMA R43, R68.reuse, R91, R43 ;  /* 0x0000005b442b7223 */ /* 0x040fe4000000002b */
[----:B------:R-:W4:Y:S01]  /*2320*/  SHFL.IDX PT, R75, R16, R92, 0x1f ;  /* 0x00001f5c104b7589 */ /* 0x000f2200000e0000 */
[-C--:B------:R-:W-:Y:S01]  /*2330*/  FFMA R44, R19, R93.reuse, R44 ;  /* 0x0000005d132c7223 */ /* 0x080fe2000000002c */
[----:B------:R-:W-:-:S02]  /*2340*/  FFMA R45, R68, R93, R45 ;  /* 0x0000005d442d7223 */ /* 0x000fc4000000002d */
[----:B------:R-:W4:Y:S04]  /*2350*/  SHFL.IDX PT, R83, R18, R92, 0x1f ;  /* 0x00001f5c12537589 */ /* 0x000f2800000e0000 */
[----:B------:R-:W4:Y:S04]  /*2360*/  SHFL.IDX PT, R85, R13, R92, 0x1f ;  /* 0x00001f5c0d557589 */ /* 0x000f2800000e0000 */
[----:B------:R-:W4:Y:S04]  /*2370*/  SHFL.IDX PT, R91, R82, R92, 0x1f ;  /* 0x00001f5c525b7589 */ /* 0x000f2800000e0000 */
[----:B------:R-:W4:Y:S04]  /*2380*/  SHFL.IDX PT, R93, R8, R92, 0x1f ;  /* 0x00001f5c085d7589 */ /* 0x000f2800000e0000 */
[----:B------:R-:W4:Y:S04]  /*2390*/  SHFL.IDX PT, R94, R10, R92, 0x1f ;  /* 0x00001f5c0a5e7589 */ /* 0x000f2800000e0000 */
[----:B------:R-:W4:Y:S01]  /*23a0*/  SHFL.IDX PT, R98, R86, R92, 0x1f ;  /* 0x00001f5c56627589 */ /* 0x000f2200000e0000 */
[----:B------:R-:W-:Y:S01]  /*23b0*/  IADD3 R87, PT, PT, R11, 0x7, RZ ;  /* 0x000000070b577810 */ /* 0x000fe20007ffe0ff */
[C---:B0-----:R-:W-:Y:S01]  /*23c0*/  FFMA R46, R19.reuse, R95, R46 ;  /* 0x0000005f132e7223 */ /* 0x041fe2000000002e */
[----:B-1----:R-:W-:-:S03]  /*23d0*/  FFMA R48, R19, R96, R48 ;  /* 0x0000006013307223 */ /* 0x002fc60000000030 */
[----:B------:R-:W0:Y:S01]  /*23e0*/  SHFL.IDX PT, R5, R84, R87, 0x1f ;  /* 0x00001f5754057589 */ /* 0x000e2200000e0000 */
[C---:B---3--:R-:W-:Y:S01]  /*23f0*/  FFMA R54, R19.reuse, R17, R54 ;  /* 0x0000001113367223 */ /* 0x048fe20000000036 */
[C---:B----4-:R-:W-:Y:S01]  /*2400*/  FFMA R56, R19.reuse, R75, R56 ;  /* 0x0000004b13387223 */ /* 0x050fe20000000038 */
[C---:B------:R-:W-:Y:S01]  /*2410*/  FFMA R58, R19.reuse, R83, R58 ;  /* 0x00000053133a7223 */ /* 0x040fe2000000003a */
[C---:B------:R-:W-:Y:S01]  /*2420*/  FFMA R60, R19.reuse, R85, R60 ;  /* 0x00000055133c7223 */ /* 0x040fe2000000003c */
[C---:B------:R-:W-:Y:S01]  /*2430*/  FFMA R62, R19.reuse, R91, R62 ;  /* 0x0000005b133e7223 */ /* 0x040fe2000000003e */
[C---:B------:R-:W-:Y:S01]  /*2440*/  FFMA R64, R19.reuse, R93, R64 ;  /* 0x0000005d13407223 */ /* 0x040fe20000000040 */
[C---:B------:R-:W-:Y:S01]  /*2450*/  FFMA R66, R19.reuse, R94, R66 ;  /* 0x0000005e13427223 */ /* 0x040fe20000000042 */
[----:B------:R-:W-:Y:S02]  /*2460*/  FFMA R9, R19, R98, R9 ;  /* 0x0000006213097223 */ /* 0x000fe40000000009 */
[----:B------:R-:W2:Y:S01]  /*2470*/  SHFL.IDX PT, R19, R26, R89, 0x1f ;  /* 0x00001f591a137589 */ /* 0x000ea200000e0000 */
[----:B0-----:R-:W-:-:S04]  /*2480*/  IMAD.WIDE R2, R5, 0x4, R2 ;  /* 0x0000000405027825 */ /* 0x001fc800078e0202 */
        /* <DEDUP_REMOVED lines=9> */
[----:B------:R-:W-:Y:S02]  /*2520*/  FFMA R69, R68, R98, R69 ;  /* 0x0000006244457223 */ /* 0x000fe40000000045 */
[----:B------:R-:W3:Y:S01]  /*2530*/  LDG.E.CONSTANT R68, desc[UR4][R2.64] ;  /* 0x0000000402447981 */ /* 0x000ee2000c1e9900 */
[----:B--2---:R-:W-:-:S03]  /*2540*/  FFMA R7, R15, R19, R4 ;  /* 0x000000130f077223 */ /* 0x004fc60000000004 */
[----:B------:R0:W2:Y:S04]  /*2550*/  LDG.E.CONSTANT R4, desc[UR4][R2.64+0x80] ;  /* 0x0000800402047981 */ /* 0x0000a8000c1e9900 */
[----:B------:R-:W1:Y:S04]  /*2560*/  SHFL.IDX PT, R96, R27, R89, 0x1f ;  /* 0x00001f591b607589 */ /* 0x000e6800000e0000 */
[----:B------:R-:W4:Y:S04]  /*2570*/  SHFL.IDX PT, R75, R25, R89, 0x1f ;  /* 0x00001f59194b7589 */ /* 0x000f2800000e0000 */
[----:B------:R-:W0:Y:S01]  /*2580*/  SHFL.IDX PT, R83, R24, R89, 0x1f ;  /* 0x00001f5918537589 */ /* 0x000e2200000e0000 */
[C---:B-1----:R-:W-:Y:S01]  /*2590*/  FFMA R17, R96.reuse, R15, R78 ;  /* 0x0000000f60117223 */ /* 0x042fe2000000004e */
[----:B------:R-:W-:-:S02]  /*25a0*/  FFMA R77, R96, R88, R77 ;  /* 0x00000058604d7223 */ /* 0x000fc4000000004d */
[----:B------:R-:W1:Y:S01]  /*25b0*/  SHFL.IDX PT, R96, R23, R89, 0x1f ;  /* 0x00001f5917607589 */ /* 0x000e6200000e0000 */
[C---:B------:R-:W-:Y:S01]  /*25c0*/  FFMA R29, R88.reuse, R19, R29 ;  /* 0x00000013581d7223 */ /* 0x040fe2000000001d */
[CC--:B----4-:R-:W-:Y:S01]  /*25d0*/  FFMA R19, R15.reuse, R75.reuse, R30 ;  /* 0x0000004b0f137223 */ /* 0x0d0fe2000000001e */
[C---:B------:R-:W-:Y:S01]  /*25e0*/  FFMA R31, R88.reuse, R75, R31 ;  /* 0x0000004b581f7223 */ /* 0x040fe2000000001f */
[CC--:B0-----:R-:W-:Y:S01]  /*25f0*/  FFMA R75, R15.reuse, R83.reuse, R32 ;  /* 0x000000530f4b7223 */ /* 0x0c1fe20000000020 */
[C---:B------:R-:W-:Y:S01]  /*2600*/  FFMA R33, R88.reuse, R83, R33 ;  /* 0x0000005358217223 */ /* 0x040fe20000000021 */
[CC--:B-1----:R-:W-:Y:S01]  /*2610*/  FFMA R83, R15.reuse, R96.reuse, R34 ;  /* 0x000000600f537223 */ /* 0x0c2fe20000000022 */
[C---:B------:R-:W-:Y:S02]  /*2620*/  FFMA R85, R88.reuse, R96, R35 ;  /* 0x0000006058557223 */ /* 0x040fe40000000023 */
[----:B------:R-:W0:Y:S04]  /*2630*/  SHFL.IDX PT, R96, R80, R89, 0x1f ;  /* 0x00001f5950607589 */ /* 0x000e2800000e0000 */
[----:B------:R-:W1:Y:S04]  /*2640*/  SHFL.IDX PT, R91, R22, R89, 0x1f ;  /* 0x00001f59165b7589 */ /* 0x000e6800000e0000 */
[----:B------:R-:W4:Y:S04]  /*2650*/  SHFL.IDX PT, R93, R21, R89, 0x1f ;  /* 0x00001f59155d7589 */ /* 0x000f2800000e0000 */
[----:B------:R-:W4:Y:S04]  /*2660*/  SHFL.IDX PT, R95, R20, R89, 0x1f ;  /* 0x00001f59145f7589 */ /* 0x000f2800000e0000 */
[----:B------:R-:W4:Y:S01]  /*2670*/  SHFL.IDX PT, R97, R0, R89, 0x1f ;  /* 0x00001f5900617589 */ /* 0x000f2200000e0000 */
[-C--:B0-----:R-:W-:Y:S01]  /*2680*/  FFMA R111, R15, R96.reuse, R48 ;  /* 0x000000600f6f7223 */ /* 0x081fe20000000030 */
[----:B------:R-:W-:-:S02]  /*2690*/  FFMA R49, R88, R96, R49 ;  /* 0x0000006058317223 */ /* 0x000fc40000000031 */
[----:B------:R-:W3:Y:S01]  /*26a0*/  SHFL.IDX PT, R96, R27, R87, 0x1f ;  /* 0x00001f571b607589 */ /* 0x000ee200000e0000 */
[CC--:B-1----:R-:W-:Y:S01]  /*26b0*/  FFMA R35, R15.reuse, R91.reuse, R36 ;  /* 0x0000005b0f237223 */ /* 0x0c2fe20000000024 */
[C---:B------:R-:W-:Y:S02]  /*26c0*/  FFMA R91, R88.reuse, R91, R37 ;  /* 0x0000005b585b7223 */ /* 0x040fe40000000025 */
[----:B------:R-:W0:Y:S01]  /*26d0*/  SHFL.IDX PT, R103, R76, R89, 0x1f ;  /* 0x00001f594c677589 */ /* 0x000e2200000e0000 */
[CC--:B----4-:R-:W-:Y:S01]  /*26e0*/  FFMA R37, R15.reuse, R93.reuse, R38 ;  /* 0x0000005d0f257223 */ /* 0x0d0fe20000000026 */
[C---:B------:R-:W-:Y:S02]  /*26f0*/  FFMA R93, R88.reuse, R93, R39 ;  /* 0x0000005d585d7223 */ /* 0x040fe40000000027 */
[----:B------:R-:W1:Y:S01]  /*2700*/  SHFL.IDX PT, R105, R79, R89, 0x1f ;  /* 0x00001f594f697589 */ /* 0x000e6200000e0000 */
[-C--:B------:R-:W-:Y:S01]  /*2710*/  FFMA R39, R15, R95.reuse, R40 ;  /* 0x0000005f0f277223 */ /* 0x080fe20000000028 */
[----:B------:R-:W-:-:S02]  /*2720*/  FFMA R95, R88, R95, R41 ;  /* 0x0000005f585f7223 */ /* 0x000fc40000000029 */
[----:B------:R-:W4:Y:S01]  /*2730*/  SHFL.IDX PT, R6, R81, R89, 0x1f ;  /* 0x00001f5951067589 */ /* 0x000f2200000e0000 */
[----:B------:R-:W-:-:S03]  /*2740*/  FFMA R41, R15, R97, R42 ;  /* 0x000000610f297223 */ /* 0x000fc6000000002a */
[----:B------:R-:W4:Y:S04]  /*2750*/  SHFL.IDX PT, R30, R12, R89, 0x1f ;  /* 0x00001f590c1e7589 */ /* 0x000f2800000e0000 */
[----:B------:R-:W4:Y:S04]  /*2760*/  SHFL.IDX PT, R32, R14, R89, 0x1f ;  /* 0x00001f590e207589 */ /* 0x000f2800000e0000 */
[----:B------:R-:W4:Y:S01]  /*2770*/  SHFL.IDX PT, R42, R8, R89, 0x1f ;  /* 0x00001f59082a7589 */ /* 0x000f2200000e0000 */
[----:B---3--:R-:W-:-:S03]  /*2780*/  FFMA R78, R96, R68, R17 ;  /* 0x00000044604e7223 */ /* 0x008fc60000000011 */
[----:B------:R-:W3:Y:S01]  /*2790*/  SHFL.IDX PT, R36, R18, R89, 0x1f ;  /* 0x00001f5912247589 */ /* 0x000ee200000e0000 */
[C---:B------:R-:W-:Y:S01]  /*27a0*/  FFMA R97, R88.reuse, R97, R43 ;  /* 0x0000006158617223 */ /* 0x040fe2000000002b */
[-C--:B0-----:R-:W-:Y:S02]  /*27b0*/  FFMA R43, R15, R103.reuse, R44 ;  /* 0x000000670f2b7223 */ /* 0x081fe4000000002c */
[----:B------:R-:W0:Y:S01]  /*27c0*/  SHFL.IDX PT, R38, R13, R89, 0x1f ;  /* 0x00001f590d267589 */ /* 0x000e2200000e0000 */
[----:B------:R-:W-:-:S03]  /*27d0*/  FFMA R103, R88, R103, R45 ;  /* 0x0000006758677223 */ /* 0x000fc6000000002d */
[----:B------:R-:W0:Y:S04]  /*27e0*/  SHFL.IDX PT, R40, R82, R89, 0x1f ;  /* 0x00001f5952287589 */ /* 0x000e2800000e0000 */
[----:B------:R-:W0:Y:S01]  /*27f0*/  SHFL.IDX PT, R5, R26, R87, 0x1f ;  /* 0x00001f571a057589 */ /* 0x000e2200000e0000 */
[CC--:B-1----:R-:W-:Y:S01]  /*2800*/  FFMA R45, R15.reuse, R105.reuse, R46 ;  /* 0x000000690f2d7223 */ /* 0x0c2fe2000000002e */
[CC--:B----4-:R-:W-:Y:S01]  /*2810*/  FFMA R109, R15.reuse, R6.reuse, R50 ;  /* 0x000000060f6d7223 */ /* 0x0d0fe20000000032 */
[C---:B------:R-:W-:Y:S01]  /*2820*/  FFMA R51, R88.reuse, R6, R51 ;  /* 0x0000000658337223 */ /* 0x040fe20000000033 */
[----:B------:R-:W1:Y:S01]  /*2830*/  SHFL.IDX PT, R44, R10, R89, 0x1f ;  /* 0x00001f590a2c7589 */ /* 0x000e6200000e0000 */
[----:B------:R-:W-:Y:S01]  /*2840*/  FFMA R47, R88, R105, R47 ;  /* 0x00000069582f7223 */ /* 0x000fe2000000002f */
[----:B------:R-:W-:-:S02]  /*2850*/  FFMA R107, R15, R30, R52 ;  /* 0x0000001e0f6b7223 */ /* 0x000fc40000000034 */
[----:B------:R-:W4:Y:S01]  /*2860*/  SHFL.IDX PT, R2, R25, R87, 0x1f ;  /* 0x00001f5719027589 */ /* 0x000f2200000e0000 */
[C---:B------:R-:W-:Y:S01]  /*2870*/  FFMA R105, R15.reuse, R32, R54 ;  /* 0x000000200f697223 */ /* 0x040fe20000000036 */
[-C--:B------:R-:W-:Y:S02]  /*2880*/  FFMA R119, R15, R42.reuse, R64 ;  /* 0x0000002a0f777223 */ /* 0x080fe40000000040 */
[----:B------:R-:W4:Y:S01]  /*2890*/  SHFL.IDX PT, R34, R16, R89, 0x1f ;  /* 0x00001f5910227589 */ /* 0x000f2200000e0000 */
[----:B------:R-:W-:-:S03]  /*28a0*/  FFMA R65, R88, R42, R65 ;  /* 0x0000002a58417223 */ /* 0x000fc60000000041 */
[----:B------:R-:W4:Y:S04]  /*28b0*/  SHFL.IDX PT, R46, R86, R89, 0x1f ;  /* 0x00001f59562e7589 */ /* 0x000f2800000e0000 */
[----:B------:R-:W4:Y:S04]  /*28c0*/  SHFL.IDX PT, R6, R24, R87, 0x1f ;  /* 0x00001f5718067589 */ /* 0x000f2800000e0000 */
[----:B------:R-:W4:Y:S04]  /*28d0*/  SHFL.IDX PT, R52, R81, R87, 0x1f ;  /* 0x00001f5751347589 */ /* 0x000f2800000e0000 */
[----:B------:R-:W-:Y:S01]  /*28e0*/  SHFL.IDX PT, R54, R12, R87, 0x1f ;  /* 0x00001f570c367589 */ /* 0x000fe200000e0000 */
[C---:B---3--:R-:W-:Y:S01]  /*28f0*/  FFMA R113, R15.reuse, R36, R58 ;  /* 0x000000240f717223 */ /* 0x048fe2000000003a */
[C---:B0-----:R-:W-:Y:S01]  /*2900*/  FFMA R115, R15.reuse, R38, R60 ;  /* 0x000000260f737223 */ /* 0x041fe2000000003c */
[----:B------:R-:W-:Y:S01]  /*2910*/  FFMA R117, R15, R40, R62 ;  /* 0x000000280f757223 */ /* 0x000fe2000000003e */
[C---:B------:R-:W-:Y:S01]  /*2920*/  FFMA R59, R88.reuse, R36, R59 ;  /* 0x00000024583b7223 */ /* 0x040fe2000000003b */
[C---:B------:R-:W-:Y:S01]  /*2930*/  FFMA R61, R88.reuse, R38, R61 ;  /* 0x00000026583d7223 */ /* 0x040fe2000000003d */
[----:B------:R-:W-:Y:S01]  /*2940*/  FFMA R63, R88, R40, R63 ;  /* 0x00000028583f7223 */ /* 0x000fe2000000003f */
[----:B------:R-:W-:Y:S01]  /*2950*/  FFMA R7, R68, R5, R7 ;  /* 0x0000000544077223 */ /* 0x000fe20000000007 */
[----:B------:R-:W0:Y:S01]  /*2960*/  SHFL.IDX PT, R36, R23, R87, 0x1f ;  /* 0x00001f5717247589 */ /* 0x000e2200000e0000 */
[----:B------:R-:W-:-:S03]  /*2970*/  FFMA R53, R88, R30, R53 ;  /* 0x0000001e58357223 */ /* 0x000fc60000000035 */
[----:B------:R-:W-:Y:S01]  /*2980*/  SHFL.IDX PT, R38, R22, R87, 0x1f ;  /* 0x00001f5716267589 */ /* 0x000fe200000e0000 */
[----:B-1----:R-:W-:-:S03]  /*2990*/  FFMA R121, R15, R44, R66 ;  /* 0x0000002c0f797223 */ /* 0x002fc60000000042 */
[----:B------:R-:W-:Y:S01]  /*29a0*/  SHFL.IDX PT, R40, R21, R87, 0x1f ;  /* 0x00001f5715287589 */ /* 0x000fe200000e0000 */
[----:B------:R-:W-:-:S03]  /*29b0*/  FFMA R55, R88, R32, R55 ;  /* 0x0000002058377223 */ /* 0x000fc60000000037 */
[----:B------:R-:W-:Y:S01]  /*29c0*/  SHFL.IDX PT, R3, R20, R87, 0x1f ;  /* 0x00001f5714037589 */ /* 0x000fe200000e0000 */
[----:B----4-:R-:W-:-:S03]  /*29d0*/  FFMA R30, R68, R2, R19 ;  /* 0x00000002441e7223 */ /* 0x010fc60000000013 */
[----:B------:R-:W1:Y:S01]  /*29e0*/  SHFL.IDX PT, R58, R16, R87, 0x1f ;  /* 0x00001f57103a7589 */ /* 0x000e6200000e0000 */
[----:B------:R-:W-:-:S03]  /*29f0*/  FFMA R57, R88, R34, R57 ;  /* 0x0000002258397223 */ /* 0x000fc60000000039 */
[----:B------:R-:W-:Y:S01]  /*2a00*/  SHFL.IDX PT, R60, R18, R87, 0x1f ;  /* 0x00001f57123c7589 */ /* 0x000fe200000e0000 */
[C---:B------:R-:W-:Y:S01]  /*2a10*/  FFMA R67, R88.reuse, R44, R67 ;  /* 0x0000002c58437223 */ /* 0x040fe20000000043 */
[----:B------:R-:W-:Y:S02]  /*2a20*/  FFMA R69, R88, R46, R69 ;  /* 0x0000002e58457223 */ /* 0x000fe40000000045 */
[----:B------:R-:W-:Y:S01]  /*2a30*/  SHFL.IDX PT, R62, R13, R87, 0x1f ;  /* 0x00001f570d3e7589 */ /* 0x000fe200000e0000 */
[----:B------:R-:W-:-:S03]  /*2a40*/  FFMA R32, R68, R6, R75 ;  /* 0x0000000644207223 */ /* 0x000fc6000000004b */
[----:B------:R-:W-:Y:S01]  /*2a50*/  SHFL.IDX PT, R64, R82, R87, 0x1f ;  /* 0x00001f5752407589 */ /* 0x000fe200000e0000 */
[----:B------:R-:W-:-:S03]  /*2a60*/  FFMA R50, R68, R52, R109 ;  /* 0x0000003444327223 */ /* 0x000fc6000000006d */
[----:B------:R-:W-:Y:S04]  /*2a70*/  SHFL.IDX PT, R66, R8, R87, 0x1f ;  /* 0x00001f5708427589 */ /* 0x000fe800000e0000 */
[----:B------:R-:W-:Y:S01]  /*2a80*/  SHFL.IDX PT, R88, R10, R87, 0x1f ;  /* 0x00001f570a587589 */ /* 0x000fe200000e0000 */
[----:B------:R-:W-:Y:S01]  /*2a90*/  FFMA R11, R15, R34, R56 ;  /* 0x000000220f0b7223 */ /* 0x000fe20000000038 */
[----:B0-----:R-:W-:-:S03]  /*2aa0*/  FFMA R34, R68, R36, R83 ;  /* 0x0000002444227223 */ /* 0x001fc60000000053 */
[----:B-1----:R-:W-:Y:S01]  /*2ab0*/  FFMA R56, R68, R58, R11 ;  /* 0x0000003a44387223 */ /* 0x002fe2000000000b */
[----:B------:R-:W-:Y:S01]  /*2ac0*/  FFMA R9, R15, R46, R9 ;  /* 0x0000002e0f097223 */ /* 0x000fe20000000009 */
[----:B------:R-:W-:Y:S01]  /*2ad0*/  MOV R75, R7 ;  /* 0x00000007004b7202 */ /* 0x000fe20000000f00 */
[----:B--2---:R-:W-:Y:S02]  /*2ae0*/  FFMA R77, R96, R4, R77 ;  /* 0x00000004604d7223 */ /* 0x004fe4000000004d */
[----:B------:R-:W0:Y:S01]  /*2af0*/  SHFL.IDX PT, R96, R0, R87, 0x1f ;  /* 0x00001f5700607589 */ /* 0x000e2200000e0000 */
[----:B------:R-:W-:-:S03]  /*2b00*/  FFMA R29, R4, R5, R29 ;  /* 0x00000005041d7223 */ /* 0x000fc6000000001d */
[----:B------:R-:W-:Y:S01]  /*2b10*/  SHFL.IDX PT, R5, R76, R87, 0x1f ;  /* 0x00001f574c057589 */ /* 0x000fe200000e0000 */
[-C--:B0-----:R-:W-:Y:S01]  /*2b20*/  FFMA R42, R68, R96.reuse, R41 ;  /* 0x00000060442a7223 */ /* 0x081fe20000000029 */
[C---:B------:R-:W-:Y:S02]  /*2b30*/  FFMA R97, R4.reuse, R96, R97 ;  /* 0x0000006004617223 */ /* 0x040fe40000000061 */
[----:B------:R-:W0:Y:S01]  /*2b40*/  SHFL.IDX PT, R96, R14, R87, 0x1f ;  /* 0x00001f570e607589 */ /* 0x000e2200000e0000 */
[C---:B------:R-:W-:Y:S01]  /*2b50*/  FFMA R31, R4.reuse, R2, R31 ;  /* 0x00000002041f7223 */ /* 0x040fe2000000001f */
[C---:B------:R-:W-:Y:S02]  /*2b60*/  FFMA R33, R4.reuse, R6, R33 ;  /* 0x0000000604217223 */ /* 0x040fe40000000021 */
[----:B------:R-:W1:Y:S01]  /*2b70*/  SHFL.IDX PT, R2, R79, R87, 0x1f ;  /* 0x00001f574f027589 */ /* 0x000e6200000e0000 */
[----:B------:R-:W-:Y:S01]  /*2b80*/  FFMA R51, R4, R52, R51 ;  /* 0x0000003404337223 */ /* 0x000fe20000000033 */
[----:B------:R-:W-:-:S02]  /*2b90*/  FFMA R52, R68, R54, R107 ;  /* 0x0000003644347223 */ /* 0x000fc4000000006b */
[----:B------:R-:W2:Y:S01]  /*2ba0*/  SHFL.IDX PT, R6, R80, R87, 0x1f ;  /* 0x00001f5750067589 */ /* 0x000ea200000e0000 */
[----:B------:R-:W-:Y:S01]  /*2bb0*/  FFMA R53, R4, R54, R53 ;  /* 0x0000003604357223 */ /* 0x000fe20000000035 */
[-C--:B0-----:R-:W-:Y:S01]  /*2bc0*/  FFMA R54, R68, R96.reuse, R105 ;  /* 0x0000006044367223 */ /* 0x081fe20000000069 */
[C---:B------:R-:W-:Y:S02]  /*2bd0*/  FFMA R55, R4.reuse, R96, R55 ;  /* 0x0000006004377223 */ /* 0x040fe40000000037 */
[----:B------:R0:W3:Y:S01]  /*2be0*/  SHFL.IDX PT, R96, R86, R87, 0x1f ;  /* 0x00001f5756607589 */ /* 0x0000e200000e0000 */
[C---:B------:R-:W-:Y:S01]  /*2bf0*/  FFMA R85, R4.reuse, R36, R85 ;  /* 0x0000002404557223 */ /* 0x040fe20000000055 */
[C---:B------:R-:W-:Y:S01]  /*2c00*/  FFMA R91, R4.reuse, R38, R91 ;  /* 0x00000026045b7223 */ /* 0x040fe2000000005b */
[C---:B------:R-:W-:Y:S01]  /*2c10*/  FFMA R93, R4.reuse, R40, R93 ;  /* 0x00000028045d7223 */ /* 0x040fe2000000005d */
[C---:B------:R-:W-:Y:S01]  /*2c20*/  FFMA R95, R4.reuse, R3, R95 ;  /* 0x00000003045f7223 */ /* 0x040fe2000000005f */
[C---:B------:R-:W-:Y:S01]  /*2c30*/  FFMA R103, R4.reuse, R5, R103 ;  /* 0x0000000504677223 */ /* 0x040fe20000000067 */
[----:B------:R-:W-:Y:S01]  /*2c40*/  FFMA R57, R4, R58, R57 ;  /* 0x0000003a04397223 */ /* 0x000fe20000000039 */
[-C--:B------:R-:W-:Y:S01]  /*2c50*/  FFMA R58, R68, R60.reuse, R113 ;  /* 0x0000003c443a7223 */ /* 0x080fe20000000071 */
[----:B------:R-:W-:Y:S01]  /*2c60*/  FFMA R59, R4, R60, R59 ;  /* 0x0000003c043b7223 */ /* 0x000fe2000000003b */
[C---:B------:R-:W-:Y:S01]  /*2c70*/  FFMA R36, R68.reuse, R38, R35 ;  /* 0x0000002644247223 */ /* 0x040fe20000000023 */
[-C--:B------:R-:W-:Y:S01]  /*2c80*/  FFMA R60, R68, R62.reuse, R115 ;  /* 0x0000003e443c7223 */ /* 0x080fe20000000073 */
[----:B------:R-:W-:Y:S01]  /*2c90*/  FFMA R61, R4, R62, R61 ;  /* 0x0000003e043d7223 */ /* 0x000fe2000000003d */
[C---:B------:R-:W-:Y:S01]  /*2ca0*/  FFMA R38, R68.reuse, R40, R37 ;  /* 0x0000002844267223 */ /* 0x040fe20000000025 */
[-C--:B------:R-:W-:Y:S01]  /*2cb0*/  FFMA R62, R68, R64.reuse, R117 ;  /* 0x00000040443e7223 */ /* 0x080fe20000000075 */
[----:B------:R-:W-:Y:S01]  /*2cc0*/  FFMA R63, R4, R64, R63 ;  /* 0x00000040043f7223 */ /* 0x000fe2000000003f */
[C---:B------:R-:W-:Y:S01]  /*2cd0*/  FFMA R40, R68.reuse, R3, R39 ;  /* 0x0000000344287223 */ /* 0x040fe20000000027 */
[C---:B------:R-:W-:Y:S01]  /*2ce0*/  FFMA R44, R68.reuse, R5, R43 ;  /* 0x00000005442c7223 */ /* 0x040fe2000000002b */
[C---:B-1----:R-:W-:Y:S01]  /*2cf0*/  FFMA R46, R68.reuse, R2, R45 ;  /* 0x00000002442e7223 */ /* 0x042fe2000000002d */
[-C--:B------:R-:W-:Y:S01]  /*2d00*/  FFMA R64, R68, R66.reuse, R119 ;  /* 0x0000004244407223 */ /* 0x080fe20000000077 */
[C---:B------:R-:W-:Y:S01]  /*2d10*/  FFMA R65, R4.reuse, R66, R65 ;  /* 0x0000004204417223 */ /* 0x040fe20000000041 */
[----:B------:R-:W-:Y:S01]  /*2d20*/  FFMA R47, R4, R2, R47 ;  /* 0x00000002042f7223 */ /* 0x000fe2000000002f */
[-C--:B--2---:R-:W-:Y:S01]  /*2d30*/  FFMA R48, R68, R6.reuse, R111 ;  /* 0x0000000644307223 */ /* 0x084fe2000000006f */
[----:B------:R-:W-:Y:S01]  /*2d40*/  FFMA R49, R4, R6, R49 ;  /* 0x0000000604317223 */ /* 0x000fe20000000031 */
[-C--:B------:R-:W-:Y:S01]  /*2d50*/  FFMA R66, R68, R88.reuse, R121 ;  /* 0x0000005844427223 */ /* 0x080fe20000000079 */
[----:B------:R-:W-:Y:S01]  /*2d60*/  FFMA R67, R4, R88, R67 ;  /* 0x0000005804437223 */ /* 0x000fe20000000043 */
[----:B------:R-:W-:-:S02]  /*2d70*/  IADD3 R3, PT, PT, -R72, R73, RZ ;  /* 0x0000004948037210 */ /* 0x000fc40007ffe1ff */
[----:B------:R-:W-:Y:S02]  /*2d80*/  MOV R35, R85 ;  /* 0x0000005500237202 */ /* 0x000fe40000000f00 */
[----:B------:R-:W-:Y:S02]  /*2d90*/  MOV R37, R91 ;  /* 0x0000005b00257202 */ /* 0x000fe40000000f00 */
[----:B------:R-:W-:Y:S02]  /*2da0*/  MOV R39, R93 ;  /* 0x0000005d00277202 */ /* 0x000fe40000000f00 */
[----:B------:R-:W-:Y:S02]  /*2db0*/  MOV R41, R95 ;  /* 0x0000005f00297202 */ /* 0x000fe40000000f00 */
[----:B------:R-:W-:Y:S02]  /*2dc0*/  MOV R43, R97 ;  /* 0x00000061002b7202 */ /* 0x000fe40000000f00 */
[----:B0--3--:R-:W-:-:S07]  /*2dd0*/  MOV R45, R103 ;  /* 0x00000067002d7202 */ /* 0x009fce0000000f00 */
.L_x_202:
[----:B------:R-:W-:Y:S01]  /*2de0*/  LOP3.LUT R3, R3, 0xfffffff8, RZ, 0xc0, !PT ;  /* 0xfffffff803037812 */ /* 0x000fe200078ec0ff */
[-C--:B------:R-:W-:Y:S01]  /*2df0*/  FFMA R68, R68, R96.reuse, R9 ;  /* 0x0000006044447223 */ /* 0x080fe20000000009 */
[----:B------:R-:W-:Y:S01]  /*2e00*/  IADD3 R28, PT, PT, R28, 0x8, RZ ;  /* 0x000000081c1c7810 */ /* 0x000fe20007ffe0ff */
[----:B------:R-:W-:Y:S01]  /*2e10*/  FFMA R69, R4, R96, R69 ;  /* 0x0000006004457223 */ /* 0x000fe20000000045 */
[----:B------:R-:W-:-:S04]  /*2e20*/  IADD3 R3, PT, PT, R72, R3, RZ ;  /* 0x0000000348037210 */ /* 0x000fc80007ffe0ff */
[----:B------:R-:W-:-:S13]  /*2e30*/  ISETP.GE.AND P0, PT, R28, R3, PT ;  /* 0x000000031c00720c */ /* 0x000fda0003f06270 */
[----:B------:R-:W-:Y:S05]  /*2e40*/  @!P0 BRA `(.L_x_5) ;  /* 0xffffffd4005c8947 */ /* 0x000fea000383ffff */
.L_x_1:
[----:B------:R-:W-:Y:S05]  /*2e50*/  BSYNC B0 ;  /* 0x0000000000007941 */ /* 0x000fea0003800000 */
.L_x_0:
[----:B------:R-:W-:Y:S01]  /*2e60*/  IADD3 R28, PT, PT, -R72, R73, RZ ;  /* 0x00000049481c7210 */ /* 0x000fe20007ffe1ff */
[----:B------:R-:W-:Y:S01]  /*2e70*/  BSSY.RECONVERGENT B0, `(.L_x_6) ;  /* 0x0000063000007945 */ /* 0x000fe20003800200 */
[----:B------:R-:W-:Y:S02]  /*2e80*/  MOV R7, R71 ;  /* 0x0000004700077202 */ /* 0x000fe40000000f00 */
[C---:B------:R-:W-:Y:S02]  /*2e90*/  LOP3.LUT R83, R28.reuse, 0xfffffff8, RZ, 0xc0, !PT ;  /* 0xfffffff81c537812 */ /* 0x040fe400078ec0ff */
[----:B------:R-:W-:Y:S02]  /*2ea0*/  LOP3.LUT P0, RZ, R28, 0x18, RZ, 0xc0, !PT ;  /* 0x000000181cff7812 */ /* 0x000fe4000780c0ff */
[----:B------:R-:W-:Y:S02]  /*2eb0*/  IADD3 R88, PT, PT, R72, R83, RZ ;  /* 0x0000005348587210 */ /* 0x000fe40007ffe0ff */
[----:B------:R-:W-:-:S02]  /*2ec0*/  LOP3.LUT R71, R28, 0xfffffffc, RZ, 0xc0, !PT ;  /* 0xfffffffc1c477812 */ /* 0x000fc400078ec0ff */
[----:B------:R-:W-:Y:S02]  /*2ed0*/  ISETP.LE.OR P0, PT, R73, R88, P0 ;  /* 0x000000584900720c */ /* 0x000fe40000703670 */
[----:B------:R-:W-:-:S11]  /*2ee0*/  ISETP.GE.AND P1, PT, R83, R71, PT ;  /* 0x000000475300720c */ /* 0x000fd60003f26270 */
[----:B------:R-:W-:Y:S05]  /*2ef0*/  @P0 BRA `(.L_x_7) ;  /* 0x0000000400680947 */ /* 0x000fea0003800000 */
[----:B------:R-:W0:Y:S01]  /*2f00*/  S2R R3, SR_TID.X ;  /* 0x0000000000037919 */ /* 0x000e220000002100 */
[-C--:B------:R-:W-:Y:S02]  /*2f10*/  IADD3 R2, PT, PT, R73, -R88.reuse, RZ ;  /* 0x8000005849027210 */ /* 0x080fe40007ffe0ff */
[----:B------:R-:W-:Y:S02]  /*2f20*/  MOV R7, R88 ;  /* 0x0000005800077202 */ /* 0x000fe40000000f00 */
[----:B0-----:R-:W-:-:S13]  /*2f30*/  ISETP.GE.U32.AND P0, PT, R3, R2, PT ;  /* 0x000000020300720c */ /* 0x001fda0003f06070 */
[----:B------:R-:W-:Y:S05]  /*2f40*/  @P0 BRA `(.L_x_7) ;  /* 0x0000000400540947 */ /* 0x000fea0003800000 */
[----:B------:R-:W-:Y:S01]  /*2f50*/  IADD3 R13, PT, PT, R88, R3, RZ ;  /* 0x00000003580d7210 */ /* 0x000fe20007ffe0ff */
[----:B------:R-:W0:Y:S03]  /*2f60*/  LDC.64 R84, c[0x0][0x3a8] ;  /* 0x0000ea00ff547b82 */ /* 0x000e260000000a00 */
[----:B------:R-:W-:-:S04]  /*2f70*/  IADD3 R5, PT, PT, R28, R13, RZ ;  /* 0x0000000d1c057210 */ /* 0x000fc80007ffe0ff */
[C---:B------:R-:W-:Y:S01]  /*2f80*/  IADD3 R7, PT, PT, R28.reuse, R5, RZ ;  /* 0x000000051c077210 */ /* 0x040fe20007ffe0ff */
[----:B------:R-:W1:Y:S03]  /*2f90*/  LDC.64 R2, c[0x0][0x3b0] ;  /* 0x0000ec00ff027b82 */ /* 0x000e660000000a00 */
[----:B------:R-:W-:-:S04]  /*2fa0*/  IADD3 R9, PT, PT, R28, R7, RZ ;  /* 0x000000071c097210 */ /* 0x000fc80007ffe0ff */
[----:B------:R-:W-:-:S04]  /*2fb0*/  IADD3 R11, PT, PT, R28, R9, RZ ;  /* 0x000000091c0b7210 */ /* 0x000fc80007ffe0ff */
[----:B------:R-:W-:-:S04]  /*2fc0*/  IADD3 R19, PT, PT, R28, R11, RZ ;  /* 0x0000000b1c137210 */ /* 0x000fc80007ffe0ff */
[----:B------:R-:W-:Y:S01]  /*2fd0*/  IADD3 R17, PT, PT, R28, R19, RZ ;  /* 0x000000131c117210 */ /* 0x000fe20007ffe0ff */
[----:B0-----:R-:W-:-:S03]  /*2fe0*/  IMAD.WIDE.U32 R84, R13, 0x4, R84 ;  /* 0x000000040d547825 */ /* 0x001fc600078e0054 */
[----:B------:R-:W-:-:S03]  /*2ff0*/  IADD3 R15, PT, PT, R28, R17, RZ ;  /* 0x000000111c0f7210 */ /* 0x000fc60007ffe0ff */
[----:B------:R-:W2:Y:S01]  /*3000*/  LDG.E.CONSTANT R84, desc[UR4][R84.64] ;  /* 0x0000000454547981 */ /* 0x000ea2000c1e9900 */
[----:B------:R-:W-:Y:S01]  /*3010*/  IADD3 R21, PT, PT, R28, R15, RZ ;  /* 0x0000000f1c157210 */ /* 0x000fe20007ffe0ff */
[----:B-1----:R-:W-:-:S03]  /*3020*/  IMAD.WIDE.U32 R6, R7, 0x4, R2 ;  /* 0x0000000407067825 */ /* 0x002fc600078e0002 */
[C---:B------:R-:W-:Y:S01]  /*3030*/  IADD3 R79, PT, PT, R28.reuse, R21, RZ ;  /* 0x000000151c4f7210 */ /* 0x040fe20007ffe0ff */
[--C-:B------:R-:W-:Y:S01]  /*3040*/  IMAD.WIDE.U32 R12, R13, 0x4, R2.reuse ;  /* 0x000000040d0c7825 */ /* 0x100fe200078e0002 */
[----:B------:R0:W5:Y:S02]  /*3050*/  LDG.E.CONSTANT R25, desc[UR4][R6.64] ;  /* 0x0000000406197981 */ /* 0x000164000c1e9900 */
[C---:B------:R-:W-:Y:S01]  /*3060*/  IADD3 R81, PT, PT, R28.reuse, R79, RZ ;  /* 0x0000004f1c517210 */ /* 0x040fe20007ffe0ff */
[--C-:B------:R-:W-:Y:S01]  /*3070*/  IMAD.WIDE.U32 R8, R9, 0x4, R2.reuse ;  /* 0x0000000409087825 */ /* 0x100fe200078e0002 */
[----:B------:R1:W5:Y:S02]  /*3080*/  LDG.E.CONSTANT R27, desc[UR4][R12.64] ;  /* 0x000000040c1b7981 */ /* 0x000364000c1e9900 */
[C---:B------:R-:W-:Y:S01]  /*3090*/  IADD3 R87, PT, PT, R28.reuse, R81, RZ ;  /* 0x000000511c577210 */ /* 0x040fe20007ffe0ff */
[--C-:B------:R-:W-:Y:S01]  /*30a0*/  IMAD.WIDE.U32 R10, R11, 0x4, R2.reuse ;  /* 0x000000040b0a7825 */ /* 0x100fe200078e0002 */
[----:B------:R3:W5:Y:S02]  /*30b0*/  LDG.E.CONSTANT R24, desc[UR4][R8.64] ;  /* 0x0000000408187981 */ /* 0x000764000c1e9900 */
[C---:B------:R-:W-:Y:S01]  /*30c0*/  IADD3 R89, PT, PT, R28.reuse, R87, RZ ;  /* 0x000000571c597210 */ /* 0x040fe20007ffe0ff */
[--C-:B0-----:R-:W-:Y:S01]  /*30d0*/  IMAD.WIDE.U32 R6, R87, 0x4, R2.reuse ;  /* 0x0000000457067825 */ /* 0x101fe200078e0002 */
[----:B------:R0:W5:Y:S02]  /*30e0*/  LDG.E.CONSTANT R23, desc[UR4][R10.64] ;  /* 0x000000040a177981 */ /* 0x000164000c1e9900 */
[C---:B------:R-:W-:Y:S01]  /*30f0*/  IADD3 R85, PT, PT, R28.reuse, R89, RZ ;  /* 0x000000591c557210 */ /* 0x040fe20007ffe0ff */
[--C-:B-1----:R-:W-:Y:S01]  /*3100*/  IMAD.WIDE.U32 R12, R21, 0x4, R2.reuse ;  /* 0x00000004150c7825 */ /* 0x102fe200078e0002 */
[----:B------:R-:W5:Y:S02]  /*3110*/  LDG.E.CONSTANT R80, desc[UR4][R6.64] ;  /* 0x0000000406507981 */ /* 0x000f64000c1e9900 */
[C---:B------:R-:W-:Y:S01]  /*3120*/  IADD3 R91, PT, PT, R28.reuse, R85, RZ ;  /* 0x000000551c5b7210 */ /* 0x040fe20007ffe0ff */
[----:B---3--:R-:W-:Y:S01]  /*3130*/  IMAD.WIDE.U32 R8, R89, 0x4, R2 ;  /* 0x0000000459087825 */ /* 0x008fe200078e0002 */
[----:B------:R1:W5:Y:S02]  /*3140*/  LDG.E.CONSTANT R0, desc[UR4][R12.64] ;  /* 0x000000040c007981 */ /* 0x000364000c1e9900 */
[----:B------:R-:W-:-:S04]  /*3150*/  IADD3 R93, PT, PT, R28, R91, RZ ;  /* 0x0000005b1c5d7210 */ /* 0x000fc80007ffe0ff */
[----:B------:R-:W-:-:S04]  /*3160*/  IADD3 R95, PT, PT, R28, R93, RZ ;  /* 0x0000005d1c5f7210 */ /* 0x000fc80007ffe0ff */
[----:B------:R-:W-:Y:S01]  /*3170*/  IADD3 R87, PT, PT, R28, R95, RZ ;  /* 0x0000005f1c577210 */ /* 0x000fe20007ffe0ff */
[----:B0-----:R-:W-:-:S03]  /*3180*/  IMAD.WIDE.U32 R10, R79, 0x4, R2 ;  /* 0x000000044f0a7825 */ /* 0x001fc600078e0002 */
[C---:B------:R-:W-:Y:S01]  /*3190*/  IADD3 R89, PT, PT, R28.reuse, R87, RZ ;  /* 0x000000571c597210 */ /* 0x040fe20007ffe0ff */
[--C-:B-1----:R-:W-:Y:S01]  /*31a0*/  IMAD.WIDE.U32 R12, R85, 0x4, R2.reuse ;  /* 0x00000004550c7825 */ /* 0x102fe200078e0002 */
[----:B------:R0:W5:Y:S02]  /*31b0*/  LDG.E.CONSTANT R76, desc[UR4][R10.64] ;  /* 0x000000040a4c7981 */ /* 0x000164000c1e9900 */
[C---:B------:R-:W-:Y:S01]  /*31c0*/  IADD3 R85, PT, PT, R28.reuse, R89, RZ ;  /* 0x000000591c557210 */ /* 0x040fe20007ffe0ff */
[--C-:B------:R-:W-:Y:S02]  /*31d0*/  IMAD.WIDE.U32 R4, R5, 0x4, R2.reuse ;  /* 0x0000000405047825 */ /* 0x100fe400078e0002 */
[----:B------:R-:W5:Y:S02]  /*31e0*/  LDG.E.CONSTANT R12, desc[UR4][R12.64] ;  /* 0x000000040c0c7981 */ /* 0x000f64000c1e9900 */
[--C-:B------:R-:W-:Y:S02]  /*31f0*/  IMAD.WIDE.U32 R14, R15, 0x4, R2.reuse ;  /* 0x000000040f0e7825 */ /* 0x100fe400078e0002 */
[----:B------:R1:W5:Y:S01]  /*3200*/  LDG.E.CONSTANT R26, desc[UR4][R4.64] ;  /* 0x00000004041a7981 */ /* 0x000362000c1e9900 */
[----:B0-----:R-:W-:Y:S01]  /*3210*/  IADD3 R11, PT, PT, R28, R85, RZ ;  /* 0x000000551c0b7210 */ /* 0x001fe20007ffe0ff */
[----:B------:R-:W-:-:S02]  /*3220*/  IMAD.WIDE.U32 R18, R19, 0x4, R2 ;  /* 0x0000000413127825 */ /* 0x000fc400078e0002 */
[----:B------:R0:W5:Y:S02]  /*3230*/  LDG.E.CONSTANT R20, desc[UR4][R14.64] ;  /* 0x000000040e147981 */ /* 0x000164000c1e9900 */
[--C-:B------:R-:W-:Y:S02]  /*3240*/  IMAD.WIDE.U32 R16, R17, 0x4, R2.reuse ;  /* 0x0000000411107825 */ /* 0x100fe400078e0002 */
[----:B------:R3:W5:Y:S02]  /*3250*/  LDG.E.CONSTANT R22, desc[UR4][R18.64] ;  /* 0x0000000412167981 */ /* 0x000764000c1e9900 */
[--C-:B-1----:R-:W-:Y:S02]  /*3260*/  IMAD.WIDE.U32 R4, R81, 0x4, R2.reuse ;  /* 0x0000000451047825 */ /* 0x102fe400078e0002 */
[----:B------:R1:W5:Y:S02]  /*3270*/  LDG.E.CONSTANT R21, desc[UR4][R16.64] ;  /* 0x0000000410157981 */ /* 0x000364000c1e9900 */
[--C-:B0-----:R-:W-:Y:S01]  /*3280*/  IMAD.WIDE.U32 R14, R91, 0x4, R2.reuse ;  /* 0x000000045b0e7825 */ /* 0x101fe200078e0002 */
[----:B------:R-:W-:Y:S01]  /*3290*/  IADD3 R91, PT, PT, R28, R11, RZ ;  /* 0x0000000b1c5b7210 */ /* 0x000fe20007ffe0ff */
[----:B------:R0:W5:Y:S02]  /*32a0*/  LDG.E.CONSTANT R79, desc[UR4][R4.64] ;  /* 0x00000004044f7981 */ /* 0x000164000c1e9900 */
[----:B---3--:R-:W-:-:S02]  /*32b0*/  IMAD.WIDE.U32 R18, R95, 0x4, R2 ;  /* 0x000000045f127825 */ /* 0x008fc400078e0002 */
[----:B------:R3:W5:Y:S02]  /*32c0*/  LDG.E.CONSTANT R81, desc[UR4][R8.64] ;  /* 0x0000000408517981 */ /* 0x000764000c1e9900 */
[--C-:B-1----:R-:W-:Y:S02]  /*32d0*/  IMAD.WIDE.U32 R16, R93, 0x4, R2.reuse ;  /* 0x000000045d107825 */ /* 0x102fe400078e0002 */
[----:B------:R-:W5:Y:S02]  /*32e0*/  LDG.E.CONSTANT R14, desc[UR4][R14.64] ;  /* 0x000000040e0e7981 */ /* 0x000f64000c1e9900 */
[--C-:B0-----:R-:W-:Y:S02]  /*32f0*/  IMAD.WIDE.U32 R4, R87, 0x4, R2.reuse ;  /* 0x0000000457047825 */ /* 0x101fe400078e0002 */
[----:B------:R-:W5:Y:S02]  /*3300*/  LDG.E.CONSTANT R16, desc[UR4][R16.64] ;  /* 0x0000000410107981 */ /* 0x000f64000c1e9900 */
[----:B------:R-:W-:-:S02]  /*3310*/  IMAD.WIDE.U32 R6, R89, 0x4, R2 ;  /* 0x0000000459067825 */ /* 0x000fc400078e0002 */
[----:B------:R-:W5:Y:S02]  /*3320*/  LDG.E.CONSTANT R18, desc[UR4][R18.64] ;  /* 0x0000000412127981 */ /* 0x000f64000c1e9900 */
[--C-:B---3--:R-:W-:Y:S02]  /*3330*/  IMAD.WIDE.U32 R8, R85, 0x4, R2.reuse ;  /* 0x0000000455087825 */ /* 0x108fe400078e0002 */
[----:B------:R-:W5:Y:S02]  /*3340*/  LDG.E.CONSTANT R13, desc[UR4][R4.64] ;  /* 0x00000004040d7981 */ /* 0x000f64000c1e9900 */
[--C-:B------:R-:W-:Y:S02]  /*3350*/  IMAD.WIDE.U32 R10, R11, 0x4, R2.reuse ;  /* 0x000000040b0a7825 */ /* 0x100fe400078e0002 */
[----:B------:R-:W5:Y:S02]  /*3360*/  LDG.E.CONSTANT R8, desc[UR4][R8.64] ;  /* 0x0000000408087981 */ /* 0x000f64000c1e9900 */
[----:B------:R-:W-:-:S02]  /*3370*/  IMAD.WIDE.U32 R2, R91, 0x4, R2 ;  /* 0x000000045b027825 */ /* 0x000fc400078e0002 */
[----:B------:R-:W5:Y:S04]  /*3380*/  LDG.E.CONSTANT R10, desc[UR4][R10.64] ;  /* 0x000000040a0a7981 */ /* 0x000f68000c1e9900 */
[----:B------:R-:W5:Y:S04]  /*3390*/  LDG.E.CONSTANT R86, desc[UR4][R2.64] ;  /* 0x0000000402567981 */ /* 0x000f68000c1e9900 */
[----:B------:R0:W5:Y:S02]  /*33a0*/  LDG.E.CONSTANT R82, desc[UR4][R6.64] ;  /* 0x0000000406527981 */ /* 0x000164000c1e9900 */
[----:B0-----:R-:W-:-:S02]  /*33b0*/  MOV R7, R88 ;  /* 0x0000005800077202 */ /* 0x001fc40000000f00 */
[----:B--2---:R-:W-:-:S04]  /*33c0*/  SHF.R.S32.HI R15, RZ, 0x1f, R84 ;  /* 0x0000001fff0f7819 */ /* 0x004fc80000011454 */
[----:B------:R-:W-:Y:S01]  /*33d0*/  LEA.HI R17, R15, R84, RZ, 0x9 ;  /* 0x000000540f117211 */ /* 0x000fe200078f48ff */
[----:B------:R-:W-:-:S03]  /*33e0*/  IMAD.HI R15, R84, 0x2aaaaaab, RZ ;  /* 0x2aaaaaab540f7827 */ /* 0x000fc600078e02ff */
[----:B------:R-:W-:Y:S02]  /*33f0*/  SHF.R.S32.HI R19, RZ, 0x9, R17 ;  /* 0x00000009ff137819 */ /* 0x000fe40000011411 */
[----:B------:R-:W-:-:S03]  /*3400*/  SHF.R.U32.HI R90, RZ, 0x1f, R15 ;  /* 0x0000001fff5a7819 */ /* 0x000fc6000001160f */
[----:B------:R-:W-:Y:S01]  /*3410*/  IMAD.HI R85, R19, 0x55555556, RZ ;  /* 0x5555555613557827 */ /* 0x000fe200078e02ff */
[----:B------:R-:W-:-:S04]  /*3420*/  LEA.HI R15, R15, R90, RZ, 0x18 ;  /* 0x0000005a0f0f7211 */ /* 0x000fc800078fc0ff */
[----:B------:R-:W-:Y:S02]  /*3430*/  LEA.HI R4, R85, R85, RZ, 0x1 ;  /* 0x0000005555047211 */ /* 0x000fe400078f08ff */
[----:B------:R-:W-:Y:S02]  /*3440*/  LOP3.LUT R17, R17, 0x3fffe00, RZ, 0xc0, !PT ;  /* 0x03fffe0011117812 */ /* 0x000fe400078ec0ff */
[----:B------:R-:W-:Y:S01]  /*3450*/  LEA R15, R15, R70, 0x11 ;  /* 0x000000460f0f7211 */ /* 0x000fe200078e88ff */
[----:B------:R-:W-:Y:S01]  /*3460*/  IMAD R4, R4, -0x3, R19 ;  /* 0xfffffffd04047824 */ /* 0x000fe200078e0213 */
[----:B------:R-:W-:-:S04]  /*3470*/  IADD3 R17, PT, PT, R84, -R17, RZ ;  /* 0x8000001154117210 */ /* 0x000fc80007ffe0ff */
[----:B------:R-:W-:-:S04]  /*3480*/  LEA R4, R4, R15, 0xf ;  /* 0x0000000f04047211 */ /* 0x000fc800078e78ff */
[----:B------:R-:W-:-:S07]  /*3490*/  LEA R84, R17, R4, 0x6 ;  /* 0x0000000411547211 */ /* 0x000fce00078e30ff */
.L_x_7:
[----:B------:R-:W-:Y:S05]  /*34a0*/  BSYNC.RECONVERGENT B0 ;  /* 0x0000000000007941 */ /* 0x000fea0003800200 */
.L_x_6:
[----:B------:R-:W-:Y:S04]  /*34b0*/  BSSY B0, `(.L_x_8) ;  /* 0x00001e3000007945 */ /* 0x000fe80003800000 */
[----:B------:R-:W-:Y:S05]  /*34c0*/  @P1 BRA `(.L_x_9) ;  /* 0x0000001c00841947 */ /* 0x000fea0003800000 */
[----:B------:R-:W-:Y:S01]  /*34d0*/  UMOV UR6, 0xffffffff ;  /* 0xffffffff00067882 */ /* 0x000fe20000000000 */
[----:B------:R-:W-:Y:S02]  /*34e0*/  IADD3 R83, PT, PT, -R7, R83, R72 ;  /* 0x0000005307537210 */ /* 0x000fe40007ffe148 */
[----:B------:R-:W-:Y:S05]  /*34f0*/  BRA.DIV UR6, `(.L_x_10) ;  /* 0x00000086065c7947 */ /* 0x000fea000b800000 */
[----:B-----5:R-:W0:Y:S01]  /*3500*/  SHFL.IDX PT, R96, R26, R83, 0x1f ;  /* 0x00001f531a607589 */ /* 0x020e2200000e0000 */
[----:B------:R-:W1:Y:S03]  /*3510*/  LDC.64 R2, c[0x0][0x380] ;  /* 0x0000e000ff027b82 */ /* 0x000e660000000a00 */
[----:B------:R-:W1:Y:S04]  /*3520*/  SHFL.IDX PT, R5, R84, R83, 0x1f ;  /* 0x00001f5354057589 */ /* 0x000e6800000e0000 */
[----:B------:R-:W2:Y:S01]  /*3530*/  SHFL.IDX PT, R89, R25, R83, 0x1f ;  /* 0x00001f5319597589 */ /* 0x000ea200000e0000 */
[----:B0-----:R-:W-:Y:S01]  /*3540*/  FSETP.GT.AND P0, PT, R96, RZ, PT ;  /* 0x000000ff6000720b */ /* 0x001fe20003f04000 */
[----:B-1----:R-:W-:-:S12]  /*3550*/  IMAD.WIDE R4, R5, 0x4, R2 ;  /* 0x0000000405047825 */ /* 0x002fd800078e0202 */
[----:B------:R-:W3:Y:S04]  /*3560*/  @P0 LDG.E.CONSTANT R93, desc[UR4][R4.64] ;  /* 0x00000004045d0981 */ /* 0x000ee8000c1e9900 */
[----:B------:R-:W4:Y:S01]  /*3570*/  @P0 LDG.E.CONSTANT R95, desc[UR4][R4.64+0x80] ;  /* 0x00008004045f0981 */ /* 0x000f22000c1e9900 */
[----:B--2---:R-:W-:-:S13]  /*3580*/  FSETP.GT.AND P1, PT, R89, RZ, PT ;  /* 0x000000ff5900720b */ /* 0x004fda0003f24000 */
[----:B------:R-:W2:Y:S04]  /*3590*/  @P1 LDG.E.CONSTANT R94, desc[UR4][R4.64] ;  /* 0x00000004045e1981 */ /* 0x000ea8000c1e9900 */
[----:B------:R-:W2:Y:S04]  /*35a0*/  @P1 LDG.E.CONSTANT R98, desc[UR4][R4.64+0x80] ;  /* 0x0000800404621981 */ /* 0x000ea8000c1e9900 */
[----:B------:R-:W0:Y:S01]  /*35b0*/  SHFL.IDX PT, R91, R24, R83, 0x1f ;  /* 0x00001f53185b7589 */ /* 0x000e2200000e0000 */
[----:B------:R-:W-:-:S03]  /*35c0*/  HFMA2 R6, -RZ, RZ, 0, 0 ;  /* 0x00000000ff067431 */ /* 0x000fc600000001ff */
[----:B------:R-:W1:Y:S01]  /*35d0*/  SHFL.IDX PT, R85, R23, R83, 0x1f ;  /* 0x00001f5317557589 */ /* 0x000e6200000e0000 */
[----:B0-----:R-:W-:-:S13]  /*35e0*/  FSETP.GT.AND P2, PT, R91, RZ, PT ;  /* 0x000000ff5b00720b */ /* 0x001fda0003f44000 */
[----:B------:R-:W2:Y:S04]  /*35f0*/  @P2 LDG.E.CONSTANT R100, desc[UR4][R4.64] ;  /* 0x0000000404642981 */ /* 0x000ea8000c1e9900 */
[----:B------:R-:W2:Y:S01]  /*3600*/  @P2 LDG.E.CONSTANT R102, desc[UR4][R4.64+0x80] ;  /* 0x0000800404662981 */ /* 0x000ea2000c1e9900 */
[----:B-1----:R-:W-:-:S13]  /*3610*/  FSETP.GT.AND P3, PT, R85, RZ, PT ;  /* 0x000000ff5500720b */ /* 0x002fda0003f64000 */
[----:B------:R-:W2:Y:S01]  /*3620*/  @P3 LDG.E.CONSTANT R104, desc[UR4][R4.64] ;  /* 0x0000000404683981 */ /* 0x000ea2000c1e9900 */
[----:B---3--:R-:W-:-:S05]  /*3630*/  @P0 FMUL R88, R93, R96 ;  /* 0x000000605d580220 */ /* 0x008fca0000400000 */
[----:B------:R-:W-:Y:S01]  /*3640*/  @P0 MOV R6, R88 ;  /* 0x0000005800060202 */ /* 0x000fe20000000f00 */
[----:B----4-:R-:W-:-:S04]  /*3650*/  @P0 FMUL R96, R95, R96 ;  /* 0x000000605f600220 */ /* 0x010fc80000400000 */
[----:B------:R-:W-:Y:S01]  /*3660*/  FADD R75, R75, R6 ;  /* 0x000000064b4b7221 */ /* 0x000fe20000000000 */
[----:B------:R-:W-:Y:S01]  /*3670*/  HFMA2 R6, -RZ, RZ, 0, 0 ;  /* 0x00000000ff067431 */ /* 0x000fe200000001ff */
[----:B------:R-:W-:Y:S02]  /*3680*/  @P0 MOV R6, R96 ;  /* 0x0000006000060202 */ /* 0x000fe40000000f00 */
[----:B------:R-:W0:Y:S03]  /*3690*/  SHFL.IDX PT, R96, R22, R83, 0x1f ;  /* 0x00001f5316607589 */ /* 0x000e2600000e0000 */
[----:B------:R-:W-:Y:S01]  /*36a0*/  FADD R29, R29, R6 ;  /* 0x000000061d1d7221 */ /* 0x000fe20000000000 */
[----:B--2---:R-:W-:Y:S02]  /*36b0*/  @P1 FMUL R6, R94, R89 ;  /* 0x000000595e061220 */ /* 0x004fe40000400000 */
[----:B------:R-:W2:Y:S01]  /*36c0*/  @P3 LDG.E.CONSTANT R94, desc[UR4][R4.64+0x80] ;  /* 0x00008004045e3981 */ /* 0x000ea2000c1e9900 */
[----:B0-----:R-:W-:-:S13]  /*36d0*/  FSETP.GT.AND P0, PT, R96, RZ, PT ;  /* 0x000000ff6000720b */ /* 0x001fda0003f04000 */
[----:B------:R-:W3:Y:S01]  /*36e0*/  @P0 LDG.E.CONSTANT R93, desc[UR4][R4.64] ;  /* 0x00000004045d0981 */ /* 0x000ee2000c1e9900 */
[----:B------:R-:W-:Y:S02]  /*36f0*/  HFMA2 R88, -RZ, RZ, 0, 0 ;  /* 0x00000000ff587431 */ /* 0x000fe400000001ff */
[----:B------:R-:W-:Y:S01]  /*3700*/  @P1 FMUL R89, R98, R89 ;  /* 0x0000005962591220 */ /* 0x000fe20000400000 */
[----:B------:R-:W4:Y:S04]  /*3710*/  @P0 LDG.E.CONSTANT R95, desc[UR4][R4.64+0x80] ;  /* 0x00008004045f0981 */ /* 0x000f28000c1e9900 */
[----:B------:R-:W-:-:S05]  /*3720*/  @P1 MOV R88, R89 ;  /* 0x0000005900581202 */ /* 0x000fca0000000f00 */
[----:B------:R-:W-:Y:S02]  /*3730*/  FADD R88, R31, R88 ;  /* 0x000000581f587221 */ /* 0x000fe40000000000 */
[----:B------:R-:W0:Y:S01]  /*3740*/  SHFL.IDX PT, R31, R21, R83, 0x1f ;  /* 0x00001f53151f7589 */ /* 0x000e2200000e0000 */
[----:B------:R-:W-:Y:S01]  /*3750*/  HFMA2 R9, -RZ, RZ, 0, 0 ;  /* 0x00000000ff097431 */ /* 0x000fe200000001ff */
[----:B------:R-:W-:-:S05]  /*3760*/  @P1 MOV R9, R6 ;  /* 0x0000000600091202 */ /* 0x000fca0000000f00 */
[----:B------:R-:W-:Y:S01]  /*3770*/  FADD R6, R30, R9 ;  /* 0x000000091e067221 */ /* 0x000fe20000000000 */
[----:B------:R-:W-:Y:S01]  /*3780*/  HFMA2 R9, -RZ, RZ, 0, 0 ;  /* 0x00000000ff097431 */ /* 0x000fe200000001ff */
[----:B0-----:R-:W-:Y:S01]  /*3790*/  FSETP.GT.AND P1, PT, R31, RZ, PT ;  /* 0x000000ff1f00720b */ /* 0x001fe20003f24000 */
[----:B------:R-:W-:-:S05]  /*37a0*/  @P2 FMUL R30, R100, R91 ;  /* 0x0000005b641e2220 */ /* 0x000fca0000400000 */
[----:B------:R-:W-:Y:S02]  /*37b0*/  @P2 MOV R9, R30 ;  /* 0x0000001e00092202 */ /* 0x000fe40000000f00 */
[----:B------:R-:W0:Y:S05]  /*37c0*/  SHFL.IDX PT, R30, R20, R83, 0x1f ;  /* 0x00001f53141e7589 */ /* 0x000e2a00000e0000 */
[----:B------:R-:W4:Y:S01]  /*37d0*/  @P1 LDG.E.CONSTANT R98, desc[UR4][R4.64] ;  /* 0x0000000404621981 */ /* 0x000f22000c1e9900 */
[----:B------:R-:W-:Y:S02]  /*37e0*/  HFMA2 R90, -RZ, RZ, 0, 0 ;  /* 0x00000000ff5a7431 */ /* 0x000fe400000001ff */
[----:B------:R-:W-:Y:S01]  /*37f0*/  @P2 FMUL R91, R102, R91 ;  /* 0x0000005b665b2220 */ /* 0x000fe20000400000 */
[----:B------:R-:W4:Y:S04]  /*3800*/  @P1 LDG.E.CONSTANT R100, desc[UR4][R4.64+0x80] ;  /* 0x0000800404641981 */ /* 0x000f28000c1e9900 */
[----:B------:R-:W-:Y:S01]  /*3810*/  @P2 MOV R90, R91 ;  /* 0x0000005b005a2202 */ /* 0x000fe20000000f00 */
[----:B------:R-:W-:Y:S01]  /*3820*/  FADD R32, R32, R9 ;  /* 0x0000000920207221 */ /* 0x000fe20000000000 */
[----:B0-----:R-:W-:-:S03]  /*3830*/  FSETP.GT.AND P2, PT, R30, RZ, PT ;  /* 0x000000ff1e00720b */ /* 0x001fc60003f44000 */
[----:B------:R-:W-:Y:S01]  /*3840*/  FADD R33, R33, R90 ;  /* 0x0000005a21217221 */ /* 0x000fe20000000000 */
[----:B------:R-:W-:Y:S01]  /*3850*/  @P3 FMUL R89, R104, R85 ;  /* 0x0000005568593220 */ /* 0x000fe20000400000 */
[----:B------:R-:W-:Y:S02]  /*3860*/  HFMA2 R9, -RZ, RZ, 0, 0 ;  /* 0x00000000ff097431 */ /* 0x000fe400000001ff */
[----:B------:R-:W-:Y:S02]  /*3870*/  HFMA2 R90, -RZ, RZ, 0, 0 ;  /* 0x00000000ff5a7431 */ /* 0x000fe400000001ff */
[----:B------:R-:W-:-:S04]  /*3880*/  @P3 MOV R9, R89 ;  /* 0x0000005900093202 */ /* 0x000fc80000000f00 */
[----:B------:R-:W4:Y:S01]  /*3890*/  @P2 LDG.E.CONSTANT R91, desc[UR4][R4.64] ;  /* 0x00000004045b2981 */ /* 0x000f22000c1e9900 */
[----:B--2---:R-:W-:-:S05]  /*38a0*/  @P3 FMUL R85, R94, R85 ;  /* 0x000000555e553220 */ /* 0x004fca0000400000 */
[----:B------:R-:W-:Y:S02]  /*38b0*/  @P3 MOV R90, R85 ;  /* 0x00000055005a3202 */ /* 0x000fe40000000f00 */
[----:B------:R-:W0:Y:S01]  /*38c0*/  SHFL.IDX PT, R85, R0, R83, 0x1f ;  /* 0x00001f5300557589 */ /* 0x000e2200000e0000 */
[----:B---3--:R-:W-:-:S03]  /*38d0*/  @P0 FMUL R89, R93, R96 ;  /* 0x000000605d590220 */ /* 0x008fc60000400000 */
[----:B------:R-:W2:Y:S01]  /*38e0*/  @P2 LDG.E.CONSTANT R93, desc[UR4][R4.64+0x80] ;  /* 0x00008004045d2981 */ /* 0x000ea2000c1e9900 */
[----:B0-----:R-:W-:-:S13]  /*38f0*/  FSETP.GT.AND P3, PT, R85, RZ, PT ;  /* 0x000000ff5500720b */ /* 0x001fda0003f64000 */
[----:B------:R-:W3:Y:S01]  /*3900*/  @P3 LDG.E.CONSTANT R94, desc[UR4][R4.64] ;  /* 0x00000004045e3981 */ /* 0x000ee2000c1e9900 */
[----:B------:R-:W-:Y:S01]  /*3910*/  FADD R35, R35, R90 ;  /* 0x0000005a23237221 */ /* 0x000fe20000000000 */
[----:B------:R-:W-:Y:S02]  /*3920*/  HFMA2 R90, -RZ, RZ, 0, 0 ;  /* 0x00000000ff5a7431 */ /* 0x000fe400000001ff */
[----:B----4-:R-:W-:-:S05]  /*3930*/  @P0 FMUL R96, R95, R96 ;  /* 0x000000605f600220 */ /* 0x010fca0000400000 */
[----:B------:R-:W-:Y:S02]  /*3940*/  @P0 MOV R90, R96 ;  /* 0x00000060005a0202 */ /* 0x000fe40000000f00 */
[----:B------:R-:W0:Y:S01]  /*3950*/  SHFL.IDX PT, R96, R76, R83, 0x1f ;  /* 0x00001f534c607589 */ /* 0x000e2200000e0000 */
[----:B------:R-:W-:Y:S01]  /*3960*/  FADD R34, R34, R9 ;  /* 0x0000000922227221 */ /* 0x000fe20000000000 */
[----:B------:R-:W-:Y:S01]  /*3970*/  HFMA2 R9, -RZ, RZ, 0, 0 ;  /* 0x00000000ff097431 */ /* 0x000fe200000001ff */
[----:B------:R-:W-:Y:S02]  /*3980*/  @P0 MOV R9, R89 ;  /* 0x0000005900090202 */ /* 0x000fe40000000f00 */
[----:B0-----:R-:W-:Y:S01]  /*3990*/  FSETP.GT.AND P0, PT, R96, RZ, PT ;  /* 0x000000ff6000720b */ /* 0x001fe20003f04000 */
[----:B------:R-:W-:Y:S02]  /*39a0*/  @P1 FMUL R89, R98, R31 ;  /* 0x0000001f62591220 */ /* 0x000fe40000400000 */
[----:B------:R-:W4:Y:S10]  /*39b0*/  @P3 LDG.E.CONSTANT R98, desc[UR4][R4.64+0x80] ;  /* 0x0000800404623981 */ /* 0x000f34000c1e9900 */
[----:B------:R-:W4:Y:S01]  /*39c0*/  @P0 LDG.E.CONSTANT R95, desc[UR4][R4.64] ;  /* 0x00000004045f0981 */ /* 0x000f22000c1e9900 */
[----:B------:R-:W-:Y:S01]  /*39d0*/  FADD R37, R37, R90 ;  /* 0x0000005a25257221 */ /* 0x000fe20000000000 */
[----:B------:R-:W-:-:S02]  /*39e0*/  HFMA2 R90, -RZ, RZ, 0, 0 ;  /* 0x00000000ff5a7431 */ /* 0x000fc400000001ff */
[----:B------:R-:W-:-:S05]  /*39f0*/  @P1 FMUL R31, R100, R31 ;  /* 0x0000001f641f1220 */ /* 0x000fca0000400000 */
[----:B------:R-:W-:Y:S02]  /*3a00*/  @P1 MOV R90, R31 ;  /* 0x0000001f005a1202 */ /* 0x000fe40000000f00 */
[----:B------:R-:W0:Y:S01]  /*3a10*/  SHFL.IDX PT, R31, R79, R83, 0x1f ;  /* 0x00001f534f1f7589 */ /* 0x000e2200000e0000 */
[----:B------:R-:W-:Y:S01]  /*3a20*/  FADD R36, R36, R9 ;  /* 0x0000000924247221 */ /* 0x000fe20000000000 */
[----:B------:R-:W-:Y:S02]  /*3a30*/  HFMA2 R9, -RZ, RZ, 0, 0 ;  /* 0x00000000ff097431 */ /* 0x000fe400000001ff */
[----:B------:R-:W-:Y:S01]  /*3a40*/  FADD R39, R39, R90 ;  /* 0x0000005a27277221 */ /* 0x000fe20000000000 */
[----:B------:R-:W-:Y:S01]  /*3a50*/  @P1 MOV R9, R89 ;  /* 0x0000005900091202 */ /* 0x000fe20000000f00 */
[----:B------:R-:W-:Y:S02]  /*3a60*/  @P2 FMUL R89, R91, R30 ;  /* 0x0000001e5b592220 */ /* 0x000fe40000400000 */
[----:B------:R-:W4:Y:S01]  /*3a70*/  @P0 LDG.E.CONSTANT R91, desc[UR4][R4.64+0x80] ;  /* 0x00008004045b0981 */ /* 0x000f22000c1e9900 */
[----:B------:R-:W-:Y:S01]  /*3a80*/  HFMA2 R90, -RZ, RZ, 0, 0 ;  /* 0x00000000ff5a7431 */ /* 0x000fe200000001ff */
[----:B0-----:R-:W-:Y:S01]  /*3a90*/  FSETP.GT.AND P1, PT, R31, RZ, PT ;  /* 0x000000ff1f00720b */ /* 0x001fe20003f24000 */
[----:B------:R-:W-:Y:S01]  /*3aa0*/  FADD R38, R38, R9 ;  /* 0x0000000926267221 */ /* 0x000fe20000000000 */
[----:B------:R-:W-:-:S11]  /*3ab0*/  HFMA2 R9, -RZ, RZ, 0, 0 ;  /* 0x00000000ff097431 */ /* 0x000fd600000001ff */
[----:B------:R-:W4:Y:S01]  /*3ac0*/  @P1 LDG.E.CONSTANT R100, desc[UR4][R4.64] ;  /* 0x0000000404641981 */ /* 0x000f22000c1e9900 */
[----:B------:R-:W-:Y:S01]  /*3ad0*/  @P2 MOV R9, R89 ;  /* 0x0000005900092202 */ /* 0x000fe20000000f00 */
        /* <DEDUP_REMOVED lines=9> */
[----:B------:R-:W-:Y:S01]  /*3b70*/  FADD R41, R41, R90 ;  /* 0x0000005a29297221 */ /* 0x000fe20000000000 */
[----:B------:R-:W-:Y:S02]  /*3b80*/  HFMA2 R90, -RZ, RZ, 0, 0 ;  /* 0x00000000ff5a7431 */ /* 0x000fe400000001ff */
[----:B----4-:R-:W-:Y:S01]  /*3b90*/  @P3 FMUL R85, R98, R85 ;  /* 0x0000005562553220 */ /* 0x010fe20000400000 */
[----:B------:R-:W-:-:S04]  /*3ba0*/  @P3 MOV R9, R89 ;  /* 0x0000005900093202 */ /* 0x000fc80000000f00 */
[----:B------:R-:W-:Y:S01]  /*3bb0*/  @P3 MOV R90, R85 ;  /* 0x00000055005a3202 */ /* 0x000fe20000000f00 */
[----:B------:R-:W-:Y:S01]  /*3bc0*/  FADD R42, R42, R9 ;  /* 0x000000092a2a7221 */ /* 0x000fe20000000000 */
[----:B------:R-:W-:Y:S02]  /*3bd0*/  HFMA2 R9, -RZ, RZ, 0, 0 ;  /* 0x00000000ff097431 */ /* 0x000fe400000001ff */
[----:B------:R-:W-:-:S05]  /*3be0*/  @P0 FMUL R85, R95, R96 ;  /* 0x000000605f550220 */ /* 0x000fca0000400000 */
[----:B------:R-:W-:Y:S02]  /*3bf0*/  @P0 MOV R9, R85 ;  /* 0x0000005500090202 */ /* 0x000fe40000000f00 */
[----:B------:R-:W0:Y:S01]  /*3c00*/  SHFL.IDX PT, R85, R81, R83, 0x1f ;  /* 0x00001f5351557589 */ /* 0x000e2200000e0000 */
[----:B------:R-:W-:-:S03]  /*3c10*/  @P0 FMUL R89, R91, R96 ;  /* 0x000000605b590220 */ /* 0x000fc60000400000 */
[----:B------:R-:W4:Y:S01]  /*3c20*/  @P2 LDG.E.CONSTANT R91, desc[UR4][R4.64+0x80] ;  /* 0x00008004045b2981 */ /* 0x000f22000c1e9900 */
[----:B0-----:R-:W-:-:S03]  /*3c30*/  FSETP.GT.AND P3, PT, R85, RZ, PT ;  /* 0x000000ff5500720b */ /* 0x001fc60003f64000 */
[----:B------:R-:W0:Y:S01]  /*3c40*/  SHFL.IDX PT, R96, R12, R83, 0x1f ;  /* 0x00001f530c607589 */ /* 0x000e2200000e0000 */
[----:B------:R-:W-:Y:S01]  /*3c50*/  FADD R43, R43, R90 ;  /* 0x0000005a2b2b7221 */ /* 0x000fe20000000000 */
[----:B------:R-:W-:-:S08]  /*3c60*/  HFMA2 R90, -RZ, RZ, 0, 0 ;  /* 0x00000000ff5a7431 */ /* 0x000fd000000001ff */
[----:B------:R-:W4:Y:S01]  /*3c70*/  @P3 LDG.E.CONSTANT R98, desc[UR4][R4.64] ;  /* 0x0000000404623981 */ /* 0x000f22000c1e9900 */
[----:B------:R-:W-:Y:S01]  /*3c80*/  @P0 MOV R90, R89 ;  /* 0x00000059005a0202 */ /* 0x000fe20000000f00 */
[----:B------:R-:W-:Y:S02]  /*3c90*/  @P1 FMUL R89, R100, R31 ;  /* 0x0000001f64591220 */ /* 0x000fe40000400000 */
[----:B------:R-:W4:Y:S02]  /*3ca0*/  @P3 LDG.E.CONSTANT R100, desc[UR4][R4.64+0x80] ;  /* 0x0000800404643981 */ /* 0x000f24000c1e9900 */
[----:B------:R-:W-:Y:S01]  /*3cb0*/  FADD R45, R45, R90 ;  /* 0x0000005a2d2d7221 */ /* 0x000fe20000000000 */
[----:B0-----:R-:W-:Y:S01]  /*3cc0*/  FSETP.GT.AND P0, PT, R96, RZ, PT ;  /* 0x000000ff6000720b */ /* 0x001fe20003f04000 */
[----:B------:R-:W-:Y:S02]  /*3cd0*/  HFMA2 R90, -RZ, RZ, 0, 0 ;  /* 0x00000000ff5a7431 */ /* 0x000fe400000001ff */
[----:B------:R-:W-:-:S10]  /*3ce0*/  FADD R44, R44, R9 ;  /* 0x000000092c2c7221 */ /* 0x000fd40000000000 */
[----:B------:R-:W4:Y:S01]  /*3cf0*/  @P0 LDG.E.CONSTANT R95, desc[UR4][R4.64] ;  /* 0x00000004045f0981 */ /* 0x000f22000c1e9900 */
[----:B------:R-:W-:Y:S01]  /*3d00*/  HFMA2 R9, -RZ, RZ, 0, 0 ;  /* 0x00000000ff097431 */ /* 0x000fe200000001ff */
[----:B------:R-:W-:-:S05]  /*3d10*/  @P1 MOV R9, R89 ;  /* 0x0000005900091202 */ /* 0x000fca0000000f00 */
[----:B------:R-:W-:Y:S01]  /*3d20*/  FADD R46, R46, R9 ;  /* 0x000000092e2e7221 */ /* 0x000fe20000000000 */
[----:B------:R-:W-:Y:S02]  /*3d30*/  HFMA2 R9, -RZ, RZ, 0, 0 ;  /* 0x00000000ff097431 */ /* 0x000fe400000001ff */
[----:B--2---:R-:W-:-:S05]  /*3d40*/  @P1 FMUL R31, R94, R31 ;  /* 0x0000001f5e1f1220 */ /* 0x004fca0000400000 */
[----:B------:R-:W-:Y:S01]  /*3d50*/  @P1 MOV R90, R31 ;  /* 0x0000001f005a1202 */ /* 0x000fe20000000f00 */
[----:B---3--:R-:W-:Y:S02]  /*3d60*/  @P2 FMUL R31, R93, R30 ;  /* 0x0000001e5d1f2220 */ /* 0x008fe40000400000 */
[----:B------:R-:W2:Y:S03]  /*3d70*/  @P0 LDG.E.CONSTANT R93, desc[UR4][R4.64+0x80] ;  /* 0x00008004045d0981 */ /* 0x000ea6000c1e9900 */
[----:B------:R-:W-:Y:S02]  /*3d80*/  @P2 MOV R9, R31 ;  /* 0x0000001f00092202 */ /* 0x000fe40000000f00 */
[----:B------:R-:W0:Y:S02]  /*3d90*/  SHFL.IDX PT, R31, R14, R83, 0x1f ;  /* 0x00001f530e1f7589 */ /* 0x000e2400000e0000 */
[----:B0-----:R-:W-:-:S13]  /*3da0*/  FSETP.GT.AND P1, PT, R31, RZ, PT ;  /* 0x000000ff1f00720b */ /* 0x001fda0003f24000 */
[----:B------:R-:W3:Y:S01]  /*3db0*/  @P1 LDG.E.CONSTANT R94, desc[UR4][R4.64] ;  /* 0x00000004045e1981 */ /* 0x000ee2000c1e9900 */
[----:B------:R-:W-:Y:S01]  /*3dc0*/  FADD R47, R47, R90 ;  /* 0x0000005a2f2f7221 */ /* 0x000fe20000000000 */
[----:B------:R-:W-:Y:S02]  /*3dd0*/  HFMA2 R90, -RZ, RZ, 0, 0 ;  /* 0x00000000ff5a7431 */ /* 0x000fe400000001ff */
[----:B----4-:R-:W-:Y:S01]  /*3de0*/  @P2 FMUL R30, R91, R30 ;  /* 0x0000001e5b1e2220 */ /* 0x010fe20000400000 */
[----:B------:R-:W-:Y:S01]  /*3df0*/  FADD R48, R48, R9 ;  /* 0x0000000930307221 */ /* 0x000fe20000000000 */
[----:B------:R-:W-:Y:S01]  /*3e00*/  HFMA2 R9, -RZ, RZ, 0, 0 ;  /* 0x00000000ff097431 */ /* 0x000fe200000001ff */
[----:B------:R-:W0:Y:S02]  /*3e10*/  SHFL.IDX PT, R89, R16, R83, 0x1f ;  /* 0x00001f5310597589 */ /* 0x000e2400000e0000 */
[----:B------:R-:W-:Y:S01]  /*3e20*/  @P2 MOV R90, R30 ;  /* 0x0000001e005a2202 */ /* 0x000fe20000000f00 */
[----:B------:R-:W-:Y:S01]  /*3e30*/  @P3 FMUL R30, R98, R85 ;  /* 0x00000055621e3220 */ /* 0x000fe20000400000 */
[----:B------:R-:W-:Y:S01]  /*3e40*/  HFMA2 R92, -RZ, RZ, 0, 0 ;  /* 0x00000000ff5c7431 */ /* 0x000fe200000001ff */
[----:B------:R-:W4:Y:S03]  /*3e50*/  @P1 LDG.E.CONSTANT R98, desc[UR4][R4.64+0x80] ;  /* 0x0000800404621981 */ /* 0x000f26000c1e9900 */
[----:B------:R-:W-:-:S02]  /*3e60*/  @P3 MOV R9, R30 ;  /* 0x0000001e00093202 */ /* 0x000fc40000000f00 */
[----:B------:R-:W1:Y:S01]  /*3e70*/  SHFL.IDX PT, R30, R18, R83, 0x1f ;  /* 0x00001f53121e7589 */ /* 0x000e6200000e0000 */
[----:B------:R-:W-:-:S05]  /*3e80*/  @P3 FMUL R85, R100, R85 ;  /* 0x0000005564553220 */ /* 0x000fca0000400000 */
[----:B------:R-:W-:Y:S02]  /*3e90*/  @P3 MOV R92, R85 ;  /* 0x00000055005c3202 */ /* 0x000fe40000000f00 */
[----:B0-----:R-:W-:-:S13]  /*3ea0*/  FSETP.GT.AND P3, PT, R89, RZ, PT ;  /* 0x000000ff5900720b */ /* 0x001fda0003f64000 */
[----:B------:R-:W4:Y:S01]  /*3eb0*/  @P3 LDG.E.CONSTANT R100, desc[UR4][R4.64] ;  /* 0x0000000404643981 */ /* 0x000f22000c1e9900 */
[----:B-1----:R-:W-:Y:S01]  /*3ec0*/  FSETP.GT.AND P2, PT, R30, RZ, PT ;  /* 0x000000ff1e00720b */ /* 0x002fe20003f44000 */
[----:B------:R-:W-:Y:S02]  /*3ed0*/  @P0 FMUL R85, R95, R96 ;  /* 0x000000605f550220 */ /* 0x000fe40000400000 */
[----:B------:R-:W4:Y:S01]  /*3ee0*/  @P3 LDG.E.CONSTANT R102, desc[UR4][R4.64+0x80] ;  /* 0x0000800404663981 */ /* 0x000f22000c1e9900 */
[----:B------:R-:W-:Y:S01]  /*3ef0*/  FADD R50, R50, R9 ;  /* 0x0000000932327221 */ /* 0x000fe20000000000 */
[----:B------:R-:W-:Y:S01]  /*3f00*/  HFMA2 R9, -RZ, RZ, 0, 0 ;  /* 0x00000000ff097431 */ /* 0x000fe200000001ff */
[----:B------:R-:W-:Y:S02]  /*3f10*/  @P0 MOV R9, R85 ;  /* 0x0000005500090202 */ /* 0x000fe40000000f00 */
[----:B------:R-:W0:Y:S01]  /*3f20*/  SHFL.IDX PT, R85, R13, R83, 0x1f ;  /* 0x00001f530d557589 */ /* 0x000e2200000e0000 */
[----:B------:R-:W-:Y:S01]  /*3f30*/  FADD R49, R49, R90 ;  /* 0x0000005a31317221 */ /* 0x000fe20000000000 */
[----:B------:R-:W-:-:S03]  /*3f40*/  HFMA2 R90, -RZ, RZ, 0, 0 ;  /* 0x00000000ff5a7431 */ /* 0x000fc600000001ff */
[----:B------:R-:W4:Y:S01]  /*3f50*/  @P2 LDG.E.CONSTANT R95, desc[UR4][R4.64+0x80] ;  /* 0x00008004045f2981 */ /* 0x000f22000c1e9900 */
[----:B--2---:R-:W-:-:S03]  /*3f60*/  @P0 FMUL R96, R93, R96 ;  /* 0x000000605d600220 */ /* 0x004fc60000400000 */
[----:B------:R-:W2:Y:S02]  /*3f70*/  @P2 LDG.E.CONSTANT R93, desc[UR4][R4.64] ;  /* 0x00000004045d2981 */ /* 0x000ea4000c1e9900 */
[----:B------:R-:W-:Y:S02]  /*3f80*/  @P0 MOV R90, R96 ;  /* 0x00000060005a0202 */ /* 0x000fe40000000f00 */
[----:B0-----:R-:W-:Y:S01]  /*3f90*/  FSETP.GT.AND P0, PT, R85, RZ, PT ;  /* 0x000000ff5500720b */ /* 0x001fe20003f04000 */
[----:B---3--:R-:W-:-:S12]  /*3fa0*/  @P1 FMUL R91, R94, R31 ;  /* 0x0000001f5e5b1220 */ /* 0x008fd80000400000 */
[----:B------:R-:W3:Y:S01]  /*3fb0*/  @P0 LDG.E.CONSTANT R94, desc[UR4][R4.64] ;  /* 0x00000004045e0981 */ /* 0x000ee2000c1e9900 */
[----:B------:R-:W-:Y:S01]  /*3fc0*/  FADD R52, R52, R9 ;  /* 0x0000000934347221 */ /* 0x000fe20000000000 */
[----:B------:R-:W-:Y:S02]  /*3fd0*/  HFMA2 R9, -RZ, RZ, 0, 0 ;  /* 0x00000000ff097431 */ /* 0x000fe400000001ff */
[----:B------:R-:W-:Y:S01]  /*3fe0*/  FADD R53, R53, R90 ;  /* 0x0000005a35357221 */ /* 0x000fe20000000000 */
[----:B------:R-:W-:Y:S01]  /*3ff0*/  HFMA2 R90, -RZ, RZ, 0, 0 ;  /* 0x00000000ff5a7431 */ /* 0x000fe200000001ff */
[----:B------:R-:W-:-:S05]  /*4000*/  @P1 MOV R9, R91 ;  /* 0x0000005b00091202 */ /* 0x000fca0000000f00 */
[----:B------:R-:W-:Y:S01]  /*4010*/  FADD R54, R54, R9 ;  /* 0x0000000936367221 */ /* 0x000fe20000000000 */
[----:B----4-:R-:W-:Y:S01]  /*4020*/  @P1 FMUL R31, R98, R31 ;  /* 0x0000001f621f1220 */ /* 0x010fe20000400000 */
[----:B------:R-:W-:Y:S01]  /*4030*/  HFMA2 R9, -RZ, RZ, 0, 0 ;  /* 0x00000000ff097431 */ /* 0x000fe200000001ff */
[----:B------:R-:W0:Y:S03]  /*4040*/  SHFL.IDX PT, R91, R82, R83, 0x1f ;  /* 0x00001f53525b7589 */ /* 0x000e2600000e0000 */
[----:B------:R-:W-:Y:S01]  /*4050*/  @P1 MOV R90, R31 ;  /* 0x0000001f005a1202 */ /* 0x000fe20000000f00 */
[----:B------:R-:W-:Y:S02]  /*4060*/  HFMA2 R11, -RZ, RZ, 0, 0 ;  /* 0x00000000ff0b7431 */ /* 0x000fe400000001ff */
[----:B------:R-:W-:Y:S01]  /*4070*/  FADD R51, R51, R92 ;  /* 0x0000005c33337221 */ /* 0x000fe20000000000 */
[----:B------:R-:W4:Y:S01]  /*4080*/  @P0 LDG.E.CONSTANT R98, desc[UR4][R4.64+0x80] ;  /* 0x0000800404620981 */ /* 0x000f22000c1e9900 */
[----:B------:R-:W-:-:S05]  /*4090*/  @P3 FMUL R31, R100, R89 ;  /* 0x00000059641f3220 */ /* 0x000fca0000400000 */
[----:B------:R-:W-:Y:S01]  /*40a0*/  @P3 MOV R9, R31 ;  /* 0x0000001f00093202 */ /* 0x000fe20000000f00 */
[----:B------:R-:W-:Y:S02]  /*40b0*/  HFMA2 R92, -RZ, RZ, 0, 0 ;  /* 0x00000000ff5c7431 */ /* 0x000fe400000001ff */
[----:B------:R-:W-:-:S05]  /*40c0*/  @P3 FMUL R89, R102, R89 ;  /* 0x0000005966593220 */ /* 0x000fca0000400000 */
[----:B------:R-:W-:Y:S02]  /*40d0*/  @P3 MOV R92, R89 ;  /* 0x00000059005c3202 */ /* 0x000fe40000000f00 */
[----:B0-----:R-:W-:Y:S01]  /*40e0*/  FSETP.GT.AND P3, PT, R91, RZ, PT ;  /* 0x000000ff5b00720b */ /* 0x001fe20003f64000 */
[----:B------:R-:W-:-:S12]  /*40f0*/  SHFL.IDX PT, R96, R10, R83, 0x1f ;  /* 0x00001f530a607589 */ /* 0x000fd800000e0000 */
[----:B------:R-:W4:Y:S04]  /*4100*/  @P3 LDG.E.CONSTANT R100, desc[UR4][R4.64] ;  /* 0x0000000404643981 */ /* 0x000f28000c1e9900 */
[----:B------:R-:W4:Y:S01]  /*4110*/  @P3 LDG.E.CONSTANT R102, desc[UR4][R4.64+0x80] ;  /* 0x0000800404663981 */ /* 0x000f22000c1e9900 */
[-C--:B------:R-:W-:Y:S01]  /*4120*/  @P2 FMUL R89, R95, R30.reuse ;  /* 0x0000001e5f592220 */ /* 0x080fe20000400000 */
[----:B--2---:R-:W-:-:S05]  /*4130*/  @P2 FMUL R31, R93, R30 ;  /* 0x0000001e5d1f2220 */ /* 0x004fca0000400000 */
[----:B------:R-:W-:Y:S02]  /*4140*/  @P2 MOV R11, R31 ;  /* 0x0000001f000b2202 */ /* 0x000fe40000000f00 */
[----:B------:R-:W0:Y:S02]  /*4150*/  SHFL.IDX PT, R31, R8, R83, 0x1f ;  /* 0x00001f53081f7589 */ /* 0x000e2400000e0000 */
[----:B0-----:R-:W-:Y:S01]  /*4160*/  FSETP.GT.AND P1, PT, R31, RZ, PT ;  /* 0x000000ff1f00720b */ /* 0x001fe20003f24000 */
[----:B------:R-:W-:-:S12]  /*4170*/  HFMA2 R30, -RZ, RZ, 0, 0 ;  /* 0x00000000ff1e7431 */ /* 0x000fd800000001ff */
[----:B------:R-:W2:Y:S01]  /*4180*/  @P1 LDG.E.CONSTANT R104, desc[UR4][R4.64] ;  /* 0x0000000404681981 */ /* 0x000ea2000c1e9900 */
[----:B------:R-:W-:-:S05]  /*4190*/  @P2 MOV R30, R89 ;  /* 0x00000059001e2202 */ /* 0x000fca0000000f00 */
[----:B------:R-:W-:Y:S01]  /*41a0*/  FADD R59, R59, R30 ;  /* 0x0000001e3b3b7221 */ /* 0x000fe20000000000 */
[----:B---3--:R-:W-:Y:S02]  /*41b0*/  @P0 FMUL R30, R94, R85 ;  /* 0x000000555e1e0220 */ /* 0x008fe40000400000 */
[----:B------:R-:W3:Y:S01]  /*41c0*/  @P1 LDG.E.CONSTANT R94, desc[UR4][R4.64+0x80] ;  /* 0x00008004045e1981 */ /* 0x000ee2000c1e9900 */
[----:B------:R-:W-:-:S13]  /*41d0*/  FSETP.GT.AND P2, PT, R96, RZ, PT ;  /* 0x000000ff6000720b */ /* 0x000fda0003f44000 */
[----:B------:R-:W3:Y:S01]  /*41e0*/  @P2 LDG.E.CONSTANT R89, desc[UR4][R4.64] ;  /* 0x0000000404592981 */ /* 0x000ee2000c1e9900 */
[----:B------:R-:W-:Y:S01]  /*41f0*/  FADD R56, R56, R9 ;  /* 0x0000000938387221 */ /* 0x000fe20000000000 */
[----:B------:R-:W-:Y:S02]  /*4200*/  HFMA2 R9, -RZ, RZ, 0, 0 ;  /* 0x00000000ff097431 */ /* 0x000fe400000001ff */
[----:B----4-:R-:W-:Y:S01]  /*4210*/  @P0 FMUL R85, R98, R85 ;  /* 0x0000005562550220 */ /* 0x010fe20000400000 */
[----:B------:R-:W-:Y:S01]  /*4220*/  FADD R58, R58, R11 ;  /* 0x0000000b3a3a7221 */ /* 0x000fe20000000000 */
[----:B------:R-:W-:Y:S01]  /*4230*/  FADD R55, R55, R90 ;  /* 0x0000005a37377221 */ /* 0x000fe20000000000 */
[----:B------:R-:W-:Y:S01]  /*4240*/  IADD3 R19, PT, PT, R83, 0x1, RZ ;  /* 0x0000000153137810 */ /* 0x000fe20007ffe0ff */
[----:B------:R-:W4:Y:S01]  /*4250*/  @P2 LDG.E.CONSTANT R93, desc[UR4][R4.64+0x80] ;  /* 0x00008004045d2981 */ /* 0x000f22000c1e9900 */
[----:B------:R-:W-:Y:S01]  /*4260*/  @P0 MOV R9, R30 ;  /* 0x0000001e00090202 */ /* 0x000fe20000000f00 */
[----:B------:R-:W-:-:S04]  /*4270*/  HFMA2 R30, -RZ, RZ, 0, 0 ;  /* 0x00000000ff1e7431 */ /* 0x000fc800000001ff */
[----:B------:R-:W-:Y:S01]  /*4280*/  FADD R60, R60, R9 ;  /* 0x000000093c3c7221 */ /* 0x000fe20000000000 */
[----:B------:R-:W-:Y:S01]  /*4290*/  HFMA2 R9, -RZ, RZ, 0, 0 ;  /* 0x00000000ff097431 */ /* 0x000fe200000001ff */
[----:B------:R-:W-:Y:S01]  /*42a0*/  @P0 MOV R30, R85 ;  /* 0x00000055001e0202 */ /* 0x000fe20000000f00 */
[----:B------:R-:W-:Y:S02]  /*42b0*/  HFMA2 R11, -RZ, RZ, 0, 0 ;  /* 0x00000000ff0b7431 */ /* 0x000fe400000001ff */
[----:B------:R-:W-:Y:S02]  /*42c0*/  HFMA2 R90, -RZ, RZ, 0, 0 ;  /* 0x00000000ff5a7431 */ /* 0x000fe400000001ff */
[----:B------:R-:W-:-:S05]  /*42d0*/  @P3 FMUL R85, R100, R91 ;  /* 0x0000005b64553220 */ /* 0x000fca0000400000 */
[----:B------:R-:W-:Y:S01]  /*42e0*/  @P3 MOV R9, R85 ;  /* 0x0000005500093202 */ /* 0x000fe20000000f00 */
[----:B------:R-:W-:-:S05]  /*42f0*/  @P3 FMUL R91, R102, R91 ;  /* 0x0000005b665b3220 */ /* 0x000fca0000400000 */
[----:B------:R-:W-:Y:S02]  /*4300*/  @P3 MOV R90, R91 ;  /* 0x0000005b005a3202 */ /* 0x000fe40000000f00 */
[----:B------:R-:W0:Y:S01]  /*4310*/  SHFL.IDX PT, R91, R86, R83, 0x1f ;  /* 0x00001f53565b7589 */ /* 0x000e2200000e0000 */
[----:B------:R-:W-:Y:S01]  /*4320*/  FADD R61, R61, R30 ;  /* 0x0000001e3d3d7221 */ /* 0x000fe20000000000 */
[----:B------:R-:W-:Y:S02]  /*4330*/  HFMA2 R30, -RZ, RZ, 0, 0 ;  /* 0x00000000ff1e7431 */ /* 0x000fe400000001ff */
[----:B------:R-:W-:Y:S01]  /*4340*/  FADD R63, R63, R90 ;  /* 0x0000005a3f3f7221 */ /* 0x000fe20000000000 */
[----:B------:R-:W-:Y:S01]  /*4350*/  SHFL.IDX PT, R87, R84, R19, 0x1f ;  /* 0x00001f1354577589 */ /* 0x000fe200000e0000 */
[----:B------:R-:W-:Y:S01]  /*4360*/  FADD R62, R62, R9 ;  /* 0x000000093e3e7221 */ /* 0x000fe20000000000 */
[----:B------:R-:W-:Y:S02]  /*4370*/  HFMA2 R9, -RZ, RZ, 0, 0 ;  /* 0x00000000ff097431 */ /* 0x000fe400000001ff */
[----:B--2---:R-:W-:-:S05]  /*4380*/  @P1 FMUL R85, R104, R31 ;  /* 0x0000001f68551220 */ /* 0x004fca0000400000 */
[----:B------:R-:W-:Y:S02]  /*4390*/  @P1 MOV R11, R85 ;  /* 0x00000055000b1202 */ /* 0x000fe40000000f00 */
[----:B------:R-:W1:Y:S01]  /*43a0*/  SHFL.IDX PT, R85, R27, R83, 0x1f ;  /* 0x00001f531b557589 */ /* 0x000e6200000e0000 */
[----:B---3--:R-:W-:-:S05]  /*43b0*/  @P1 FMUL R31, R94, R31 ;  /* 0x0000001f5e1f1220 */ /* 0x008fca0000400000 */
[----:B------:R-:W-:Y:S02]  /*43c0*/  @P1 MOV R30, R31 ;  /* 0x0000001f001e1202 */ /* 0x000fe40000000f00 */
[----:B0-----:R-:W-:Y:S02]  /*43d0*/  FSETP.GT.AND P1, PT, R91, RZ, PT ;  /* 0x000000ff5b00720b */ /* 0x001fe40003f24000 */
[----:B-1----:R-:W-:Y:S01]  /*43e0*/  FSETP.GT.AND P0, PT, R85, RZ, PT ;  /* 0x000000ff5500720b */ /* 0x002fe20003f04000 */
[----:B------:R-:W-:-:S10]  /*43f0*/  @P2 FMUL R31, R89, R96 ;  /* 0x00000060591f2220 */ /* 0x000fd40000400000 */
[----:B------:R-:W2:Y:S04]  /*4400*/  @P1 LDG.E.CONSTANT R100, desc[UR4][R4.64+0x80] ;  /* 0x0000800404641981 */ /* 0x000ea8000c1e9900 */
[----:B------:R-:W3:Y:S04]  /*4410*/  @P1 LDG.E.CONSTANT R98, desc[UR4][R4.64] ;  /* 0x0000000404621981 */ /* 0x000ee8000c1e9900 */
[----:B------:R-:W4:Y:S04]  /*4420*/  @P0 LDG.E.CONSTANT R89, desc[UR4][R4.64] ;  /* 0x0000000404590981 */ /* 0x000f28000c1e9900 */
[----:B------:R0:W2:Y:S01]  /*4430*/  @P0 LDG.E.CONSTANT R90, desc[UR4][R4.64+0x80] ;  /* 0x00008004045a0981 */ /* 0x0000a2000c1e9900 */
[----:B------:R-:W-:Y:S01]  /*4440*/  @P2 MOV R9, R31 ;  /* 0x0000001f00092202 */ /* 0x000fe20000000f00 */
[----:B------:R-:W-:Y:S01]  /*4450*/  FADD R65, R65, R30 ;  /* 0x0000001e41417221 */ /* 0x000fe20000000000 */
[----:B------:R-:W-:-:S05]  /*4460*/  IMAD.WIDE R30, R87, 0x4, R2 ;  /* 0x00000004571e7825 */ /* 0x000fca00078e0202 */
[----:B------:R-:W3:Y:S04]  /*4470*/  LDG.E.CONSTANT R87, desc[UR4][R30.64] ;  /* 0x000000041e577981 */ /* 0x000ee8000c1e9900 */
[----:B------:R2:W3:Y:S01]  /*4480*/  LDG.E.CONSTANT R94, desc[UR4][R30.64+0x80] ;  /* 0x000080041e5e7981 */ /* 0x0004e2000c1e9900 */
[----:B0-----:R-:W-:Y:S02]  /*4490*/  CS2R R4, SRZ ;  /* 0x0000000000047805 */ /* 0x001fe4000001ff00 */
[----:B------:R-:W-:Y:S01]  /*44a0*/  IADD3 R17, PT, PT, R83, 0x2, RZ ;  /* 0x0000000253117810 */ /* 0x000fe20007ffe0ff */
[----:B------:R-:W-:-:S04]  /*44b0*/  FADD R64, R64, R11 ;  /* 0x0000000b40407221 */ /* 0x000fc80000000000 */
[----:B------:R-:W-:Y:S01]  /*44c0*/  SHFL.IDX PT, R11, R84, R17, 0x1f ;  /* 0x00001f11540b7589 */ /* 0x000fe200000e0000 */
[----:B------:R-:W-:Y:S01]  /*44d0*/  FADD R57, R57, R92 ;  /* 0x0000005c39397221 */ /* 0x000fe20000000000 */
[C---:B----4-:R-:W-:Y:S01]  /*44e0*/  @P0 FFMA R89, R85.reuse, R89, R78 ;  /* 0x0000005955590223 */ /* 0x050fe2000000004e */
[----:B--2---:R-:W-:Y:S01]  /*44f0*/  @P0 FMUL R30, R85, R90 ;  /* 0x0000005a551e0220 */ /* 0x004fe20000400000 */
[----:B------:R-:W-:-:S05]  /*4500*/  @P1 FMUL R85, R100, R91 ;  /* 0x0000005b64551220 */ /* 0x000fca0000400000 */
[----:B------:R-:W-:Y:S01]  /*4510*/  @P1 MOV R4, R85 ;  /* 0x0000005500041202 */ /* 0x000fe20000000f00 */
[----:B---3--:R-:W-:-:S05]  /*4520*/  @P1 FMUL R85, R98, R91 ;  /* 0x0000005b62551220 */ /* 0x008fca0000400000 */
[----:B------:R-:W-:-:S05]  /*4530*/  @P1 MOV R5, R85 ;  /* 0x0000005500051202 */ /* 0x000fca0000000f00 */
[----:B------:R-:W-:Y:S02]  /*4540*/  FADD R68, R68, R5 ;  /* 0x0000000544447221 */ /* 0x000fe40000000000 */
[----:B------:R-:W0:Y:S01]  /*4550*/  SHFL.IDX PT, R5, R22, R19, 0x1f ;  /* 0x00001f1316057589 */ /* 0x000e2200000e0000 */
[----:B------:R-:W-:Y:S01]  /*4560*/  @!P0 MOV R30, RZ ;  /* 0x000000ff001e8202 */ /* 0x000fe20000000f00 */
[----:B------:R-:W-:Y:S02]  /*4570*/  FADD R69, R69, R4 ;  /* 0x0000000445457221 */ /* 0x000fe40000000000 */
[----:B------:R-:W1:Y:S02]  /*4580*/  SHFL.IDX PT, R4, R12, R19, 0x1f ;  /* 0x00001f130c047589 */ /* 0x000e6400000e0000 */
[----:B------:R-:W-:Y:S02]  /*4590*/  FADD R77, R77, R30 ;  /* 0x0000001e4d4d7221 */ /* 0x000fe40000000000 */
[----:B------:R-:W2:Y:S01]  /*45a0*/  SHFL.IDX PT, R30, R16, R19, 0x1f ;  /* 0x00001f13101e7589 */ /* 0x000ea200000e0000 */
[-C--:B0-----:R-:W-:Y:S01]  /*45b0*/  FFMA R36, R87, R5.reuse, R36 ;  /* 0x0000000557247223 */ /* 0x081fe20000000024 */
[----:B------:R-:W-:-:S02]  /*45c0*/  FFMA R37, R94, R5, R37 ;  /* 0x000000055e257223 */ /* 0x000fc40000000025 */
[----:B------:R-:W0:Y:S01]  /*45d0*/  SHFL.IDX PT, R5, R14, R19, 0x1f ;  /* 0x00001f130e057589 */ /* 0x000e2200000e0000 */
[CC--:B-1----:R-:W-:Y:S01]  /*45e0*/  FFMA R52, R87.reuse, R4.reuse, R52 ;  /* 0x0000000457347223 */ /* 0x0c2fe20000000034 */
[C---:B------:R-:W-:Y:S01]  /*45f0*/  FFMA R53, R94.reuse, R4, R53 ;  /* 0x000000045e357223 */ /* 0x040fe20000000035 */
[CC--:B--2---:R-:W-:Y:S01]  /*4600*/  FFMA R56, R87.reuse, R30.reuse, R56 ;  /* 0x0000001e57387223 */ /* 0x0c4fe20000000038 */
[C---:B------:R-:W-:Y:S01]  /*4610*/  FFMA R57, R94.reuse, R30, R57 ;  /* 0x0000001e5e397223 */ /* 0x040fe20000000039 */
[-C--:B0-----:R-:W-:Y:S01]  /*4620*/  FFMA R54, R87, R5.reuse, R54 ;  /* 0x0000000557367223 */ /* 0x081fe20000000036 */
[----:B------:R-:W-:Y:S01]  /*4630*/  FFMA R55, R94, R5, R55 ;  /* 0x000000055e377223 */ /* 0x000fe20000000037 */
[----:B------:R-:W-:-:S05]  /*4640*/  IMAD.WIDE R4, R11, 0x4, R2 ;  /* 0x000000040b047825 */ /* 0x000fca00078e0202 */
[----:B------:R-:W2:Y:S04]  /*4650*/  LDG.E.CONSTANT R11, desc[UR4][R4.64] ;  /* 0x00000004040b7981 */ /* 0x000ea8000c1e9900 */
[----:B------:R0:W3:Y:S01]  /*4660*/  LDG.E.CONSTANT R30, desc[UR4][R4.64+0x80] ;  /* 0x00008004041e7981 */ /* 0x0000e2000c1e9900 */
[----:B------:R-:W-:Y:S01]  /*4670*/  IADD3 R15, PT, PT, R83, 0x3, RZ ;  /* 0x00000003530f7810 */ /* 0x000fe20007ffe0ff */
[----:B------:R-:W-:-:S04]  /*4680*/  FADD R66, R66, R9 ;  /* 0x0000000942427221 */ /* 0x000fc80000000000 */
[----:B------:R-:W1:Y:S04]  /*4690*/  SHFL.IDX PT, R9, R84, R15, 0x1f ;  /* 0x00001f0f54097589 */ /* 0x000e6800000e0000 */
[----:B0-----:R-:W-:Y:S01]  /*46a0*/  SHFL.IDX PT, R5, R22, R17, 0x1f ;  /* 0x00001f1116057589 */ /* 0x001fe200000e0000 */
[----:B-1----:R-:W-:-:S05]  /*46b0*/  IMAD.WIDE R2, R9, 0x4, R2 ;  /* 0x0000000409027825 */ /* 0x002fca00078e0202 */
[----:B------:R-:W4:Y:S01]  /*46c0*/  LDG.E.CONSTANT R4, desc[UR4][R2.64+0x80] ;  /* 0x0000800402047981 */ /* 0x000f22000c1e9900 */
[----:B------:R-:W-:Y:S01]  /*46d0*/  @!P0 FADD R31, RZ, R78 ;  /* 0x0000004eff1f8221 */ /* 0x000fe20000000000 */
[----:B------:R-:W-:Y:S01]  /*46e0*/  HFMA2 R92, -RZ, RZ, 0, 0 ;  /* 0x00000000ff5c7431 */ /* 0x000fe200000001ff */
[----:B------:R-:W-:Y:S01]  /*46f0*/  @P0 MOV R78, R89 ;  /* 0x00000059004e0202 */ /* 0x000fe20000000f00 */
[----:B------:R-:W-:Y:S02]  /*4700*/  @P2 FMUL R96, R93, R96 ;  /* 0x000000605d602220 */ /* 0x000fe40000400000 */
[----:B------:R-:W-:Y:S02]  /*4710*/  @!P0 MOV R78, R31 ;  /* 0x0000001f004e8202 */ /* 0x000fe40000000f00 */
[----:B------:R-:W0:Y:S01]  /*4720*/  SHFL.IDX PT, R31, R21, R19, 0x1f ;  /* 0x00001f13151f7589 */ /* 0x000e2200000e0000 */
[----:B------:R-:W-:-:S03]  /*4730*/  @P2 MOV R92, R96 ;  /* 0x00000060005c2202 */ /* 0x000fc60000000f00 */
[----:B------:R-:W1:Y:S04]  /*4740*/  SHFL.IDX PT, R96, R26, R19, 0x1f ;  /* 0x00001f131a607589 */ /* 0x000e6800000e0000 */
[----:B------:R-:W1:Y:S04]  /*4750*/  SHFL.IDX PT, R91, R25, R19, 0x1f ;  /* 0x00001f13195b7589 */ /* 0x000e6800000e0000 */
[----:B------:R-:W1:Y:S01]  /*4760*/  SHFL.IDX PT, R93, R24, R19, 0x1f ;  /* 0x00001f13185d7589 */ /* 0x000e6200000e0000 */
[-C--:B0-----:R-:W-:Y:S01]  /*4770*/  FFMA R38, R87, R31.reuse, R38 ;  /* 0x0000001f57267223 */ /* 0x081fe20000000026 */
[----:B------:R-:W-:-:S02]  /*4780*/  FFMA R39, R94, R31, R39 ;  /* 0x0000001f5e277223 */ /* 0x000fc40000000027 */
[----:B------:R-:W0:Y:S01]  /*4790*/  SHFL.IDX PT, R31, R18, R19, 0x1f ;  /* 0x00001f13121f7589 */ /* 0x000e2200000e0000 */
[CC--:B-1----:R-:W-:Y:S01]  /*47a0*/  FFMA R75, R87.reuse, R96.reuse, R75 ;  /* 0x00000060574b7223 */ /* 0x0c2fe2000000004b */
[C---:B------:R-:W-:Y:S02]  /*47b0*/  FFMA R29, R94.reuse, R96, R29 ;  /* 0x000000605e1d7223 */ /* 0x040fe4000000001d */
[----:B------:R-:W1:Y:S01]  /*47c0*/  SHFL.IDX PT, R96, R23, R19, 0x1f ;  /* 0x00001f1317607589 */ /* 0x000e6200000e0000 */
[CC--:B------:R-:W-:Y:S01]  /*47d0*/  FFMA R6, R87.reuse, R91.reuse, R6 ;  /* 0x0000005b57067223 */ /* 0x0c0fe20000000006 */
[C---:B------:R-:W-:Y:S02]  /*47e0*/  FFMA R88, R94.reuse, R91, R88 ;  /* 0x0000005b5e587223 */ /* 0x040fe40000000058 */
[----:B------:R-:W1:Y:S01]  /*47f0*/  SHFL.IDX PT, R85, R20, R19, 0x1f ;  /* 0x00001f1314557589 */ /* 0x000e6200000e0000 */
[-C--:B------:R-:W-:Y:S01]  /*4800*/  FFMA R32, R87, R93.reuse, R32 ;  /* 0x0000005d57207223 */ /* 0x080fe20000000020 */
[----:B------:R-:W-:-:S02]  /*4810*/  FFMA R33, R94, R93, R33 ;  /* 0x0000005d5e217223 */ /* 0x000fc40000000021 */
[----:B------:R-:W1:Y:S04]  /*4820*/  SHFL.IDX PT, R89, R0, R19, 0x1f ;  /* 0x00001f1300597589 */ /* 0x000e6800000e0000 */
[----:B------:R-:W1:Y:S04]  /*4830*/  SHFL.IDX PT, R91, R76, R19, 0x1f ;  /* 0x00001f134c5b7589 */ /* 0x000e6800000e0000 */
[----:B------:R-:W1:Y:S04]  /*4840*/  SHFL.IDX PT, R93, R79, R19, 0x1f ;  /* 0x00001f134f5d7589 */ /* 0x000e6800000e0000 */
[----:B------:R-:W1:Y:S01]  /*4850*/  SHFL.IDX PT, R95, R80, R19, 0x1f ;  /* 0x00001f13505f7589 */ /* 0x000e6200000e0000 */
[----:B0-----:R-:W-:Y:S01]  /*4860*/  FFMA R58, R87, R31, R58 ;  /* 0x0000001f573a7223 */ /* 0x001fe2000000003a */
[-C--:B--2---:R-:W-:Y:S01]  /*4870*/  FFMA R36, R11, R5.reuse, R36 ;  /* 0x000000050b247223 */ /* 0x084fe20000000024 */
[----:B---3--:R-:W-:-:S02]  /*4880*/  FFMA R37, R30, R5, R37 ;  /* 0x000000051e257223 */ /* 0x008fc40000000025 */
[----:B------:R0:W2:Y:S01]  /*4890*/  LDG.E.CONSTANT R5, desc[UR4][R2.64] ;  /* 0x0000000402057981 */ /* 0x0000a2000c1e9900 */
[----:B------:R-:W-:-:S03]  /*48a0*/  FFMA R59, R94, R31, R59 ;  /* 0x0000001f5e3b7223 */ /* 0x000fc6000000003b */
[----:B------:R-:W3:Y:S01]  /*48b0*/  SHFL.IDX PT, R31, R24, R17, 0x1f ;  /* 0x00001f11181f7589 */ /* 0x000ee200000e0000 */
[CC--:B-1----:R-:W-:Y:S01]  /*48c0*/  FFMA R34, R87.reuse, R96.reuse, R34 ;  /* 0x0000006057227223 */ /* 0x0c2fe20000000022 */
[C---:B------:R-:W-:Y:S02]  /*48d0*/  FFMA R35, R94.reuse, R96, R35 ;  /* 0x000000605e237223 */ /* 0x040fe40000000023 */
[----:B------:R-:W1:Y:S01]  /*48e0*/  SHFL.IDX PT, R96, R27, R19, 0x1f ;  /* 0x00001f131b607589 */ /* 0x000e6200000e0000 */
[CC--:B------:R-:W-:Y:S01]  /*48f0*/  FFMA R40, R87.reuse, R85.reuse, R40 ;  /* 0x0000005557287223 */ /* 0x0c0fe20000000028 */
[C---:B------:R-:W-:Y:S01]  /*4900*/  FFMA R41, R94.reuse, R85, R41 ;  /* 0x000000555e297223 */ /* 0x040fe20000000029 */
[CC--:B------:R-:W-:Y:S01]  /*4910*/  FFMA R42, R87.reuse, R89.reuse, R42 ;  /* 0x00000059572a7223 */ /* 0x0c0fe2000000002a */
[C---:B------:R-:W-:Y:S01]  /*4920*/  FFMA R43, R94.reuse, R89, R43 ;  /* 0x000000595e2b7223 */ /* 0x040fe2000000002b */
[CC--:B------:R-:W-:Y:S01]  /*4930*/  FFMA R44, R87.reuse, R91.reuse, R44 ;  /* 0x0000005b572c7223 */ /* 0x0c0fe2000000002c */
[C---:B------:R-:W-:Y:S01]  /*4940*/  FFMA R45, R94.reuse, R91, R45 ;  /* 0x0000005b5e2d7223 */ /* 0x040fe2000000002d */
[CC--:B------:R-:W-:Y:S01]  /*4950*/  FFMA R46, R87.reuse, R93.reuse, R46 ;  /* 0x0000005d572e7223 */ /* 0x0c0fe2000000002e */
[C---:B------:R-:W-:Y:S01]  /*4960*/  FFMA R47, R94.reuse, R93, R47 ;  /* 0x0000005d5e2f7223 */ /* 0x040fe2000000002f */
[-C--:B------:R-:W-:Y:S01]  /*4970*/  FFMA R48, R87, R95.reuse, R48 ;  /* 0x0000005f57307223 */ /* 0x080fe20000000030 */
[----:B------:R-:W-:Y:S01]  /*4980*/  FFMA R49, R94, R95, R49 ;  /* 0x0000005f5e317223 */ /* 0x000fe20000000031 */
[----:B------:R-:W0:Y:S04]  /*4990*/  SHFL.IDX PT, R97, R81, R19, 0x1f ;  /* 0x00001f1351617589 */ /* 0x000e2800000e0000 */
[----:B------:R-:W4:Y:S04]  /*49a0*/  SHFL.IDX PT, R85, R13, R19, 0x1f ;  /* 0x00001f130d557589 */ /* 0x000f2800000e0000 */
[----:B------:R-:W4:Y:S01]  /*49b0*/  SHFL.IDX PT, R89, R82, R19, 0x1f ;  /* 0x00001f1352597589 */ /* 0x000f2200000e0000 */
[-C--:B---3--:R-:W-:Y:S01]  /*49c0*/  FFMA R32, R11, R31.reuse, R32 ;  /* 0x0000001f0b207223 */ /* 0x088fe20000000020 */
[----:B------:R-:W-:-:S02]  /*49d0*/  FFMA R33, R30, R31, R33 ;  /* 0x0000001f1e217223 */ /* 0x000fc40000000021 */
[----:B------:R-:W3:Y:S04]  /*49e0*/  SHFL.IDX PT, R91, R8, R19, 0x1f ;  /* 0x00001f13085b7589 */ /* 0x000ee800000e0000 */
[----:B------:R-:W3:Y:S04]  /*49f0*/  SHFL.IDX PT, R93, R10, R19, 0x1f ;  /* 0x00001f130a5d7589 */ /* 0x000ee800000e0000 */
[----:B------:R-:W3:Y:S04]  /*4a00*/  SHFL.IDX PT, R95, R86, R19, 0x1f ;  /* 0x00001f13565f7589 */ /* 0x000ee800000e0000 */
[----:B------:R-:W3:Y:S04]  /*4a10*/  SHFL.IDX PT, R98, R26, R17, 0x1f ;  /* 0x00001f111a627589 */ /* 0x000ee800000e0000 */
[----:B------:R-:W3:Y:S01]  /*4a20*/  SHFL.IDX PT, R31, R21, R17, 0x1f ;  /* 0x00001f11151f7589 */ /* 0x000ee200000e0000 */
[C---:B-1----:R-:W-:Y:S01]  /*4a30*/  FFMA R78, R96.reuse, R87, R78 ;  /* 0x00000057604e7223 */ /* 0x042fe2000000004e */
[----:B------:R-:W-:-:S02]  /*4a40*/  FFMA R77, R96, R94, R77 ;  /* 0x0000005e604d7223 */ /* 0x000fc4000000004d */
[----:B------:R-:W1:Y:S01]  /*4a50*/  SHFL.IDX PT, R96, R23, R17, 0x1f ;  /* 0x00001f1117607589 */ /* 0x000e6200000e0000 */
[----:B------:R-:W-:Y:S01]  /*4a60*/  FADD R67, R67, R92 ;  /* 0x0000005c43437221 */ /* 0x000fe20000000000 */
[C---:B0-----:R-:W-:Y:S01]  /*4a70*/  FFMA R51, R94.reuse, R97, R51 ;  /* 0x000000615e337223 */ /* 0x041fe20000000033 */
[C---:B----4-:R-:W-:Y:S01]  /*4a80*/  FFMA R61, R94.reuse, R85, R61 ;  /* 0x000000555e3d7223 */ /* 0x050fe2000000003d */
[C---:B------:R-:W-:Y:S01]  /*4a90*/  FFMA R63, R94.reuse, R89, R63 ;  /* 0x000000595e3f7223 */ /* 0x040fe2000000003f */
[C---:B---3--:R-:W-:Y:S01]  /*4aa0*/  FFMA R65, R94.reuse, R91, R65 ;  /* 0x0000005b5e417223 */ /* 0x048fe20000000041 */
[C---:B------:R-:W-:Y:S01]  /*4ab0*/  FFMA R50, R87.reuse, R97, R50 ;  /* 0x0000006157327223 */ /* 0x040fe20000000032 */
[C---:B------:R-:W-:Y:S01]  /*4ac0*/  FFMA R60, R87.reuse, R85, R60 ;  /* 0x00000055573c7223 */ /* 0x040fe2000000003c */
[C---:B------:R-:W-:Y:S01]  /*4ad0*/  FFMA R67, R94.reuse, R93, R67 ;  /* 0x0000005d5e437223 */ /* 0x040fe20000000043 */
[C---:B------:R-:W-:Y:S01]  /*4ae0*/  FFMA R62, R87.reuse, R89, R62 ;  /* 0x00000059573e7223 */ /* 0x040fe2000000003e */
[C---:B------:R-:W-:Y:S01]  /*4af0*/  FFMA R64, R87.reuse, R91, R64 ;  /* 0x0000005b57407223 */ /* 0x040fe20000000040 */
[C---:B------:R-:W-:Y:S01]  /*4b00*/  FFMA R66, R87.reuse, R93, R66 ;  /* 0x0000005d57427223 */ /* 0x040fe20000000042 */
[-C--:B------:R-:W-:Y:S01]  /*4b10*/  FFMA R69, R94, R95.reuse, R69 ;  /* 0x0000005f5e457223 */ /* 0x080fe20000000045 */
[----:B------:R-:W-:Y:S01]  /*4b20*/  FFMA R68, R87, R95, R68 ;  /* 0x0000005f57447223 */ /* 0x000fe20000000044 */
[----:B------:R-:W0:Y:S01]  /*4b30*/  SHFL.IDX PT, R19, R25, R17, 0x1f ;  /* 0x00001f1119137589 */ /* 0x000e2200000e0000 */
[----:B------:R-:W-:-:S03]  /*4b40*/  FFMA R94, R11, R98, R75 ;  /* 0x000000620b5e7223 */ /* 0x000fc6000000004b */
[----:B------:R-:W3:Y:S01]  /*4b50*/  SHFL.IDX PT, R75, R20, R17, 0x1f ;  /* 0x00001f11144b7589 */ /* 0x000ee200000e0000 */
[CC--:B------:R-:W-:Y:S01]  /*4b60*/  FFMA R38, R11.reuse, R31.reuse, R38 ;  /* 0x0000001f0b267223 */ /* 0x0c0fe20000000026 */
[C---:B------:R-:W-:Y:S02]  /*4b70*/  FFMA R39, R30.reuse, R31, R39 ;  /* 0x0000001f1e277223 */ /* 0x040fe40000000027 */
[----:B------:R-:W4:Y:S04]  /*4b80*/  SHFL.IDX PT, R85, R0, R17, 0x1f ;  /* 0x00001f1100557589 */ /* 0x000f2800000e0000 */
[----:B------:R-:W4:Y:S04]  /*4b90*/  SHFL.IDX PT, R87, R76, R17, 0x1f ;  /* 0x00001f114c577589 */ /* 0x000f2800000e0000 */
[----:B------:R-:W4:Y:S04]  /*4ba0*/  SHFL.IDX PT, R89, R79, R17, 0x1f ;  /* 0x00001f114f597589 */ /* 0x000f2800000e0000 */
[----:B------:R-:W4:Y:S04]  /*4bb0*/  SHFL.IDX PT, R91, R80, R17, 0x1f ;  /* 0x00001f11505b7589 */ /* 0x000f2800000e0000 */
[----:B------:R-:W4:Y:S04]  /*4bc0*/  SHFL.IDX PT, R93, R81, R17, 0x1f ;  /* 0x00001f11515d7589 */ /* 0x000f2800000e0000 */
[----:B------:R-:W4:Y:S01]  /*4bd0*/  SHFL.IDX PT, R31, R12, R17, 0x1f ;  /* 0x00001f110c1f7589 */ /* 0x000f2200000e0000 */
[-C--:B-1----:R-:W-:Y:S01]  /*4be0*/  FFMA R34, R11, R96.reuse, R34 ;  /* 0x000000600b227223 */ /* 0x082fe20000000022 */
[----:B------:R-:W-:-:S02]  /*4bf0*/  FFMA R35, R30, R96, R35 ;  /* 0x000000601e237223 */ /* 0x000fc40000000023 */
[----:B------:R-:W1:Y:S01]  /*4c00*/  SHFL.IDX PT, R96, R27, R17, 0x1f ;  /* 0x00001f111b607589 */ /* 0x000e6200000e0000 */
[CC--:B0-----:R-:W-:Y:S01]  /*4c10*/  FFMA R6, R11.reuse, R19.reuse, R6 ;  /* 0x000000130b067223 */ /* 0x0c1fe20000000006 */
[C---:B------:R-:W-:Y:S01]  /*4c20*/  FFMA R19, R30.reuse, R19, R88 ;  /* 0x000000131e137223 */ /* 0x040fe20000000058 */
[CC--:B---3--:R-:W-:Y:S01]  /*4c30*/  FFMA R40, R11.reuse, R75.reuse, R40 ;  /* 0x0000004b0b287223 */ /* 0x0c8fe20000000028 */
[C---:B------:R-:W-:Y:S01]  /*4c40*/  FFMA R41, R30.reuse, R75, R41 ;  /* 0x0000004b1e297223 */ /* 0x040fe20000000029 */
[CC--:B----4-:R-:W-:Y:S01]  /*4c50*/  FFMA R42, R11.reuse, R85.reuse, R42 ;  /* 0x000000550b2a7223 */ /* 0x0d0fe2000000002a */
[C---:B------:R-:W-:Y:S01]  /*4c60*/  FFMA R43, R30.reuse, R85, R43 ;  /* 0x000000551e2b7223 */ /* 0x040fe2000000002b */
[CC--:B------:R-:W-:Y:S01]  /*4c70*/  FFMA R44, R11.reuse, R87.reuse, R44 ;  /* 0x000000570b2c7223 */ /* 0x0c0fe2000000002c */
[C---:B------:R-:W-:Y:S01]  /*4c80*/  FFMA R45, R30.reuse, R87, R45 ;  /* 0x000000571e2d7223 */ /* 0x040fe2000000002d */
[CC--:B------:R-:W-:Y:S01]  /*4c90*/  FFMA R46, R11.reuse, R89.reuse, R46 ;  /* 0x000000590b2e7223 */ /* 0x0c0fe2000000002e */
[C---:B------:R-:W-:Y:S01]  /*4ca0*/  FFMA R47, R30.reuse, R89, R47 ;  /* 0x000000591e2f7223 */ /* 0x040fe2000000002f */
[----:B------:R-:W0:Y:S01]  /*4cb0*/  SHFL.IDX PT, R75, R14, R17, 0x1f ;  /* 0x00001f110e4b7589 */ /* 0x000e2200000e0000 */
[-C--:B------:R-:W-:Y:S01]  /*4cc0*/  FFMA R48, R11, R91.reuse, R48 ;  /* 0x0000005b0b307223 */ /* 0x080fe20000000030 */
[----:B------:R-:W-:-:S02]  /*4cd0*/  FFMA R49, R30, R91, R49 ;  /* 0x0000005b1e317223 */ /* 0x000fc40000000031 */
[----:B------:R-:W3:Y:S01]  /*4ce0*/  SHFL.IDX PT, R85, R16, R17, 0x1f ;  /* 0x00001f1110557589 */ /* 0x000ee200000e0000 */
[CC--:B------:R-:W-:Y:S01]  /*4cf0*/  FFMA R50, R11.reuse, R93.reuse, R50 ;  /* 0x0000005d0b327223 */ /* 0x0c0fe20000000032 */
[C---:B------:R-:W-:Y:S02]  /*4d00*/  FFMA R51, R30.reuse, R93, R51 ;  /* 0x0000005d1e337223 */ /* 0x040fe40000000033 */
[----:B------:R-:W4:Y:S01]  /*4d10*/  SHFL.IDX PT, R87, R18, R17, 0x1f ;  /* 0x00001f1112577589 */ /* 0x000f2200000e0000 */
[-C--:B------:R-:W-:Y:S01]  /*4d20*/  FFMA R52, R11, R31.reuse, R52 ;  /* 0x0000001f0b347223 */ /* 0x080fe20000000034 */
[----:B------:R-:W-:Y:S02]  /*4d30*/  FFMA R53, R30, R31, R53 ;  /* 0x0000001f1e357223 */ /* 0x000fe40000000035 */
[----:B------:R-:W4:Y:S04]  /*4d40*/  SHFL.IDX PT, R88, R13, R17, 0x1f ;  /* 0x00001f110d587589 */ /* 0x000f2800000e0000 */
[----:B------:R-:W4:Y:S04]  /*4d50*/  SHFL.IDX PT, R89, R82, R17, 0x1f ;  /* 0x00001f1152597589 */ /* 0x000f2800000e0000 */
[----:B------:R-:W4:Y:S04]  /*4d60*/  SHFL.IDX PT, R91, R8, R17, 0x1f ;  /* 0x00001f11085b7589 */ /* 0x000f2800000e0000 */
[----:B------:R-:W4:Y:S04]  /*4d70*/  SHFL.IDX PT, R93, R10, R17, 0x1f ;  /* 0x00001f110a5d7589 */ /* 0x000f2800000e0000 */
[----:B------:R-:W4:Y:S04]  /*4d80*/  SHFL.IDX PT, R95, R86, R17, 0x1f ;  /* 0x00001f11565f7589 */ /* 0x000f2800000e0000 */
[----:B------:R-:W-:Y:S01]  /*4d90*/  SHFL.IDX PT, R31, R25, R15, 0x1f ;  /* 0x00001f0f191f7589 */ /* 0x000fe200000e0000 */
[----:B-1----:R-:W-:-:S03]  /*4da0*/  FFMA R78, R96, R11, R78 ;  /* 0x0000000b604e7223 */ /* 0x002fc6000000004e */
[----:B------:R-:W1:Y:S01]  /*4db0*/  SHFL.IDX PT, R9, R26, R15, 0x1f ;  /* 0x00001f0f1a097589 */ /* 0x000e6200000e0000 */
[----:B------:R-:W-:-:S03]  /*4dc0*/  FFMA R77, R96, R30, R77 ;  /* 0x0000001e604d7223 */ /* 0x000fc6000000004d */
[----:B------:R-:W1:Y:S01]  /*4dd0*/  SHFL.IDX PT, R96, R22, R15, 0x1f ;  /* 0x00001f0f16607589 */ /* 0x000e6200000e0000 */
[C---:B------:R-:W-:Y:S01]  /*4de0*/  FFMA R29, R30.reuse, R98, R29 ;  /* 0x000000621e1d7223 */ /* 0x040fe2000000001d */
[C---:B0-----:R-:W-:Y:S01]  /*4df0*/  FFMA R55, R30.reuse, R75, R55 ;  /* 0x0000004b1e377223 */ /* 0x041fe20000000037 */
[C---:B---3--:R-:W-:Y:S01]  /*4e00*/  FFMA R57, R30.reuse, R85, R57 ;  /* 0x000000551e397223 */ /* 0x048fe20000000039 */
[C---:B----4-:R-:W-:Y:S01]  /*4e10*/  FFMA R59, R30.reuse, R87, R59 ;  /* 0x000000571e3b7223 */ /* 0x050fe2000000003b */
[CC--:B------:R-:W-:Y:S01]  /*4e20*/  FFMA R61, R30.reuse, R88.reuse, R61 ;  /* 0x000000581e3d7223 */ /* 0x0c0fe2000000003d */
        /* <DEDUP_REMOVED lines=11> */
[----:B------:R-:W-:Y:S01]  /*4ee0*/  FFMA R68, R11, R95, R68 ;  /* 0x0000005f0b447223 */ /* 0x000fe20000000044 */
[----:B------:R-:W0:Y:S01]  /*4ef0*/  SHFL.IDX PT, R2, R24, R15, 0x1f ;  /* 0x00001f0f18027589 */ /* 0x000e2200000e0000 */
[----:B-1----:R-:W-:-:S03]  /*4f00*/  FFMA R29, R4, R9, R29 ;  /* 0x00000009041d7223 */ /* 0x002fc6000000001d */
[----:B------:R-:W1:Y:S01]  /*4f10*/  SHFL.IDX PT, R3, R23, R15, 0x1f ;  /* 0x00001f0f17037589 */ /* 0x000e6200000e0000 */
[----:B------:R-:W-:-:S03]  /*4f20*/  FFMA R37, R4, R96, R37 ;  /* 0x0000006004257223 */ /* 0x000fc60000000025 */
[----:B------:R-:W3:Y:S04]  /*4f30*/  SHFL.IDX PT, R11, R21, R15, 0x1f ;  /* 0x00001f0f150b7589 */ /* 0x000ee800000e0000 */
[----:B------:R-:W4:Y:S04]  /*4f40*/  SHFL.IDX PT, R17, R20, R15, 0x1f ;  /* 0x00001f0f14117589 */ /* 0x000f2800000e0000 */
[----:B------:R-:W4:Y:S04]  /*4f50*/  SHFL.IDX PT, R83, R13, R15, 0x1f ;  /* 0x00001f0f0d537589 */ /* 0x000f2800000e0000 */
[----:B------:R-:W4:Y:S01]  /*4f60*/  SHFL.IDX PT, R85, R82, R15, 0x1f ;  /* 0x00001f0f52557589 */ /* 0x000f2200000e0000 */
[----:B0-----:R-:W-:-:S03]  /*4f70*/  FFMA R33, R4, R2, R33 ;  /* 0x0000000204217223 */ /* 0x001fc60000000021 */
[----:B------:R-:W0:Y:S01]  /*4f80*/  SHFL.IDX PT, R87, R8, R15, 0x1f ;  /* 0x00001f0f08577589 */ /* 0x000e2200000e0000 */
[----:B-1----:R-:W-:-:S03]  /*4f90*/  FFMA R35, R4, R3, R35 ;  /* 0x0000000304237223 */ /* 0x002fc60000000023 */
[----:B------:R-:W1:Y:S01]  /*4fa0*/  SHFL.IDX PT, R89, R10, R15, 0x1f ;  /* 0x00001f0f0a597589 */ /* 0x000e6200000e0000 */
[C---:B---3--:R-:W-:Y:S01]  /*4fb0*/  FFMA R39, R4.reuse, R11, R39 ;  /* 0x0000000b04277223 */ /* 0x048fe20000000027 */
[C---:B----4-:R-:W-:Y:S01]  /*4fc0*/  FFMA R41, R4.reuse, R17, R41 ;  /* 0x0000001104297223 */ /* 0x050fe20000000029 */
[C---:B------:R-:W-:Y:S01]  /*4fd0*/  FFMA R61, R4.reuse, R83, R61 ;  /* 0x00000053043d7223 */ /* 0x040fe2000000003d */
[C---:B------:R-:W-:Y:S01]  /*4fe0*/  FFMA R63, R4.reuse, R85, R63 ;  /* 0x00000055043f7223 */ /* 0x040fe2000000003f */
[C---:B0-----:R-:W-:Y:S01]  /*4ff0*/  FFMA R65, R4.reuse, R87, R65 ;  /* 0x0000005704417223 */ /* 0x041fe20000000041 */
[C---:B-1----:R-:W-:Y:S01]  /*5000*/  FFMA R67, R4.reuse, R89, R67 ;  /* 0x0000005904437223 */ /* 0x042fe20000000043 */
[C---:B--2---:R-:W-:Y:S01]  /*5010*/  FFMA R30, R5.reuse, R31, R6 ;  /* 0x0000001f051e7223 */ /* 0x044fe20000000006 */
[C---:B------:R-:W-:Y:S01]  /*5020*/  FFMA R75, R5.reuse, R9, R94 ;  /* 0x00000009054b7223 */ /* 0x040fe2000000005e */
[----:B------:R-:W-:Y:S01]  /*5030*/  FFMA R31, R4, R31, R19 ;  /* 0x0000001f041f7223 */ /* 0x000fe20000000013 */
[----:B------:R-:W0:Y:S01]  /*5040*/  SHFL.IDX PT, R9, R0, R15, 0x1f ;  /* 0x00001f0f00097589 */ /* 0x000e2200000e0000 */
[----:B------:R-:W-:-:S03]  /*5050*/  FFMA R36, R5, R96, R36 ;  /* 0x0000006005247223 */ /* 0x000fc60000000024 */
[----:B------:R-:W1:Y:S04]  /*5060*/  SHFL.IDX PT, R19, R79, R15, 0x1f ;  /* 0x00001f0f4f137589 */ /* 0x000e6800000e0000 */
[----:B------:R-:W2:Y:S01]  /*5070*/  SHFL.IDX PT, R96, R27, R15, 0x1f ;  /* 0x00001f0f1b607589 */ /* 0x000ea200000e0000 */
[C---:B------:R-:W-:Y:S01]  /*5080*/  FFMA R32, R5.reuse, R2, R32 ;  /* 0x0000000205207223 */ /* 0x040fe20000000020 */
[C---:B------:R-:W-:Y:S01]  /*5090*/  FFMA R34, R5.reuse, R3, R34 ;  /* 0x0000000305227223 */ /* 0x040fe20000000022 */
[C---:B------:R-:W-:Y:S01]  /*50a0*/  FFMA R38, R5.reuse, R11, R38 ;  /* 0x0000000b05267223 */ /* 0x040fe20000000026 */
[C---:B------:R-:W-:Y:S01]  /*50b0*/  FFMA R40, R5.reuse, R17, R40 ;  /* 0x0000001105287223 */ /* 0x040fe20000000028 */
[----:B------:R-:W3:Y:S04]  /*50c0*/  SHFL.IDX PT, R6, R76, R15, 0x1f ;  /* 0x00001f0f4c067589 */ /* 0x000ee800000e0000 */
[----:B------:R-:W4:Y:S04]  /*50d0*/  SHFL.IDX PT, R2, R80, R15, 0x1f ;  /* 0x00001f0f50027589 */ /* 0x000f2800000e0000 */
[----:B------:R-:W4:Y:S01]  /*50e0*/  SHFL.IDX PT, R3, R81, R15, 0x1f ;  /* 0x00001f0f51037589 */ /* 0x000f2200000e0000 */
[-C--:B0-----:R-:W-:Y:S01]  /*50f0*/  FFMA R42, R5, R9.reuse, R42 ;  /* 0x00000009052a7223 */ /* 0x081fe2000000002a */
[----:B------:R-:W-:-:S02]  /*5100*/  FFMA R43, R4, R9, R43 ;  /* 0x00000009042b7223 */ /* 0x000fc4000000002b */
[----:B------:R-:W0:Y:S01]  /*5110*/  SHFL.IDX PT, R11, R14, R15, 0x1f ;  /* 0x00001f0f0e0b7589 */ /* 0x000e2200000e0000 */
[-C--:B-1----:R-:W-:Y:S01]  /*5120*/  FFMA R46, R5, R19.reuse, R46 ;  /* 0x00000013052e7223 */ /* 0x082fe2000000002e */
[----:B------:R-:W-:Y:S02]  /*5130*/  FFMA R47, R4, R19, R47 ;  /* 0x00000013042f7223 */ /* 0x000fe4000000002f */
[----:B------:R-:W1:Y:S04]  /*5140*/  SHFL.IDX PT, R9, R12, R15, 0x1f ;  /* 0x00001f0f0c097589 */ /* 0x000e6800000e0000 */
[----:B------:R-:W1:Y:S01]  /*5150*/  SHFL.IDX PT, R17, R16, R15, 0x1f ;  /* 0x00001f0f10117589 */ /* 0x000e6200000e0000 */
[----:B--2---:R-:W-:-:S03]  /*5160*/  FFMA R78, R96, R5, R78 ;  /* 0x00000005604e7223 */ /* 0x004fc6000000004e */
[----:B------:R-:W2:Y:S01]  /*5170*/  SHFL.IDX PT, R19, R18, R15, 0x1f ;  /* 0x00001f0f12137589 */ /* 0x000ea200000e0000 */
[----:B------:R-:W-:-:S03]  /*5180*/  FFMA R77, R96, R4, R77 ;  /* 0x00000004604d7223 */ /* 0x000fc6000000004d */
[----:B------:R1:W2:Y:S01]  /*5190*/  SHFL.IDX PT, R96, R86, R15, 0x1f ;  /* 0x00001f0f56607589 */ /* 0x0002a200000e0000 */
[CC--:B---3--:R-:W-:Y:S01]  /*51a0*/  FFMA R44, R5.reuse, R6.reuse, R44 ;  /* 0x00000006052c7223 */ /* 0x0c8fe2000000002c */
[C---:B------:R-:W-:Y:S01]  /*51b0*/  FFMA R45, R4.reuse, R6, R45 ;  /* 0x00000006042d7223 */ /* 0x040fe2000000002d */
[CC--:B----4-:R-:W-:Y:S01]  /*51c0*/  FFMA R48, R5.reuse, R2.reuse, R48 ;  /* 0x0000000205307223 */ /* 0x0d0fe20000000030 */
[C---:B------:R-:W-:Y:S01]  /*51d0*/  FFMA R49, R4.reuse, R2, R49 ;  /* 0x0000000204317223 */ /* 0x040fe20000000031 */
[CC--:B------:R-:W-:Y:S01]  /*51e0*/  FFMA R50, R5.reuse, R3.reuse, R50 ;  /* 0x0000000305327223 */ /* 0x0c0fe20000000032 */
[C---:B------:R-:W-:Y:S01]  /*51f0*/  FFMA R51, R4.reuse, R3, R51 ;  /* 0x0000000304337223 */ /* 0x040fe20000000033 */
[C---:B------:R-:W-:Y:S01]  /*5200*/  FFMA R60, R5.reuse, R83, R60 ;  /* 0x00000053053c7223 */ /* 0x040fe2000000003c */
[CC--:B0-----:R-:W-:Y:S01]  /*5210*/  FFMA R54, R5.reuse, R11.reuse, R54 ;  /* 0x0000000b05367223 */ /* 0x0c1fe20000000036 */
[C---:B------:R-:W-:Y:S01]  /*5220*/  FFMA R55, R4.reuse, R11, R55 ;  /* 0x0000000b04377223 */ /* 0x040fe20000000037 */
[C---:B------:R-:W-:Y:S01]  /*5230*/  FFMA R62, R5.reuse, R85, R62 ;  /* 0x00000055053e7223 */ /* 0x040fe2000000003e */
[C---:B------:R-:W-:Y:S01]  /*5240*/  FFMA R64, R5.reuse, R87, R64 ;  /* 0x0000005705407223 */ /* 0x040fe20000000040 */
[CC--:B-1----:R-:W-:Y:S01]  /*5250*/  FFMA R52, R5.reuse, R9.reuse, R52 ;  /* 0x0000000905347223 */ /* 0x0c2fe20000000034 */
[C---:B------:R-:W-:Y:S01]  /*5260*/  FFMA R53, R4.reuse, R9, R53 ;  /* 0x0000000904357223 */ /* 0x040fe20000000035 */
[C---:B------:R-:W-:Y:S01]  /*5270*/  FFMA R66, R5.reuse, R89, R66 ;  /* 0x0000005905427223 */ /* 0x040fe20000000042 */
[CC--:B------:R-:W-:Y:S01]  /*5280*/  FFMA R56, R5.reuse, R17.reuse, R56 ;  /* 0x0000001105387223 */ /* 0x0c0fe20000000038 */
[C---:B------:R-:W-:Y:S01]  /*5290*/  FFMA R57, R4.reuse, R17, R57 ;  /* 0x0000001104397223 */ /* 0x040fe20000000039 */
[-C--:B--2---:R-:W-:Y:S01]  /*52a0*/  FFMA R58, R5, R19.reuse, R58 ;  /* 0x00000013053a7223 */ /* 0x084fe2000000003a */
[----:B------:R-:W-:-:S07]  /*52b0*/  FFMA R59, R4, R19, R59 ;  /* 0x00000013043b7223 */ /* 0x000fce000000003b */
.L_x_296:
[-C--:B------:R-:W-:Y:S01]  /*52c0*/  FFMA R68, R5, R96.reuse, R68 ;  /* 0x0000006005447223 */ /* 0x080fe20000000044 */
[----:B------:R-:W-:-:S07]  /*52d0*/  FFMA R69, R4, R96, R69 ;  /* 0x0000006004457223 */ /* 0x000fce0000000045 */
.L_x_9:
[----:B------:R-:W-:Y:S05]  /*52e0*/  BSYNC B0 ;  /* 0x0000000000007941 */ /* 0x000fea0003800000 */
.L_x_8:
[----:B------:R-:W-:Y:S01]  /*52f0*/  LOP3.LUT R6, R28, 0xfffffffe, RZ, 0xc0, !PT ;  /* 0xfffffffe1c067812 */ /* 0x000fe200078ec0ff */
[----:B------:R-:W-:Y:S01]  /*5300*/  BSSY B0, `(.L_x_11) ;  /* 0x0000096000007945 */ /* 0x000fe20003800000 */
[C---:B------:R-:W-:Y:S02]  /*5310*/  IADD3 R73, PT, PT, -R72.reuse, R73, RZ ;  /* 0x0000004948497210 */ /* 0x040fe40007ffe1ff */
[-C--:B------:R-:W-:Y:S02]  /*5320*/  ISETP.GE.AND P0, PT, R71, R6.reuse, PT ;  /* 0x000000064700720c */ /* 0x080fe40003f06270 */
[----:B------:R-:W-:-:S11]  /*5330*/  IADD3 R6, PT, PT, R72, R6, RZ ;  /* 0x0000000648067210 */ /* 0x000fd60007ffe0ff */
[----:B------:R-:W-:Y:S05]  /*5340*/  @P0 BRA `(.L_x_12) ;  /* 0x0000000800440947 */ /* 0x000fea0003800000 */
[----:B------:R-:W-:Y:S01]  /*5350*/  UMOV UR6, 0xffffffff ;  /* 0xffffffff00067882 */ /* 0x000fe20000000000 */
[----:B------:R-:W-:Y:S02]  /*5360*/  IADD3 R71, PT, PT, -R7, R71, R72 ;  /* 0x0000004707477210 */ /* 0x000fe40007ffe148 */
[----:B------:R-:W-:Y:S05]  /*5370*/  BRA.DIV UR6, `(.L_x_13) ;  /* 0x0000009a06d47947 */ /* 0x000fea000b800000 */
[----:B------:R-:W0:Y:S01]  /*5380*/  SHFL.IDX PT, R96, R84, R71, 0x1f ;  /* 0x00001f4754607589 */ /* 0x000e2200000e0000 */
[----:B------:R-:W0:Y:S01]  /*5390*/  LDC.64 R2, c[0x0][0x380] ;  /* 0x0000e000ff027b82 */ /* 0x000e220000000a00 */
[----:B------:R-:W-:Y:S01]  /*53a0*/  IADD3 R9, PT, PT, R71, 0x1, RZ ;  /* 0x0000000147097810 */ /* 0x000fe20007ffe0ff */
[----:B0-----:R-:W-:-:S05]  /*53b0*/  IMAD.WIDE R4, R96, 0x4, R2 ;  /* 0x0000000460047825 */ /* 0x001fca00078e0202 */
[----:B------:R-:W2:Y:S04]  /*53c0*/  LDG.E.CONSTANT R15, desc[UR4][R4.64] ;  /* 0x00000004040f7981 */ /* 0x000ea8000c1e9900 */
[----:B------:R-:W3:Y:S04]  /*53d0*/  LDG.E.CONSTANT R28, desc[UR4][R4.64+0x80] ;  /* 0x00008004041c7981 */ /* 0x000ee8000c1e9900 */
[----:B------:R-:W0:Y:S04]  /*53e0*/  SHFL.IDX PT, R11, R84, R9, 0x1f ;  /* 0x00001f09540b7589 */ /* 0x000e2800000e0000 */
[----:B-----5:R-:W2:Y:S04]  /*53f0*/  SHFL.IDX PT, R96, R27, R71, 0x1f ;  /* 0x00001f471b607589 */ /* 0x020ea800000e0000 */
[----:B------:R-:W1:Y:S04]  /*5400*/  SHFL.IDX PT, R72, R26, R71, 0x1f ;  /* 0x00001f471a487589 */ /* 0x000e6800000e0000 */
[----:B------:R-:W4:Y:S04]  /*5410*/  SHFL.IDX PT, R17, R25, R71, 0x1f ;  /* 0x00001f4719117589 */ /* 0x000f2800000e0000 */
[----:B------:R-:W4:Y:S04]  /*5420*/  SHFL.IDX PT, R19, R24, R71, 0x1f ;  /* 0x00001f4718137589 */ /* 0x000f2800000e0000 */
[----:B------:R-:W3:Y:S01]  /*5430*/  SHFL.IDX PT, R83, R23, R71, 0x1f ;  /* 0x00001f4717537589 */ /* 0x000ee200000e0000 */
[----:B0-----:R-:W-:-:S03]  /*5440*/  IMAD.WIDE R2, R11, 0x4, R2 ;  /* 0x000000040b027825 */ /* 0x001fc600078e0202 */
[----:B------:R-:W0:Y:S04]  /*5450*/  SHFL.IDX PT, R85, R22, R71, 0x1f ;  /* 0x00001f4716557589 */ /* 0x000e2800000e0000 */
[----:B------:R-:W3:Y:S04]  /*5460*/  LDG.E.CONSTANT R5, desc[UR4][R2.64] ;  /* 0x0000000402057981 */ /* 0x000ee8000c1e9900 */
[----:B------:R1:W3:Y:S04]  /*5470*/  LDG.E.CONSTANT R4, desc[UR4][R2.64+0x80] ;  /* 0x0000800402047981 */ /* 0x0002e8000c1e9900 */
[----:B------:R-:W0:Y:S04]  /*5480*/  SHFL.IDX PT, R87, R21, R71, 0x1f ;  /* 0x00001f4715577589 */ /* 0x000e2800000e0000 */
[----:B------:R-:W0:Y:S04]  /*5490*/  SHFL.IDX PT, R89, R20, R71, 0x1f ;  /* 0x00001f4714597589 */ /* 0x000e2800000e0000 */
[----:B------:R-:W0:Y:S04]  /*54a0*/  SHFL.IDX PT, R91, R0, R71, 0x1f ;  /* 0x00001f47005b7589 */ /* 0x000e2800000e0000 */
[----:B------:R-:W0:Y:S04]  /*54b0*/  SHFL.IDX PT, R93, R76, R71, 0x1f ;  /* 0x00001f474c5d7589 */ /* 0x000e2800000e0000 */
[----:B------:R-:W0:Y:S04]  /*54c0*/  SHFL.IDX PT, R88, R13, R71, 0x1f ;  /* 0x00001f470d587589 */ /* 0x000e2800000e0000 */
[----:B------:R-:W0:Y:S04]  /*54d0*/  SHFL.IDX PT, R94, R86, R71, 0x1f ;  /* 0x00001f47565e7589 */ /* 0x000e2800000e0000 */
[----:B-1----:R-:W-:Y:S04]  /*54e0*/  SHFL.IDX PT, R3, R25, R9, 0x1f ;  /* 0x00001f0919037589 */ /* 0x002fe800000e0000 */
[----:B------:R-:W-:Y:S04]  /*54f0*/  SHFL.IDX PT, R11, R24, R9, 0x1f ;  /* 0x00001f09180b7589 */ /* 0x000fe800000e0000 */
[----:B------:R-:W-:Y:S01]  /*5500*/  SHFL.IDX PT, R2, R20, R9, 0x1f ;  /* 0x00001f0914027589 */ /* 0x000fe200000e0000 */
[C---:B--2---:R-:W-:Y:S01]  /*5510*/  FFMA R78, R96.reuse, R15, R78 ;  /* 0x0000000f604e7223 */ /* 0x044fe2000000004e */
[C---:B------:R-:W-:Y:S01]  /*5520*/  FFMA R75, R15.reuse, R72, R75 ;  /* 0x000000480f4b7223 */ /* 0x040fe2000000004b */
[C---:B----4-:R-:W-:Y:S01]  /*5530*/  FFMA R30, R15.reuse, R17, R30 ;  /* 0x000000110f1e7223 */ /* 0x050fe2000000001e */
[C---:B------:R-:W-:Y:S01]  /*5540*/  FFMA R32, R15.reuse, R19, R32 ;  /* 0x000000130f207223 */ /* 0x040fe20000000020 */
[----:B---3--:R-:W-:Y:S01]  /*5550*/  FFMA R77, R96, R28, R77 ;  /* 0x0000001c604d7223 */ /* 0x008fe2000000004d */
[C---:B------:R-:W-:Y:S01]  /*5560*/  FFMA R29, R28.reuse, R72, R29 ;  /* 0x000000481c1d7223 */ /* 0x040fe2000000001d */
[----:B------:R-:W1:Y:S01]  /*5570*/  SHFL.IDX PT, R96, R79, R71, 0x1f ;  /* 0x00001f474f607589 */ /* 0x000e6200000e0000 */
[C---:B------:R-:W-:Y:S01]  /*5580*/  FFMA R31, R28.reuse, R17, R31 ;  /* 0x000000111c1f7223 */ /* 0x040fe2000000001f */
[C---:B------:R-:W-:Y:S01]  /*5590*/  FFMA R33, R28.reuse, R19, R33 ;  /* 0x000000131c217223 */ /* 0x040fe20000000021 */
[CC--:B------:R-:W-:Y:S01]  /*55a0*/  FFMA R34, R15.reuse, R83.reuse, R34 ;  /* 0x000000530f227223 */ /* 0x0c0fe20000000022 */
[C---:B------:R-:W-:Y:S01]  /*55b0*/  FFMA R35, R28.reuse, R83, R35 ;  /* 0x000000531c237223 */ /* 0x040fe20000000023 */
[CC--:B0-----:R-:W-:Y:S01]  /*55c0*/  FFMA R36, R15.reuse, R85.reuse, R36 ;  /* 0x000000550f247223 */ /* 0x0c1fe20000000024 */
[C---:B------:R-:W-:Y:S01]  /*55d0*/  FFMA R37, R28.reuse, R85, R37 ;  /* 0x000000551c257223 */ /* 0x040fe20000000025 */
[CC--:B------:R-:W-:Y:S01]  /*55e0*/  FFMA R38, R15.reuse, R87.reuse, R38 ;  /* 0x000000570f267223 */ /* 0x0c0fe20000000026 */
[C---:B------:R-:W-:Y:S01]  /*55f0*/  FFMA R39, R28.reuse, R87, R39 ;  /* 0x000000571c277223 */ /* 0x040fe20000000027 */
[CC--:B------:R-:W-:Y:S01]  /*5600*/  FFMA R40, R15.reuse, R89.reuse, R40 ;  /* 0x000000590f287223 */ /* 0x0c0fe20000000028 */
[C---:B------:R-:W-:Y:S01]  /*5610*/  FFMA R41, R28.reuse, R89, R41 ;  /* 0x000000591c297223 */ /* 0x040fe20000000029 */
[CC--:B------:R-:W-:Y:S01]  /*5620*/  FFMA R42, R15.reuse, R91.reuse, R42 ;  /* 0x0000005b0f2a7223 */ /* 0x0c0fe2000000002a */
[C---:B------:R-:W-:Y:S01]  /*5630*/  FFMA R43, R28.reuse, R91, R43 ;  /* 0x0000005b1c2b7223 */ /* 0x040fe2000000002b */
[CC--:B------:R-:W-:Y:S01]  /*5640*/  FFMA R44, R15.reuse, R93.reuse, R44 ;  /* 0x0000005d0f2c7223 */ /* 0x0c0fe2000000002c */
[----:B------:R-:W-:Y:S01]  /*5650*/  FFMA R45, R28, R93, R45 ;  /* 0x0000005d1c2d7223 */ /* 0x000fe2000000002d */
[----:B------:R-:W0:Y:S01]  /*5660*/  SHFL.IDX PT, R17, R80, R71, 0x1f ;  /* 0x00001f4750117589 */ /* 0x000e2200000e0000 */
[C---:B------:R-:W-:Y:S01]  /*5670*/  FFMA R60, R15.reuse, R88, R60 ;  /* 0x000000580f3c7223 */ /* 0x040fe2000000003c */
[----:B------:R-:W-:-:S02]  /*5680*/  FFMA R68, R15, R94, R68 ;  /* 0x0000005e0f447223 */ /* 0x000fc40000000044 */
[----:B------:R-:W2:Y:S04]  /*5690*/  SHFL.IDX PT, R19, R81, R71, 0x1f ;  /* 0x00001f4751137589 */ /* 0x000ea800000e0000 */
[----:B------:R-:W3:Y:S01]  /*56a0*/  SHFL.IDX PT, R72, R12, R71, 0x1f ;  /* 0x00001f470c487589 */ /* 0x000ee200000e0000 */
[CC--:B-1----:R-:W-:Y:S01]  /*56b0*/  FFMA R46, R15.reuse, R96.reuse, R46 ;  /* 0x000000600f2e7223 */ /* 0x0c2fe2000000002e */
[----:B------:R-:W-:Y:S02]  /*56c0*/  FFMA R47, R28, R96, R47 ;  /* 0x000000601c2f7223 */ /* 0x000fe4000000002f */
[----:B------:R-:W1:Y:S04]  /*56d0*/  SHFL.IDX PT, R96, R27, R9, 0x1f ;  /* 0x00001f091b607589 */ /* 0x000e6800000e0000 */
[----:B------:R-:W4:Y:S04]  /*56e0*/  SHFL.IDX PT, R83, R14, R71, 0x1f ;  /* 0x00001f470e537589 */ /* 0x000f2800000e0000 */
[----:B------:R-:W4:Y:S04]  /*56f0*/  SHFL.IDX PT, R85, R16, R71, 0x1f ;  /* 0x00001f4710557589 */ /* 0x000f2800000e0000 */
[----:B------:R-:W4:Y:S01]  /*5700*/  SHFL.IDX PT, R87, R18, R71, 0x1f ;  /* 0x00001f4712577589 */ /* 0x000f2200000e0000 */
[----:B0-----:R-:W-:-:S03]  /*5710*/  FFMA R48, R15, R17, R48 ;  /* 0x000000110f307223 */ /* 0x001fc60000000030 */
[----:B------:R-:W0:Y:S01]  /*5720*/  SHFL.IDX PT, R89, R82, R71, 0x1f ;  /* 0x00001f4752597589 */ /* 0x000e2200000e0000 */
[----:B--2---:R-:W-:-:S03]  /*5730*/  FFMA R50, R15, R19, R50 ;  /* 0x000000130f327223 */ /* 0x004fc60000000032 */
[----:B------:R-:W2:Y:S01]  /*5740*/  SHFL.IDX PT, R91, R8, R71, 0x1f ;  /* 0x00001f47085b7589 */ /* 0x000ea200000e0000 */
[----:B---3--:R-:W-:-:S03]  /*5750*/  FFMA R52, R15, R72, R52 ;  /* 0x000000480f347223 */ /* 0x008fc60000000034 */
[----:B------:R-:W3:Y:S01]  /*5760*/  SHFL.IDX PT, R93, R10, R71, 0x1f ;  /* 0x00001f470a5d7589 */ /* 0x000ee200000e0000 */
[C---:B-1----:R-:W-:Y:S01]  /*5770*/  FFMA R78, R96.reuse, R5, R78 ;  /* 0x00000005604e7223 */ /* 0x042fe2000000004e */
[----:B------:R-:W-:Y:S02]  /*5780*/  FFMA R77, R96, R4, R77 ;  /* 0x00000004604d7223 */ /* 0x000fe4000000004d */
[----:B------:R-:W1:Y:S01]  /*5790*/  SHFL.IDX PT, R96, R76, R9, 0x1f ;  /* 0x00001f094c607589 */ /* 0x000e6200000e0000 */
[C---:B----4-:R-:W-:Y:S01]  /*57a0*/  FFMA R54, R15.reuse, R83, R54 ;  /* 0x000000530f367223 */ /* 0x050fe20000000036 */
[C---:B------:R-:W-:Y:S01]  /*57b0*/  FFMA R49, R28.reuse, R17, R49 ;  /* 0x000000111c317223 */ /* 0x040fe20000000031 */
[----:B------:R-:W-:Y:S01]  /*57c0*/  FFMA R51, R28, R19, R51 ;  /* 0x000000131c337223 */ /* 0x000fe20000000033 */
[C---:B------:R-:W-:Y:S01]  /*57d0*/  FFMA R56, R15.reuse, R85, R56 ;  /* 0x000000550f387223 */ /* 0x040fe20000000038 */
[----:B------:R-:W4:Y:S01]  /*57e0*/  SHFL.IDX PT, R17, R22, R9, 0x1f ;  /* 0x00001f0916117589 */ /* 0x000f2200000e0000 */
[----:B------:R-:W-:-:S03]  /*57f0*/  FFMA R58, R15, R87, R58 ;  /* 0x000000570f3a7223 */ /* 0x000fc6000000003a */
[----:B------:R-:W4:Y:S01]  /*5800*/  SHFL.IDX PT, R19, R21, R9, 0x1f ;  /* 0x00001f0915137589 */ /* 0x000f2200000e0000 */
[C---:B0-----:R-:W-:Y:S01]  /*5810*/  FFMA R62, R15.reuse, R89, R62 ;  /* 0x000000590f3e7223 */ /* 0x041fe2000000003e */
[C---:B--2---:R-:W-:Y:S01]  /*5820*/  FFMA R64, R15.reuse, R91, R64 ;  /* 0x0000005b0f407223 */ /* 0x044fe20000000040 */
[----:B---3--:R-:W-:Y:S02]  /*5830*/  FFMA R66, R15, R93, R66 ;  /* 0x0000005d0f427223 */ /* 0x008fe40000000042 */
[----:B------:R-:W0:Y:S01]  /*5840*/  SHFL.IDX PT, R15, R23, R9, 0x1f ;  /* 0x00001f09170f7589 */ /* 0x000e2200000e0000 */
[CC--:B-1----:R-:W-:Y:S01]  /*5850*/  FFMA R44, R5.reuse, R96.reuse, R44 ;  /* 0x00000060052c7223 */ /* 0x0c2fe2000000002c */
[----:B------:R-:W-:Y:S02]  /*5860*/  FFMA R45, R4, R96, R45 ;  /* 0x00000060042d7223 */ /* 0x000fe4000000002d */
        /* <DEDUP_REMOVED lines=10> */
[CC--:B------:R-:W-:Y:S01]  /*5910*/  FFMA R30, R5.reuse, R3.reuse, R30 ;  /* 0x00000003051e7223 */ /* 0x0c0fe2000000001e */
[C---:B------:R-:W-:Y:S01]  /*5920*/  FFMA R31, R4.reuse, R3, R31 ;  /* 0x00000003041f7223 */ /* 0x040fe2000000001f */
[CC--:B------:R-:W-:Y:S01]  /*5930*/  FFMA R32, R5.reuse, R11.reuse, R32 ;  /* 0x0000000b05207223 */ /* 0x0c0fe20000000020 */
[C---:B------:R-:W-:Y:S01]  /*5940*/  FFMA R33, R4.reuse, R11, R33 ;  /* 0x0000000b04217223 */ /* 0x040fe20000000021 */
[CC--:B----4-:R-:W-:Y:S01]  /*5950*/  FFMA R36, R5.reuse, R17.reuse, R36 ;  /* 0x0000001105247223 */ /* 0x0d0fe20000000024 */
[C---:B------:R-:W-:Y:S01]  /*5960*/  FFMA R37, R4.reuse, R17, R37 ;  /* 0x0000001104257223 */ /* 0x040fe20000000025 */
[CC--:B------:R-:W-:Y:S01]  /*5970*/  FFMA R38, R5.reuse, R19.reuse, R38 ;  /* 0x0000001305267223 */ /* 0x0c0fe20000000026 */
[C---:B------:R-:W-:Y:S01]  /*5980*/  FFMA R39, R4.reuse, R19, R39 ;  /* 0x0000001304277223 */ /* 0x040fe20000000027 */
[----:B------:R-:W2:Y:S01]  /*5990*/  SHFL.IDX PT, R72, R26, R9, 0x1f ;  /* 0x00001f091a487589 */ /* 0x000ea200000e0000 */
[-C--:B0-----:R-:W-:Y:S01]  /*59a0*/  FFMA R34, R5, R15.reuse, R34 ;  /* 0x0000000f05227223 */ /* 0x081fe20000000022 */
[----:B------:R-:W-:-:S02]  /*59b0*/  FFMA R35, R4, R15, R35 ;  /* 0x0000000f04237223 */ /* 0x000fc40000000023 */
[----:B------:R-:W0:Y:S04]  /*59c0*/  SHFL.IDX PT, R28, R0, R9, 0x1f ;  /* 0x00001f09001c7589 */ /* 0x000e2800000e0000 */
[----:B------:R-:W3:Y:S01]  /*59d0*/  SHFL.IDX PT, R3, R79, R9, 0x1f ;  /* 0x00001f094f037589 */ /* 0x000ee200000e0000 */
[----:B-1----:R-:W-:-:S03]  /*59e0*/  FFMA R60, R5, R96, R60 ;  /* 0x00000060053c7223 */ /* 0x002fc6000000003c */
[----:B------:R-:W1:Y:S01]  /*59f0*/  SHFL.IDX PT, R11, R80, R9, 0x1f ;  /* 0x00001f09500b7589 */ /* 0x000e6200000e0000 */
[----:B------:R-:W-:-:S03]  /*5a00*/  FFMA R61, R4, R96, R61 ;  /* 0x00000060043d7223 */ /* 0x000fc6000000003d */
[----:B------:R-:W4:Y:S04]  /*5a10*/  SHFL.IDX PT, R15, R81, R9, 0x1f ;  /* 0x00001f09510f7589 */ /* 0x000f2800000e0000 */
[----:B------:R-:W4:Y:S04]  /*5a20*/  SHFL.IDX PT, R17, R12, R9, 0x1f ;  /* 0x00001f090c117589 */ /* 0x000f2800000e0000 */
[----:B------:R-:W4:Y:S04]  /*5a30*/  SHFL.IDX PT, R19, R14, R9, 0x1f ;  /* 0x00001f090e137589 */ /* 0x000f2800000e0000 */
[----:B------:R-:W4:Y:S04]  /*5a40*/  SHFL.IDX PT, R71, R16, R9, 0x1f ;  /* 0x00001f0910477589 */ /* 0x000f2800000e0000 */
[----:B------:R-:W4:Y:S04]  /*5a50*/  SHFL.IDX PT, R83, R18, R9, 0x1f ;  /* 0x00001f0912537589 */ /* 0x000f2800000e0000 */
[----:B------:R-:W4:Y:S04]  /*5a60*/  SHFL.IDX PT, R85, R82, R9, 0x1f ;  /* 0x00001f0952557589 */ /* 0x000f2800000e0000 */
[----:B------:R-:W4:Y:S04]  /*5a70*/  SHFL.IDX PT, R87, R8, R9, 0x1f ;  /* 0x00001f0908577589 */ /* 0x000f2800000e0000 */
[----:B------:R-:W4:Y:S04]  /*5a80*/  SHFL.IDX PT, R89, R10, R9, 0x1f ;  /* 0x00001f090a597589 */ /* 0x000f2800000e0000 */
[----:B------:R4:W4:Y:S01]  /*5a90*/  SHFL.IDX PT, R96, R86, R9, 0x1f ;  /* 0x00001f0956607589 */ /* 0x00092200000e0000 */
[CC--:B--2---:R-:W-:Y:S01]  /*5aa0*/  FFMA R75, R5.reuse, R72.reuse, R75 ;  /* 0x00000048054b7223 */ /* 0x0c4fe2000000004b */
[C---:B------:R-:W-:Y:S01]  /*5ab0*/  FFMA R29, R4.reuse, R72, R29 ;  /* 0x00000048041d7223 */ /* 0x040fe2000000001d */
[CC--:B------:R-:W-:Y:S01]  /*5ac0*/  FFMA R40, R5.reuse, R2.reuse, R40 ;  /* 0x0000000205287223 */ /* 0x0c0fe20000000028 */
[C---:B------:R-:W-:Y:S01]  /*5ad0*/  FFMA R41, R4.reuse, R2, R41 ;  /* 0x0000000204297223 */ /* 0x040fe20000000029 */
[CC--:B0-----:R-:W-:Y:S01]  /*5ae0*/  FFMA R42, R5.reuse, R28.reuse, R42 ;  /* 0x0000001c052a7223 */ /* 0x0c1fe2000000002a */
[C---:B------:R-:W-:Y:S01]  /*5af0*/  FFMA R43, R4.reuse, R28, R43 ;  /* 0x0000001c042b7223 */ /* 0x040fe2000000002b */
[CC--:B---3--:R-:W-:Y:S01]  /*5b00*/  FFMA R46, R5.reuse, R3.reuse, R46 ;  /* 0x00000003052e7223 */ /* 0x0c8fe2000000002e */
[C---:B------:R-:W-:Y:S01]  /*5b10*/  FFMA R47, R4.reuse, R3, R47 ;  /* 0x00000003042f7223 */ /* 0x040fe2000000002f */
        /* <DEDUP_REMOVED lines=17> */
[----:B------:R-:W-:-:S07]  /*5c30*/  FFMA R67, R4, R89, R67 ;  /* 0x0000005904437223 */ /* 0x000fce0000000043 */
.L_x_344:
[-C--:B------:R-:W-:Y:S01]  /*5c40*/  FFMA R68, R5, R96.reuse, R68 ;  /* 0x0000006005447223 */ /* 0x080fe20000000044 */
[----:B------:R-:W-:-:S07]  /*5c50*/  FFMA R69, R4, R96, R69 ;  /* 0x0000006004457223 */ /* 0x000fce0000000045 */
.L_x_12:
[----:B------:R-:W-:Y:S05]  /*5c60*/  BSYNC B0 ;  /* 0x0000000000007941 */ /* 0x000fea0003800000 */
.L_x_11:
[----:B------:R-:W-:Y:S01]  /*5c70*/  ISETP.GE.AND P0, PT, R6, R73, PT ;  /* 0x000000490600720c */ /* 0x000fe20003f06270 */
[----:B------:R-:W-:-:S12]  /*5c80*/  BSSY B0, `(.L_x_14) ;  /* 0x000004c000007945 */ /* 0x000fd80003800000 */
[----:B------:R-:W-:Y:S05]  /*5c90*/  @P0 BRA `(.L_x_15) ;  /* 0x0000000400280947 */ /* 0x000fea0003800000 */
[----:B------:R-:W-:Y:S01]  /*5ca0*/  UMOV UR6, 0xffffffff ;  /* 0xffffffff00067882 */ /* 0x000fe20000000000 */
[----:B------:R-:W-:Y:S02]  /*5cb0*/  IADD3 R92, PT, PT, -R7, R6, RZ ;  /* 0x00000006075c7210 */ /* 0x000fe40007ffe1ff */
[----:B------:R-:W-:Y:S05]  /*5cc0*/  BRA.DIV UR6, `(.L_x_16) ;  /* 0x000000a606a07947 */ /* 0x000fea000b800000 */
[----:B------:R-:W0:Y:S01]  /*5cd0*/  SHFL.IDX PT, R96, R84, R92, 0x1f ;  /* 0x00001f5c54607589 */ /* 0x000e2200000e0000 */
[----:B------:R-:W0:Y:S02]  /*5ce0*/  LDC.64 R2, c[0x0][0x380] ;  /* 0x0000e000ff027b82 */ /* 0x000e240000000a00 */
[----:B0-----:R-:W-:-:S05]  /*5cf0*/  IMAD.WIDE R2, R96, 0x4, R2 ;  /* 0x0000000460027825 */ /* 0x001fca00078e0202 */
[----:B------:R-:W2:Y:S04]  /*5d00*/  LDG.E.CONSTANT R5, desc[UR4][R2.64] ;  /* 0x0000000402057981 */ /* 0x000ea8000c1e9900 */
[----:B------:R0:W3:Y:S04]  /*5d10*/  LDG.E.CONSTANT R4, desc[UR4][R2.64+0x80] ;  /* 0x0000800402047981 */ /* 0x0000e8000c1e9900 */
[----:B-----5:R-:W2:Y:S04]  /*5d20*/  SHFL.IDX PT, R96, R27, R92, 0x1f ;  /* 0x00001f5c1b607589 */ /* 0x020ea800000e0000 */
[----:B------:R-:W1:Y:S04]  /*5d30*/  SHFL.IDX PT, R26, R26, R92, 0x1f ;  /* 0x00001f5c1a1a7589 */ /* 0x000e6800000e0000 */
[----:B------:R-:W4:Y:S04]  /*5d40*/  SHFL.IDX PT, R25, R25, R92, 0x1f ;  /* 0x00001f5c19197589 */ /* 0x000f2800000e0000 */
[----:B------:R-:W4:Y:S04]  /*5d50*/  SHFL.IDX PT, R7, R24, R92, 0x1f ;  /* 0x00001f5c18077589 */ /* 0x000f2800000e0000 */
[----:B------:R-:W3:Y:S04]  /*5d60*/  SHFL.IDX PT, R23, R23, R92, 0x1f ;  /* 0x00001f5c17177589 */ /* 0x000ee800000e0000 */
[----:B------:R-:W3:Y:S04]  /*5d70*/  SHFL.IDX PT, R9, R22, R92, 0x1f ;  /* 0x00001f5c16097589 */ /* 0x000ee800000e0000 */
[----:B------:R-:W3:Y:S04]  /*5d80*/  SHFL.IDX PT, R21, R21, R92, 0x1f ;  /* 0x00001f5c15157589 */ /* 0x000ee800000e0000 */
[----:B------:R-:W3:Y:S04]  /*5d90*/  SHFL.IDX PT, R11, R20, R92, 0x1f ;  /* 0x00001f5c140b7589 */ /* 0x000ee800000e0000 */
[----:B------:R-:W3:Y:S04]  /*5da0*/  SHFL.IDX PT, R15, R0, R92, 0x1f ;  /* 0x00001f5c000f7589 */ /* 0x000ee800000e0000 */
[----:B------:R-:W3:Y:S04]  /*5db0*/  SHFL.IDX PT, R17, R76, R92, 0x1f ;  /* 0x00001f5c4c117589 */ /* 0x000ee800000e0000 */
[----:B------:R-:W3:Y:S04]  /*5dc0*/  SHFL.IDX PT, R79, R79, R92, 0x1f ;  /* 0x00001f5c4f4f7589 */ /* 0x000ee800000e0000 */
[----:B0-----:R-:W0:Y:S04]  /*5dd0*/  SHFL.IDX PT, R3, R80, R92, 0x1f ;  /* 0x00001f5c50037589 */ /* 0x001e2800000e0000 */
[----:B------:R-:W0:Y:S04]  /*5de0*/  SHFL.IDX PT, R81, R81, R92, 0x1f ;  /* 0x00001f5c51517589 */ /* 0x000e2800000e0000 */
        /* <DEDUP_REMOVED lines=8> */
[----:B------:R0:W0:Y:S01]  /*5e70*/  SHFL.IDX PT, R86, R86, R92, 0x1f ;  /* 0x00001f5c56567589 */ /* 0x00002200000e0000 */
[C---:B--2---:R-:W-:Y:S01]  /*5e80*/  FFMA R78, R96.reuse, R5, R78 ;  /* 0x00000005604e7223 */ /* 0x044fe2000000004e */
[C---:B-1----:R-:W-:Y:S01]  /*5e90*/  FFMA R75, R5.reuse, R26, R75 ;  /* 0x0000001a054b7223 */ /* 0x042fe2000000004b */
[C---:B----4-:R-:W-:Y:S01]  /*5ea0*/  FFMA R30, R5.reuse, R25, R30 ;  /* 0x00000019051e7223 */ /* 0x050fe2000000001e */
[C---:B------:R-:W-:Y:S01]  /*5eb0*/  FFMA R32, R5.reuse, R7, R32 ;  /* 0x0000000705207223 */ /* 0x040fe20000000020 */
[----:B---3--:R-:W-:Y:S01]  /*5ec0*/  FFMA R77, R96, R4, R77 ;  /* 0x00000004604d7223 */ /* 0x008fe2000000004d */
[C---:B------:R-:W-:Y:S01]  /*5ed0*/  FFMA R29, R4.reuse, R26, R29 ;  /* 0x0000001a041d7223 */ /* 0x040fe2000000001d */
[C---:B------:R-:W-:Y:S01]  /*5ee0*/  FFMA R31, R4.reuse, R25, R31 ;  /* 0x00000019041f7223 */ /* 0x040fe2000000001f */
        /* <DEDUP_REMOVED lines=35> */
.L_x_369:
[-C--:B------:R-:W-:Y:S01]  /*6120*/  FFMA R68, R5, R86.reuse, R68 ;  /* 0x0000005605447223 */ /* 0x080fe20000000044 */
[----:B------:R-:W-:-:S07]  /*6130*/  FFMA R69, R4, R86, R69 ;  /* 0x0000005604457223 */ /* 0x000fce0000000045 */
.L_x_15:
[----:B------:R-:W-:Y:S05]  /*6140*/  BSYNC B0 ;  /* 0x0000000000007941 */ /* 0x000fea0003800000 */
.L_x_14:
[----:B------:R-:W0:Y:S01]  /*6150*/  LDCU UR8, c[0x0][0x390] ;  /* 0x00007200ff0877ac */ /* 0x000e220008000800 */
[----:B------:R-:W1:Y:S01]  /*6160*/  LDCU.64 UR6, c[0x0][0x3a0] ;  /* 0x00007400ff0677ac */ /* 0x000e620008000a00 */
[----:B0-----:R-:W-:Y:S02]  /*6170*/  USHF.R.S32.HI UR9, URZ, 0x1f, UR8 ;  /* 0x0000001fff097899 */ /* 0x001fe40008011408 */
[----:B-----5:R-:W-:-:S04]  /*6180*/  IADD3 R0, P0, PT, R74, UR8, RZ ;  /* 0x000000084a007c10 */ /* 0x020fc8000ff1e0ff */
[----:B------:R-:W-:Y:S02]  /*6190*/  LEA.HI.X.SX32 R3, R74, UR9, 0x1, P0 ;  /* 0x000000094a037c11 */ /* 0x000fe400080f0eff */
[----:B-1----:R-:W-:-:S04]  /*61a0*/  LEA R8, P0, R0, UR6, 0x2 ;  /* 0x0000000600087c11 */ /* 0x002fc8000f8010ff */
[----:B------:R-:W-:-:S05]  /*61b0*/  LEA.HI.X R9, R0, UR7, R3, 0x2, P0 ;  /* 0x0000000700097c11 */ /* 0x000fca00080f1403 */
[----:B------:R-:W2:Y:S04]  /*61c0*/  LDG.E.CONSTANT R21, desc[UR4][R8.64+0x8] ;  /* 0x0000080408157981 */ /* 0x000ea8000c1e9900 */
[----:B------:R-:W3:Y:S04]  /*61d0*/  LDG.E.CONSTANT R5, desc[UR4][R8.64] ;  /* 0x0000000408057981 */ /* 0x000ee8000c1e9900 */
[----:B------:R-:W4:Y:S01]  /*61e0*/  LDG.E.CONSTANT R7, desc[UR4][R8.64+0x4] ;  /* 0x0000040408077981 */ /* 0x000f22000c1e9900 */
[----:B------:R-:W-:-:S03]  /*61f0*/  IADD3 R74, PT, PT, R74, 0x15, RZ ;  /* 0x000000154a4a7810 */ /* 0x000fc60007ffe0ff */
[----:B------:R-:W4:Y:S04]  /*6200*/  LDG.E.CONSTANT R23, desc[UR4][R8.64+0xc] ;  /* 0x00000c0408177981 */ /* 0x000f28000c1e9900 */
[----:B------:R-:W4:Y:S04]  /*6210*/  LDG.E.CONSTANT R25, desc[UR4][R8.64+0x10] ;  /* 0x0000100408197981 */ /* 0x000f28000c1e9900 */
[----:B------:R-:W4:Y:S01]  /*6220*/  LDG.E.CONSTANT R27, desc[UR4][R8.64+0x14] ;  /* 0x00001404081b7981 */ /* 0x000f22000c1e9900 */
[----:B------:R-:W-:-:S03]  /*6230*/  IADD3 R74, P0, PT, R74, UR8, RZ ;  /* 0x000000084a4a7c10 */ /* 0x000fc6000ff1e0ff */
[----:B------:R-:W4:Y:S04]  /*6240*/  LDG.E.CONSTANT R71, desc[UR4][R8.64+0x18] ;  /* 0x0000180408477981 */ /* 0x000f28000c1e9900 */
[----:B------:R-:W4:Y:S04]  /*6250*/  LDG.E.CONSTANT R73, desc[UR4][R8.64+0x1c] ;  /* 0x00001c0408497981 */ /* 0x000f28000c1e9900 */
[----:B------:R-:W4:Y:S04]  /*6260*/  LDG.E.CONSTANT R79, desc[UR4][R8.64+0x20] ;  /* 0x00002004084f7981 */ /* 0x000f28000c1e9900 */
[----:B------:R-:W4:Y:S01]  /*6270*/  LDG.E.CONSTANT R81, desc[UR4][R8.64+0x24] ;  /* 0x0000240408517981 */ /* 0x000f22000c1e9900 */
[----:B------:R-:W-:-:S03]  /*6280*/  IADD3.X R3, PT, PT, RZ, UR9, RZ, P0, !PT ;  /* 0x00000009ff037c10 */ /* 0x000fc600087fe4ff */
[----:B------:R-:W4:Y:S01]  /*6290*/  LDG.E.CONSTANT R83, desc[UR4][R8.64+0x28] ;  /* 0x0000280408537981 */ /* 0x000f22000c1e9900 */
[----:B------:R-:W-:-:S03]  /*62a0*/  LEA R10, P0, R74, UR6, 0x2 ;  /* 0x000000064a0a7c11 */ /* 0x000fc6000f8010ff */
[----:B------:R-:W4:Y:S04]  /*62b0*/  LDG.E.CONSTANT R85, desc[UR4][R8.64+0x2c] ;  /* 0x00002c0408557981 */ /* 0x000f28000c1e9900 */
[----:B------:R-:W4:Y:S04]  /*62c0*/  LDG.E.CONSTANT R87, desc[UR4][R8.64+0x30] ;  /* 0x0000300408577981 */ /* 0x000f28000c1e9900 */
[----:B------:R-:W4:Y:S01]  /*62d0*/  LDG.E.CONSTANT R89, desc[UR4][R8.64+0x34] ;  /* 0x0000340408597981 */ /* 0x000f22000c1e9900 */
[----:B------:R-:W-:Y:S02]  /*62e0*/  LEA.HI.X R11, R74, UR7, R3, 0x2, P0 ;  /* 0x000000074a0b7c11 */ /* 0x000fe400080f1403 */
[----:B------:R-:W0:Y:S01]  /*62f0*/  LDC.64 R2, c[0x0][0x388] ;  /* 0x0000e200ff027b82 */ /* 0x000e220000000a00 */
[----:B------:R-:W4:Y:S04]  /*6300*/  LDG.E.CONSTANT R91, desc[UR4][R8.64+0x38] ;  /* 0x00003804085b7981 */ /* 0x000f28000c1e9900 */
[----:B------:R-:W4:Y:S04]  /*6310*/  LDG.E.CONSTANT R93, desc[UR4][R8.64+0x3c] ;  /* 0x00003c04085d7981 */ /* 0x000f28000c1e9900 */
[----:B------:R-:W4:Y:S04]  /*6320*/  LDG.E.CONSTANT R95, desc[UR4][R8.64+0x40] ;  /* 0x00004004085f7981 */ /* 0x000f28000c1e9900 */
[----:B------:R-:W4:Y:S04]  /*6330*/  LDG.E.CONSTANT R97, desc[UR4][R8.64+0x44] ;  /* 0x0000440408617981 */ /* 0x000f28000c1e9900 */
[----:B------:R-:W4:Y:S04]  /*6340*/  LDG.E.CONSTANT R13, desc[UR4][R8.64+0x48] ;  /* 0x00004804080d7981 */ /* 0x000f28000c1e9900 */
[----:B------:R-:W4:Y:S04]  /*6350*/  LDG.E.CONSTANT R15, desc[UR4][R8.64+0x4c] ;  /* 0x00004c04080f7981 */ /* 0x000f28000c1e9900 */
[----:B------:R0:W4:Y:S04]  /*6360*/  LDG.E.CONSTANT R17, desc[UR4][R8.64+0x50] ;  /* 0x0000500408117981 */ /* 0x000128000c1e9900 */
[----:B------:R1:W4:Y:S01]  /*6370*/  LDG.E.CONSTANT R19, desc[UR4][R10.64] ;  /* 0x000000040a137981 */ /* 0x000322000c1e9900 */
[----:B--2---:R-:W-:-:S02]  /*6380*/  LEA R21, R21, R70, 0x6 ;  /* 0x0000004615157211 */ /* 0x004fc400078e30ff */
[----:B---3--:R-:W-:-:S03]  /*6390*/  LEA R5, R5, R70, 0x6 ;  /* 0x0000004605057211 */ /* 0x008fc600078e30ff */
[----:B0-----:R-:W-:Y:S01]  /*63a0*/  IMAD.WIDE R8, R21, 0x4, R2 ;  /* 0x0000000415087825 */ /* 0x001fe200078e0202 */
[----:B----4-:R-:W-:-:S03]  /*63b0*/  LEA R7, R7, R70, 0x6 ;  /* 0x0000004607077211 */ /* 0x010fc600078e30ff */
[----:B------:R-:W-:Y:S01]  /*63c0*/  IMAD.WIDE R4, R5, 0x4, R2 ;  /* 0x0000000405047825 */ /* 0x000fe200078e0202 */
[----:B------:R-:W-:-:S03]  /*63d0*/  LEA R23, R23, R70, 0x6 ;  /* 0x0000004617177211 */ /* 0x000fc600078e30ff */
[----:B------:R-:W-:Y:S01]  /*63e0*/  IMAD.WIDE R6, R7, 0x4, R2 ;  /* 0x0000000407067825 */ /* 0x000fe200078e0202 */
[----:B------:R-:W-:-:S03]  /*63f0*/  LEA R21, R25, R70, 0x6 ;  /* 0x0000004619157211 */ /* 0x000fc600078e30ff */
[--C-:B-1----:R-:W-:Y:S01]  /*6400*/  IMAD.WIDE R10, R23, 0x4, R2.reuse ;  /* 0x00000004170a7825 */ /* 0x102fe200078e0202 */
[-C--:B------:R-:W-:Y:S01]  /*6410*/  LEA R27, R27, R70.reuse, 0x6 ;  /* 0x000000461b1b7211 */ /* 0x080fe200078e30ff */
[----:B------:R-:W-:Y:S02]  /*6420*/  STG.E desc[UR4][R4.64], R78 ;  /* 0x0000004e04007986 */ /* 0x000fe4000c101904 */
[----:B------:R-:W-:Y:S01]  /*6430*/  IMAD.WIDE R20, R21, 0x4, R2 ;  /* 0x0000000415147825 */ /* 0x000fe200078e0202 */
[-C--:B------:R-:W-:Y:S01]  /*6440*/  LEA R71, R71, R70.reuse, 0x6 ;  /* 0x0000004647477211 */ /* 0x080fe200078e30ff */
[----:B------:R0:W-:Y:S01]  /*6450*/  STG.E desc[UR4][R4.64+0x80], R77 ;  /* 0x0000804d04007986 */ /* 0x0001e2000c101904 */
[----:B------:R-:W-:-:S03]  /*6460*/  LEA R73, R73, R70, 0x6 ;  /* 0x0000004649497211 */ /* 0x000fc600078e30ff */
[----:B------:R-:W-:Y:S01]  /*6470*/  STG.E desc[UR4][R6.64], R75 ;  /* 0x0000004b06007986 */ /* 0x000fe2000c101904 */
[----:B------:R-:W-:-:S03]  /*6480*/  LEA R79, R79, R70, 0x6 ;  /* 0x000000464f4f7211 */ /* 0x000fc600078e30ff */
[----:B------:R1:W-:Y:S01]  /*6490*/  STG.E desc[UR4][R6.64+0x80], R29 ;  /* 0x0000801d06007986 */ /* 0x0003e2000c101904 */
[-C--:B------:R-:W-:Y:S01]  /*64a0*/  LEA R81, R81, R70.reuse, 0x6 ;  /* 0x0000004651517211 */ /* 0x080fe200078e30ff */
[----:B0-----:R-:W-:Y:S02]  /*64b0*/  IMAD.WIDE R4, R27, 0x4, R2 ;  /* 0x000000041b047825 */ /* 0x001fe400078e0202 */
[----:B------:R-:W-:Y:S01]  /*64c0*/  STG.E desc[UR4][R8.64], R30 ;  /* 0x0000001e08007986 */ /* 0x000fe2000c101904 */
[----:B------:R-:W-:-:S03]  /*64d0*/  LEA R83, R83, R70, 0x6 ;  /* 0x0000004653537211 */ /* 0x000fc600078e30ff */
[----:B------:R0:W-:Y:S01]  /*64e0*/  STG.E desc[UR4][R8.64+0x80], R31 ;  /* 0x0000801f08007986 */ /* 0x0001e2000c101904 */
[-C--:B------:R-:W-:Y:S01]  /*64f0*/  LEA R85, R85, R70.reuse, 0x6 ;  /* 0x0000004655557211 */ /* 0x080fe200078e30ff */
[----:B-1----:R-:W-:Y:S02]  /*6500*/  IMAD.WIDE R6, R71, 0x4, R2 ;  /* 0x0000000447067825 */ /* 0x002fe400078e0202 */
        /* <DEDUP_REMOVED lines=8> */
[----:B-1----:R-:W-:-:S03]  /*6590*/  IMAD.WIDE R10, R79, 0x4, R2 ;  /* 0x000000044f0a7825 */ /* 0x002fc600078e0202 */
[----:B------:R-:W-:Y:S01]  /*65a0*/  STG.E desc[UR4][R4.64], R36 ;  /* 0x0000002404007986 */ /* 0x000fe2000c101904 */
[----:B------:R-:W-:-:S03]  /*65b0*/  LEA R93, R93, R70, 0x6 ;  /* 0x000000465d5d7211 */ /* 0x000fc600078e30ff */
[----:B------:R1:W-:Y:S01]  /*65c0*/  STG.E desc[UR4][R4.64+0x80], R37 ;  /* 0x0000802504007986 */ /* 0x0003e2000c101904 */
[----:B0-----:R-:W-:-:S03]  /*65d0*/  IMAD.WIDE R20, R81, 0x4, R2 ;  /* 0x0000000451147825 */ /* 0x001fc600078e0202 */
[----:B------:R-:W-:Y:S01]  /*65e0*/  STG.E desc[UR4][R6.64], R38 ;  /* 0x0000002606007986 */ /* 0x000fe2000c101904 */
[----:B------:R-:W-:-:S03]  /*65f0*/  LEA R95, R95, R70, 0x6 ;  /* 0x000000465f5f7211 */ /* 0x000fc600078e30ff */
[----:B------:R0:W-:Y:S01]  /*6600*/  STG.E desc[UR4][R6.64+0x80], R39 ;  /* 0x0000802706007986 */ /* 0x0001e2000c101904 */
[----:B-1----:R-:W-:-:S03]  /*6610*/  IMAD.WIDE R4, R83, 0x4, R2 ;  /* 0x0000000453047825 */ /* 0x002fc600078e0202 */
        /* <DEDUP_REMOVED lines=17> */
[----:B------:R-:W-:Y:S04]  /*6730*/  STG.E desc[UR4][R6.64], R48 ;  /* 0x0000003006007986 */ /* 0x000fe8000c101904 */
[----:B------:R1:W-:Y:S01]  /*6740*/  STG.E desc[UR4][R6.64+0x80], R49 ;  /* 0x0000803106007986 */ /* 0x0003e2000c101904 */
[----:B0-----:R-:W-:-:S03]  /*6750*/  IMAD.WIDE R4, R93, 0x4, R2 ;  /* 0x000000045d047825 */ /* 0x001fc600078e0202 */
[----:B------:R-:W-:Y:S04]  /*6760*/  STG.E desc[UR4][R8.64], R50 ;  /* 0x0000003208007986 */ /* 0x000fe8000c101904 */
[----:B------:R0:W-:Y:S01]  /*6770*/  STG.E desc[UR4][R8.64+0x80], R51 ;  /* 0x0000803308007986 */ /* 0x0001e2000c101904 */
[----:B-1----:R-:W-:-:S03]  /*6780*/  IMAD.WIDE R6, R95, 0x4, R2 ;  /* 0x000000045f067825 */ /* 0x002fc600078e0202 */
[----:B------:R-:W-:Y:S04]  /*6790*/  STG.E desc[UR4][R10.64], R52 ;  /* 0x000000340a007986 */ /* 0x000fe8000c101904 */
[----:B------:R1:W-:Y:S01]  /*67a0*/  STG.E desc[UR4][R10.64+0x80], R53 ;  /* 0x000080350a007986 */ /* 0x0003e2000c101904 */
[----:B0-----:R-:W-:-:S03]  /*67b0*/  IMAD.WIDE R8, R97, 0x4, R2 ;  /* 0x0000000461087825 */ /* 0x001fc600078e0202 */
[----:B------:R-:W-:Y:S04]  /*67c0*/  STG.E desc[UR4][R20.64], R54 ;  /* 0x0000003614007986 */ /* 0x000fe8000c101904 */
[----:B------:R-:W-:Y:S01]  /*67d0*/  STG.E desc[UR4][R20.64+0x80], R55 ;  /* 0x0000803714007986 */ /* 0x000fe2000c101904 */
[----:B-1----:R-:W-:-:S03]  /*67e0*/  IMAD.WIDE R10, R13, 0x4, R2 ;  /* 0x000000040d0a7825 */ /* 0x002fc600078e0202 */
[----:B------:R-:W-:Y:S01]  /*67f0*/  STG.E desc[UR4][R4.64], R56 ;  /* 0x0000003804007986 */ /* 0x000fe2000c101904 */
[----:B------:R-:W-:-:S03]  /*6800*/  IMAD.WIDE R12, R15, 0x4, R2 ;  /* 0x000000040f0c7825 */ /* 0x000fc600078e0202 */
[----:B------:R0:W-:Y:S04]  /*6810*/  STG.E desc[UR4][R4.64+0x80], R57 ;  /* 0x0000803904007986 */ /* 0x0001e8000c101904 */
[----:B------:R-:W-:Y:S04]  /*6820*/  STG.E desc[UR4][R6.64], R58 ;  /* 0x0000003a06007986 */ /* 0x000fe8000c101904 */
[----:B------:R-:W-:Y:S01]  /*6830*/  STG.E desc[UR4][R6.64+0x80], R59 ;  /* 0x0000803b06007986 */ /* 0x000fe2000c101904 */
[----:B0-----:R-:W-:-:S03]  /*6840*/  IMAD.WIDE R4, R17, 0x4, R2 ;  /* 0x0000000411047825 */ /* 0x001fc600078e0202 */
[----:B------:R-:W-:Y:S01]  /*6850*/  STG.E desc[UR4][R8.64], R60 ;  /* 0x0000003c08007986 */ /* 0x000fe2000c101904 */
[----:B------:R-:W-:-:S03]  /*6860*/  IMAD.WIDE R2, R19, 0x4, R2 ;  /* 0x0000000413027825 */ /* 0x000fc600078e0202 */
[----:B------:R-:W-:Y:S04]  /*6870*/  STG.E desc[UR4][R8.64+0x80], R61 ;  /* 0x0000803d08007986 */ /* 0x000fe8000c101904 */
[----:B------:R-:W-:Y:S04]  /*6880*/  STG.E desc[UR4][R10.64], R62 ;  /* 0x0000003e0a007986 */ /* 0x000fe8000c101904 */
[----:B------:R-:W-:Y:S04]  /*6890*/  STG.E desc[UR4][R10.64+0x80], R63 ;  /* 0x0000803f0a007986 */ /* 0x000fe8000c101904 */
[----:B------:R-:W-:Y:S04]  /*68a0*/  STG.E desc[UR4][R12.64], R64 ;  /* 0x000000400c007986 */ /* 0x000fe8000c101904 */
[----:B------:R-:W-:Y:S04]  /*68b0*/  STG.E desc[UR4][R12.64+0x80], R65 ;  /* 0x000080410c007986 */ /* 0x000fe8000c101904 */
[----:B------:R-:W-:Y:S04]  /*68c0*/  STG.E desc[UR4][R4.64], R66 ;  /* 0x0000004204007986 */ /* 0x000fe8000c101904 */
[----:B------:R-:W-:Y:S04]  /*68d0*/  STG.E desc[UR4][R4.64+0x80], R67 ;  /* 0x0000804304007986 */ /* 0x000fe8000c101904 */
[----:B------:R-:W-:Y:S04]  /*68e0*/  STG.E desc[UR4][R2.64], R68 ;  /* 0x0000004402007986 */ /* 0x000fe8000c101904 */
[----:B------:R-:W-:Y:S01]  /*68f0*/  STG.E desc[UR4][R2.64+0x80], R69 ;  /* 0x0000804502007986 */ /* 0x000fe2000c101904 */
[----:B------:R-:W-:Y:S05]  /*6900*/  EXIT ;  /* 0x000000000000794d */ /* 0x000fea0003800000 */
.L_x_4:
[----:B------:R-:W-:Y:S01]  /*6910*/  HFMA2 R99, -RZ, RZ, 0, 1.847743988037109375e-06 ;  /* 0x0000001fff637431 */ /* 0x000fe200000001ff */
[----:B------:R-:W-:Y:S01]  /*6920*/  BSSY B1, `(.L_x_17) ;  /* 0x0000007000017945 */ /* 0x000fe20003800000 */
[----:B------:R-:W-:Y:S02]  /*6930*/  MOV R101, R84 ;  /* 0x0000005400657202 */ /* 0x000fe40000000f00 */
[----:B------:R-:W-:Y:S02]  /*6940*/  MOV R92, R11 ;  /* 0x0000000b005c7202 */ /* 0x000fe40000000f00 */
[----:B------:R-:W-:-:S07]  /*6950*/  MOV R90, 0xffffffff ;  /* 0xffffffff005a7802 */ /* 0x000fce0000000f00 */
[----:B-----5:R-:W-:Y:S05]  /*6960*/  WARPSYNC.COLLECTIVE R90, `(.L_x_18) ;  /* 0x000000005a087348 */ /* 0x020fea0003c00000 */
[----:B------:R0:W1:Y:S02]  /*6970*/  SHFL.IDX P0, R96, R101, R92, R99 ;  /* 0x0000005c65607389 */ /* 0x0000640000000063 */
[----:B01---5:R-:W-:Y:S05]  /*6980*/  ENDCOLLECTIVE ;  /* 0x000000000000791b */ /* 0x023fea0003800000 */
.L_x_18:
[----:B------:R-:W-:Y:S05]  /*6990*/  BSYNC B1 ;  /* 0x0000000000017941 */ /* 0x000fea0003800000 */
.L_x_17:
[----:B------:R-:W0:Y:S02]  /*69a0*/  LDC.64 R2, c[0x0][0x380] ;  /* 0x0000e000ff027b82 */ /* 0x000e240000000a00 */
[----:B0-----:R-:W-:-:S05]  /*69b0*/  IMAD.WIDE R4, R96, 0x4, R2 ;  /* 0x0000000460047825 */ /* 0x001fca00078e0202 */
[----:B------:R0:W5:Y:S04]  /*69c0*/  LDG.E.CONSTANT R9, desc[UR4][R4.64] ;  /* 0x0000000404097981 */ /* 0x000168000c1e9900 */
[----:B------:R0:W5:Y:S01]  /*69d0*/  LDG.E.CONSTANT R88, desc[UR4][R4.64+0x80] ;  /* 0x0000800404587981 */ /* 0x000162000c1e9900 */
[----:B------:R-:W-:Y:S01]  /*69e0*/  IADD3 R95, PT, PT, R11, 0x1, RZ ;  /* 0x000000010b5f7810 */ /* 0x000fe20007ffe0ff */
[----:B------:R-:W-:Y:S01]  /*69f0*/  HFMA2 R99, -RZ, RZ, 0, 1.847743988037109375e-06 ;  /* 0x0000001fff637431 */ /* 0x000fe200000001ff */
[----:B------:R-:W-:Y:S02]  /*6a00*/  MOV R101, R84 ;  /* 0x0000005400657202 */ /* 0x000fe40000000f00 */
[----:B------:R-:W-:Y:S02]  /*6a10*/  MOV R92, R95 ;  /* 0x0000005f005c7202 */ /* 0x000fe40000000f00 */
[----:B------:R-:W-:-:S02]  /*6a20*/  MOV R90, 0xffffffff ;  /* 0xffffffff005a7802 */ /* 0x000fc40000000f00 */
[C---:B------:R-:W-:Y:S02]  /*6a30*/  IADD3 R93, PT, PT, R11.reuse, 0x2, RZ ;  /* 0x000000020b5d7810 */ /* 0x040fe40007ffe0ff */
[----:B0-----:R-:W-:-:S07]  /*6a40*/  IADD3 R91, PT, PT, R11, 0x3, RZ ;  /* 0x000000030b5b7810 */ /* 0x001fce0007ffe0ff */
[----:B-----5:R-:W-:Y:S05]  /*6a50*/  WARPSYNC.COLLECTIVE R90, `(.L_x_19) ;  /* 0x000000005a087348 */ /* 0x020fea0003c00000 */
[----:B------:R0:W1:Y:S02]  /*6a60*/  SHFL.IDX P0, R96, R101, R92, R99 ;  /* 0x0000005c65607389 */ /* 0x0000640000000063 */
[----:B01---5:R-:W-:Y:S05]  /*6a70*/  ENDCOLLECTIVE ;  /* 0x000000000000791b */ /* 0x023fea0003800000 */
.L_x_19:
[C---:B------:R-:W-:Y:S02]  /*6a80*/  IADD3 R19, PT, PT, R11.reuse, 0x4, RZ ;  /* 0x000000040b137810 */ /* 0x040fe40007ffe0ff */
[C---:B------:R-:W-:Y:S02]  /*6a90*/  IADD3 R17, PT, PT, R11.reuse, 0x5, RZ ;  /* 0x000000050b117810 */ /* 0x040fe40007ffe0ff */
[C---:B------:R-:W-:Y:S02]  /*6aa0*/  IADD3 R89, PT, PT, R11.reuse, 0x6, RZ ;  /* 0x000000060b597810 */ /* 0x040fe40007ffe0ff */
[----:B------:R-:W-:Y:S02]  /*6ab0*/  IADD3 R87, PT, PT, R11, 0x7, RZ ;  /* 0x000000070b577810 */ /* 0x000fe40007ffe0ff */
[----:B------:R-:W-:Y:S02]  /*6ac0*/  MOV R92, R93 ;  /* 0x0000005d005c7202 */ /* 0x000fe40000000f00 */
[----:B------:R-:W-:-:S07]  /*6ad0*/  MOV R7, R96 ;  /* 0x0000006000077202 */ /* 0x000fce0000000f00 */
[----:B------:R-:W-:Y:S05]  /*6ae0*/  WARPSYNC.COLLECTIVE R90, `(.L_x_20) ;  /* 0x000000005a087348 */ /* 0x000fea0003c00000 */
[----:B------:R0:W1:Y:S02]  /*6af0*/  SHFL.IDX P0, R96, R101, R92, R99 ;  /* 0x0000005c65607389 */ /* 0x0000640000000063 */
[----:B01----:R-:W-:Y:S05]  /*6b00*/  ENDCOLLECTIVE ;  /* 0x000000000000791b */ /* 0x003fea0003800000 */
.L_x_20:
[----:B------:R-:W-:-:S05]  /*6b10*/  IMAD.WIDE R6, R7, 0x4, R2 ;  /* 0x0000000407067825 */ /* 0x000fca00078e0202 */
[----:B------:R0:W5:Y:S04]  /*6b20*/  LDG.E.CONSTANT R97, desc[UR4][R6.64] ;  /* 0x0000000406617981 */ /* 0x000168000c1e9900 */
[----:B------:R0:W5:Y:S01]  /*6b30*/  LDG.E.CONSTANT R94, desc[UR4][R6.64+0x80] ;  /* 0x00008004065e7981 */ /* 0x000162000c1e9900 */
[----:B------:R-:W-:Y:S02]  /*6b40*/  MOV R92, R91 ;  /* 0x0000005b005c7202 */ /* 0x000fe40000000f00 */
[----:B------:R-:W-:-:S07]  /*6b50*/  MOV R85, R96 ;  /* 0x0000006000557202 */ /* 0x000fce0000000f00 */
[----:B0----5:R-:W-:Y:S05]  /*6b60*/  WARPSYNC.COLLECTIVE R90, `(.L_x_21) ;  /* 0x000000005a087348 */ /* 0x021fea0003c00000 */
[----:B------:R1:W2:Y:S02]  /*6b70*/  SHFL.IDX P0, R96, R101, R92, R99 ;  /* 0x0000005c65607389 */ /* 0x0002a40000000063 */
[----:B012--5:R-:W-:Y:S05]  /*6b80*/  ENDCOLLECTIVE ;  /* 0x000000000000791b */ /* 0x027fea0003800000 */
.L_x_21:
[----:B------:R-:W-:Y:S02]  /*6b90*/  MOV R92, R19 ;  /* 0x00000013005c7202 */ /* 0x000fe40000000f00 */
[----:B------:R-:W-:-:S07]  /*6ba0*/  MOV R83, R96 ;  /* 0x0000006000537202 */ /* 0x000fce0000000f00 */
[----:B------:R-:W-:Y:S05]  /*6bb0*/  WARPSYNC.COLLECTIVE R90, `(.L_x_22) ;  /* 0x000000005a087348 */ /* 0x000fea0003c00000 */
[----:B------:R0:W1:Y:S02]  /*6bc0*/  SHFL.IDX P0, R96, R101, R92, R99 ;  /* 0x0000005c65607389 */ /* 0x0000640000000063 */
[----:B01----:R-:W-:Y:S05]  /*6bd0*/  ENDCOLLECTIVE ;  /* 0x000000000000791b */ /* 0x003fea0003800000 */
.L_x_22:
[----:B------:R-:W-:Y:S02]  /*6be0*/  MOV R92, R17 ;  /* 0x00000011005c7202 */ /* 0x000fe40000000f00 */
[----:B------:R-:W-:-:S07]  /*6bf0*/  MOV R19, R96 ;  /* 0x0000006000137202 */ /* 0x000fce0000000f00 */
[----:B------:R-:W-:Y:S05]  /*6c00*/  WARPSYNC.COLLECTIVE R90, `(.L_x_23) ;  /* 0x000000005a087348 */ /* 0x000fea0003c00000 */
[----:B------:R0:W1:Y:S02]  /*6c10*/  SHFL.IDX P0, R96, R101, R92, R99 ;  /* 0x0000005c65607389 */ /* 0x0000640000000063 */
[----:B01----:R-:W-:Y:S05]  /*6c20*/  ENDCOLLECTIVE ;  /* 0x000000000000791b */ /* 0x003fea0003800000 */
.L_x_23:
[----:B------:R-:W-:Y:S02]  /*6c30*/  MOV R92, R89 ;  /* 0x00000059005c7202 */ /* 0x000fe40000000f00 */
[----:B------:R-:W-:-:S07]  /*6c40*/  MOV R17, R96 ;  /* 0x0000006000117202 */ /* 0x000fce0000000f00 */
[----:B------:R-:W-:Y:S05]  /*6c50*/  WARPSYNC.COLLECTIVE R90, `(.L_x_24) ;  /* 0x000000005a087348 */ /* 0x000fea0003c00000 */
[----:B------:R0:W1:Y:S02]  /*6c60*/  SHFL.IDX P0, R96, R101, R92, R99 ;  /* 0x0000005c65607389 */ /* 0x0000640000000063 */
[----:B01----:R-:W-:Y:S05]  /*6c70*/  ENDCOLLECTIVE ;  /* 0x000000000000791b */ /* 0x003fea0003800000 */
.L_x_24:
[----:B------:R-:W-:Y:S02]  /*6c80*/  MOV R92, R87 ;  /* 0x00000057005c7202 */ /* 0x000fe40000000f00 */
[----:B------:R-:W-:-:S07]  /*6c90*/  MOV R15, R96 ;  /* 0x00000060000f7202 */ /* 0x000fce0000000f00 */
[----:B------:R-:W-:Y:S05]  /*6ca0*/  WARPSYNC.COLLECTIVE R90, `(.L_x_25) ;  /* 0x000000005a087348 */ /* 0x000fea0003c00000 */
[----:B------:R0:W1:Y:S02]  /*6cb0*/  SHFL.IDX P0, R96, R101, R92, R99 ;  /* 0x0000005c65607389 */ /* 0x0000640000000063 */
[----:B01----:R-:W-:Y:S05]  /*6cc0*/  ENDCOLLECTIVE ;  /* 0x000000000000791b */ /* 0x003fea0003800000 */
.L_x_25:
[----:B------:R-:W-:Y:S02]  /*6cd0*/  MOV R101, R27 ;  /* 0x0000001b00657202 */ /* 0x000fe40000000f00 */
[----:B------:R-:W-:Y:S02]  /*6ce0*/  MOV R92, R11 ;  /* 0x0000000b005c7202 */ /* 0x000fe40000000f00 */
[----:B------:R-:W-:-:S07]  /*6cf0*/  MOV R5, R96 ;  /* 0x0000006000057202 */ /* 0x000fce0000000f00 */
[----:B------:R-:W-:Y:S05]  /*6d00*/  WARPSYNC.COLLECTIVE R90, `(.L_x_26) ;  /* 0x000000005a087348 */ /* 0x000fea0003c00000 */
[----:B------:R0:W1:Y:S02]  /*6d10*/  SHFL.IDX P0, R96, R101, R92, R99 ;  /* 0x0000005c65607389 */ /* 0x0000640000000063 */
[----:B01----:R-:W-:Y:S05]  /*6d20*/  ENDCOLLECTIVE ;  /* 0x000000000000791b */ /* 0x003fea0003800000 */
.L_x_26:
[----:B------:R-:W-:Y:S01]  /*6d30*/  MOV R101, R26 ;  /* 0x0000001a00657202 */ /* 0x000fe20000000f00 */
[C---:B------:R-:W-:Y:S01]  /*6d40*/  FFMA R78, R96.reuse, R9, R78 ;  /* 0x00000009604e7223 */ /* 0x040fe2000000004e */
[----:B------:R-:W-:-:S07]  /*6d50*/  FFMA R77, R96, R88, R77 ;  /* 0x00000058604d7223 */ /* 0x000fce000000004d */
[----:B------:R-:W-:Y:S05]  /*6d60*/  WARPSYNC.COLLECTIVE R90, `(.L_x_27) ;  /* 0x000000005a087348 */ /* 0x000fea0003c00000 */
[----:B------:R0:W1:Y:S02]  /*6d70*/  SHFL.IDX P0, R96, R101, R92, R99 ;  /* 0x0000005c65607389 */ /* 0x0000640000000063 */
[----:B01----:R-:W-:Y:S05]  /*6d80*/  ENDCOLLECTIVE ;  /* 0x000000000000791b */ /* 0x003fea0003800000 */
.L_x_27:
[----:B------:R-:W-:Y:S02]  /*6d90*/  MOV R101, R25 ;  /* 0x0000001900657202 */ /* 0x000fe40000000f00 */
[----:B------:R-:W-:-:S07]  /*6da0*/  MOV R98, R96 ;  /* 0x0000006000627202 */ /* 0x000fce0000000f00 */
[----:B------:R-:W-:Y:S05]  /*6db0*/  WARPSYNC.COLLECTIVE R90, `(.L_x_28) ;  /* 0x000000005a087348 */ /* 0x000fea0003c00000 */
[----:B------:R0:W1:Y:S02]  /*6dc0*/  SHFL.IDX P0, R96, R101, R92, R99 ;  /* 0x0000005c65607389 */ /* 0x0000640000000063 */
[----:B01----:R-:W-:Y:S05]  /*6dd0*/  ENDCOLLECTIVE ;  /* 0x000000000000791b */ /* 0x003fea0003800000 */
.L_x_28:
[CC--:B------:R-:W-:Y:S01]  /*6de0*/  FFMA R4, R9.reuse, R98.reuse, R75 ;  /* 0x0000006209047223 */ /* 0x0c0fe2000000004b */
[C---:B------:R-:W-:Y:S01]  /*6df0*/  FFMA R29, R88.reuse, R98, R29 ;  /* 0x00000062581d7223 */ /* 0x040fe2000000001d */
[----:B------:R-:W-:Y:S01]  /*6e00*/  MOV R101, R24 ;  /* 0x0000001800657202 */ /* 0x000fe20000000f00 */
[-C--:B------:R-:W-:Y:S01]  /*6e10*/  FFMA R30, R9, R96.reuse, R30 ;  /* 0x00000060091e7223 */ /* 0x080fe2000000001e */
[----:B------:R-:W-:-:S07]  /*6e20*/  FFMA R31, R88, R96, R31 ;  /* 0x00000060581f7223 */ /* 0x000fce000000001f */
[----:B------:R-:W-:Y:S05]  /*6e30*/  WARPSYNC.COLLECTIVE R90, `(.L_x_29) ;  /* 0x000000005a087348 */ /* 0x000fea0003c00000 */
[----:B------:R0:W1:Y:S02]  /*6e40*/  SHFL.IDX P0, R96, R101, R92, R99 ;  /* 0x0000005c65607389 */ /* 0x0000640000000063 */
[----:B01----:R-:W-:Y:S05]  /*6e50*/  ENDCOLLECTIVE ;  /* 0x000000000000791b */ /* 0x003fea0003800000 */
.L_x_29:
[----:B------:R-:W-:Y:S02]  /*6e60*/  MOV R101, R23 ;  /* 0x0000001700657202 */ /* 0x000fe40000000f00 */
[----:B------:R-:W-:-:S07]  /*6e70*/  MOV R103, R96 ;  /* 0x0000006000677202 */ /* 0x000fce0000000f00 */
[----:B------:R-:W-:Y:S05]  /*6e80*/  WARPSYNC.COLLECTIVE R90, `(.L_x_30) ;  /* 0x000000005a087348 */ /* 0x000fea0003c00000 */
[----:B------:R0:W1:Y:S02]  /*6e90*/  SHFL.IDX P0, R96, R101, R92, R99 ;  /* 0x0000005c65607389 */ /* 0x0000640000000063 */
[----:B01----:R-:W-:Y:S05]  /*6ea0*/  ENDCOLLECTIVE ;  /* 0x000000000000791b */ /* 0x003fea0003800000 */
.L_x_30:
[-C--:B------:R-:W-:Y:S01]  /*6eb0*/  FFMA R32, R9, R103.reuse, R32 ;  /* 0x0000006709207223 */ /* 0x080fe20000000020 */
[----:B------:R-:W-:Y:S01]  /*6ec0*/  FFMA R33, R88, R103, R33 ;  /* 0x0000006758217223 */ /* 0x000fe20000000021 */
[----:B------:R-:W-:Y:S02]  /*6ed0*/  MOV R101, R22 ;  /* 0x0000001600657202 */ /* 0x000fe40000000f00 */
[----:B------:R-:W-:-:S07]  /*6ee0*/  MOV R105, R96 ;  /* 0x0000006000697202 */ /* 0x000fce0000000f00 */
[----:B------:R-:W-:Y:S05]  /*6ef0*/  WARPSYNC.COLLECTIVE R90, `(.L_x_31) ;  /* 0x000000005a087348 */ /* 0x000fea0003c00000 */
[----:B------:R0:W1:Y:S02]  /*6f00*/  SHFL.IDX P0, R96, R101, R92, R99 ;  /* 0x0000005c65607389 */ /* 0x0000640000000063 */
[----:B01----:R-:W-:Y:S05]  /*6f10*/  ENDCOLLECTIVE ;  /* 0x000000000000791b */ /* 0x003fea0003800000 */
.L_x_31:
[-C--:B------:R-:W-:Y:S01]  /*6f20*/  FFMA R34, R9, R105.reuse, R34 ;  /* 0x0000006909227223 */ /* 0x080fe20000000022 */
[----:B------:R-:W-:Y:S01]  /*6f30*/  FFMA R35, R88, R105, R35 ;  /* 0x0000006958237223 */ /* 0x000fe20000000023 */
[----:B------:R-:W-:Y:S02]  /*6f40*/  MOV R101, R21 ;  /* 0x0000001500657202 */ /* 0x000fe40000000f00 */
[----:B------:R-:W-:-:S07]  /*6f50*/  MOV R107, R96 ;  /* 0x00000060006b7202 */ /* 0x000fce0000000f00 */
[----:B------:R-:W-:Y:S05]  /*6f60*/  WARPSYNC.COLLECTIVE R90, `(.L_x_32) ;  /* 0x000000005a087348 */ /* 0x000fea0003c00000 */
[----:B------:R0:W1:Y:S02]  /*6f70*/  SHFL.IDX P0, R96, R101, R92, R99 ;  /* 0x0000005c65607389 */ /* 0x0000640000000063 */
[----:B01----:R-:W-:Y:S05]  /*6f80*/  ENDCOLLECTIVE ;  /* 0x000000000000791b */ /* 0x003fea0003800000 */
.L_x_32:
[-C--:B------:R-:W-:Y:S01]  /*6f90*/  FFMA R36, R9, R107.reuse, R36 ;  /* 0x0000006b09247223 */ /* 0x080fe20000000024 */
[----:B------:R-:W-:Y:S01]  /*6fa0*/  FFMA R37, R88, R107, R37 ;  /* 0x0000006b58257223 */ /* 0x000fe20000000025 */
[----:B------:R-:W-:Y:S02]  /*6fb0*/  MOV R101, R20 ;  /* 0x0000001400657202 */ /* 0x000fe40000000f00 */
[----:B------:R-:W-:-:S07]  /*6fc0*/  MOV R109, R96 ;  /* 0x00000060006d7202 */ /* 0x000fce0000000f00 */
[----:B------:R-:W-:Y:S05]  /*6fd0*/  WARPSYNC.COLLECTIVE R90, `(.L_x_33) ;  /* 0x000000005a087348 */ /* 0x000fea0003c00000 */
[----:B------:R0:W1:Y:S02]  /*6fe0*/  SHFL.IDX P0, R96, R101, R92, R99 ;  /* 0x0000005c65607389 */ /* 0x0000640000000063 */
[----:B01----:R-:W-:Y:S05]  /*6ff0*/  ENDCOLLECTIVE ;  /* 0x000000000000791b */ /* 0x003fea0003800000 */
.L_x_33:
[-C--:B------:R-:W-:Y:S01]  /*7000*/  FFMA R38, R9, R109.reuse, R38 ;  /* 0x0000006d09267223 */ /* 0x080fe20000000026 */
[----:B------:R-:W-:Y:S01]  /*7010*/  FFMA R39, R88, R109, R39 ;  /* 0x0000006d58277223 */ /* 0x000fe20000000027 */
[----:B------:R-:W-:Y:S02]  /*7020*/  MOV R101, R0 ;  /* 0x0000000000657202 */ /* 0x000fe40000000f00 */
[----:B------:R-:W-:-:S07]  /*7030*/  MOV R111, R96 ;  /* 0x00000060006f7202 */ /* 0x000fce0000000f00 */
[----:B------:R-:W-:Y:S05]  /*7040*/  WARPSYNC.COLLECTIVE R90, `(.L_x_34) ;  /* 0x000000005a087348 */ /* 0x000fea0003c00000 */
[----:B------:R0:W1:Y:S02]  /*7050*/  SHFL.IDX P0, R96, R101, R92, R99 ;  /* 0x0000005c65607389 */ /* 0x0000640000000063 */
[----:B01----:R-:W-:Y:S05]  /*7060*/  ENDCOLLECTIVE ;  /* 0x000000000000791b */ /* 0x003fea0003800000 */
.L_x_34:
        /* <DEDUP_REMOVED lines=8> */
.L_x_35:
[----:B------:R-:W-:Y:S02]  /*70f0*/  MOV R101, R79 ;  /* 0x0000004f00657202 */ /* 0x000fe40000000f00 */
[----:B------:R-:W-:-:S07]  /*7100*/  MOV R75, R96 ;  /* 0x00000060004b7202 */ /* 0x000fce0000000f00 */
[----:B------:R-:W-:Y:S05]  /*7110*/  WARPSYNC.COLLECTIVE R90, `(.L_x_36) ;  /* 0x000000005a087348 */ /* 0x000fea0003c00000 */
[----:B------:R0:W1:Y:S02]  /*7120*/  SHFL.IDX P0, R96, R101, R92, R99 ;  /* 0x0000005c65607389 */ /* 0x0000640000000063 */
[----:B01----:R-:W-:Y:S05]  /*7130*/  ENDCOLLECTIVE ;  /* 0x000000000000791b */ /* 0x003fea0003800000 */
.L_x_36:
[-C--:B------:R-:W-:Y:S01]  /*7140*/  FFMA R44, R9, R75.reuse, R44 ;  /* 0x0000004b092c7223 */ /* 0x080fe2000000002c */
[----:B------:R-:W-:Y:S01]  /*7150*/  FFMA R45, R88, R75, R45 ;  /* 0x0000004b582d7223 */ /* 0x000fe2000000002d */
[----:B------:R-:W-:Y:S02]  /*7160*/  MOV R101, R80 ;  /* 0x0000005000657202 */ /* 0x000fe40000000f00 */
[----:B------:R-:W-:-:S07]  /*7170*/  MOV R103, R96 ;  /* 0x0000006000677202 */ /* 0x000fce0000000f00 */
[----:B------:R-:W-:Y:S05]  /*7180*/  WARPSYNC.COLLECTIVE R90, `(.L_x_37) ;  /* 0x000000005a087348 */ /* 0x000fea0003c00000 */
[----:B------:R0:W1:Y:S02]  /*7190*/  SHFL.IDX P0, R96, R101, R92, R99 ;  /* 0x0000005c65607389 */ /* 0x0000640000000063 */
[----:B01----:R-:W-:Y:S05]  /*71a0*/  ENDCOLLECTIVE ;  /* 0x000000000000791b */ /* 0x003fea0003800000 */
.L_x_37:
[-C--:B------:R-:W-:Y:S01]  /*71b0*/  FFMA R46, R9, R103.reuse, R46 ;  /* 0x00000067092e7223 */ /* 0x080fe2000000002e */
[----:B------:R-:W-:Y:S01]  /*71c0*/  FFMA R47, R88, R103, R47 ;  /* 0x00000067582f7223 */ /* 0x000fe2000000002f */
[----:B------:R-:W-:Y:S02]  /*71d0*/  MOV R101, R81 ;  /* 0x0000005100657202 */ /* 0x000fe40000000f00 */
[----:B------:R-:W-:-:S07]  /*71e0*/  MOV R105, R96 ;  /* 0x0000006000697202 */ /* 0x000fce0000000f00 */
[----:B------:R-:W-:Y:S05]  /*71f0*/  WARPSYNC.COLLECTIVE R90, `(.L_x_38) ;  /* 0x000000005a087348 */ /* 0x000fea0003c00000 */
[----:B------:R0:W1:Y:S02]  /*7200*/  SHFL.IDX P0, R96, R101, R92, R99 ;  /* 0x0000005c65607389 */ /* 0x0000640000000063 */
[----:B01----:R-:W-:Y:S05]  /*7210*/  ENDCOLLECTIVE ;  /* 0x000000000000791b */ /* 0x003fea0003800000 */
.L_x_38:
[-C--:B------:R-:W-:Y:S01]  /*7220*/  FFMA R48, R9, R105.reuse, R48 ;  /* 0x0000006909307223 */ /* 0x080fe20000000030 */
[----:B------:R-:W-:Y:S01]  /*7230*/  FFMA R49, R88, R105, R49 ;  /* 0x0000006958317223 */ /* 0x000fe20000000031 */
[----:B------:R-:W-:Y:S02]  /*7240*/  MOV R101, R12 ;  /* 0x0000000c00657202 */ /* 0x000fe40000000f00 */
[----:B------:R-:W-:-:S07]  /*7250*/  MOV R107, R96 ;  /* 0x00000060006b7202 */ /* 0x000fce0000000f00 */
[----:B------:R-:W-:Y:S05]  /*7260*/  WARPSYNC.COLLECTIVE R90, `(.L_x_39) ;  /* 0x000000005a087348 */ /* 0x000fea0003c00000 */
[----:B------:R0:W1:Y:S02]  /*7270*/  SHFL.IDX P0, R96, R101, R92, R99 ;  /* 0x0000005c65607389 */ /* 0x0000640000000063 */
[----:B01----:R-:W-:Y:S05]  /*7280*/  ENDCOLLECTIVE ;  /* 0x000000000000791b */ /* 0x003fea0003800000 */
.L_x_39:
[-C--:B------:R-:W-:Y:S01]  /*7290*/  FFMA R50, R9, R107.reuse, R50 ;  /* 0x0000006b09327223 */ /* 0x080fe20000000032 */
[----:B------:R-:W-:Y:S01]  /*72a0*/  FFMA R51, R88, R107, R51 ;  /* 0x0000006b58337223 */ /* 0x000fe20000000033 */
[----:B------:R-:W-:Y:S02]  /*72b0*/  MOV R101, R14 ;  /* 0x0000000e00657202 */ /* 0x000fe40000000f00 */
[----:B------:R-:W-:-:S07]  /*72c0*/  MOV R109, R96 ;  /* 0x00000060006d7202 */ /* 0x000fce0000000f00 */
[----:B------:R-:W-:Y:S05]  /*72d0*/  WARPSYNC.COLLECTIVE R90, `(.L_x_40) ;  /* 0x000000005a087348 */ /* 0x000fea0003c00000 */
[----:B------:R0:W1:Y:S02]  /*72e0*/  SHFL.IDX P0, R96, R101, R92, R99 ;  /* 0x0000005c65607389 */ /* 0x0000640000000063 */
[----:B01----:R-:W-:Y:S05]  /*72f0*/  ENDCOLLECTIVE ;  /* 0x000000000000791b */ /* 0x003fea0003800000 */
.L_x_40:
[-C--:B------:R-:W-:Y:S01]  /*7300*/  FFMA R52, R9, R109.reuse, R52 ;  /* 0x0000006d09347223 */ /* 0x080fe20000000034 */
[----:B------:R-:W-:Y:S01]  /*7310*/  FFMA R53, R88, R109, R53 ;  /* 0x0000006d58357223 */ /* 0x000fe20000000035 */
[----:B------:R-:W-:Y:S02]  /*7320*/  MOV R101, R16 ;  /* 0x0000001000657202 */ /* 0x000fe40000000f00 */
[----:B------:R-:W-:-:S07]  /*7330*/  MOV R111, R96 ;  /* 0x00000060006f7202 */ /* 0x000fce0000000f00 */
[----:B------:R-:W-:Y:S05]  /*7340*/  WARPSYNC.COLLECTIVE R90, `(.L_x_41) ;  /* 0x000000005a087348 */ /* 0x000fea0003c00000 */
[----:B------:R0:W1:Y:S02]  /*7350*/  SHFL.IDX P0, R96, R101, R92, R99 ;  /* 0x0000005c65607389 */ /* 0x0000640000000063 */
[----:B01----:R-:W-:Y:S05]  /*7360*/  ENDCOLLECTIVE ;  /* 0x000000000000791b */ /* 0x003fea0003800000 */
.L_x_41:
        /* <DEDUP_REMOVED lines=8> */
.L_x_42:
[----:B------:R-:W-:Y:S02]  /*73f0*/  MOV R101, R13 ;  /* 0x0000000d00657202 */ /* 0x000fe40000000f00 */
[----:B------:R-:W-:-:S07]  /*7400*/  MOV R75, R96 ;  /* 0x00000060004b7202 */ /* 0x000fce0000000f00 */
[----:B------:R-:W-:Y:S05]  /*7410*/  WARPSYNC.COLLECTIVE R90, `(.L_x_43) ;  /* 0x000000005a087348 */ /* 0x000fea0003c00000 */
[----:B------:R0:W1:Y:S02]  /*7420*/  SHFL.IDX P0, R96, R101, R92, R99 ;  /* 0x0000005c65607389 */ /* 0x0000640000000063 */
[----:B01----:R-:W-:Y:S05]  /*7430*/  ENDCOLLECTIVE ;  /* 0x000000000000791b */ /* 0x003fea0003800000 */
.L_x_43:
[-C--:B------:R-:W-:Y:S01]  /*7440*/  FFMA R58, R9, R75.reuse, R58 ;  /* 0x0000004b093a7223 */ /* 0x080fe2000000003a */
[----:B------:R-:W-:Y:S01]  /*7450*/  FFMA R59, R88, R75, R59 ;  /* 0x0000004b583b7223 */ /* 0x000fe2000000003b */
[----:B------:R-:W-:Y:S02]  /*7460*/  MOV R101, R82 ;  /* 0x0000005200657202 */ /* 0x000fe40000000f00 */
[----:B------:R-:W-:-:S07]  /*7470*/  MOV R103, R96 ;  /* 0x0000006000677202 */ /* 0x000fce0000000f00 */
[----:B------:R-:W-:Y:S05]  /*7480*/  WARPSYNC.COLLECTIVE R90, `(.L_x_44) ;  /* 0x000000005a087348 */ /* 0x000fea0003c00000 */
[----:B------:R0:W1:Y:S02]  /*7490*/  SHFL.IDX P0, R96, R101, R92, R99 ;  /* 0x0000005c65607389 */ /* 0x0000640000000063 */
[----:B01----:R-:W-:Y:S05]  /*74a0*/  ENDCOLLECTIVE ;  /* 0x000000000000791b */ /* 0x003fea0003800000 */
.L_x_44:
[-C--:B------:R-:W-:Y:S01]  /*74b0*/  FFMA R60, R9, R103.reuse, R60 ;  /* 0x00000067093c7223 */ /* 0x080fe2000000003c */
[----:B------:R-:W-:Y:S01]  /*74c0*/  FFMA R61, R88, R103, R61 ;  /* 0x00000067583d7223 */ /* 0x000fe2000000003d */
[----:B------:R-:W-:Y:S02]  /*74d0*/  MOV R101, R8 ;  /* 0x0000000800657202 */ /* 0x000fe40000000f00 */
[----:B------:R-:W-:-:S07]  /*74e0*/  MOV R105, R96 ;  /* 0x0000006000697202 */ /* 0x000fce0000000f00 */
[----:B------:R-:W-:Y:S05]  /*74f0*/  WARPSYNC.COLLECTIVE R90, `(.L_x_45) ;  /* 0x000000005a087348 */ /* 0x000fea0003c00000 */
[----:B------:R0:W1:Y:S02]  /*7500*/  SHFL.IDX P0, R96, R101, R92, R99 ;  /* 0x0000005c65607389 */ /* 0x0000640000000063 */
[----:B01----:R-:W-:Y:S05]  /*7510*/  ENDCOLLECTIVE ;  /* 0x000000000000791b */ /* 0x003fea0003800000 */
.L_x_45:
[-C--:B------:R-:W-:Y:S01]  /*7520*/  FFMA R62, R9, R105.reuse, R62 ;  /* 0x00000069093e7223 */ /* 0x080fe2000000003e */
[----:B------:R-:W-:Y:S01]  /*7530*/  FFMA R63, R88, R105, R63 ;  /* 0x00000069583f7223 */ /* 0x000fe2000000003f */
[----:B------:R-:W-:Y:S02]  /*7540*/  MOV R101, R10 ;  /* 0x0000000a00657202 */ /* 0x000fe40000000f00 */
[----:B------:R-:W-:-:S07]  /*7550*/  MOV R107, R96 ;  /* 0x00000060006b7202 */ /* 0x000fce0000000f00 */
[----:B------:R-:W-:Y:S05]  /*7560*/  WARPSYNC.COLLECTIVE R90, `(.L_x_46) ;  /* 0x000000005a087348 */ /* 0x000fea0003c00000 */
[----:B------:R0:W1:Y:S02]  /*7570*/  SHFL.IDX P0, R96, R101, R92, R99 ;  /* 0x0000005c65607389 */ /* 0x0000640000000063 */
[----:B01----:R-:W-:Y:S05]  /*7580*/  ENDCOLLECTIVE ;  /* 0x000000000000791b */ /* 0x003fea0003800000 */
.L_x_46:
[-C--:B------:R-:W-:Y:S01]  /*7590*/  FFMA R64, R9, R107.reuse, R64 ;  /* 0x0000006b09407223 */ /* 0x080fe20000000040 */
[----:B------:R-:W-:Y:S01]  /*75a0*/  FFMA R65, R88, R107, R65 ;  /* 0x0000006b58417223 */ /* 0x000fe20000000041 */
[----:B------:R-:W-:Y:S02]  /*75b0*/  MOV R101, R86 ;  /* 0x0000005600657202 */ /* 0x000fe40000000f00 */
[----:B------:R-:W-:-:S07]  /*75c0*/  MOV R109, R96 ;  /* 0x00000060006d7202 */ /* 0x000fce0000000f00 */
[----:B------:R-:W-:Y:S05]  /*75d0*/  WARPSYNC.COLLECTIVE R90, `(.L_x_47) ;  /* 0x000000005a087348 */ /* 0x000fea0003c00000 */
[----:B------:R0:W1:Y:S02]  /*75e0*/  SHFL.IDX P0, R96, R101, R92, R99 ;  /* 0x0000005c65607389 */ /* 0x0000640000000063 */
[----:B01----:R-:W-:Y:S05]  /*75f0*/  ENDCOLLECTIVE ;  /* 0x000000000000791b */ /* 0x003fea0003800000 */
.L_x_47:
[-C--:B------:R-:W-:Y:S01]  /*7600*/  FFMA R66, R9, R109.reuse, R66 ;  /* 0x0000006d09427223 */ /* 0x080fe20000000042 */
[----:B------:R-:W-:Y:S01]  /*7610*/  FFMA R67, R88, R109, R67 ;  /* 0x0000006d58437223 */ /* 0x000fe20000000043 */
[----:B------:R-:W-:Y:S02]  /*7620*/  MOV R101, R27 ;  /* 0x0000001b00657202 */ /* 0x000fe40000000f00 */
[----:B------:R-:W-:Y:S02]  /*7630*/  MOV R92, R95 ;  /* 0x0000005f005c7202 */ /* 0x000fe40000000f00 */
[----:B------:R-:W-:-:S07]  /*7640*/  MOV R111, R96 ;  /* 0x00000060006f7202 */ /* 0x000fce0000000f00 */
[----:B------:R-:W-:Y:S05]  /*7650*/  WARPSYNC.COLLECTIVE R90, `(.L_x_48) ;  /* 0x000000005a087348 */ /* 0x000fea0003c00000 */
[----:B------:R0:W1:Y:S02]  /*7660*/  SHFL.IDX P0, R96, R101, R92, R99 ;  /* 0x0000005c65607389 */ /* 0x0000640000000063 */
[----:B01----:R-:W-:Y:S05]  /*7670*/  ENDCOLLECTIVE ;  /* 0x000000000000791b */ /* 0x003fea0003800000 */
.L_x_48:
[-C--:B------:R-:W-:Y:S01]  /*7680*/  FFMA R68, R9, R111.reuse, R68 ;  /* 0x0000006f09447223 */ /* 0x080fe20000000044 */
[----:B------:R-:W-:Y:S01]  /*7690*/  FFMA R69, R88, R111, R69 ;  /* 0x0000006f58457223 */ /* 0x000fe20000000045 */
[----:B------:R-:W-:Y:S02]  /*76a0*/  MOV R101, R26 ;  /* 0x0000001a00657202 */ /* 0x000fe40000000f00 */
[----:B------:R-:W-:-:S07]  /*76b0*/  MOV R113, R96 ;  /* 0x0000006000717202 */ /* 0x000fce0000000f00 */
[----:B------:R-:W-:Y:S05]  /*76c0*/  WARPSYNC.COLLECTIVE R90, `(.L_x_49) ;  /* 0x000000005a087348 */ /* 0x000fea0003c00000 */
[----:B------:R0:W1:Y:S02]  /*76d0*/  SHFL.IDX P0, R96, R101, R92, R99 ;  /* 0x0000005c65607389 */ /* 0x0000640000000063 */
[----:B01----:R-:W-:Y:S05]  /*76e0*/  ENDCOLLECTIVE ;  /* 0x000000000000791b */ /* 0x003fea0003800000 */
.L_x_49:
[----:B------:R-:W-:Y:S01]  /*76f0*/  MOV R101, R25 ;  /* 0x0000001900657202 */ /* 0x000fe20000000f00 */
[-C--:B------:R-:W-:Y:S01]  /*7700*/  FFMA R4, R97, R96.reuse, R4 ;  /* 0x0000006061047223 */ /* 0x080fe20000000004 */
[----:B------:R-:W-:-:S07]  /*7710*/  FFMA R29, R94, R96, R29 ;  /* 0x000000605e1d7223 */ /* 0x000fce000000001d */
[----:B------:R-:W-:Y:S05]  /*7720*/  WARPSYNC.COLLECTIVE R90, `(.L_x_50) ;  /* 0x000000005a087348 */ /* 0x000fea0003c00000 */
[----:B------:R0:W1:Y:S02]  /*7730*/  SHFL.IDX P0, R96, R101, R92, R99 ;  /* 0x0000005c65607389 */ /* 0x0000640000000063 */
[----:B01----:R-:W-:Y:S05]  /*7740*/  ENDCOLLECTIVE ;  /* 0x000000000000791b */ /* 0x003fea0003800000 */
.L_x_50:
[----:B------:R-:W-:Y:S02]  /*7750*/  MOV R101, R24 ;  /* 0x0000001800657202 */ /* 0x000fe40000000f00 */
[----:B------:R-:W-:-:S07]  /*7760*/  MOV R7, R96 ;  /* 0x0000006000077202 */ /* 0x000fce0000000f00 */
[----:B------:R-:W-:Y:S05]  /*7770*/  WARPSYNC.COLLECTIVE R90, `(.L_x_51) ;  /* 0x000000005a087348 */ /* 0x000fea0003c00000 */
[----:B------:R0:W1:Y:S02]  /*7780*/  SHFL.IDX P0, R96, R101, R92, R99 ;  /* 0x0000005c65607389 */ /* 0x0000640000000063 */
[----:B01----:R-:W-:Y:S05]  /*7790*/  ENDCOLLECTIVE ;  /* 0x000000000000791b */ /* 0x003fea0003800000 */
.L_x_51:
[----:B------:R-:W-:Y:S02]  /*77a0*/  MOV R101, R23 ;  /* 0x0000001700657202 */ /* 0x000fe40000000f00 */
[----:B------:R-:W-:-:S07]  /*77b0*/  MOV R9, R96 ;  /* 0x0000006000097202 */ /* 0x000fce0000000f00 */
[----:B------:R-:W-:Y:S05]  /*77c0*/  WARPSYNC.COLLECTIVE R90, `(.L_x_52) ;  /* 0x000000005a087348 */ /* 0x000fea0003c00000 */
[----:B------:R0:W1:Y:S02]  /*77d0*/  SHFL.IDX P0, R96, R101, R92, R99 ;  /* 0x0000005c65607389 */ /* 0x0000640000000063 */
[----:B01----:R-:W-:Y:S05]  /*77e0*/  ENDCOLLECTIVE ;  /* 0x000000000000791b */ /* 0x003fea0003800000 */
.L_x_52:
[----:B------:R-:W-:Y:S02]  /*77f0*/  MOV R101, R22 ;  /* 0x0000001600657202 */ /* 0x000fe40000000f00 */
[----:B------:R-:W-:-:S07]  /*7800*/  MOV R75, R96 ;  /* 0x00000060004b7202 */ /* 0x000fce0000000f00 */
[----:B------:R-:W-:Y:S05]  /*7810*/  WARPSYNC.COLLECTIVE R90, `(.L_x_53) ;  /* 0x000000005a087348 */ /* 0x000fea0003c00000 */
[----:B------:R0:W1:Y:S02]  /*7820*/  SHFL.IDX P0, R96, R101, R92, R99 ;  /* 0x0000005c65607389 */ /* 0x0000640000000063 */
[----:B01----:R-:W-:Y:S05]  /*7830*/  ENDCOLLECTIVE ;  /* 0x000000000000791b */ /* 0x003fea0003800000 */
.L_x_53:
[----:B------:R-:W-:Y:S02]  /*7840*/  MOV R101, R21 ;  /* 0x0000001500657202 */ /* 0x000fe40000000f00 */
[----:B------:R-:W-:-:S07]  /*7850*/  MOV R103, R96 ;  /* 0x0000006000677202 */ /* 0x000fce0000000f00 */
[----:B------:R-:W-:Y:S05]  /*7860*/  WARPSYNC.COLLECTIVE R90, `(.L_x_54) ;  /* 0x000000005a087348 */ /* 0x000fea0003c00000 */
[----:B------:R0:W1:Y:S02]  /*7870*/  SHFL.IDX P0, R96, R101, R92, R99 ;  /* 0x0000005c65607389 */ /* 0x0000640000000063 */
[----:B01----:R-:W-:Y:S05]  /*7880*/  ENDCOLLECTIVE ;  /* 0x000000000000791b */ /* 0x003fea0003800000 */
.L_x_54:
[----:B------:R-:W-:Y:S02]  /*7890*/  MOV R101, R20 ;  /* 0x0000001400657202 */ /* 0x000fe40000000f00 */
[----:B------:R-:W-:-:S07]  /*78a0*/  MOV R105, R96 ;  /* 0x0000006000697202 */ /* 0x000fce0000000f00 */
[----:B------:R-:W-:Y:S05]  /*78b0*/  WARPSYNC.COLLECTIVE R90, `(.L_x_55) ;  /* 0x000000005a087348 */ /* 0x000fea0003c00000 */
[----:B------:R0:W1:Y:S02]  /*78c0*/  SHFL.IDX P0, R96, R101, R92, R99 ;  /* 0x0000005c65607389 */ /* 0x0000640000000063 */
[----:B01----:R-:W-:Y:S05]  /*78d0*/  ENDCOLLECTIVE ;  /* 0x000000000000791b */ /* 0x003fea0003800000 */
.L_x_55:
[----:B------:R-:W-:Y:S02]  /*78e0*/  MOV R101, R0 ;  /* 0x0000000000657202 */ /* 0x000fe40000000f00 */
[----:B------:R-:W-:-:S07]  /*78f0*/  MOV R107, R96 ;  /* 0x00000060006b7202 */ /* 0x000fce0000000f00 */
[----:B------:R-:W-:Y:S05]  /*7900*/  WARPSYNC.COLLECTIVE R90, `(.L_x_56) ;  /* 0x000000005a087348 */ /* 0x000fea0003c00000 */
[----:B------:R0:W1:Y:S02]  /*7910*/  SHFL.IDX P0, R96, R101, R92, R99 ;  /* 0x0000005c65607389 */ /* 0x0000640000000063 */
[----:B01----:R-:W-:Y:S05]  /*7920*/  ENDCOLLECTIVE ;  /* 0x000000000000791b */ /* 0x003fea0003800000 */
.L_x_56:
[----:B------:R-:W-:Y:S02]  /*7930*/  MOV R101, R76 ;  /* 0x0000004c00657202 */ /* 0x000fe40000000f00 */
[----:B------:R-:W-:-:S07]  /*7940*/  MOV R109, R96 ;  /* 0x00000060006d7202 */ /* 0x000fce0000000f00 */
[----:B------:R-:W-:Y:S05]  /*7950*/  WARPSYNC.COLLECTIVE R90, `(.L_x_57) ;  /* 0x000000005a087348 */ /* 0x000fea0003c00000 */
[----:B------:R0:W1:Y:S02]  /*7960*/  SHFL.IDX P0, R96, R101, R92, R99 ;  /* 0x0000005c65607389 */ /* 0x0000640000000063 */
[----:B01----:R-:W-:Y:S05]  /*7970*/  ENDCOLLECTIVE ;  /* 0x000000000000791b */ /* 0x003fea0003800000 */
.L_x_57:
[----:B------:R-:W-:Y:S02]  /*7980*/  MOV R101, R79 ;  /* 0x0000004f00657202 */ /* 0x000fe40000000f00 */
[----:B------:R-:W-:-:S07]  /*7990*/  MOV R111, R96 ;  /* 0x00000060006f7202 */ /* 0x000fce0000000f00 */
[----:B------:R-:W-:Y:S05]  /*79a0*/  WARPSYNC.COLLECTIVE R90, `(.L_x_58) ;  /* 0x000000005a087348 */ /* 0x000fea0003c00000 */
[----:B------:R0:W1:Y:S02]  /*79b0*/  SHFL.IDX P0, R96, R101, R92, R99 ;  /* 0x0000005c65607389 */ /* 0x0000640000000063 */
[----:B01----:R-:W-:Y:S05]  /*79c0*/  ENDCOLLECTIVE ;  /* 0x000000000000791b */ /* 0x003fea0003800000 */
.L_x_58:
[C---:B------:R-:W-:Y:S01]  /*79d0*/  FFMA R78, R113.reuse, R97, R78 ;  /* 0x00000061714e7223 */ /* 0x040fe2000000004e */
[----:B------:R-:W-:Y:S01]  /*79e0*/  FFMA R77, R113, R94, R77 ;  /* 0x0000005e714d7223 */ /* 0x000fe2000000004d */
[----:B------:R-:W-:Y:S02]  /*79f0*/  MOV R101, R80 ;  /* 0x0000005000657202 */ /* 0x000fe40000000f00 */
[----:B------:R-:W-:-:S07]  /*7a00*/  MOV R113, R96 ;  /* 0x0000006000717202 */ /* 0x000fce0000000f00 */
[----:B------:R-:W-:Y:S05]  /*7a10*/  WARPSYNC.COLLECTIVE R90, `(.L_x_59) ;  /* 0x000000005a087348 */ /* 0x000fea0003c00000 */
[----:B------:R0:W1:Y:S02]  /*7a20*/  SHFL.IDX P0, R96, R101, R92, R99 ;  /* 0x0000005c65607389 */ /* 0x0000640000000063 */
[----:B01----:R-:W-:Y:S05]  /*7a30*/  ENDCOLLECTIVE ;  /* 0x000000000000791b */ /* 0x003fea0003800000 */
.L_x_59:
[----:B------:R-:W-:Y:S02]  /*7a40*/  MOV R101, R81 ;  /* 0x0000005100657202 */ /* 0x000fe40000000f00 */
[----:B------:R-:W-:-:S07]  /*7a50*/  MOV R6, R96 ;  /* 0x0000006000067202 */ /* 0x000fce0000000f00 */
[----:B------:R-:W-:Y:S05]  /*7a60*/  WARPSYNC.COLLECTIVE R90, `(.L_x_60) ;  /* 0x000000005a087348 */ /* 0x000fea0003c00000 */
[----:B------:R0:W1:Y:S02]  /*7a70*/  SHFL.IDX P0, R96, R101, R92, R99 ;  /* 0x0000005c65607389 */ /* 0x0000640000000063 */
[----:B01----:R-:W-:Y:S05]  /*7a80*/  ENDCOLLECTIVE ;  /* 0x000000000000791b */ /* 0x003fea0003800000 */
.L_x_60:
[-C--:B------:R-:W-:Y:S01]  /*7a90*/  FFMA R30, R97, R7.reuse, R30 ;  /* 0x00000007611e7223 */ /* 0x080fe2000000001e */
[----:B------:R-:W-:Y:S01]  /*7aa0*/  FFMA R31, R94, R7, R31 ;  /* 0x000000075e1f7223 */ /* 0x000fe2000000001f */
[----:B------:R-:W-:Y:S02]  /*7ab0*/  MOV R101, R12 ;  /* 0x0000000c00657202 */ /* 0x000fe40000000f00 */
[----:B------:R-:W-:-:S07]  /*7ac0*/  MOV R7, R96 ;  /* 0x0000006000077202 */ /* 0x000fce0000000f00 */
[----:B------:R-:W-:Y:S05]  /*7ad0*/  WARPSYNC.COLLECTIVE R90, `(.L_x_61) ;  /* 0x000000005a087348 */ /* 0x000fea0003c00000 */
[----:B------:R0:W1:Y:S02]  /*7ae0*/  SHFL.IDX P0, R96, R101, R92, R99 ;  /* 0x0000005c65607389 */ /* 0x0000640000000063 */
[----:B01----:R-:W-:Y:S05]  /*7af0*/  ENDCOLLECTIVE ;  /* 0x000000000000791b */ /* 0x003fea0003800000 */
.L_x_61:
[CC--:B------:R-:W-:Y:S01]  /*7b00*/  FFMA R32, R97.reuse, R9.reuse, R32 ;  /* 0x0000000961207223 */ /* 0x0c0fe20000000020 */
[C---:B------:R-:W-:Y:S01]  /*7b10*/  FFMA R33, R94.reuse, R9, R33 ;  /* 0x000000095e217223 */ /* 0x040fe20000000021 */
[CC--:B------:R-:W-:Y:S01]  /*7b20*/  FFMA R48, R97.reuse, R6.reuse, R48 ;  /* 0x0000000661307223 */ /* 0x0c0fe20000000030 */
[C---:B------:R-:W-:Y:S01]  /*7b30*/  FFMA R49, R94.reuse, R6, R49 ;  /* 0x000000065e317223 */ /* 0x040fe20000000031 */
[-C--:B------:R-:W-:Y:S01]  /*7b40*/  FFMA R50, R97, R7.reuse, R50 ;  /* 0x0000000761327223 */ /* 0x080fe20000000032 */
[----:B------:R-:W-:Y:S01]  /*7b50*/  FFMA R51, R94, R7, R51 ;  /* 0x000000075e337223 */ /* 0x000fe20000000033 */
[----:B------:R-:W-:-:S05]  /*7b60*/  IMAD.WIDE R6, R85, 0x4, R2 ;  /* 0x0000000455067825 */ /* 0x000fca00078e0202 */
[----:B------:R0:W5:Y:S01]  /*7b70*/  LDG.E.CONSTANT R88, desc[UR4][R6.64+0x80] ;  /* 0x0000800406587981 */ /* 0x000162000c1e9900 */
[----:B------:R-:W-:-:S05]  /*7b80*/  MOV R9, R96 ;  /* 0x0000006000097202 */ /* 0x000fca0000000f00 */
[-C--:B------:R-:W-:Y:S01]  /*7b90*/  FFMA R52, R97, R9.reuse, R52 ;  /* 0x0000000961347223 */ /* 0x080fe20000000034 */
[----:B------:R-:W-:Y:S02]  /*7ba0*/  FFMA R53, R94, R9, R53 ;  /* 0x000000095e357223 */ /* 0x000fe40000000035 */
[----:B------:R0:W5:Y:S01]  /*7bb0*/  LDG.E.CONSTANT R9, desc[UR4][R6.64] ;  /* 0x0000000406097981 */ /* 0x000162000c1e9900 */
[----:B------:R-:W-:-:S07]  /*7bc0*/  MOV R101, R14 ;  /* 0x0000000e00657202 */ /* 0x000fce0000000f00 */
[----:B0----5:R-:W-:Y:S05]  /*7bd0*/  WARPSYNC.COLLECTIVE R90, `(.L_x_62) ;  /* 0x000000005a087348 */ /* 0x021fea0003c00000 */
[----:B------:R1:W2:Y:S02]  /*7be0*/  SHFL.IDX P0, R96, R101, R92, R99 ;  /* 0x0000005c65607389 */ /* 0x0002a40000000063 */
[----:B012--5:R-:W-:Y:S05]  /*7bf0*/  ENDCOLLECTIVE ;  /* 0x000000000000791b */ /* 0x027fea0003800000 */
.L_x_62:
[-C--:B------:R-:W-:Y:S01]  /*7c00*/  FFMA R34, R97, R75.reuse, R34 ;  /* 0x0000004b61227223 */ /* 0x080fe20000000022 */
[----:B------:R-:W-:Y:S01]  /*7c10*/  FFMA R35, R94, R75, R35 ;  /* 0x0000004b5e237223 */ /* 0x000fe20000000023 */
[----:B------:R-:W-:Y:S02]  /*7c20*/  MOV R101, R16 ;  /* 0x0000001000657202 */ /* 0x000fe40000000f00 */
[----:B------:R-:W-:-:S07]  /*7c30*/  MOV R75, R96 ;  /* 0x00000060004b7202 */ /* 0x000fce0000000f00 */
[----:B------:R-:W-:Y:S05]  /*7c40*/  WARPSYNC.COLLECTIVE R90, `(.L_x_63) ;  /* 0x000000005a087348 */ /* 0x000fea0003c00000 */
[----:B------:R0:W1:Y:S02]  /*7c50*/  SHFL.IDX P0, R96, R101, R92, R99 ;  /* 0x0000005c65607389 */ /* 0x0000640000000063 */
[----:B01----:R-:W-:Y:S05]  /*7c60*/  ENDCOLLECTIVE ;  /* 0x000000000000791b */ /* 0x003fea0003800000 */
.L_x_63:
[----:B------:R-:W-:Y:S02]  /*7c70*/  MOV R101, R18 ;  /* 0x0000001200657202 */ /* 0x000fe40000000f00 */
[----:B------:R-:W-:-:S07]  /*7c80*/  MOV R98, R96 ;  /* 0x0000006000627202 */ /* 0x000fce0000000f00 */
[----:B------:R-:W-:Y:S05]  /*7c90*/  WARPSYNC.COLLECTIVE R90, `(.L_x_64) ;  /* 0x000000005a087348 */ /* 0x000fea0003c00000 */
[----:B------:R0:W1:Y:S02]  /*7ca0*/  SHFL.IDX P0, R96, R101, R92, R99 ;  /* 0x0000005c65607389 */ /* 0x0000640000000063 */
[----:B01----:R-:W-:Y:S05]  /*7cb0*/  ENDCOLLECTIVE ;  /* 0x000000000000791b */ /* 0x003fea0003800000 */
.L_x_64:
[----:B------:R-:W-:Y:S02]  /*7cc0*/  MOV R101, R13 ;  /* 0x0000000d00657202 */ /* 0x000fe40000000f00 */
[----:B------:R-:W-:-:S07]  /*7cd0*/  MOV R100, R96 ;  /* 0x0000006000647202 */ /* 0x000fce0000000f00 */
[----:B------:R-:W-:Y:S05]  /*7ce0*/  WARPSYNC.COLLECTIVE R90, `(.L_x_65) ;  /* 0x000000005a087348 */ /* 0x000fea0003c00000 */
[----:B------:R0:W1:Y:S02]  /*7cf0*/  SHFL.IDX P0, R96, R101, R92, R99 ;  /* 0x0000005c65607389 */ /* 0x0000640000000063 */
[----:B01----:R-:W-:Y:S05]  /*7d00*/  ENDCOLLECTIVE ;  /* 0x000000000000791b */ /* 0x003fea0003800000 */
.L_x_65:
[----:B------:R-:W-:Y:S02]  /*7d10*/  MOV R101, R82 ;  /* 0x0000005200657202 */ /* 0x000fe40000000f00 */
[----:B------:R-:W-:-:S07]  /*7d20*/  MOV R102, R96 ;  /* 0x0000006000667202 */ /* 0x000fce0000000f00 */
[----:B------:R-:W-:Y:S05]  /*7d30*/  WARPSYNC.COLLECTIVE R90, `(.L_x_66) ;  /* 0x000000005a087348 */ /* 0x000fea0003c00000 */
[----:B------:R0:W1:Y:S02]  /*7d40*/  SHFL.IDX P0, R96, R101, R92, R99 ;  /* 0x0000005c65607389 */ /* 0x0000640000000063 */
[----:B01----:R-:W-:Y:S05]  /*7d50*/  ENDCOLLECTIVE ;  /* 0x000000000000791b */ /* 0x003fea0003800000 */
.L_x_66:
[-C--:B------:R-:W-:Y:S01]  /*7d60*/  FFMA R36, R97, R103.reuse, R36 ;  /* 0x0000006761247223 */ /* 0x080fe20000000024 */
[----:B------:R-:W-:Y:S01]  /*7d70*/  FFMA R37, R94, R103, R37 ;  /* 0x000000675e257223 */ /* 0x000fe20000000025 */
[----:B------:R-:W-:Y:S02]  /*7d80*/  MOV R101, R8 ;  /* 0x0000000800657202 */ /* 0x000fe40000000f00 */
[----:B------:R-:W-:-:S07]  /*7d90*/  MOV R103, R96 ;  /* 0x0000006000677202 */ /* 0x000fce0000000f00 */
[----:B------:R-:W-:Y:S05]  /*7da0*/  WARPSYNC.COLLECTIVE R90, `(.L_x_67) ;  /* 0x000000005a087348 */ /* 0x000fea0003c00000 */
[----:B------:R0:W1:Y:S02]  /*7db0*/  SHFL.IDX P0, R96, R101, R92, R99 ;  /* 0x0000005c65607389 */ /* 0x0000640000000063 */
[----:B01----:R-:W-:Y:S05]  /*7dc0*/  ENDCOLLECTIVE ;  /* 0x000000000000791b */ /* 0x003fea0003800000 */
.L_x_67:
[----:B------:R-:W-:Y:S02]  /*7dd0*/  MOV R101, R10 ;  /* 0x0000000a00657202 */ /* 0x000fe40000000f00 */
[----:B------:R-:W-:-:S07]  /*7de0*/  MOV R104, R96 ;  /* 0x0000006000687202 */ /* 0x000fce0000000f00 */
[----:B------:R-:W-:Y:S05]  /*7df0*/  WARPSYNC.COLLECTIVE R90, `(.L_x_68) ;  /* 0x000000005a087348 */ /* 0x000fea0003c00000 */
[----:B------:R0:W1:Y:S02]  /*7e00*/  SHFL.IDX P0, R96, R101, R92, R99 ;  /* 0x0000005c65607389 */ /* 0x0000640000000063 */
[----:B01----:R-:W-:Y:S05]  /*7e10*/  ENDCOLLECTIVE ;  /* 0x000000000000791b */ /* 0x003fea0003800000 */
.L_x_68:
[-C--:B------:R-:W-:Y:S01]  /*7e20*/  FFMA R38, R97, R105.reuse, R38 ;  /* 0x0000006961267223 */ /* 0x080fe20000000026 */
[----:B------:R-:W-:Y:S01]  /*7e30*/  FFMA R39, R94, R105, R39 ;  /* 0x000000695e277223 */ /* 0x000fe20000000027 */
[----:B------:R-:W-:Y:S02]  /*7e40*/  MOV R101, R86 ;  /* 0x0000005600657202 */ /* 0x000fe40000000f00 */
[----:B------:R-:W-:-:S07]  /*7e50*/  MOV R105, R96 ;  /* 0x0000006000697202 */ /* 0x000fce0000000f00 */
[----:B------:R-:W-:Y:S05]  /*7e60*/  WARPSYNC.COLLECTIVE R90, `(.L_x_69) ;  /* 0x000000005a087348 */ /* 0x000fea0003c00000 */
[----:B------:R0:W1:Y:S02]  /*7e70*/  SHFL.IDX P0, R96, R101, R92, R99 ;  /* 0x0000005c65607389 */ /* 0x0000640000000063 */
[----:B01----:R-:W-:Y:S05]  /*7e80*/  ENDCOLLECTIVE ;  /* 0x000000000000791b */ /* 0x003fea0003800000 */
.L_x_69:
[----:B------:R-:W-:Y:S02]  /*7e90*/  MOV R101, R27 ;  /* 0x0000001b00657202 */ /* 0x000fe40000000f00 */
[----:B------:R-:W-:Y:S01]  /*7ea0*/  MOV R92, R93 ;  /* 0x0000005d005c7202 */ /* 0x000fe20000000f00 */
[-C--:B------:R-:W-:Y:S01]  /*7eb0*/  FFMA R68, R97, R96.reuse, R68 ;  /* 0x0000006061447223 */ /* 0x080fe20000000044 */
[----:B------:R-:W-:-:S07]  /*7ec0*/  FFMA R69, R94, R96, R69 ;  /* 0x000000605e457223 */ /* 0x000fce0000000045 */
[----:B------:R-:W-:Y:S05]  /*7ed0*/  WARPSYNC.COLLECTIVE R90, `(.L_x_70) ;  /* 0x000000005a087348 */ /* 0x000fea0003c00000 */
[----:B------:R0:W1:Y:S02]  /*7ee0*/  SHFL.IDX P0, R96, R101, R92, R99 ;  /* 0x0000005c65607389 */ /* 0x0000640000000063 */
[----:B01----:R-:W-:Y:S05]  /*7ef0*/  ENDCOLLECTIVE ;  /* 0x000000000000791b */ /* 0x003fea0003800000 */
.L_x_70:
[----:B------:R-:W-:Y:S02]  /*7f00*/  MOV R101, R26 ;  /* 0x0000001a00657202 */ /* 0x000fe40000000f00 */
[----:B------:R-:W-:-:S07]  /*7f10*/  MOV R85, R96 ;  /* 0x0000006000557202 */ /* 0x000fce0000000f00 */
[----:B------:R-:W-:Y:S05]  /*7f20*/  WARPSYNC.COLLECTIVE R90, `(.L_x_71) ;  /* 0x000000005a087348 */ /* 0x000fea0003c00000 */
[----:B------:R0:W1:Y:S02]  /*7f30*/  SHFL.IDX P0, R96, R101, R92, R99 ;  /* 0x0000005c65607389 */ /* 0x0000640000000063 */
[----:B01----:R-:W-:Y:S05]  /*7f40*/  ENDCOLLECTIVE ;  /* 0x000000000000791b */ /* 0x003fea0003800000 */
.L_x_71:
[-C--:B------:R-:W-:Y:S01]  /*7f50*/  FFMA R54, R97, R75.reuse, R54 ;  /* 0x0000004b61367223 */ /* 0x080fe20000000036 */
[----:B------:R-:W-:Y:S01]  /*7f60*/  FFMA R55, R94, R75, R55 ;  /* 0x0000004b5e377223 */ /* 0x000fe20000000037 */
[----:B------:R-:W-:Y:S02]  /*7f70*/  MOV R101, R25 ;  /* 0x0000001900657202 */ /* 0x000fe40000000f00 */
[----:B------:R-:W-:-:S07]  /*7f80*/  MOV R75, R96 ;  /* 0x00000060004b7202 */ /* 0x000fce0000000f00 */
[----:B------:R-:W-:Y:S05]  /*7f90*/  WARPSYNC.COLLECTIVE R90, `(.L_x_72) ;  /* 0x000000005a087348 */ /* 0x000fea0003c00000 */
[----:B------:R0:W1:Y:S02]  /*7fa0*/  SHFL.IDX P0, R96, R101, R92, R99 ;  /* 0x0000005c65607389 */ /* 0x0000640000000063 */
[----:B01----:R-:W-:Y:S05]  /*7fb0*/  ENDCOLLECTIVE ;  /* 0x000000000000791b */ /* 0x003fea0003800000 */
.L_x_72:
[----:B------:R-:W-:Y:S01]  /*7fc0*/  MOV R101, R24 ;  /* 0x0000001800657202 */ /* 0x000fe20000000f00 */
[-C--:B------:R-:W-:Y:S01]  /*7fd0*/  FFMA R31, R88, R96.reuse, R31 ;  /* 0x00000060581f7223 */ /* 0x080fe2000000001f */
[----:B------:R-:W-:-:S07]  /*7fe0*/  FFMA R30, R9, R96, R30 ;  /* 0x00000060091e7223 */ /* 0x000fce000000001e */
[----:B------:R-:W-:Y:S05]  /*7ff0*/  WARPSYNC.COLLECTIVE R90, `(.L_x_73) ;  /* 0x000000005a087348 */ /* 0x000fea0003c00000 */
[----:B------:R0:W1:Y:S02]  /*8000*/  SHFL.IDX P0, R96, R101, R92, R99 ;  /* 0x0000005c65607389 */ /* 0x0000640000000063 */
[----:B01----:R-:W-:Y:S05]  /*8010*/  ENDCOLLECTIVE ;  /* 0x000000000000791b */ /* 0x003fea0003800000 */
.L_x_73:
[----:B------:R-:W-:Y:S02]  /*8020*/  MOV R101, R23 ;  /* 0x0000001700657202 */ /* 0x000fe40000000f00 */
[----:B------:R-:W-:-:S07]  /*8030*/  MOV R7, R96 ;  /* 0x0000006000077202 */ /* 0x000fce0000000f00 */
[----:B------:R-:W-:Y:S05]  /*8040*/  WARPSYNC.COLLECTIVE R90, `(.L_x_74) ;  /* 0x000000005a087348 */ /* 0x000fea0003c00000 */
[----:B------:R0:W1:Y:S02]  /*8050*/  SHFL.IDX P0, R96, R101, R92, R99 ;  /* 0x0000005c65607389 */ /* 0x0000640000000063 */
[----:B01----:R-:W-:Y:S05]  /*8060*/  ENDCOLLECTIVE ;  /* 0x000000000000791b */ /* 0x003fea0003800000 */
.L_x_74:
[C---:B------:R-:W-:Y:S01]  /*8070*/  FFMA R78, R85.reuse, R9, R78 ;  /* 0x00000009554e7223 */ /* 0x040fe2000000004e */
[----:B------:R-:W-:Y:S01]  /*8080*/  FFMA R77, R85, R88, R77 ;  /* 0x00000058554d7223 */ /* 0x000fe2000000004d */
[----:B------:R-:W-:Y:S02]  /*8090*/  MOV R101, R22 ;  /* 0x0000001600657202 */ /* 0x000fe40000000f00 */
[----:B------:R-:W-:-:S07]  /*80a0*/  MOV R85, R96 ;  /* 0x0000006000557202 */ /* 0x000fce0000000f00 */
[----:B------:R-:W-:Y:S05]  /*80b0*/  WARPSYNC.COLLECTIVE R90, `(.L_x_75) ;  /* 0x000000005a087348 */ /* 0x000fea0003c00000 */
[----:B------:R0:W1:Y:S02]  /*80c0*/  SHFL.IDX P0, R96, R101, R92, R99 ;  /* 0x0000005c65607389 */ /* 0x0000640000000063 */
[----:B01----:R-:W-:Y:S05]  /*80d0*/  ENDCOLLECTIVE ;  /* 0x000000000000791b */ /* 0x003fea0003800000 */
.L_x_75:
[----:B------:R-:W-:Y:S02]  /*80e0*/  MOV R101, R21 ;  /* 0x0000001500657202 */ /* 0x000fe40000000f00 */
[----:B------:R-:W-:-:S07]  /*80f0*/  MOV R95, R96 ;  /* 0x00000060005f7202 */ /* 0x000fce0000000f00 */
[----:B------:R-:W-:Y:S05]  /*8100*/  WARPSYNC.COLLECTIVE R90, `(.L_x_76) ;  /* 0x000000005a087348 */ /* 0x000fea0003c00000 */
[----:B------:R0:W1:Y:S02]  /*8110*/  SHFL.IDX P0, R96, R101, R92, R99 ;  /* 0x0000005c65607389 */ /* 0x0000640000000063 */
[----:B01----:R-:W-:Y:S05]  /*8120*/  ENDCOLLECTIVE ;  /* 0x000000000000791b */ /* 0x003fea0003800000 */
.L_x_76:
        /* <DEDUP_REMOVED lines=10> */
[----:B------:R-:W-:-:S02]  /*81d0*/  MOV R101, R20 ;  /* 0x0000001400657202 */ /* 0x000fc40000000f00 */
[----:B------:R-:W-:-:S07]  /*81e0*/  MOV R97, R96 ;  /* 0x0000006000617202 */ /* 0x000fce0000000f00 */
[----:B------:R-:W-:Y:S05]  /*81f0*/  WARPSYNC.COLLECTIVE R90, `(.L_x_77) ;  /* 0x000000005a087348 */ /* 0x000fea0003c00000 */
[----:B------:R0:W1:Y:S02]  /*8200*/  SHFL.IDX P0, R96, R101, R92, R99 ;  /* 0x0000005c65607389 */ /* 0x0000640000000063 */
[----:B01----:R-:W-:Y:S05]  /*8210*/  ENDCOLLECTIVE ;  /* 0x000000000000791b */ /* 0x003fea0003800000 */
.L_x_77:
[----:B------:R-:W-:Y:S01]  /*8220*/  FFMA R63, R94, R103, R63 ;  /* 0x000000675e3f7223 */ /* 0x000fe2000000003f */
[----:B------:R-:W-:Y:S02]  /*8230*/  MOV R101, R0 ;  /* 0x0000000000657202 */ /* 0x000fe40000000f00 */
[----:B------:R-:W-:-:S07]  /*8240*/  MOV R103, R96 ;  /* 0x0000006000677202 */ /* 0x000fce0000000f00 */
[----:B------:R-:W-:Y:S05]  /*8250*/  WARPSYNC.COLLECTIVE R90, `(.L_x_78) ;  /* 0x000000005a087348 */ /* 0x000fea0003c00000 */
[----:B------:R0:W1:Y:S02]  /*8260*/  SHFL.IDX P0, R96, R101, R92, R99 ;  /* 0x0000005c65607389 */ /* 0x0000640000000063 */
[----:B01----:R-:W-:Y:S05]  /*8270*/  ENDCOLLECTIVE ;  /* 0x000000000000791b */ /* 0x003fea0003800000 */
.L_x_78:
[----:B------:R-:W-:Y:S01]  /*8280*/  FFMA R67, R94, R105, R67 ;  /* 0x000000695e437223 */ /* 0x000fe20000000043 */
[----:B------:R-:W-:Y:S02]  /*8290*/  MOV R101, R76 ;  /* 0x0000004c00657202 */ /* 0x000fe40000000f00 */
[----:B------:R-:W-:-:S07]  /*82a0*/  MOV R105, R96 ;  /* 0x0000006000697202 */ /* 0x000fce0000000f00 */
[----:B------:R-:W-:Y:S05]  /*82b0*/  WARPSYNC.COLLECTIVE R90, `(.L_x_79) ;  /* 0x000000005a087348 */ /* 0x000fea0003c00000 */
[----:B------:R0:W1:Y:S02]  /*82c0*/  SHFL.IDX P0, R96, R101, R92, R99 ;  /* 0x0000005c65607389 */ /* 0x0000640000000063 */
[----:B01----:R-:W-:Y:S05]  /*82d0*/  ENDCOLLECTIVE ;  /* 0x000000000000791b */ /* 0x003fea0003800000 */
.L_x_79:
[----:B------:R-:W-:Y:S01]  /*82e0*/  FFMA R41, R94, R107, R41 ;  /* 0x0000006b5e297223 */ /* 0x000fe20000000029 */
[----:B------:R-:W-:Y:S02]  /*82f0*/  MOV R101, R79 ;  /* 0x0000004f00657202 */ /* 0x000fe40000000f00 */
[----:B------:R-:W-:-:S07]  /*8300*/  MOV R107, R96 ;  /* 0x00000060006b7202 */ /* 0x000fce0000000f00 */
[----:B------:R-:W-:Y:S05]  /*8310*/  WARPSYNC.COLLECTIVE R90, `(.L_x_80) ;  /* 0x000000005a087348 */ /* 0x000fea0003c00000 */
[----:B------:R0:W1:Y:S02]  /*8320*/  SHFL.IDX P0, R96, R101, R92, R99 ;  /* 0x0000005c65607389 */ /* 0x0000640000000063 */
[----:B01----:R-:W-:Y:S05]  /*8330*/  ENDCOLLECTIVE ;  /* 0x000000000000791b */ /* 0x003fea0003800000 */
.L_x_80:
[----:B------:R-:W-:Y:S01]  /*8340*/  FFMA R43, R94, R109, R43 ;  /* 0x0000006d5e2b7223 */ /* 0x000fe2000000002b */
[----:B------:R-:W-:Y:S02]  /*8350*/  MOV R101, R80 ;  /* 0x0000005000657202 */ /* 0x000fe40000000f00 */
[----:B------:R-:W-:-:S07]  /*8360*/  MOV R109, R96 ;  /* 0x00000060006d7202 */ /* 0x000fce0000000f00 */
[----:B------:R-:W-:Y:S05]  /*8370*/  WARPSYNC.COLLECTIVE R90, `(.L_x_81) ;  /* 0x000000005a087348 */ /* 0x000fea0003c00000 */
[----:B------:R0:W1:Y:S02]  /*8380*/  SHFL.IDX P0, R96, R101, R92, R99 ;  /* 0x0000005c65607389 */ /* 0x0000640000000063 */
[----:B01----:R-:W-:Y:S05]  /*8390*/  ENDCOLLECTIVE ;  /* 0x000000000000791b */ /* 0x003fea0003800000 */
.L_x_81:
[----:B------:R-:W-:Y:S01]  /*83a0*/  MOV R101, R81 ;  /* 0x0000005100657202 */ /* 0x000fe20000000f00 */
[-C--:B------:R-:W-:Y:S01]  /*83b0*/  FFMA R48, R9, R96.reuse, R48 ;  /* 0x0000006009307223 */ /* 0x080fe20000000030 */
[----:B------:R-:W-:-:S07]  /*83c0*/  FFMA R49, R88, R96, R49 ;  /* 0x0000006058317223 */ /* 0x000fce0000000031 */
[----:B------:R-:W-:Y:S05]  /*83d0*/  WARPSYNC.COLLECTIVE R90, `(.L_x_82) ;  /* 0x000000005a087348 */ /* 0x000fea0003c00000 */
[----:B------:R0:W1:Y:S02]  /*83e0*/  SHFL.IDX P0, R96, R101, R92, R99 ;  /* 0x0000005c65607389 */ /* 0x0000640000000063 */
[----:B01----:R-:W-:Y:S05]  /*83f0*/  ENDCOLLECTIVE ;  /* 0x000000000000791b */ /* 0x003fea0003800000 */
.L_x_82:
[----:B------:R-:W-:Y:S02]  /*8400*/  MOV R101, R12 ;  /* 0x0000000c00657202 */ /* 0x000fe40000000f00 */
[----:B------:R-:W-:-:S07]  /*8410*/  MOV R6, R96 ;  /* 0x0000006000067202 */ /* 0x000fce0000000f00 */
[----:B------:R-:W-:Y:S05]  /*8420*/  WARPSYNC.COLLECTIVE R90, `(.L_x_83) ;  /* 0x000000005a087348 */ /* 0x000fea0003c00000 */
[----:B------:R0:W1:Y:S02]  /*8430*/  SHFL.IDX P0, R96, R101, R92, R99 ;  /* 0x0000005c65607389 */ /* 0x0000640000000063 */
[----:B01----:R-:W-:Y:S05]  /*8440*/  ENDCOLLECTIVE ;  /* 0x000000000000791b */ /* 0x003fea0003800000 */
.L_x_83:
[-C--:B------:R-:W-:Y:S01]  /*8450*/  FFMA R32, R9, R7.reuse, R32 ;  /* 0x0000000709207223 */ /* 0x080fe20000000020 */
[----:B------:R-:W-:Y:S01]  /*8460*/  FFMA R33, R88, R7, R33 ;  /* 0x0000000758217223 */ /* 0x000fe20000000021 */
[----:B------:R-:W-:Y:S02]  /*8470*/  MOV R101, R14 ;  /* 0x0000000e00657202 */ /* 0x000fe40000000f00 */
[----:B------:R-:W-:-:S07]  /*8480*/  MOV R7, R96 ;  /* 0x0000006000077202 */ /* 0x000fce0000000f00 */
[----:B------:R-:W-:Y:S05]  /*8490*/  WARPSYNC.COLLECTIVE R90, `(.L_x_84) ;  /* 0x000000005a087348 */ /* 0x000fea0003c00000 */
[----:B------:R0:W1:Y:S02]  /*84a0*/  SHFL.IDX P0, R96, R101, R92, R99 ;  /* 0x0000005c65607389 */ /* 0x0000640000000063 */
[----:B01----:R-:W-:Y:S05]  /*84b0*/  ENDCOLLECTIVE ;  /* 0x000000000000791b */ /* 0x003fea0003800000 */
.L_x_84:
[-C--:B------:R-:W-:Y:S01]  /*84c0*/  FFMA R34, R9, R85.reuse, R34 ;  /* 0x0000005509227223 */ /* 0x080fe20000000022 */
[----:B------:R-:W-:Y:S01]  /*84d0*/  FFMA R35, R88, R85, R35 ;  /* 0x0000005558237223 */ /* 0x000fe20000000023 */
[----:B------:R-:W-:Y:S02]  /*84e0*/  MOV R101, R16 ;  /* 0x0000001000657202 */ /* 0x000fe40000000f00 */
[----:B------:R-:W-:-:S07]  /*84f0*/  MOV R85, R96 ;  /* 0x0000006000557202 */ /* 0x000fce0000000f00 */
[----:B------:R-:W-:Y:S05]  /*8500*/  WARPSYNC.COLLECTIVE R90, `(.L_x_85) ;  /* 0x000000005a087348 */ /* 0x000fea0003c00000 */
[----:B------:R0:W1:Y:S02]  /*8510*/  SHFL.IDX P0, R96, R101, R92, R99 ;  /* 0x0000005c65607389 */ /* 0x0000640000000063 */
[----:B01----:R-:W-:Y:S05]  /*8520*/  ENDCOLLECTIVE ;  /* 0x000000000000791b */ /* 0x003fea0003800000 */
.L_x_85:
[C---:B------:R-:W-:Y:S01]  /*8530*/  FFMA R45, R94.reuse, R111, R45 ;  /* 0x0000006f5e2d7223 */ /* 0x040fe2000000002d */
[C---:B------:R-:W-:Y:S01]  /*8540*/  FFMA R47, R94.reuse, R113, R47 ;  /* 0x000000715e2f7223 */ /* 0x040fe2000000002f */
[C---:B------:R-:W-:Y:S01]  /*8550*/  FFMA R57, R94.reuse, R98, R57 ;  /* 0x000000625e397223 */ /* 0x040fe20000000039 */
[C---:B------:R-:W-:Y:S01]  /*8560*/  FFMA R59, R94.reuse, R100, R59 ;  /* 0x000000645e3b7223 */ /* 0x040fe2000000003b */
[C---:B------:R-:W-:Y:S01]  /*8570*/  FFMA R61, R94.reuse, R102, R61 ;  /* 0x000000665e3d7223 */ /* 0x040fe2000000003d */
[----:B------:R-:W-:Y:S01]  /*8580*/  FFMA R65, R94, R104, R65 ;  /* 0x000000685e417223 */ /* 0x000fe20000000041 */
[----:B------:R-:W-:Y:S02]  /*8590*/  MOV R101, R18 ;  /* 0x0000001200657202 */ /* 0x000fe40000000f00 */
[----:B------:R-:W-:-:S07]  /*85a0*/  MOV R94, R96 ;  /* 0x00000060005e7202 */ /* 0x000fce0000000f00 */
[----:B------:R-:W-:Y:S05]  /*85b0*/  WARPSYNC.COLLECTIVE R90, `(.L_x_86) ;  /* 0x000000005a087348 */ /* 0x000fea0003c00000 */
[----:B------:R0:W1:Y:S02]  /*85c0*/  SHFL.IDX P0, R96, R101, R92, R99 ;  /* 0x0000005c65607389 */ /* 0x0000640000000063 */
[----:B01----:R-:W-:Y:S05]  /*85d0*/  ENDCOLLECTIVE ;  /* 0x000000000000791b */ /* 0x003fea0003800000 */
.L_x_86:
[-C--:B------:R-:W-:Y:S01]  /*85e0*/  FFMA R36, R9, R95.reuse, R36 ;  /* 0x0000005f09247223 */ /* 0x080fe20000000024 */
[----:B------:R-:W-:Y:S01]  /*85f0*/  FFMA R37, R88, R95, R37 ;  /* 0x0000005f58257223 */ /* 0x000fe20000000025 */
[----:B------:R-:W-:Y:S02]  /*8600*/  MOV R101, R13 ;  /* 0x0000000d00657202 */ /* 0x000fe40000000f00 */
[----:B------:R-:W-:-:S07]  /*8610*/  MOV R95, R96 ;  /* 0x00000060005f7202 */ /* 0x000fce0000000f00 */
[----:B------:R-:W-:Y:S05]  /*8620*/  WARPSYNC.COLLECTIVE R90, `(.L_x_87) ;  /* 0x000000005a087348 */ /* 0x000fea0003c00000 */
[----:B------:R0:W1:Y:S02]  /*8630*/  SHFL.IDX P0, R96, R101, R92, R99 ;  /* 0x0000005c65607389 */ /* 0x0000640000000063 */
[----:B01----:R-:W-:Y:S05]  /*8640*/  ENDCOLLECTIVE ;  /* 0x000000000000791b */ /* 0x003fea0003800000 */
.L_x_87:
[-C--:B------:R-:W-:Y:S01]  /*8650*/  FFMA R38, R9, R97.reuse, R38 ;  /* 0x0000006109267223 */ /* 0x080fe20000000026 */
[----:B------:R-:W-:Y:S01]  /*8660*/  FFMA R39, R88, R97, R39 ;  /* 0x0000006158277223 */ /* 0x000fe20000000027 */
[----:B------:R-:W-:Y:S02]  /*8670*/  MOV R101, R82 ;  /* 0x0000005200657202 */ /* 0x000fe40000000f00 */
[----:B------:R-:W-:-:S07]  /*8680*/  MOV R97, R96 ;  /* 0x0000006000617202 */ /* 0x000fce0000000f00 */
[----:B------:R-:W-:Y:S05]  /*8690*/  WARPSYNC.COLLECTIVE R90, `(.L_x_88) ;  /* 0x000000005a087348 */ /* 0x000fea0003c00000 */
[----:B------:R0:W1:Y:S02]  /*86a0*/  SHFL.IDX P0, R96, R101, R92, R99 ;  /* 0x0000005c65607389 */ /* 0x0000640000000063 */
[----:B01----:R-:W-:Y:S05]  /*86b0*/  ENDCOLLECTIVE ;  /* 0x000000000000791b */ /* 0x003fea0003800000 */
.L_x_88:
[----:B------:R-:W-:Y:S02]  /*86c0*/  MOV R101, R8 ;  /* 0x0000000800657202 */ /* 0x000fe40000000f00 */
[----:B------:R-:W-:-:S07]  /*86d0*/  MOV R98, R96 ;  /* 0x0000006000627202 */ /* 0x000fce0000000f00 */
[----:B------:R-:W-:Y:S05]  /*86e0*/  WARPSYNC.COLLECTIVE R90, `(.L_x_89) ;  /* 0x000000005a087348 */ /* 0x000fea0003c00000 */
[----:B------:R0:W1:Y:S02]  /*86f0*/  SHFL.IDX P0, R96, R101, R92, R99 ;  /* 0x0000005c65607389 */ /* 0x0000640000000063 */
[----:B01----:R-:W-:Y:S05]  /*8700*/  ENDCOLLECTIVE ;  /* 0x000000000000791b */ /* 0x003fea0003800000 */
.L_x_89:
[----:B------:R-:W-:Y:S02]  /*8710*/  MOV R101, R10 ;  /* 0x0000000a00657202 */ /* 0x000fe40000000f00 */
[----:B------:R-:W-:-:S07]  /*8720*/  MOV R100, R96 ;  /* 0x0000006000647202 */ /* 0x000fce0000000f00 */
[----:B------:R-:W-:Y:S05]  /*8730*/  WARPSYNC.COLLECTIVE R90, `(.L_x_90) ;  /* 0x000000005a087348 */ /* 0x000fea0003c00000 */
[----:B------:R0:W1:Y:S02]  /*8740*/  SHFL.IDX P0, R96, R101, R92, R99 ;  /* 0x0000005c65607389 */ /* 0x0000640000000063 */
[----:B01----:R-:W-:Y:S05]  /*8750*/  ENDCOLLECTIVE ;  /* 0x000000000000791b */ /* 0x003fea0003800000 */
.L_x_90:
[----:B------:R-:W-:Y:S02]  /*8760*/  MOV R101, R86 ;  /* 0x0000005600657202 */ /* 0x000fe40000000f00 */
[----:B------:R-:W-:-:S07]  /*8770*/  MOV R102, R96 ;  /* 0x0000006000667202 */ /* 0x000fce0000000f00 */
[----:B------:R-:W-:Y:S05]  /*8780*/  WARPSYNC.COLLECTIVE R90, `(.L_x_91) ;  /* 0x000000005a087348 */ /* 0x000fea0003c00000 */
[----:B------:R0:W1:Y:S02]  /*8790*/  SHFL.IDX P0, R96, R101, R92, R99 ;  /* 0x0000005c65607389 */ /* 0x0000640000000063 */
[----:B01----:R-:W-:Y:S05]  /*87a0*/  ENDCOLLECTIVE ;  /* 0x000000000000791b */ /* 0x003fea0003800000 */
.L_x_91:
[CC--:B------:R-:W-:Y:S01]  /*87b0*/  FFMA R40, R9.reuse, R103.reuse, R40 ;  /* 0x0000006709287223 */ /* 0x0c0fe20000000028 */
[C---:B------:R-:W-:Y:S01]  /*87c0*/  FFMA R41, R88.reuse, R103, R41 ;  /* 0x0000006758297223 */ /* 0x040fe20000000029 */
        /* <DEDUP_REMOVED lines=16> */
[----:B------:R-:W-:-:S02]  /*88d0*/  FFMA R29, R88, R75, R29 ;  /* 0x0000004b581d7223 */ /* 0x000fc4000000001d */
[----:B------:R0:W5:Y:S01]  /*88e0*/  LDG.E.CONSTANT R75, desc[UR4][R6.64] ;  /* 0x00000004064b7981 */ /* 0x000162000c1e9900 */
[----:B------:R-:W-:-:S05]  /*88f0*/  MOV R103, R96 ;  /* 0x0000006000677202 */ /* 0x000fca0000000f00 */
[----:B------:R-:W-:Y:S02]  /*8900*/  FFMA R9, R9, R103, R68 ;  /* 0x0000006709097223 */ /* 0x000fe40000000044 */
[----:B------:R0:W5:Y:S01]  /*8910*/  LDG.E.CONSTANT R68, desc[UR4][R6.64+0x80] ;  /* 0x0000800406447981 */ /* 0x000162000c1e9900 */
[----:B------:R-:W-:Y:S02]  /*8920*/  MOV R101, R27 ;  /* 0x0000001b00657202 */ /* 0x000fe40000000f00 */
[----:B------:R-:W-:-:S07]  /*8930*/  MOV R92, R91 ;  /* 0x0000005b005c7202 */ /* 0x000fce0000000f00 */
[----:B0----5:R-:W-:Y:S05]  /*8940*/  WARPSYNC.COLLECTIVE R90, `(.L_x_92) ;  /* 0x000000005a087348 */ /* 0x021fea0003c00000 */
[----:B------:R1:W2:Y:S02]  /*8950*/  SHFL.IDX P0, R96, R101, R92, R99 ;  /* 0x0000005c65607389 */ /* 0x0002a40000000063 */
[----:B012--5:R-:W-:Y:S05]  /*8960*/  ENDCOLLECTIVE ;  /* 0x000000000000791b */ /* 0x027fea0003800000 */
.L_x_92:
[----:B------:R-:W-:Y:S01]  /*8970*/  MOV R101, R26 ;  /* 0x0000001a00657202 */ /* 0x000fe20000000f00 */
[C---:B------:R-:W-:Y:S01]  /*8980*/  FFMA R55, R88.reuse, R85, R55 ;  /* 0x0000005558377223 */ /* 0x040fe20000000037 */
[C---:B------:R-:W-:Y:S01]  /*8990*/  FFMA R59, R88.reuse, R95, R59 ;  /* 0x0000005f583b7223 */ /* 0x040fe2000000003b */
[C---:B------:R-:W-:Y:S01]  /*89a0*/  FFMA R61, R88.reuse, R97, R61 ;  /* 0x00000061583d7223 */ /* 0x040fe2000000003d */
[C---:B------:R-:W-:Y:S01]  /*89b0*/  FFMA R69, R88.reuse, R103, R69 ;  /* 0x0000006758457223 */ /* 0x040fe20000000045 */
[C---:B------:R-:W-:Y:S01]  /*89c0*/  FFMA R43, R88.reuse, R105, R43 ;  /* 0x00000069582b7223 */ /* 0x040fe2000000002b */
[----:B------:R-:W-:Y:S01]  /*89d0*/  FFMA R45, R88, R107, R45 ;  /* 0x0000006b582d7223 */ /* 0x000fe2000000002d */
[C---:B------:R-:W-:Y:S01]  /*89e0*/  FFMA R78, R96.reuse, R75, R78 ;  /* 0x0000004b604e7223 */ /* 0x040fe2000000004e */
[----:B------:R-:W-:-:S07]  /*89f0*/  FFMA R77, R96, R68, R77 ;  /* 0x00000044604d7223 */ /* 0x000fce000000004d */
[----:B------:R-:W-:Y:S05]  /*8a00*/  WARPSYNC.COLLECTIVE R90, `(.L_x_93) ;  /* 0x000000005a087348 */ /* 0x000fea0003c00000 */
[----:B------:R0:W1:Y:S02]  /*8a10*/  SHFL.IDX P0, R96, R101, R92, R99 ;  /* 0x0000005c65607389 */ /* 0x0000640000000063 */
[----:B01----:R-:W-:Y:S05]  /*8a20*/  ENDCOLLECTIVE ;  /* 0x000000000000791b */ /* 0x003fea0003800000 */
.L_x_93:
[----:B------:R-:W-:Y:S02]  /*8a30*/  MOV R101, R25 ;  /* 0x0000001900657202 */ /* 0x000fe40000000f00 */
[----:B------:R-:W-:-:S07]  /*8a40*/  MOV R83, R96 ;  /* 0x0000006000537202 */ /* 0x000fce0000000f00 */
[----:B------:R-:W-:Y:S05]  /*8a50*/  WARPSYNC.COLLECTIVE R90, `(.L_x_94) ;  /* 0x000000005a087348 */ /* 0x000fea0003c00000 */
[----:B------:R0:W1:Y:S02]  /*8a60*/  SHFL.IDX P0, R96, R101, R92, R99 ;  /* 0x0000005c65607389 */ /* 0x0000640000000063 */
[----:B01----:R-:W-:Y:S05]  /*8a70*/  ENDCOLLECTIVE ;  /* 0x000000000000791b */ /* 0x003fea0003800000 */
.L_x_94:
[----:B------:R-:W-:Y:S02]  /*8a80*/  MOV R101, R24 ;  /* 0x0000001800657202 */ /* 0x000fe40000000f00 */
[----:B------:R-:W-:-:S07]  /*8a90*/  MOV R7, R96 ;  /* 0x0000006000077202 */ /* 0x000fce0000000f00 */
[----:B------:R-:W-:Y:S05]  /*8aa0*/  WARPSYNC.COLLECTIVE R90, `(.L_x_95) ;  /* 0x000000005a087348 */ /* 0x000fea0003c00000 */
[----:B------:R0:W1:Y:S02]  /*8ab0*/  SHFL.IDX P0, R96, R101, R92, R99 ;  /* 0x0000005c65607389 */ /* 0x0000640000000063 */
[----:B01----:R-:W-:Y:S05]  /*8ac0*/  ENDCOLLECTIVE ;  /* 0x000000000000791b */ /* 0x003fea0003800000 */
.L_x_95:
[----:B------:R-:W-:Y:S02]  /*8ad0*/  MOV R101, R23 ;  /* 0x0000001700657202 */ /* 0x000fe40000000f00 */
[----:B------:R-:W-:-:S07]  /*8ae0*/  MOV R85, R96 ;  /* 0x0000006000557202 */ /* 0x000fce0000000f00 */
[----:B------:R-:W-:Y:S05]  /*8af0*/  WARPSYNC.COLLECTIVE R90, `(.L_x_96) ;  /* 0x000000005a087348 */ /* 0x000fea0003c00000 */
[----:B------:R0:W1:Y:S02]  /*8b00*/  SHFL.IDX P0, R96, R101, R92, R99 ;  /* 0x0000005c65607389 */ /* 0x0000640000000063 */
[----:B01----:R-:W-:Y:S05]  /*8b10*/  ENDCOLLECTIVE ;  /* 0x000000000000791b */ /* 0x003fea0003800000 */
.L_x_96:
[----:B------:R-:W-:Y:S01]  /*8b20*/  MOV R101, R22 ;  /* 0x0000001600657202 */ /* 0x000fe20000000f00 */
[-C--:B------:R-:W-:Y:S01]  /*8b30*/  FFMA R34, R75, R96.reuse, R34 ;  /* 0x000000604b227223 */ /* 0x080fe20000000022 */
[----:B------:R-:W-:-:S07]  /*8b40*/  FFMA R35, R68, R96, R35 ;  /* 0x0000006044237223 */ /* 0x000fce0000000023 */
[----:B------:R-:W-:Y:S05]  /*8b50*/  WARPSYNC.COLLECTIVE R90, `(.L_x_97) ;  /* 0x000000005a087348 */ /* 0x000fea0003c00000 */
[----:B------:R0:W1:Y:S02]  /*8b60*/  SHFL.IDX P0, R96, R101, R92, R99 ;  /* 0x0000005c65607389 */ /* 0x0000640000000063 */
[----:B01----:R-:W-:Y:S05]  /*8b70*/  ENDCOLLECTIVE ;  /* 0x000000000000791b */ /* 0x003fea0003800000 */
.L_x_97:
[----:B------:R-:W-:Y:S02]  /*8b80*/  MOV R101, R21 ;  /* 0x0000001500657202 */ /* 0x000fe40000000f00 */
[----:B------:R-:W-:-:S07]  /*8b90*/  MOV R93, R96 ;  /* 0x00000060005d7202 */ /* 0x000fce0000000f00 */
[----:B------:R-:W-:Y:S05]  /*8ba0*/  WARPSYNC.COLLECTIVE R90, `(.L_x_98) ;  /* 0x000000005a087348 */ /* 0x000fea0003c00000 */
[----:B------:R0:W1:Y:S02]  /*8bb0*/  SHFL.IDX P0, R96, R101, R92, R99 ;  /* 0x0000005c65607389 */ /* 0x0000640000000063 */
[----:B01----:R-:W-:Y:S05]  /*8bc0*/  ENDCOLLECTIVE ;  /* 0x000000000000791b */ /* 0x003fea0003800000 */
.L_x_98:
[----:B------:R-:W-:Y:S02]  /*8bd0*/  MOV R101, R20 ;  /* 0x0000001400657202 */ /* 0x000fe40000000f00 */
[----:B------:R-:W-:-:S07]  /*8be0*/  MOV R95, R96 ;  /* 0x00000060005f7202 */ /* 0x000fce0000000f00 */
[----:B------:R-:W-:Y:S05]  /*8bf0*/  WARPSYNC.COLLECTIVE R90, `(.L_x_99) ;  /* 0x000000005a087348 */ /* 0x000fea0003c00000 */
[----:B------:R0:W1:Y:S02]  /*8c00*/  SHFL.IDX P0, R96, R101, R92, R99 ;  /* 0x0000005c65607389 */ /* 0x0000640000000063 */
[----:B01----:R-:W-:Y:S05]  /*8c10*/  ENDCOLLECTIVE ;  /* 0x000000000000791b */ /* 0x003fea0003800000 */
.L_x_99:
[----:B------:R-:W-:Y:S02]  /*8c20*/  MOV R101, R0 ;  /* 0x0000000000657202 */ /* 0x000fe40000000f00 */
[----:B------:R-:W-:-:S07]  /*8c30*/  MOV R97, R96 ;  /* 0x0000006000617202 */ /* 0x000fce0000000f00 */
[----:B------:R-:W-:Y:S05]  /*8c40*/  WARPSYNC.COLLECTIVE R90, `(.L_x_100) ;  /* 0x000000005a087348 */ /* 0x000fea0003c00000 */
[----:B------:R0:W1:Y:S02]  /*8c50*/  SHFL.IDX P0, R96, R101, R92, R99 ;  /* 0x0000005c65607389 */ /* 0x0000640000000063 */
[----:B01----:R-:W-:Y:S05]  /*8c60*/  ENDCOLLECTIVE ;  /* 0x000000000000791b */ /* 0x003fea0003800000 */
.L_x_100:
[----:B------:R-:W-:Y:S02]  /*8c70*/  MOV R101, R76 ;  /* 0x0000004c00657202 */ /* 0x000fe40000000f00 */
[----:B------:R-:W-:-:S07]  /*8c80*/  MOV R103, R96 ;  /* 0x0000006000677202 */ /* 0x000fce0000000f00 */
[----:B------:R-:W-:Y:S05]  /*8c90*/  WARPSYNC.COLLECTIVE R90, `(.L_x_101) ;  /* 0x000000005a087348 */ /* 0x000fea0003c00000 */
[----:B------:R0:W1:Y:S02]  /*8ca0*/  SHFL.IDX P0, R96, R101, R92, R99 ;  /* 0x0000005c65607389 */ /* 0x0000640000000063 */
[----:B01----:R-:W-:Y:S05]  /*8cb0*/  ENDCOLLECTIVE ;  /* 0x000000000000791b */ /* 0x003fea0003800000 */
.L_x_101:
[----:B------:R-:W-:Y:S02]  /*8cc0*/  MOV R101, R79 ;  /* 0x0000004f00657202 */ /* 0x000fe40000000f00 */
[----:B------:R-:W-:-:S07]  /*8cd0*/  MOV R105, R96 ;  /* 0x0000006000697202 */ /* 0x000fce0000000f00 */
[----:B------:R-:W-:Y:S05]  /*8ce0*/  WARPSYNC.COLLECTIVE R90, `(.L_x_102) ;  /* 0x000000005a087348 */ /* 0x000fea0003c00000 */
[----:B------:R0:W1:Y:S02]  /*8cf0*/  SHFL.IDX P0, R96, R101, R92, R99 ;  /* 0x0000005c65607389 */ /* 0x0000640000000063 */
[----:B01----:R-:W-:Y:S05]  /*8d00*/  ENDCOLLECTIVE ;  /* 0x000000000000791b */ /* 0x003fea0003800000 */
.L_x_102:
[----:B------:R-:W-:Y:S02]  /*8d10*/  MOV R101, R80 ;  /* 0x0000005000657202 */ /* 0x000fe40000000f00 */
[----:B------:R-:W-:-:S07]  /*8d20*/  MOV R107, R96 ;  /* 0x00000060006b7202 */ /* 0x000fce0000000f00 */
[----:B------:R-:W-:Y:S05]  /*8d30*/  WARPSYNC.COLLECTIVE R90, `(.L_x_103) ;  /* 0x000000005a087348 */ /* 0x000fea0003c00000 */
[----:B------:R0:W1:Y:S02]  /*8d40*/  SHFL.IDX P0, R96, R101, R92, R99 ;  /* 0x0000005c65607389 */ /* 0x0000640000000063 */
[----:B01----:R-:W-:Y:S05]  /*8d50*/  ENDCOLLECTIVE ;  /* 0x000000000000791b */ /* 0x003fea0003800000 */
.L_x_103:
[----:B------:R-:W-:Y:S01]  /*8d60*/  MOV R101, R81 ;  /* 0x0000005100657202 */ /* 0x000fe20000000f00 */
[-C--:B------:R-:W-:Y:S01]  /*8d70*/  FFMA R48, R75, R96.reuse, R48 ;  /* 0x000000604b307223 */ /* 0x080fe20000000030 */
[----:B------:R-:W-:-:S07]  /*8d80*/  FFMA R49, R68, R96, R49 ;  /* 0x0000006044317223 */ /* 0x000fce0000000031 */
[----:B------:R-:W-:Y:S05]  /*8d90*/  WARPSYNC.COLLECTIVE R90, `(.L_x_104) ;  /* 0x000000005a087348 */ /* 0x000fea0003c00000 */
[----:B------:R0:W1:Y:S02]  /*8da0*/  SHFL.IDX P0, R96, R101, R92, R99 ;  /* 0x0000005c65607389 */ /* 0x0000640000000063 */
[----:B01----:R-:W-:Y:S05]  /*8db0*/  ENDCOLLECTIVE ;  /* 0x000000000000791b */ /* 0x003fea0003800000 */
.L_x_104:
[----:B------:R-:W-:Y:S02]  /*8dc0*/  MOV R101, R12 ;  /* 0x0000000c00657202 */ /* 0x000fe40000000f00 */
[----:B------:R-:W-:-:S07]  /*8dd0*/  MOV R6, R96 ;  /* 0x0000006000067202 */ /* 0x000fce0000000f00 */
[----:B------:R-:W-:Y:S05]  /*8de0*/  WARPSYNC.COLLECTIVE R90, `(.L_x_105) ;  /* 0x000000005a087348 */ /* 0x000fea0003c00000 */
[----:B------:R0:W1:Y:S02]  /*8df0*/  SHFL.IDX P0, R96, R101, R92, R99 ;  /* 0x0000005c65607389 */ /* 0x0000640000000063 */
[----:B01----:R-:W-:Y:S05]  /*8e00*/  ENDCOLLECTIVE ;  /* 0x000000000000791b */ /* 0x003fea0003800000 */
.L_x_105:
[-C--:B------:R-:W-:Y:S01]  /*8e10*/  FFMA R4, R75, R83.reuse, R4 ;  /* 0x000000534b047223 */ /* 0x080fe20000000004 */
[----:B------:R-:W-:Y:S01]  /*8e20*/  FFMA R29, R68, R83, R29 ;  /* 0x00000053441d7223 */ /* 0x000fe2000000001d */
[----:B------:R-:W-:Y:S02]  /*8e30*/  MOV R101, R14 ;  /* 0x0000000e00657202 */ /* 0x000fe40000000f00 */
[----:B------:R-:W-:-:S07]  /*8e40*/  MOV R83, R96 ;  /* 0x0000006000537202 */ /* 0x000fce0000000f00 */
[----:B------:R-:W-:Y:S05]  /*8e50*/  WARPSYNC.COLLECTIVE R90, `(.L_x_106) ;  /* 0x000000005a087348 */ /* 0x000fea0003c00000 */
[----:B------:R0:W1:Y:S02]  /*8e60*/  SHFL.IDX P0, R96, R101, R92, R99 ;  /* 0x0000005c65607389 */ /* 0x0000640000000063 */
[----:B01----:R-:W-:Y:S05]  /*8e70*/  ENDCOLLECTIVE ;  /* 0x000000000000791b */ /* 0x003fea0003800000 */
.L_x_106:
[-C--:B------:R-:W-:Y:S01]  /*8e80*/  FFMA R32, R75, R85.reuse, R32 ;  /* 0x000000554b207223 */ /* 0x080fe20000000020 */
[----:B------:R-:W-:Y:S01]  /*8e90*/  FFMA R33, R68, R85, R33 ;  /* 0x0000005544217223 */ /* 0x000fe20000000021 */
[----:B------:R-:W-:Y:S02]  /*8ea0*/  MOV R101, R16 ;  /* 0x0000001000657202 */ /* 0x000fe40000000f00 */
[----:B------:R-:W-:-:S07]  /*8eb0*/  MOV R85, R96 ;  /* 0x0000006000557202 */ /* 0x000fce0000000f00 */
[----:B------:R-:W-:Y:S05]  /*8ec0*/  WARPSYNC.COLLECTIVE R90, `(.L_x_107) ;  /* 0x000000005a087348 */ /* 0x000fea0003c00000 */
[----:B------:R0:W1:Y:S02]  /*8ed0*/  SHFL.IDX P0, R96, R101, R92, R99 ;  /* 0x0000005c65607389 */ /* 0x0000640000000063 */
[----:B01----:R-:W-:Y:S05]  /*8ee0*/  ENDCOLLECTIVE ;  /* 0x000000000000791b */ /* 0x003fea0003800000 */
.L_x_107:
[-C--:B------:R-:W-:Y:S01]  /*8ef0*/  FFMA R36, R75, R93.reuse, R36 ;  /* 0x0000005d4b247223 */ /* 0x080fe20000000024 */
[----:B------:R-:W-:Y:S01]  /*8f00*/  FFMA R37, R68, R93, R37 ;  /* 0x0000005d44257223 */ /* 0x000fe20000000025 */
[----:B------:R-:W-:Y:S02]  /*8f10*/  MOV R101, R18 ;  /* 0x0000001200657202 */ /* 0x000fe40000000f00 */
[----:B------:R-:W-:-:S07]  /*8f20*/  MOV R93, R96 ;  /* 0x00000060005d7202 */ /* 0x000fce0000000f00 */
[----:B------:R-:W-:Y:S05]  /*8f30*/  WARPSYNC.COLLECTIVE R90, `(.L_x_108) ;  /* 0x000000005a087348 */ /* 0x000fea0003c00000 */
[----:B------:R0:W1:Y:S02]  /*8f40*/  SHFL.IDX P0, R96, R101, R92, R99 ;  /* 0x0000005c65607389 */ /* 0x0000640000000063 */
[----:B01----:R-:W-:Y:S05]  /*8f50*/  ENDCOLLECTIVE ;  /* 0x000000000000791b */ /* 0x003fea0003800000 */
.L_x_108:
[----:B------:R-:W-:Y:S01]  /*8f60*/  FFMA R57, R88, R94, R57 ;  /* 0x0000005e58397223 */ /* 0x000fe20000000039 */
[----:B------:R-:W-:Y:S02]  /*8f70*/  MOV R101, R13 ;  /* 0x0000000d00657202 */ /* 0x000fe40000000f00 */
[----:B------:R-:W-:-:S07]  /*8f80*/  MOV R94, R96 ;  /* 0x00000060005e7202 */ /* 0x000fce0000000f00 */
[----:B------:R-:W-:Y:S05]  /*8f90*/  WARPSYNC.COLLECTIVE R90, `(.L_x_109) ;  /* 0x000000005a087348 */ /* 0x000fea0003c00000 */
[----:B------:R0:W1:Y:S02]  /*8fa0*/  SHFL.IDX P0, R96, R101, R92, R99 ;  /* 0x0000005c65607389 */ /* 0x0000640000000063 */
[----:B01----:R-:W-:Y:S05]  /*8fb0*/  ENDCOLLECTIVE ;  /* 0x000000000000791b */ /* 0x003fea0003800000 */
.L_x_109:
[-C--:B------:R-:W-:Y:S01]  /*8fc0*/  FFMA R38, R75, R95.reuse, R38 ;  /* 0x0000005f4b267223 */ /* 0x080fe20000000026 */
[----:B------:R-:W-:Y:S01]  /*8fd0*/  FFMA R39, R68, R95, R39 ;  /* 0x0000005f44277223 */ /* 0x000fe20000000027 */
[----:B------:R-:W-:Y:S02]  /*8fe0*/  MOV R101, R82 ;  /* 0x0000005200657202 */ /* 0x000fe40000000f00 */
[----:B------:R-:W-:-:S07]  /*8ff0*/  MOV R95, R96 ;  /* 0x00000060005f7202 */ /* 0x000fce0000000f00 */
[----:B------:R-:W-:Y:S05]  /*9000*/  WARPSYNC.COLLECTIVE R90, `(.L_x_110) ;  /* 0x000000005a087348 */ /* 0x000fea0003c00000 */
[----:B------:R0:W1:Y:S02]  /*9010*/  SHFL.IDX P0, R96, R101, R92, R99 ;  /* 0x0000005c65607389 */ /* 0x0000640000000063 */
[----:B01----:R-:W-:Y:S05]  /*9020*/  ENDCOLLECTIVE ;  /* 0x000000000000791b */ /* 0x003fea0003800000 */
.L_x_110:
[-C--:B------:R-:W-:Y:S01]  /*9030*/  FFMA R40, R75, R97.reuse, R40 ;  /* 0x000000614b287223 */ /* 0x080fe20000000028 */
[----:B------:R-:W-:Y:S01]  /*9040*/  FFMA R41, R68, R97, R41 ;  /* 0x0000006144297223 */ /* 0x000fe20000000029 */
[----:B------:R-:W-:Y:S02]  /*9050*/  MOV R101, R8 ;  /* 0x0000000800657202 */ /* 0x000fe40000000f00 */
[----:B------:R-:W-:-:S07]  /*9060*/  MOV R97, R96 ;  /* 0x0000006000617202 */ /* 0x000fce0000000f00 */
[----:B------:R-:W-:Y:S05]  /*9070*/  WARPSYNC.COLLECTIVE R90, `(.L_x_111) ;  /* 0x000000005a087348 */ /* 0x000fea0003c00000 */
[----:B------:R0:W1:Y:S02]  /*9080*/  SHFL.IDX P0, R96, R101, R92, R99 ;  /* 0x0000005c65607389 */ /* 0x0000640000000063 */
[----:B01----:R-:W-:Y:S05]  /*9090*/  ENDCOLLECTIVE ;  /* 0x000000000000791b */ /* 0x003fea0003800000 */
.L_x_111:
[----:B------:R-:W-:Y:S01]  /*90a0*/  FFMA R63, R88, R98, R63 ;  /* 0x00000062583f7223 */ /* 0x000fe2000000003f */
[----:B------:R-:W-:Y:S02]  /*90b0*/  MOV R101, R10 ;  /* 0x0000000a00657202 */ /* 0x000fe40000000f00 */
[----:B------:R-:W-:-:S07]  /*90c0*/  MOV R98, R96 ;  /* 0x0000006000627202 */ /* 0x000fce0000000f00 */
[----:B------:R-:W-:Y:S05]  /*90d0*/  WARPSYNC.COLLECTIVE R90, `(.L_x_112) ;  /* 0x000000005a087348 */ /* 0x000fea0003c00000 */
[----:B------:R0:W1:Y:S02]  /*90e0*/  SHFL.IDX P0, R96, R101, R92, R99 ;  /* 0x0000005c65607389 */ /* 0x0000640000000063 */
[----:B01----:R-:W-:Y:S05]  /*90f0*/  ENDCOLLECTIVE ;  /* 0x000000000000791b */ /* 0x003fea0003800000 */
.L_x_112:
[----:B------:R-:W-:Y:S01]  /*9100*/  FFMA R65, R88, R100, R65 ;  /* 0x0000006458417223 */ /* 0x000fe20000000041 */
[----:B------:R-:W-:Y:S02]  /*9110*/  MOV R101, R86 ;  /* 0x0000005600657202 */ /* 0x000fe40000000f00 */
[----:B------:R-:W-:-:S07]  /*9120*/  MOV R100, R96 ;  /* 0x0000006000647202 */ /* 0x000fce0000000f00 */
[----:B------:R-:W-:Y:S05]  /*9130*/  WARPSYNC.COLLECTIVE R90, `(.L_x_113) ;  /* 0x000000005a087348 */ /* 0x000fea0003c00000 */
[----:B------:R0:W1:Y:S02]  /*9140*/  SHFL.IDX P0, R96, R101, R92, R99 ;  /* 0x0000005c65607389 */ /* 0x0000640000000063 */
[----:B01----:R-:W-:Y:S05]  /*9150*/  ENDCOLLECTIVE ;  /* 0x000000000000791b */ /* 0x003fea0003800000 */
.L_x_113:
[----:B------:R-:W-:Y:S01]  /*9160*/  FFMA R67, R88, R102, R67 ;  /* 0x0000006658437223 */ /* 0x000fe20000000043 */
[CC--:B------:R-:W-:Y:S01]  /*9170*/  FFMA R30, R75.reuse, R7.reuse, R30 ;  /* 0x000000074b1e7223 */ /* 0x0c0fe2000000001e */
[C---:B------:R-:W-:Y:S01]  /*9180*/  FFMA R31, R68.reuse, R7, R31 ;  /* 0x00000007441f7223 */ /* 0x040fe2000000001f */
[-C--:B------:R-:W-:Y:S01]  /*9190*/  FFMA R50, R75, R6.reuse, R50 ;  /* 0x000000064b327223 */ /* 0x080fe20000000032 */
[----:B------:R-:W-:Y:S01]  /*91a0*/  FFMA R51, R68, R6, R51 ;  /* 0x0000000644337223 */ /* 0x000fe20000000033 */
[----:B------:R-:W-:-:S04]  /*91b0*/  IMAD.WIDE R6, R19, 0x4, R2 ;  /* 0x0000000413067825 */ /* 0x000fc800078e0202 */
        /* <DEDUP_REMOVED lines=12> */
[----:B------:R0:W5:Y:S01]  /*9280*/  LDG.E.CONSTANT R88, desc[UR4][R6.64+0x80] ;  /* 0x0000800406587981 */ /* 0x000162000c1e9900 */
[----:B------:R-:W-:-:S05]  /*9290*/  MOV R102, R96 ;  /* 0x0000006000667202 */ /* 0x000fca0000000f00 */
[----:B------:R-:W-:Y:S02]  /*92a0*/  FFMA R9, R75, R102, R9 ;  /* 0x000000664b097223 */ /* 0x000fe40000000009 */
[----:B------:R0:W5:Y:S01]  /*92b0*/  LDG.E.CONSTANT R75, desc[UR4][R6.64] ;  /* 0x00000004064b7981 */ /* 0x000162000c1e9900 */
[----:B------:R-:W-:Y:S02]  /*92c0*/  IADD3 R92, PT, PT, R11, 0x4, RZ ;  /* 0x000000040b5c7810 */ /* 0x000fe40007ffe0ff */
[----:B------:R-:W-:-:S07]  /*92d0*/  MOV R101, R27 ;  /* 0x0000001b00657202 */ /* 0x000fce0000000f00 */
[----:B0----5:R-:W-:Y:S05]  /*92e0*/  WARPSYNC.COLLECTIVE R90, `(.L_x_114) ;  /* 0x000000005a087348 */ /* 0x021fea0003c00000 */
[----:B------:R1:W2:Y:S02]  /*92f0*/  SHFL.IDX P0, R96, R101, R92, R99 ;  /* 0x0000005c65607389 */ /* 0x0002a40000000063 */
[----:B012--5:R-:W-:Y:S05]  /*9300*/  ENDCOLLECTIVE ;  /* 0x000000000000791b */ /* 0x027fea0003800000 */
.L_x_114:
[----:B------:R-:W-:Y:S01]  /*9310*/  MOV R101, R26 ;  /* 0x0000001a00657202 */ /* 0x000fe20000000f00 */
        /* <DEDUP_REMOVED lines=10> */
.L_x_115:
[----:B------:R-:W-:Y:S02]  /*93c0*/  MOV R101, R25 ;  /* 0x0000001900657202 */ /* 0x000fe40000000f00 */
[----:B------:R-:W-:-:S07]  /*93d0*/  MOV R6, R96 ;  /* 0x0000006000067202 */ /* 0x000fce0000000f00 */
[----:B------:R-:W-:Y:S05]  /*93e0*/  WARPSYNC.COLLECTIVE R90, `(.L_x_116) ;  /* 0x000000005a087348 */ /* 0x000fea0003c00000 */
[----:B------:R0:W1:Y:S02]  /*93f0*/  SHFL.IDX P0, R96, R101, R92, R99 ;  /* 0x0000005c65607389 */ /* 0x0000640000000063 */
[----:B01----:R-:W-:Y:S05]  /*9400*/  ENDCOLLECTIVE ;  /* 0x000000000000791b */ /* 0x003fea0003800000 */
.L_x_116:
[----:B------:R-:W-:Y:S02]  /*9410*/  MOV R101, R24 ;  /* 0x0000001800657202 */ /* 0x000fe40000000f00 */
[----:B------:R-:W-:-:S07]  /*9420*/  MOV R7, R96 ;  /* 0x0000006000077202 */ /* 0x000fce0000000f00 */
[----:B------:R-:W-:Y:S05]  /*9430*/  WARPSYNC.COLLECTIVE R90, `(.L_x_117) ;  /* 0x000000005a087348 */ /* 0x000fea0003c00000 */
[----:B------:R0:W1:Y:S02]  /*9440*/  SHFL.IDX P0, R96, R101, R92, R99 ;  /* 0x0000005c65607389 */ /* 0x0000640000000063 */
[----:B01----:R-:W-:Y:S05]  /*9450*/  ENDCOLLECTIVE ;  /* 0x000000000000791b */ /* 0x003fea0003800000 */
.L_x_117:
[----:B------:R-:W-:Y:S02]  /*9460*/  MOV R101, R23 ;  /* 0x0000001700657202 */ /* 0x000fe40000000f00 */
[----:B------:R-:W-:-:S07]  /*9470*/  MOV R19, R96 ;  /* 0x0000006000137202 */ /* 0x000fce0000000f00 */
[----:B------:R-:W-:Y:S05]  /*9480*/  WARPSYNC.COLLECTIVE R90, `(.L_x_118) ;  /* 0x000000005a087348 */ /* 0x000fea0003c00000 */
[----:B------:R0:W1:Y:S02]  /*9490*/  SHFL.IDX P0, R96, R101, R92, R99 ;  /* 0x0000005c65607389 */ /* 0x0000640000000063 */
[----:B01----:R-:W-:Y:S05]  /*94a0*/  ENDCOLLECTIVE ;  /* 0x000000000000791b */ /* 0x003fea0003800000 */
.L_x_118:
[----:B------:R-:W-:Y:S01]  /*94b0*/  MOV R101, R22 ;  /* 0x0000001600657202 */ /* 0x000fe20000000f00 */
[-C--:B------:R-:W-:Y:S01]  /*94c0*/  FFMA R34, R75, R96.reuse, R34 ;  /* 0x000000604b227223 */ /* 0x080fe20000000022 */
[----:B------:R-:W-:-:S07]  /*94d0*/  FFMA R35, R88, R96, R35 ;  /* 0x0000006058237223 */ /* 0x000fce0000000023 */
[----:B------:R-:W-:Y:S05]  /*94e0*/  WARPSYNC.COLLECTIVE R90, `(.L_x_119) ;  /* 0x000000005a087348 */ /* 0x000fea0003c00000 */
[----:B------:R0:W1:Y:S02]  /*94f0*/  SHFL.IDX P0, R96, R101, R92, R99 ;  /* 0x0000005c65607389 */ /* 0x0000640000000063 */
[----:B01----:R-:W-:Y:S05]  /*9500*/  ENDCOLLECTIVE ;  /* 0x000000000000791b */ /* 0x003fea0003800000 */
.L_x_119:
[----:B------:R-:W-:Y:S02]  /*9510*/  MOV R101, R21 ;  /* 0x0000001500657202 */ /* 0x000fe40000000f00 */
[----:B------:R-:W-:-:S07]  /*9520*/  MOV R83, R96 ;  /* 0x0000006000537202 */ /* 0x000fce0000000f00 */
[----:B------:R-:W-:Y:S05]  /*9530*/  WARPSYNC.COLLECTIVE R90, `(.L_x_120) ;  /* 0x000000005a087348 */ /* 0x000fea0003c00000 */
[----:B------:R0:W1:Y:S02]  /*9540*/  SHFL.IDX P0, R96, R101, R92, R99 ;  /* 0x0000005c65607389 */ /* 0x0000640000000063 */
[----:B01----:R-:W-:Y:S05]  /*9550*/  ENDCOLLECTIVE ;  /* 0x000000000000791b */ /* 0x003fea0003800000 */
.L_x_120:
[----:B------:R-:W-:Y:S02]  /*9560*/  MOV R101, R20 ;  /* 0x0000001400657202 */ /* 0x000fe40000000f00 */
[----:B------:R-:W-:-:S07]  /*9570*/  MOV R85, R96 ;  /* 0x0000006000557202 */ /* 0x000fce0000000f00 */
[----:B------:R-:W-:Y:S05]  /*9580*/  WARPSYNC.COLLECTIVE R90, `(.L_x_121) ;  /* 0x000000005a087348 */ /* 0x000fea0003c00000 */
[----:B------:R0:W1:Y:S02]  /*9590*/  SHFL.IDX P0, R96, R101, R92, R99 ;  /* 0x0000005c65607389 */ /* 0x0000640000000063 */
[----:B01----:R-:W-:Y:S05]  /*95a0*/  ENDCOLLECTIVE ;  /* 0x000000000000791b */ /* 0x003fea0003800000 */
.L_x_121:
[----:B------:R-:W-:Y:S02]  /*95b0*/  MOV R101, R0 ;  /* 0x0000000000657202 */ /* 0x000fe40000000f00 */
[----:B------:R-:W-:-:S07]  /*95c0*/  MOV R91, R96 ;  /* 0x00000060005b7202 */ /* 0x000fce0000000f00 */
[----:B------:R-:W-:Y:S05]  /*95d0*/  WARPSYNC.COLLECTIVE R90, `(.L_x_122) ;  /* 0x000000005a087348 */ /* 0x000fea0003c00000 */
[----:B------:R0:W1:Y:S02]  /*95e0*/  SHFL.IDX P0, R96, R101, R92, R99 ;  /* 0x0000005c65607389 */ /* 0x0000640000000063 */
[----:B01----:R-:W-:Y:S05]  /*95f0*/  ENDCOLLECTIVE ;  /* 0x000000000000791b */ /* 0x003fea0003800000 */
.L_x_122:
[----:B------:R-:W-:Y:S02]  /*9600*/  MOV R101, R76 ;  /* 0x0000004c00657202 */ /* 0x000fe40000000f00 */
[----:B------:R-:W-:-:S07]  /*9610*/  MOV R93, R96 ;  /* 0x00000060005d7202 */ /* 0x000fce0000000f00 */
[----:B------:R-:W-:Y:S05]  /*9620*/  WARPSYNC.COLLECTIVE R90, `(.L_x_123) ;  /* 0x000000005a087348 */ /* 0x000fea0003c00000 */
[----:B------:R0:W1:Y:S02]  /*9630*/  SHFL.IDX P0, R96, R101, R92, R99 ;  /* 0x0000005c65607389 */ /* 0x0000640000000063 */
[----:B01----:R-:W-:Y:S05]  /*9640*/  ENDCOLLECTIVE ;  /* 0x000000000000791b */ /* 0x003fea0003800000 */
.L_x_123:
[----:B------:R-:W-:Y:S02]  /*9650*/  MOV R101, R79 ;  /* 0x0000004f00657202 */ /* 0x000fe40000000f00 */
[----:B------:R-:W-:-:S07]  /*9660*/  MOV R95, R96 ;  /* 0x00000060005f7202 */ /* 0x000fce0000000f00 */
[----:B------:R-:W-:Y:S05]  /*9670*/  WARPSYNC.COLLECTIVE R90, `(.L_x_124) ;  /* 0x000000005a087348 */ /* 0x000fea0003c00000 */
[----:B------:R0:W1:Y:S02]  /*9680*/  SHFL.IDX P0, R96, R101, R92, R99 ;  /* 0x0000005c65607389 */ /* 0x0000640000000063 */
[----:B01----:R-:W-:Y:S05]  /*9690*/  ENDCOLLECTIVE ;  /* 0x000000000000791b */ /* 0x003fea0003800000 */
.L_x_124:
[----:B------:R-:W-:Y:S02]  /*96a0*/  MOV R101, R80 ;  /* 0x0000005000657202 */ /* 0x000fe40000000f00 */
[----:B------:R-:W-:-:S07]  /*96b0*/  MOV R97, R96 ;  /* 0x0000006000617202 */ /* 0x000fce0000000f00 */
[----:B------:R-:W-:Y:S05]  /*96c0*/  WARPSYNC.COLLECTIVE R90, `(.L_x_125) ;  /* 0x000000005a087348 */ /* 0x000fea0003c00000 */
[----:B------:R0:W1:Y:S02]  /*96d0*/  SHFL.IDX P0, R96, R101, R92, R99 ;  /* 0x0000005c65607389 */ /* 0x0000640000000063 */
[----:B01----:R-:W-:Y:S05]  /*96e0*/  ENDCOLLECTIVE ;  /* 0x000000000000791b */ /* 0x003fea0003800000 */
.L_x_125:
[----:B------:R-:W-:Y:S01]  /*96f0*/  MOV R101, R81 ;  /* 0x0000005100657202 */ /* 0x000fe20000000f00 */
[-C--:B------:R-:W-:Y:S01]  /*9700*/  FFMA R48, R75, R96.reuse, R48 ;  /* 0x000000604b307223 */ /* 0x080fe20000000030 */
[----:B------:R-:W-:-:S07]  /*9710*/  FFMA R49, R88, R96, R49 ;  /* 0x0000006058317223 */ /* 0x000fce0000000031 */
[----:B------:R-:W-:Y:S05]  /*9720*/  WARPSYNC.COLLECTIVE R90, `(.L_x_126) ;  /* 0x000000005a087348 */ /* 0x000fea0003c00000 */
[----:B------:R0:W1:Y:S02]  /*9730*/  SHFL.IDX P0, R96, R101, R92, R99 ;  /* 0x0000005c65607389 */ /* 0x0000640000000063 */
[----:B01----:R-:W-:Y:S05]  /*9740*/  ENDCOLLECTIVE ;  /* 0x000000000000791b */ /* 0x003fea0003800000 */
.L_x_126:
[CC--:B------:R-:W-:Y:S01]  /*9750*/  FFMA R4, R75.reuse, R6.reuse, R4 ;  /* 0x000000064b047223 */ /* 0x0c0fe20000000004 */
[C---:B------:R-:W-:Y:S01]  /*9760*/  FFMA R29, R88.reuse, R6, R29 ;  /* 0x00000006581d7223 */ /* 0x040fe2000000001d */
[CC--:B------:R-:W-:Y:S01]  /*9770*/  FFMA R30, R75.reuse, R7.reuse, R30 ;  /* 0x000000074b1e7223 */ /* 0x0c0fe2000000001e */
[----:B------:R-:W-:Y:S01]  /*9780*/  FFMA R31, R88, R7, R31 ;  /* 0x00000007581f7223 */ /* 0x000fe2000000001f */
[C---:B------:R-:W-:Y:S01]  /*9790*/  FFMA R43, R68.reuse, R103, R43 ;  /* 0x00000067442b7223 */ /* 0x040fe2000000002b */
        /* <DEDUP_REMOVED lines=8> */
[----:B------:R-:W-:-:S05]  /*9820*/  MOV R6, R96 ;  /* 0x0000006000067202 */ /* 0x000fca0000000f00 */
[-C--:B------:R-:W-:Y:S01]  /*9830*/  FFMA R50, R75, R6.reuse, R50 ;  /* 0x000000064b327223 */ /* 0x080fe20000000032 */
[----:B------:R-:W-:Y:S01]  /*9840*/  FFMA R51, R88, R6, R51 ;  /* 0x0000000658337223 */ /* 0x000fe20000000033 */
[----:B------:R-:W-:-:S05]  /*9850*/  IMAD.WIDE R6, R17, 0x4, R2 ;  /* 0x0000000411067825 */ /* 0x000fca00078e0202 */
[----:B------:R0:W5:Y:S04]  /*9860*/  LDG.E.CONSTANT R19, desc[UR4][R6.64] ;  /* 0x0000000406137981 */ /* 0x000168000c1e9900 */
[----:B------:R0:W5:Y:S01]  /*9870*/  LDG.E.CONSTANT R68, desc[UR4][R6.64+0x80] ;  /* 0x0000800406447981 */ /* 0x000162000c1e9900 */
[----:B------:R-:W-:-:S07]  /*9880*/  MOV R101, R12 ;  /* 0x0000000c00657202 */ /* 0x000fce0000000f00 */
[----:B0----5:R-:W-:Y:S05]  /*9890*/  WARPSYNC.COLLECTIVE R90, `(.L_x_127) ;  /* 0x000000005a087348 */ /* 0x021fea0003c00000 */
[----:B------:R1:W2:Y:S02]  /*98a0*/  SHFL.IDX P0, R96, R101, R92, R99 ;  /* 0x0000005c65607389 */ /* 0x0002a40000000063 */
[----:B012--5:R-:W-:Y:S05]  /*98b0*/  ENDCOLLECTIVE ;  /* 0x000000000000791b */ /* 0x027fea0003800000 */
.L_x_127:
[-C--:B------:R-:W-:Y:S01]  /*98c0*/  FFMA R36, R75, R83.reuse, R36 ;  /* 0x000000534b247223 */ /* 0x080fe20000000024 */
[----:B------:R-:W-:Y:S01]  /*98d0*/  FFMA R37, R88, R83, R37 ;  /* 0x0000005358257223 */ /* 0x000fe20000000025 */
[----:B------:R-:W-:Y:S02]  /*98e0*/  MOV R101, R14 ;  /* 0x0000000e00657202 */ /* 0x000fe40000000f00 */
[----:B------:R-:W-:-:S07]  /*98f0*/  MOV R83, R96 ;  /* 0x0000006000537202 */ /* 0x000fce0000000f00 */
[----:B------:R-:W-:Y:S05]  /*9900*/  WARPSYNC.COLLECTIVE R90, `(.L_x_128) ;  /* 0x000000005a087348 */ /* 0x000fea0003c00000 */
[----:B------:R0:W1:Y:S02]  /*9910*/  SHFL.IDX P0, R96, R101, R92, R99 ;  /* 0x0000005c65607389 */ /* 0x0000640000000063 */
[----:B01----:R-:W-:Y:S05]  /*9920*/  ENDCOLLECTIVE ;  /* 0x000000000000791b */ /* 0x003fea0003800000 */
.L_x_128:
[-C--:B------:R-:W-:Y:S01]  /*9930*/  FFMA R38, R75, R85.reuse, R38 ;  /* 0x000000554b267223 */ /* 0x080fe20000000026 */
[----:B------:R-:W-:Y:S01]  /*9940*/  FFMA R39, R88, R85, R39 ;  /* 0x0000005558277223 */ /* 0x000fe20000000027 */
[----:B------:R-:W-:Y:S02]  /*9950*/  MOV R101, R16 ;  /* 0x0000001000657202 */ /* 0x000fe40000000f00 */
[----:B------:R-:W-:-:S07]  /*9960*/  MOV R85, R96 ;  /* 0x0000006000557202 */ /* 0x000fce0000000f00 */
[----:B------:R-:W-:Y:S05]  /*9970*/  WARPSYNC.COLLECTIVE R90, `(.L_x_129) ;  /* 0x000000005a087348 */ /* 0x000fea0003c00000 */
[----:B------:R0:W1:Y:S02]  /*9980*/  SHFL.IDX P0, R96, R101, R92, R99 ;  /* 0x0000005c65607389 */ /* 0x0000640000000063 */
[----:B01----:R-:W-:Y:S05]  /*9990*/  ENDCOLLECTIVE ;  /* 0x000000000000791b */ /* 0x003fea0003800000 */
.L_x_129:
[-C--:B------:R-:W-:Y:S01]  /*99a0*/  FFMA R40, R75, R91.reuse, R40 ;  /* 0x0000005b4b287223 */ /* 0x080fe20000000028 */
[----:B------:R-:W-:Y:S01]  /*99b0*/  FFMA R41, R88, R91, R41 ;  /* 0x0000005b58297223 */ /* 0x000fe20000000029 */
[----:B------:R-:W-:Y:S02]  /*99c0*/  MOV R101, R18 ;  /* 0x0000001200657202 */ /* 0x000fe40000000f00 */
[----:B------:R-:W-:-:S07]  /*99d0*/  MOV R91, R96 ;  /* 0x00000060005b7202 */ /* 0x000fce0000000f00 */
[----:B------:R-:W-:Y:S05]  /*99e0*/  WARPSYNC.COLLECTIVE R90, `(.L_x_130) ;  /* 0x000000005a087348 */ /* 0x000fea0003c00000 */
[----:B------:R0:W1:Y:S02]  /*99f0*/  SHFL.IDX P0, R96, R101, R92, R99 ;  /* 0x0000005c65607389 */ /* 0x0000640000000063 */
[----:B01----:R-:W-:Y:S05]  /*9a00*/  ENDCOLLECTIVE ;  /* 0x000000000000791b */ /* 0x003fea0003800000 */
.L_x_130:
[-C--:B------:R-:W-:Y:S01]  /*9a10*/  FFMA R42, R75, R93.reuse, R42 ;  /* 0x0000005d4b2a7223 */ /* 0x080fe2000000002a */
[----:B------:R-:W-:Y:S01]  /*9a20*/  FFMA R43, R88, R93, R43 ;  /* 0x0000005d582b7223 */ /* 0x000fe2000000002b */
[----:B------:R-:W-:Y:S02]  /*9a30*/  MOV R101, R13 ;  /* 0x0000000d00657202 */ /* 0x000fe40000000f00 */
[----:B------:R-:W-:-:S07]  /*9a40*/  MOV R93, R96 ;  /* 0x00000060005d7202 */ /* 0x000fce0000000f00 */
[----:B------:R-:W-:Y:S05]  /*9a50*/  WARPSYNC.COLLECTIVE R90, `(.L_x_131) ;  /* 0x000000005a087348 */ /* 0x000fea0003c00000 */
[----:B------:R0:W1:Y:S02]  /*9a60*/  SHFL.IDX P0, R96, R101, R92, R99 ;  /* 0x0000005c65607389 */ /* 0x0000640000000063 */
[----:B01----:R-:W-:Y:S05]  /*9a70*/  ENDCOLLECTIVE ;  /* 0x000000000000791b */ /* 0x003fea0003800000 */
.L_x_131:
[----:B------:R-:W-:Y:S02]  /*9a80*/  MOV R101, R82 ;  /* 0x0000005200657202 */ /* 0x000fe40000000f00 */
[----:B------:R-:W-:-:S07]  /*9a90*/  MOV R94, R96 ;  /* 0x00000060005e7202 */ /* 0x000fce0000000f00 */
[----:B------:R-:W-:Y:S05]  /*9aa0*/  WARPSYNC.COLLECTIVE R90, `(.L_x_132) ;  /* 0x000000005a087348 */ /* 0x000fea0003c00000 */
[----:B------:R0:W1:Y:S02]  /*9ab0*/  SHFL.IDX P0, R96, R101, R92, R99 ;  /* 0x0000005c65607389 */ /* 0x0000640000000063 */
[----:B01----:R-:W-:Y:S05]  /*9ac0*/  ENDCOLLECTIVE ;  /* 0x000000000000791b */ /* 0x003fea0003800000 */
.L_x_132:
[-C--:B------:R-:W-:Y:S01]  /*9ad0*/  FFMA R44, R75, R95.reuse, R44 ;  /* 0x0000005f4b2c7223 */ /* 0x080fe2000000002c */
[----:B------:R-:W-:Y:S01]  /*9ae0*/  FFMA R45, R88, R95, R45 ;  /* 0x0000005f582d7223 */ /* 0x000fe2000000002d */
[----:B------:R-:W-:Y:S02]  /*9af0*/  MOV R101, R8 ;  /* 0x0000000800657202 */ /* 0x000fe40000000f00 */
[----:B------:R-:W-:-:S07]  /*9b00*/  MOV R95, R96 ;  /* 0x00000060005f7202 */ /* 0x000fce0000000f00 */
[----:B------:R-:W-:Y:S05]  /*9b10*/  WARPSYNC.COLLECTIVE R90, `(.L_x_133) ;  /* 0x000000005a087348 */ /* 0x000fea0003c00000 */
[----:B------:R0:W1:Y:S02]  /*9b20*/  SHFL.IDX P0, R96, R101, R92, R99 ;  /* 0x0000005c65607389 */ /* 0x0000640000000063 */
[----:B01----:R-:W-:Y:S05]  /*9b30*/  ENDCOLLECTIVE ;  /* 0x000000000000791b */ /* 0x003fea0003800000 */
.L_x_133:
[-C--:B------:R-:W-:Y:S01]  /*9b40*/  FFMA R46, R75, R97.reuse, R46 ;  /* 0x000000614b2e7223 */ /* 0x080fe2000000002e */
[----:B------:R-:W-:Y:S01]  /*9b50*/  FFMA R47, R88, R97, R47 ;  /* 0x00000061582f7223 */ /* 0x000fe2000000002f */
[----:B------:R-:W-:Y:S02]  /*9b60*/  MOV R101, R10 ;  /* 0x0000000a00657202 */ /* 0x000fe40000000f00 */
[----:B------:R-:W-:-:S07]  /*9b70*/  MOV R97, R96 ;  /* 0x0000006000617202 */ /* 0x000fce0000000f00 */
[----:B------:R-:W-:Y:S05]  /*9b80*/  WARPSYNC.COLLECTIVE R90, `(.L_x_134) ;  /* 0x000000005a087348 */ /* 0x000fea0003c00000 */
[----:B------:R0:W1:Y:S02]  /*9b90*/  SHFL.IDX P0, R96, R101, R92, R99 ;  /* 0x0000005c65607389 */ /* 0x0000640000000063 */
[----:B01----:R-:W-:Y:S05]  /*9ba0*/  ENDCOLLECTIVE ;  /* 0x000000000000791b */ /* 0x003fea0003800000 */
.L_x_134:
[----:B------:R-:W-:Y:S02]  /*9bb0*/  MOV R101, R86 ;  /* 0x0000005600657202 */ /* 0x000fe40000000f00 */
[----:B------:R-:W-:-:S07]  /*9bc0*/  MOV R98, R96 ;  /* 0x0000006000627202 */ /* 0x000fce0000000f00 */
[----:B------:R-:W-:Y:S05]  /*9bd0*/  WARPSYNC.COLLECTIVE R90, `(.L_x_135) ;  /* 0x000000005a087348 */ /* 0x000fea0003c00000 */
[----:B------:R0:W1:Y:S02]  /*9be0*/  SHFL.IDX P0, R96, R101, R92, R99 ;  /* 0x0000005c65607389 */ /* 0x0000640000000063 */
[----:B01----:R-:W-:Y:S05]  /*9bf0*/  ENDCOLLECTIVE ;  /* 0x000000000000791b */ /* 0x003fea0003800000 */
.L_x_135:
[----:B------:R-:W-:Y:S02]  /*9c00*/  IADD3 R92, PT, PT, R11, 0x5, RZ ;  /* 0x000000050b5c7810 */ /* 0x000fe40007ffe0ff */
[----:B------:R-:W-:Y:S02]  /*9c10*/  MOV R101, R27 ;  /* 0x0000001b00657202 */ /* 0x000fe40000000f00 */
[----:B------:R-:W-:-:S07]  /*9c20*/  MOV R100, R96 ;  /* 0x0000006000647202 */ /* 0x000fce0000000f00 */
[----:B------:R-:W-:Y:S05]  /*9c30*/  WARPSYNC.COLLECTIVE R90, `(.L_x_136) ;  /* 0x000000005a087348 */ /* 0x000fea0003c00000 */
[----:B------:R0:W1:Y:S02]  /*9c40*/  SHFL.IDX P0, R96, R101, R92, R99 ;  /* 0x0000005c65607389 */ /* 0x0000640000000063 */
[----:B01----:R-:W-:Y:S05]  /*9c50*/  ENDCOLLECTIVE ;  /* 0x000000000000791b */ /* 0x003fea0003800000 */
.L_x_136:
[----:B------:R-:W-:Y:S01]  /*9c60*/  MOV R101, R26 ;  /* 0x0000001a00657202 */ /* 0x000fe20000000f00 */
[C---:B------:R-:W-:Y:S01]  /*9c70*/  FFMA R78, R96.reuse, R19, R78 ;  /* 0x00000013604e7223 */ /* 0x040fe2000000004e */
[----:B------:R-:W-:-:S07]  /*9c80*/  FFMA R77, R96, R68, R77 ;  /* 0x00000044604d7223 */ /* 0x000fce000000004d */
[----:B------:R-:W-:Y:S05]  /*9c90*/  WARPSYNC.COLLECTIVE R90, `(.L_x_137) ;  /* 0x000000005a087348 */ /* 0x000fea0003c00000 */
[----:B------:R0:W1:Y:S02]  /*9ca0*/  SHFL.IDX P0, R96, R101, R92, R99 ;  /* 0x0000005c65607389 */ /* 0x0000640000000063 */
[----:B01----:R-:W-:Y:S05]  /*9cb0*/  ENDCOLLECTIVE ;  /* 0x000000000000791b */ /* 0x003fea0003800000 */
.L_x_137:
[----:B------:R-:W-:Y:S02]  /*9cc0*/  MOV R101, R25 ;  /* 0x0000001900657202 */ /* 0x000fe40000000f00 */
[----:B------:R-:W-:-:S07]  /*9cd0*/  MOV R6, R96 ;  /* 0x0000006000067202 */ /* 0x000fce0000000f00 */
[----:B------:R-:W-:Y:S05]  /*9ce0*/  WARPSYNC.COLLECTIVE R90, `(.L_x_138) ;  /* 0x000000005a087348 */ /* 0x000fea0003c00000 */
[----:B------:R0:W1:Y:S02]  /*9cf0*/  SHFL.IDX P0, R96, R101, R92, R99 ;  /* 0x0000005c65607389 */ /* 0x0000640000000063 */
[----:B01----:R-:W-:Y:S05]  /*9d00*/  ENDCOLLECTIVE ;  /* 0x000000000000791b */ /* 0x003fea0003800000 */
.L_x_138:
[----:B------:R-:W-:Y:S02]  /*9d10*/  MOV R101, R24 ;  /* 0x0000001800657202 */ /* 0x000fe40000000f00 */
[----:B------:R-:W-:-:S07]  /*9d20*/  MOV R7, R96 ;  /* 0x0000006000077202 */ /* 0x000fce0000000f00 */
[----:B------:R-:W-:Y:S05]  /*9d30*/  WARPSYNC.COLLECTIVE R90, `(.L_x_139) ;  /* 0x000000005a087348 */ /* 0x000fea0003c00000 */
[----:B------:R0:W1:Y:S02]  /*9d40*/  SHFL.IDX P0, R96, R101, R92, R99 ;  /* 0x0000005c65607389 */ /* 0x0000640000000063 */
[----:B01----:R-:W-:Y:S05]  /*9d50*/  ENDCOLLECTIVE ;  /* 0x000000000000791b */ /* 0x003fea0003800000 */
.L_x_139:
[----:B------:R-:W-:Y:S02]  /*9d60*/  MOV R101, R23 ;  /* 0x0000001700657202 */ /* 0x000fe40000000f00 */
[----:B------:R-:W-:-:S07]  /*9d70*/  MOV R17, R96 ;  /* 0x0000006000117202 */ /* 0x000fce0000000f00 */
[----:B------:R-:W-:Y:S05]  /*9d80*/  WARPSYNC.COLLECTIVE R90, `(.L_x_140) ;  /* 0x000000005a087348 */ /* 0x000fea0003c00000 */
[----:B------:R0:W1:Y:S02]  /*9d90*/  SHFL.IDX P0, R96, R101, R92, R99 ;  /* 0x0000005c65607389 */ /* 0x0000640000000063 */
[----:B01----:R-:W-:Y:S05]  /*9da0*/  ENDCOLLECTIVE ;  /* 0x000000000000791b */ /* 0x003fea0003800000 */
.L_x_140:
[----:B------:R-:W-:Y:S01]  /*9db0*/  MOV R101, R22 ;  /* 0x0000001600657202 */ /* 0x000fe20000000f00 */
[-C--:B------:R-:W-:Y:S01]  /*9dc0*/  FFMA R34, R19, R96.reuse, R34 ;  /* 0x0000006013227223 */ /* 0x080fe20000000022 */
[----:B------:R-:W-:-:S07]  /*9dd0*/  FFMA R35, R68, R96, R35 ;  /* 0x0000006044237223 */ /* 0x000fce0000000023 */
[----:B------:R-:W-:Y:S05]  /*9de0*/  WARPSYNC.COLLECTIVE R90, `(.L_x_141) ;  /* 0x000000005a087348 */ /* 0x000fea0003c00000 */
[----:B------:R0:W1:Y:S02]  /*9df0*/  SHFL.IDX P0, R96, R101, R92, R99 ;  /* 0x0000005c65607389 */ /* 0x0000640000000063 */
[----:B01----:R-:W-:Y:S05]  /*9e00*/  ENDCOLLECTIVE ;  /* 0x000000000000791b */ /* 0x003fea0003800000 */
.L_x_141:
        /* <DEDUP_REMOVED lines=14> */
.L_x_142:
[----:B------:R-:W-:Y:S01]  /*9ef0*/  FFMA R53, R88, R83, R53 ;  /* 0x0000005358357223 */ /* 0x000fe20000000035 */
[----:B------:R-:W-:Y:S02]  /*9f00*/  MOV R101, R20 ;  /* 0x0000001400657202 */ /* 0x000fe40000000f00 */
[----:B------:R-:W-:-:S07]  /*9f10*/  MOV R83, R96 ;  /* 0x0000006000537202 */ /* 0x000fce0000000f00 */
[----:B------:R-:W-:Y:S05]  /*9f20*/  WARPSYNC.COLLECTIVE R90, `(.L_x_143) ;  /* 0x000000005a087348 */ /* 0x000fea0003c00000 */
[----:B------:R0:W1:Y:S02]  /*9f30*/  SHFL.IDX P0, R96, R101, R92, R99 ;  /* 0x0000005c65607389 */ /* 0x0000640000000063 */
[----:B01----:R-:W-:Y:S05]  /*9f40*/  ENDCOLLECTIVE ;  /* 0x000000000000791b */ /* 0x003fea0003800000 */
.L_x_143:
[----:B------:R-:W-:Y:S01]  /*9f50*/  FFMA R55, R88, R85, R55 ;  /* 0x0000005558377223 */ /* 0x000fe20000000037 */
[----:B------:R-:W-:Y:S02]  /*9f60*/  MOV R101, R0 ;  /* 0x0000000000657202 */ /* 0x000fe40000000f00 */
[----:B------:R-:W-:-:S07]  /*9f70*/  MOV R85, R96 ;  /* 0x0000006000557202 */ /* 0x000fce0000000f00 */
[----:B------:R-:W-:Y:S05]  /*9f80*/  WARPSYNC.COLLECTIVE R90, `(.L_x_144) ;  /* 0x000000005a087348 */ /* 0x000fea0003c00000 */
[----:B------:R0:W1:Y:S02]  /*9f90*/  SHFL.IDX P0, R96, R101, R92, R99 ;  /* 0x0000005c65607389 */ /* 0x0000640000000063 */
[----:B01----:R-:W-:Y:S05]  /*9fa0*/  ENDCOLLECTIVE ;  /* 0x000000000000791b */ /* 0x003fea0003800000 */
.L_x_144:
[----:B------:R-:W-:Y:S01]  /*9fb0*/  FFMA R57, R88, R91, R57 ;  /* 0x0000005b58397223 */ /* 0x000fe20000000039 */
[----:B------:R-:W-:Y:S02]  /*9fc0*/  MOV R101, R76 ;  /* 0x0000004c00657202 */ /* 0x000fe40000000f00 */
[----:B------:R-:W-:-:S07]  /*9fd0*/  MOV R91, R96 ;  /* 0x00000060005b7202 */ /* 0x000fce0000000f00 */
[----:B------:R-:W-:Y:S05]  /*9fe0*/  WARPSYNC.COLLECTIVE R90, `(.L_x_145) ;  /* 0x000000005a087348 */ /* 0x000fea0003c00000 */
[----:B------:R0:W1:Y:S02]  /*9ff0*/  SHFL.IDX P0, R96, R101, R92, R99 ;  /* 0x0000005c65607389 */ /* 0x0000640000000063 */
[----:B01----:R-:W-:Y:S05]  /*a000*/  ENDCOLLECTIVE ;  /* 0x000000000000791b */ /* 0x003fea0003800000 */
.L_x_145:
[----:B------:R-:W-:Y:S01]  /*a010*/  FFMA R59, R88, R93, R59 ;  /* 0x0000005d583b7223 */ /* 0x000fe2000000003b */
[----:B------:R-:W-:Y:S02]  /*a020*/  MOV R101, R79 ;  /* 0x0000004f00657202 */ /* 0x000fe40000000f00 */
[----:B------:R-:W-:-:S07]  /*a030*/  MOV R93, R96 ;  /* 0x00000060005d7202 */ /* 0x000fce0000000f00 */
[----:B------:R-:W-:Y:S05]  /*a040*/  WARPSYNC.COLLECTIVE R90, `(.L_x_146) ;  /* 0x000000005a087348 */ /* 0x000fea0003c00000 */
[----:B------:R0:W1:Y:S02]  /*a050*/  SHFL.IDX P0, R96, R101, R92, R99 ;  /* 0x0000005c65607389 */ /* 0x0000640000000063 */
[----:B01----:R-:W-:Y:S05]  /*a060*/  ENDCOLLECTIVE ;  /* 0x000000000000791b */ /* 0x003fea0003800000 */
.L_x_146:
[----:B------:R-:W-:Y:S01]  /*a070*/  FFMA R63, R88, R95, R63 ;  /* 0x0000005f583f7223 */ /* 0x000fe2000000003f */
[----:B------:R-:W-:Y:S02]  /*a080*/  MOV R101, R80 ;  /* 0x0000005000657202 */ /* 0x000fe40000000f00 */
[----:B------:R-:W-:-:S07]  /*a090*/  MOV R95, R96 ;  /* 0x00000060005f7202 */ /* 0x000fce0000000f00 */
[----:B------:R-:W-:Y:S05]  /*a0a0*/  WARPSYNC.COLLECTIVE R90, `(.L_x_147) ;  /* 0x000000005a087348 */ /* 0x000fea0003c00000 */
[----:B------:R0:W1:Y:S02]  /*a0b0*/  SHFL.IDX P0, R96, R101, R92, R99 ;  /* 0x0000005c65607389 */ /* 0x0000640000000063 */
[----:B01----:R-:W-:Y:S05]  /*a0c0*/  ENDCOLLECTIVE ;  /* 0x000000000000791b */ /* 0x003fea0003800000 */
.L_x_147:
[----:B------:R-:W-:Y:S01]  /*a0d0*/  MOV R101, R81 ;  /* 0x0000005100657202 */ /* 0x000fe20000000f00 */
[-C--:B------:R-:W-:Y:S01]  /*a0e0*/  FFMA R48, R19, R96.reuse, R48 ;  /* 0x0000006013307223 */ /* 0x080fe20000000030 */
[----:B------:R-:W-:-:S07]  /*a0f0*/  FFMA R49, R68, R96, R49 ;  /* 0x0000006044317223 */ /* 0x000fce0000000031 */
[----:B------:R-:W-:Y:S05]  /*a100*/  WARPSYNC.COLLECTIVE R90, `(.L_x_148) ;  /* 0x000000005a087348 */ /* 0x000fea0003c00000 */
[----:B------:R0:W1:Y:S02]  /*a110*/  SHFL.IDX P0, R96, R101, R92, R99 ;  /* 0x0000005c65607389 */ /* 0x0000640000000063 */
[----:B01----:R-:W-:Y:S05]  /*a120*/  ENDCOLLECTIVE ;  /* 0x000000000000791b */ /* 0x003fea0003800000 */
.L_x_148:
[-C--:B------:R-:W-:Y:S01]  /*a130*/  FFMA R4, R19, R6.reuse, R4 ;  /* 0x0000000613047223 */ /* 0x080fe20000000004 */
[----:B------:R-:W-:Y:S01]  /*a140*/  FFMA R29, R68, R6, R29 ;  /* 0x00000006441d7223 */ /* 0x000fe2000000001d */
[----:B------:R-:W-:Y:S02]  /*a150*/  MOV R101, R12 ;  /* 0x0000000c00657202 */ /* 0x000fe40000000f00 */
[----:B------:R-:W-:-:S07]  /*a160*/  MOV R6, R96 ;  /* 0x0000006000067202 */ /* 0x000fce0000000f00 */
[----:B------:R-:W-:Y:S05]  /*a170*/  WARPSYNC.COLLECTIVE R90, `(.L_x_149) ;  /* 0x000000005a087348 */ /* 0x000fea0003c00000 */
[----:B------:R0:W1:Y:S02]  /*a180*/  SHFL.IDX P0, R96, R101, R92, R99 ;  /* 0x0000005c65607389 */ /* 0x0000640000000063 */
[----:B01----:R-:W-:Y:S05]  /*a190*/  ENDCOLLECTIVE ;  /* 0x000000000000791b */ /* 0x003fea0003800000 */
.L_x_149:
[CC--:B------:R-:W-:Y:S01]  /*a1a0*/  FFMA R30, R19.reuse, R7.reuse, R30 ;  /* 0x00000007131e7223 */ /* 0x0c0fe2000000001e */
[C---:B------:R-:W-:Y:S01]  /*a1b0*/  FFMA R31, R68.reuse, R7, R31 ;  /* 0x00000007441f7223 */ /* 0x040fe2000000001f */
[-C--:B------:R-:W-:Y:S01]  /*a1c0*/  FFMA R50, R19, R6.reuse, R50 ;  /* 0x0000000613327223 */ /* 0x080fe20000000032 */
[----:B------:R-:W-:Y:S01]  /*a1d0*/  FFMA R51, R68, R6, R51 ;  /* 0x0000000644337223 */ /* 0x000fe20000000033 */
[C---:B------:R-:W-:Y:S01]  /*a1e0*/  FFMA R61, R88.reuse, R94, R61 ;  /* 0x0000005e583d7223 */ /* 0x040fe2000000003d */
[C---:B------:R-:W-:Y:S01]  /*a1f0*/  FFMA R65, R88.reuse, R97, R65 ;  /* 0x0000006158417223 */ /* 0x040fe20000000041 */
[C---:B------:R-:W-:Y:S01]  /*a200*/  FFMA R67, R88.reuse, R98, R67 ;  /* 0x0000006258437223 */ /* 0x040fe20000000043 */
        /* <DEDUP_REMOVED lines=11> */
.L_x_150:
[-C--:B------:R-:W-:Y:S01]  /*a2c0*/  FFMA R32, R19, R17.reuse, R32 ;  /* 0x0000001113207223 */ /* 0x080fe20000000020 */
[----:B------:R-:W-:Y:S01]  /*a2d0*/  FFMA R33, R68, R17, R33 ;  /* 0x0000001144217223 */ /* 0x000fe20000000021 */
[----:B------:R-:W-:Y:S02]  /*a2e0*/  MOV R101, R16 ;  /* 0x0000001000657202 */ /* 0x000fe40000000f00 */
[----:B------:R-:W-:-:S07]  /*a2f0*/  MOV R17, R96 ;  /* 0x0000006000117202 */ /* 0x000fce0000000f00 */
[----:B------:R-:W-:Y:S05]  /*a300*/  WARPSYNC.COLLECTIVE R90, `(.L_x_151) ;  /* 0x000000005a087348 */ /* 0x000fea0003c00000 */
[----:B------:R0:W1:Y:S02]  /*a310*/  SHFL.IDX P0, R96, R101, R92, R99 ;  /* 0x0000005c65607389 */ /* 0x0000640000000063 */
[----:B01----:R-:W-:Y:S05]  /*a320*/  ENDCOLLECTIVE ;  /* 0x000000000000791b */ /* 0x003fea0003800000 */
.L_x_151:
[-C--:B------:R-:W-:Y:S01]  /*a330*/  FFMA R36, R19, R75.reuse, R36 ;  /* 0x0000004b13247223 */ /* 0x080fe20000000024 */
[----:B------:R-:W-:Y:S01]  /*a340*/  FFMA R37, R68, R75, R37 ;  /* 0x0000004b44257223 */ /* 0x000fe20000000025 */
[----:B------:R-:W-:Y:S02]  /*a350*/  MOV R101, R18 ;  /* 0x0000001200657202 */ /* 0x000fe40000000f00 */
[----:B------:R-:W-:-:S07]  /*a360*/  MOV R75, R96 ;  /* 0x00000060004b7202 */ /* 0x000fce0000000f00 */
[----:B------:R-:W-:Y:S05]  /*a370*/  WARPSYNC.COLLECTIVE R90, `(.L_x_152) ;  /* 0x000000005a087348 */ /* 0x000fea0003c00000 */
[----:B------:R0:W1:Y:S02]  /*a380*/  SHFL.IDX P0, R96, R101, R92, R99 ;  /* 0x0000005c65607389 */ /* 0x0000640000000063 */
[----:B01----:R-:W-:Y:S05]  /*a390*/  ENDCOLLECTIVE ;  /* 0x000000000000791b */ /* 0x003fea0003800000 */
.L_x_152:
[-C--:B------:R-:W-:Y:S01]  /*a3a0*/  FFMA R38, R19, R83.reuse, R38 ;  /* 0x0000005313267223 */ /* 0x080fe20000000026 */
[----:B------:R-:W-:Y:S01]  /*a3b0*/  FFMA R39, R68, R83, R39 ;  /* 0x0000005344277223 */ /* 0x000fe20000000027 */
[----:B------:R-:W-:Y:S02]  /*a3c0*/  MOV R101, R13 ;  /* 0x0000000d00657202 */ /* 0x000fe40000000f00 */
[----:B------:R-:W-:-:S07]  /*a3d0*/  MOV R83, R96 ;  /* 0x0000006000537202 */ /* 0x000fce0000000f00 */
[----:B------:R-:W-:Y:S05]  /*a3e0*/  WARPSYNC.COLLECTIVE R90, `(.L_x_153) ;  /* 0x000000005a087348 */ /* 0x000fea0003c00000 */
[----:B------:R0:W1:Y:S02]  /*a3f0*/  SHFL.IDX P0, R96, R101, R92, R99 ;  /* 0x0000005c65607389 */ /* 0x0000640000000063 */
[----:B01----:R-:W-:Y:S05]  /*a400*/  ENDCOLLECTIVE ;  /* 0x000000000000791b */ /* 0x003fea0003800000 */
.L_x_153:
[-C--:B------:R-:W-:Y:S01]  /*a410*/  FFMA R40, R19, R85.reuse, R40 ;  /* 0x0000005513287223 */ /* 0x080fe20000000028 */
[----:B------:R-:W-:Y:S01]  /*a420*/  FFMA R41, R68, R85, R41 ;  /* 0x0000005544297223 */ /* 0x000fe20000000029 */
[----:B------:R-:W-:Y:S02]  /*a430*/  MOV R101, R82 ;  /* 0x0000005200657202 */ /* 0x000fe40000000f00 */
[----:B------:R-:W-:-:S07]  /*a440*/  MOV R85, R96 ;  /* 0x0000006000557202 */ /* 0x000fce0000000f00 */
[----:B------:R-:W-:Y:S05]  /*a450*/  WARPSYNC.COLLECTIVE R90, `(.L_x_154) ;  /* 0x000000005a087348 */ /* 0x000fea0003c00000 */
[----:B------:R0:W1:Y:S02]  /*a460*/  SHFL.IDX P0, R96, R101, R92, R99 ;  /* 0x0000005c65607389 */ /* 0x0000640000000063 */
[----:B01----:R-:W-:Y:S05]  /*a470*/  ENDCOLLECTIVE ;  /* 0x000000000000791b */ /* 0x003fea0003800000 */
.L_x_154:
[-C--:B------:R-:W-:Y:S01]  /*a480*/  FFMA R42, R19, R91.reuse, R42 ;  /* 0x0000005b132a7223 */ /* 0x080fe2000000002a */
[----:B------:R-:W-:Y:S01]  /*a490*/  FFMA R43, R68, R91, R43 ;  /* 0x0000005b442b7223 */ /* 0x000fe2000000002b */
[----:B------:R-:W-:Y:S02]  /*a4a0*/  MOV R101, R8 ;  /* 0x0000000800657202 */ /* 0x000fe40000000f00 */
[----:B------:R-:W-:-:S07]  /*a4b0*/  MOV R91, R96 ;  /* 0x00000060005b7202 */ /* 0x000fce0000000f00 */
[----:B------:R-:W-:Y:S05]  /*a4c0*/  WARPSYNC.COLLECTIVE R90, `(.L_x_155) ;  /* 0x000000005a087348 */ /* 0x000fea0003c00000 */
[----:B------:R0:W1:Y:S02]  /*a4d0*/  SHFL.IDX P0, R96, R101, R92, R99 ;  /* 0x0000005c65607389 */ /* 0x0000640000000063 */
[----:B01----:R-:W-:Y:S05]  /*a4e0*/  ENDCOLLECTIVE ;  /* 0x000000000000791b */ /* 0x003fea0003800000 */
.L_x_155:
[-C--:B------:R-:W-:Y:S01]  /*a4f0*/  FFMA R44, R19, R93.reuse, R44 ;  /* 0x0000005d132c7223 */ /* 0x080fe2000000002c */
[----:B------:R-:W-:Y:S01]  /*a500*/  FFMA R45, R68, R93, R45 ;  /* 0x0000005d442d7223 */ /* 0x000fe2000000002d */
[----:B------:R-:W-:Y:S02]  /*a510*/  MOV R101, R10 ;  /* 0x0000000a00657202 */ /* 0x000fe40000000f00 */
[----:B------:R-:W-:-:S07]  /*a520*/  MOV R93, R96 ;  /* 0x00000060005d7202 */ /* 0x000fce0000000f00 */
[----:B------:R-:W-:Y:S05]  /*a530*/  WARPSYNC.COLLECTIVE R90, `(.L_x_156) ;  /* 0x000000005a087348 */ /* 0x000fea0003c00000 */
[----:B------:R0:W1:Y:S02]  /*a540*/  SHFL.IDX P0, R96, R101, R92, R99 ;  /* 0x0000005c65607389 */ /* 0x0000640000000063 */
[----:B01----:R-:W-:Y:S05]  /*a550*/  ENDCOLLECTIVE ;  /* 0x000000000000791b */ /* 0x003fea0003800000 */
.L_x_156:
[----:B------:R-:W-:Y:S02]  /*a560*/  MOV R101, R86 ;  /* 0x0000005600657202 */ /* 0x000fe40000000f00 */
[----:B------:R-:W-:-:S07]  /*a570*/  MOV R94, R96 ;  /* 0x00000060005e7202 */ /* 0x000fce0000000f00 */
[----:B------:R-:W-:Y:S05]  /*a580*/  WARPSYNC.COLLECTIVE R90, `(.L_x_157) ;  /* 0x000000005a087348 */ /* 0x000fea0003c00000 */
[----:B------:R0:W1:Y:S02]  /*a590*/  SHFL.IDX P0, R96, R101, R92, R99 ;  /* 0x0000005c65607389 */ /* 0x0000640000000063 */
[----:B01----:R-:W-:Y:S05]  /*a5a0*/  ENDCOLLECTIVE ;  /* 0x000000000000791b */ /* 0x003fea0003800000 */
.L_x_157:
[----:B------:R-:W-:Y:S02]  /*a5b0*/  MOV R101, R27 ;  /* 0x0000001b00657202 */ /* 0x000fe40000000f00 */
[----:B------:R-:W-:Y:S02]  /*a5c0*/  MOV R92, R89 ;  /* 0x00000059005c7202 */ /* 0x000fe40000000f00 */
[----:B------:R-:W-:-:S07]  /*a5d0*/  MOV R98, R96 ;  /* 0x0000006000627202 */ /* 0x000fce0000000f00 */
[----:B------:R-:W-:Y:S05]  /*a5e0*/  WARPSYNC.COLLECTIVE R90, `(.L_x_158) ;  /* 0x000000005a087348 */ /* 0x000fea0003c00000 */
[----:B------:R0:W1:Y:S02]  /*a5f0*/  SHFL.IDX P0, R96, R101, R92, R99 ;  /* 0x0000005c65607389 */ /* 0x0000640000000063 */
[----:B01----:R-:W-:Y:S05]  /*a600*/  ENDCOLLECTIVE ;  /* 0x000000000000791b */ /* 0x003fea0003800000 */
.L_x_158:
[CC--:B------:R-:W-:Y:S01]  /*a610*/  FFMA R54, R19.reuse, R17.reuse, R54 ;  /* 0x0000001113367223 */ /* 0x0c0fe20000000036 */
[C---:B------:R-:W-:Y:S01]  /*a620*/  FFMA R55, R68.reuse, R17, R55 ;  /* 0x0000001144377223 */ /* 0x040fe20000000037 */
[----:B------:R-:W-:Y:S01]  /*a630*/  MOV R101, R26 ;  /* 0x0000001a00657202 */ /* 0x000fe20000000f00 */
        /* <DEDUP_REMOVED lines=8> */
[----:B------:R-:W-:Y:S01]  /*a6c0*/  FFMA R57, R68, R75, R57 ;  /* 0x0000004b44397223 */ /* 0x000fe20000000039 */
[C---:B------:R-:W-:Y:S01]  /*a6d0*/  FFMA R17, R96.reuse, R15, R78 ;  /* 0x0000000f60117223 */ /* 0x040fe2000000004e */
[----:B------:R-:W-:-:S07]  /*a6e0*/  FFMA R77, R96, R88, R77 ;  /* 0x00000058604d7223 */ /* 0x000fce000000004d */
[----:B------:R-:W-:Y:S05]  /*a6f0*/  WARPSYNC.COLLECTIVE R90, `(.L_x_159) ;  /* 0x000000005a087348 */ /* 0x000fea0003c00000 */
[----:B------:R0:W1:Y:S02]  /*a700*/  SHFL.IDX P0, R96, R101, R92, R99 ;  /* 0x0000005c65607389 */ /* 0x0000640000000063 */
[----:B01----:R-:W-:Y:S05]  /*a710*/  ENDCOLLECTIVE ;  /* 0x000000000000791b */ /* 0x003fea0003800000 */
.L_x_159:
[----:B------:R-:W-:Y:S02]  /*a720*/  MOV R101, R25 ;  /* 0x0000001900657202 */ /* 0x000fe40000000f00 */
[----:B------:R-:W-:-:S07]  /*a730*/  MOV R19, R96 ;  /* 0x0000006000137202 */ /* 0x000fce0000000f00 */
[----:B------:R-:W-:Y:S05]  /*a740*/  WARPSYNC.COLLECTIVE R90, `(.L_x_160) ;  /* 0x000000005a087348 */ /* 0x000fea0003c00000 */
[----:B------:R0:W1:Y:S02]  /*a750*/  SHFL.IDX P0, R96, R101, R92, R99 ;  /* 0x0000005c65607389 */ /* 0x0000640000000063 */
[----:B01----:R-:W-:Y:S05]  /*a760*/  ENDCOLLECTIVE ;  /* 0x000000000000791b */ /* 0x003fea0003800000 */
.L_x_160:
[----:B------:R-:W-:Y:S02]  /*a770*/  MOV R101, R24 ;  /* 0x0000001800657202 */ /* 0x000fe40000000f00 */
[----:B------:R-:W-:-:S07]  /*a780*/  MOV R75, R96 ;  /* 0x00000060004b7202 */ /* 0x000fce0000000f00 */
[----:B------:R-:W-:Y:S05]  /*a790*/  WARPSYNC.COLLECTIVE R90, `(.L_x_161) ;  /* 0x000000005a087348 */ /* 0x000fea0003c00000 */
[----:B------:R0:W1:Y:S02]  /*a7a0*/  SHFL.IDX P0, R96, R101, R92, R99 ;  /* 0x0000005c65607389 */ /* 0x0000640000000063 */
[----:B01----:R-:W-:Y:S05]  /*a7b0*/  ENDCOLLECTIVE ;  /* 0x000000000000791b */ /* 0x003fea0003800000 */
.L_x_161:
[----:B------:R-:W-:Y:S01]  /*a7c0*/  FFMA R59, R68, R83, R59 ;  /* 0x00000053443b7223 */ /* 0x000fe2000000003b */
[----:B------:R-:W-:Y:S02]  /*a7d0*/  MOV R101, R23 ;  /* 0x0000001700657202 */ /* 0x000fe40000000f00 */
[----:B------:R-:W-:-:S07]  /*a7e0*/  MOV R83, R96 ;  /* 0x0000006000537202 */ /* 0x000fce0000000f00 */
[----:B------:R-:W-:Y:S05]  /*a7f0*/  WARPSYNC.COLLECTIVE R90, `(.L_x_162) ;  /* 0x000000005a087348 */ /* 0x000fea0003c00000 */
[----:B------:R0:W1:Y:S02]  /*a800*/  SHFL.IDX P0, R96, R101, R92, R99 ;  /* 0x0000005c65607389 */ /* 0x0000640000000063 */
[----:B01----:R-:W-:Y:S05]  /*a810*/  ENDCOLLECTIVE ;  /* 0x000000000000791b */ /* 0x003fea0003800000 */
.L_x_162:
[CC--:B------:R-:W-:Y:S01]  /*a820*/  FFMA R7, R15.reuse, R19.reuse, R4 ;  /* 0x000000130f077223 */ /* 0x0c0fe20000000004 */
[C---:B------:R-:W-:Y:S01]  /*a830*/  FFMA R29, R88.reuse, R19, R29 ;  /* 0x00000013581d7223 */ /* 0x040fe2000000001d */
[CC--:B------:R-:W-:Y:S01]  /*a840*/  FFMA R19, R15.reuse, R75.reuse, R30 ;  /* 0x0000004b0f137223 */ /* 0x0c0fe2000000001e */
[----:B------:R-:W-:Y:S01]  /*a850*/  FFMA R31, R88, R75, R31 ;  /* 0x0000004b581f7223 */ /* 0x000fe2000000001f */
[----:B------:R-:W-:Y:S01]  /*a860*/  FFMA R61, R68, R85, R61 ;  /* 0x00000055443d7223 */ /* 0x000fe2000000003d */
        /* <DEDUP_REMOVED lines=8> */
.L_x_163:
[----:B------:R-:W-:Y:S01]  /*a8f0*/  FFMA R63, R68, R91, R63 ;  /* 0x0000005b443f7223 */ /* 0x000fe2000000003f */
[----:B------:R-:W-:Y:S02]  /*a900*/  MOV R101, R21 ;  /* 0x0000001500657202 */ /* 0x000fe40000000f00 */
[----:B------:R-:W-:-:S07]  /*a910*/  MOV R91, R96 ;  /* 0x00000060005b7202 */ /* 0x000fce0000000f00 */
[----:B------:R-:W-:Y:S05]  /*a920*/  WARPSYNC.COLLECTIVE R90, `(.L_x_164) ;  /* 0x000000005a087348 */ /* 0x000fea0003c00000 */
[----:B------:R0:W1:Y:S02]  /*a930*/  SHFL.IDX P0, R96, R101, R92, R99 ;  /* 0x0000005c65607389 */ /* 0x0000640000000063 */
[----:B01----:R-:W-:Y:S05]  /*a940*/  ENDCOLLECTIVE ;  /* 0x000000000000791b */ /* 0x003fea0003800000 */
.L_x_164:
[----:B------:R-:W-:Y:S01]  /*a950*/  FFMA R65, R68, R93, R65 ;  /* 0x0000005d44417223 */ /* 0x000fe20000000041 */
[----:B------:R-:W-:Y:S02]  /*a960*/  MOV R101, R20 ;  /* 0x0000001400657202 */ /* 0x000fe40000000f00 */
[----:B------:R-:W-:-:S07]  /*a970*/  MOV R93, R96 ;  /* 0x00000060005d7202 */ /* 0x000fce0000000f00 */
[----:B------:R-:W-:Y:S05]  /*a980*/  WARPSYNC.COLLECTIVE R90, `(.L_x_165) ;  /* 0x000000005a087348 */ /* 0x000fea0003c00000 */
[----:B------:R0:W1:Y:S02]  /*a990*/  SHFL.IDX P0, R96, R101, R92, R99 ;  /* 0x0000005c65607389 */ /* 0x0000640000000063 */
[----:B01----:R-:W-:Y:S05]  /*a9a0*/  ENDCOLLECTIVE ;  /* 0x000000000000791b */ /* 0x003fea0003800000 */
.L_x_165:
[----:B------:R-:W-:Y:S01]  /*a9b0*/  FFMA R47, R68, R95, R47 ;  /* 0x0000005f442f7223 */ /* 0x000fe2000000002f */
[----:B------:R-:W-:Y:S02]  /*a9c0*/  MOV R101, R0 ;  /* 0x0000000000657202 */ /* 0x000fe40000000f00 */
[----:B------:R-:W-:-:S07]  /*a9d0*/  MOV R95, R96 ;  /* 0x00000060005f7202 */ /* 0x000fce0000000f00 */
[----:B------:R-:W-:Y:S05]  /*a9e0*/  WARPSYNC.COLLECTIVE R90, `(.L_x_166) ;  /* 0x000000005a087348 */ /* 0x000fea0003c00000 */
[----:B------:R0:W1:Y:S02]  /*a9f0*/  SHFL.IDX P0, R96, R101, R92, R99 ;  /* 0x0000005c65607389 */ /* 0x0000640000000063 */
[----:B01----:R-:W-:Y:S05]  /*aa00*/  ENDCOLLECTIVE ;  /* 0x000000000000791b */ /* 0x003fea0003800000 */
.L_x_166:
[----:B------:R-:W-:Y:S02]  /*aa10*/  MOV R101, R76 ;  /* 0x0000004c00657202 */ /* 0x000fe40000000f00 */
[----:B------:R-:W-:-:S07]  /*aa20*/  MOV R97, R96 ;  /* 0x0000006000617202 */ /* 0x000fce0000000f00 */
[----:B------:R-:W-:Y:S05]  /*aa30*/  WARPSYNC.COLLECTIVE R90, `(.L_x_167) ;  /* 0x000000005a087348 */ /* 0x000fea0003c00000 */
[----:B------:R0:W1:Y:S02]  /*aa40*/  SHFL.IDX P0, R96, R101, R92, R99 ;  /* 0x0000005c65607389 */ /* 0x0000640000000063 */
[----:B01----:R-:W-:Y:S05]  /*aa50*/  ENDCOLLECTIVE ;  /* 0x000000000000791b */ /* 0x003fea0003800000 */
.L_x_167:
[----:B------:R-:W-:Y:S02]  /*aa60*/  MOV R101, R79 ;  /* 0x0000004f00657202 */ /* 0x000fe40000000f00 */
[----:B------:R-:W-:-:S07]  /*aa70*/  MOV R103, R96 ;  /* 0x0000006000677202 */ /* 0x000fce0000000f00 */
[----:B------:R-:W-:Y:S05]  /*aa80*/  WARPSYNC.COLLECTIVE R90, `(.L_x_168) ;  /* 0x000000005a087348 */ /* 0x000fea0003c00000 */
[----:B------:R0:W1:Y:S02]  /*aa90*/  SHFL.IDX P0, R96, R101, R92, R99 ;  /* 0x0000005c65607389 */ /* 0x0000640000000063 */
[----:B01----:R-:W-:Y:S05]  /*aaa0*/  ENDCOLLECTIVE ;  /* 0x000000000000791b */ /* 0x003fea0003800000 */
.L_x_168:
[----:B------:R-:W-:-:S04]  /*aab0*/  IMAD.WIDE R2, R5, 0x4, R2 ;  /* 0x0000000405027825 */ /* 0x000fc800078e0202 */
[C---:B------:R-:W-:Y:S01]  /*aac0*/  FFMA R67, R68.reuse, R94, R67 ;  /* 0x0000005e44437223 */ /* 0x040fe20000000043 */
[----:B------:R-:W-:Y:S02]  /*aad0*/  FFMA R69, R68, R98, R69 ;  /* 0x0000006244457223 */ /* 0x000fe40000000045 */
[----:B------:R0:W5:Y:S04]  /*aae0*/  LDG.E.CONSTANT R68, desc[UR4][R2.64] ;  /* 0x0000000402447981 */ /* 0x000168000c1e9900 */
[----:B------:R0:W5:Y:S01]  /*aaf0*/  LDG.E.CONSTANT R4, desc[UR4][R2.64+0x80] ;  /* 0x0000800402047981 */ /* 0x000162000c1e9900 */
[----:B------:R-:W-:Y:S02]  /*ab00*/  MOV R101, R80 ;  /* 0x0000005000657202 */ /* 0x000fe40000000f00 */
[----:B------:R-:W-:-:S07]  /*ab10*/  MOV R105, R96 ;  /* 0x0000006000697202 */ /* 0x000fce0000000f00 */
[----:B0----5:R-:W-:Y:S05]  /*ab20*/  WARPSYNC.COLLECTIVE R90, `(.L_x_169) ;  /* 0x000000005a087348 */ /* 0x021fea0003c00000 */
[----:B------:R1:W2:Y:S02]  /*ab30*/  SHFL.IDX P0, R96, R101, R92, R99 ;  /* 0x0000005c65607389 */ /* 0x0002a40000000063 */
[----:B012--5:R-:W-:Y:S05]  /*ab40*/  ENDCOLLECTIVE ;  /* 0x000000000000791b */ /* 0x027fea0003800000 */
.L_x_169:
[----:B------:R-:W-:Y:S01]  /*ab50*/  MOV R101, R81 ;  /* 0x0000005100657202 */ /* 0x000fe20000000f00 */
[-C--:B------:R-:W-:Y:S01]  /*ab60*/  FFMA R111, R15, R96.reuse, R48 ;  /* 0x000000600f6f7223 */ /* 0x080fe20000000030 */
[----:B------:R-:W-:-:S07]  /*ab70*/  FFMA R49, R88, R96, R49 ;  /* 0x0000006058317223 */ /* 0x000fce0000000031 */
[----:B------:R-:W-:Y:S05]  /*ab80*/  WARPSYNC.COLLECTIVE R90, `(.L_x_170) ;  /* 0x000000005a087348 */ /* 0x000fea0003c00000 */
[----:B------:R0:W1:Y:S02]  /*ab90*/  SHFL.IDX P0, R96, R101, R92, R99 ;  /* 0x0000005c65607389 */ /* 0x0000640000000063 */
[----:B01----:R-:W-:Y:S05]  /*aba0*/  ENDCOLLECTIVE ;  /* 0x000000000000791b */ /* 0x003fea0003800000 */
.L_x_170:
[----:B------:R-:W-:Y:S02]  /*abb0*/  MOV R101, R12 ;  /* 0x0000000c00657202 */ /* 0x000fe40000000f00 */
[----:B------:R-:W-:-:S07]  /*abc0*/  MOV R6, R96 ;  /* 0x0000006000067202 */ /* 0x000fce0000000f00 */
[----:B------:R-:W-:Y:S05]  /*abd0*/  WARPSYNC.COLLECTIVE R90, `(.L_x_171) ;  /* 0x000000005a087348 */ /* 0x000fea0003c00000 */
[----:B------:R0:W1:Y:S02]  /*abe0*/  SHFL.IDX P0, R96, R101, R92, R99 ;  /* 0x0000005c65607389 */ /* 0x0000640000000063 */
[----:B01----:R-:W-:Y:S05]  /*abf0*/  ENDCOLLECTIVE ;  /* 0x000000000000791b */ /* 0x003fea0003800000 */
.L_x_171:
[----:B------:R-:W-:Y:S02]  /*ac00*/  MOV R101, R14 ;  /* 0x0000000e00657202 */ /* 0x000fe40000000f00 */
[----:B------:R-:W-:-:S07]  /*ac10*/  MOV R30, R96 ;  /* 0x00000060001e7202 */ /* 0x000fce0000000f00 */
[----:B------:R-:W-:Y:S05]  /*ac20*/  WARPSYNC.COLLECTIVE R90, `(.L_x_172) ;  /* 0x000000005a087348 */ /* 0x000fea0003c00000 */
[----:B------:R0:W1:Y:S02]  /*ac30*/  SHFL.IDX P0, R96, R101, R92, R99 ;  /* 0x0000005c65607389 */ /* 0x0000640000000063 */
[----:B01----:R-:W-:Y:S05]  /*ac40*/  ENDCOLLECTIVE ;  /* 0x000000000000791b */ /* 0x003fea0003800000 */
.L_x_172:
[----:B------:R-:W-:Y:S02]  /*ac50*/  MOV R101, R16 ;  /* 0x0000001000657202 */ /* 0x000fe40000000f00 */
[----:B------:R-:W-:-:S07]  /*ac60*/  MOV R32, R96 ;  /* 0x0000006000207202 */ /* 0x000fce0000000f00 */
[----:B------:R-:W-:Y:S05]  /*ac70*/  WARPSYNC.COLLECTIVE R90, `(.L_x_173) ;  /* 0x000000005a087348 */ /* 0x000fea0003c00000 */
[----:B------:R0:W1:Y:S02]  /*ac80*/  SHFL.IDX P0, R96, R101, R92, R99 ;  /* 0x0000005c65607389 */ /* 0x0000640000000063 */
[----:B01----:R-:W-:Y:S05]  /*ac90*/  ENDCOLLECTIVE ;  /* 0x000000000000791b */ /* 0x003fea0003800000 */
.L_x_173:
[----:B------:R-:W-:Y:S02]  /*aca0*/  MOV R101, R18 ;  /* 0x0000001200657202 */ /* 0x000fe40000000f00 */
[----:B------:R-:W-:-:S07]  /*acb0*/  MOV R34, R96 ;  /* 0x0000006000227202 */ /* 0x000fce0000000f00 */
[----:B------:R-:W-:Y:S05]  /*acc0*/  WARPSYNC.COLLECTIVE R90, `(.L_x_174) ;  /* 0x000000005a087348 */ /* 0x000fea0003c00000 */
[----:B------:R0:W1:Y:S02]  /*acd0*/  SHFL.IDX P0, R96, R101, R92, R99 ;  /* 0x0000005c65607389 */ /* 0x0000640000000063 */
[----:B01----:R-:W-:Y:S05]  /*ace0*/  ENDCOLLECTIVE ;  /* 0x000000000000791b */ /* 0x003fea0003800000 */
.L_x_174:
[----:B------:R-:W-:Y:S01]  /*acf0*/  FFMA R35, R15, R91, R36 ;  /* 0x0000005b0f237223 */ /* 0x000fe20000000024 */
[----:B------:R-:W-:Y:S02]  /*ad00*/  MOV R101, R13 ;  /* 0x0000000d00657202 */ /* 0x000fe40000000f00 */
[----:B------:R-:W-:-:S07]  /*ad10*/  MOV R36, R96 ;  /* 0x0000006000247202 */ /* 0x000fce0000000f00 */
[----:B------:R-:W-:Y:S05]  /*ad20*/  WARPSYNC.COLLECTIVE R90, `(.L_x_175) ;  /* 0x000000005a087348 */ /* 0x000fea0003c00000 */
[----:B------:R0:W1:Y:S02]  /*ad30*/  SHFL.IDX P0, R96, R101, R92, R99 ;  /* 0x0000005c65607389 */ /* 0x0000640000000063 */
[----:B01----:R-:W-:Y:S05]  /*ad40*/  ENDCOLLECTIVE ;  /* 0x000000000000791b */ /* 0x003fea0003800000 */
.L_x_175:
[----:B------:R-:W-:Y:S01]  /*ad50*/  FFMA R91, R88, R91, R37 ;  /* 0x0000005b585b7223 */ /* 0x000fe20000000025 */
[----:B------:R-:W-:Y:S01]  /*ad60*/  FFMA R37, R15, R93, R38 ;  /* 0x0000005d0f257223 */ /* 0x000fe20000000026 */
[----:B------:R-:W-:Y:S02]  /*ad70*/  MOV R101, R82 ;  /* 0x0000005200657202 */ /* 0x000fe40000000f00 */
[----:B------:R-:W-:-:S07]  /*ad80*/  MOV R38, R96 ;  /* 0x0000006000267202 */ /* 0x000fce0000000f00 */
[----:B------:R-:W-:Y:S05]  /*ad90*/  WARPSYNC.COLLECTIVE R90, `(.L_x_176) ;  /* 0x000000005a087348 */ /* 0x000fea0003c00000 */
[----:B------:R0:W1:Y:S02]  /*ada0*/  SHFL.IDX P0, R96, R101, R92, R99 ;  /* 0x0000005c65607389 */ /* 0x0000640000000063 */
[----:B01----:R-:W-:Y:S05]  /*adb0*/  ENDCOLLECTIVE ;  /* 0x000000000000791b */ /* 0x003fea0003800000 */
.L_x_176:
[----:B------:R-:W-:Y:S01]  /*adc0*/  FFMA R93, R88, R93, R39 ;  /* 0x0000005d585d7223 */ /* 0x000fe20000000027 */
[----:B------:R-:W-:Y:S01]  /*add0*/  FFMA R39, R15, R95, R40 ;  /* 0x0000005f0f277223 */ /* 0x000fe20000000028 */
[----:B------:R-:W-:Y:S02]  /*ade0*/  MOV R101, R8 ;  /* 0x0000000800657202 */ /* 0x000fe40000000f00 */
[----:B------:R-:W-:-:S07]  /*adf0*/  MOV R40, R96 ;  /* 0x0000006000287202 */ /* 0x000fce0000000f00 */
[----:B------:R-:W-:Y:S05]  /*ae00*/  WARPSYNC.COLLECTIVE R90, `(.L_x_177) ;  /* 0x000000005a087348 */ /* 0x000fea0003c00000 */
[----:B------:R0:W1:Y:S02]  /*ae10*/  SHFL.IDX P0, R96, R101, R92, R99 ;  /* 0x0000005c65607389 */ /* 0x0000640000000063 */
[----:B01----:R-:W-:Y:S05]  /*ae20*/  ENDCOLLECTIVE ;  /* 0x000000000000791b */ /* 0x003fea0003800000 */
.L_x_177:
[----:B------:R-:W-:Y:S01]  /*ae30*/  FFMA R95, R88, R95, R41 ;  /* 0x0000005f585f7223 */ /* 0x000fe20000000029 */
[----:B------:R-:W-:Y:S01]  /*ae40*/  FFMA R41, R15, R97, R42 ;  /* 0x000000610f297223 */ /* 0x000fe2000000002a */
[----:B------:R-:W-:Y:S02]  /*ae50*/  MOV R101, R10 ;  /* 0x0000000a00657202 */ /* 0x000fe40000000f00 */
[----:B------:R-:W-:-:S07]  /*ae60*/  MOV R42, R96 ;  /* 0x00000060002a7202 */ /* 0x000fce0000000f00 */
[----:B------:R-:W-:Y:S05]  /*ae70*/  WARPSYNC.COLLECTIVE R90, `(.L_x_178) ;  /* 0x000000005a087348 */ /* 0x000fea0003c00000 */
[----:B------:R0:W1:Y:S02]  /*ae80*/  SHFL.IDX P0, R96, R101, R92, R99 ;  /* 0x0000005c65607389 */ /* 0x0000640000000063 */
[----:B01----:R-:W-:Y:S05]  /*ae90*/  ENDCOLLECTIVE ;  /* 0x000000000000791b */ /* 0x003fea0003800000 */
.L_x_178:
[----:B------:R-:W-:Y:S01]  /*aea0*/  FFMA R97, R88, R97, R43 ;  /* 0x0000006158617223 */ /* 0x000fe2000000002b */
[----:B------:R-:W-:Y:S01]  /*aeb0*/  FFMA R43, R15, R103, R44 ;  /* 0x000000670f2b7223 */ /* 0x000fe2000000002c */
[----:B------:R-:W-:Y:S02]  /*aec0*/  MOV R101, R86 ;  /* 0x0000005600657202 */ /* 0x000fe40000000f00 */
[----:B------:R-:W-:-:S07]  /*aed0*/  MOV R44, R96 ;  /* 0x00000060002c7202 */ /* 0x000fce0000000f00 */
[----:B------:R-:W-:Y:S05]  /*aee0*/  WARPSYNC.COLLECTIVE R90, `(.L_x_179) ;  /* 0x000000005a087348 */ /* 0x000fea0003c00000 */
[----:B------:R0:W1:Y:S02]  /*aef0*/  SHFL.IDX P0, R96, R101, R92, R99 ;  /* 0x0000005c65607389 */ /* 0x0000640000000063 */
[----:B01----:R-:W-:Y:S05]  /*af00*/  ENDCOLLECTIVE ;  /* 0x000000000000791b */ /* 0x003fea0003800000 */
.L_x_179:
[----:B------:R-:W-:Y:S01]  /*af10*/  FFMA R103, R88, R103, R45 ;  /* 0x0000006758677223 */ /* 0x000fe2000000002d */
[----:B------:R-:W-:Y:S01]  /*af20*/  FFMA R45, R15, R105, R46 ;  /* 0x000000690f2d7223 */ /* 0x000fe2000000002e */
[----:B------:R-:W-:Y:S02]  /*af30*/  MOV R101, R27 ;  /* 0x0000001b00657202 */ /* 0x000fe40000000f00 */
[----:B------:R-:W-:Y:S02]  /*af40*/  MOV R92, R87 ;  /* 0x00000057005c7202 */ /* 0x000fe40000000f00 */
[----:B------:R-:W-:-:S07]  /*af50*/  MOV R46, R96 ;  /* 0x00000060002e7202 */ /* 0x000fce0000000f00 */
[----:B------:R-:W-:Y:S05]  /*af60*/  WARPSYNC.COLLECTIVE R90, `(.L_x_180) ;  /* 0x000000005a087348 */ /* 0x000fea0003c00000 */
[----:B------:R0:W1:Y:S02]  /*af70*/  SHFL.IDX P0, R96, R101, R92, R99 ;  /* 0x0000005c65607389 */ /* 0x0000640000000063 */
[----:B01----:R-:W-:Y:S05]  /*af80*/  ENDCOLLECTIVE ;  /* 0x000000000000791b */ /* 0x003fea0003800000 */
.L_x_180:
[----:B------:R-:W-:Y:S01]  /*af90*/  MOV R101, R26 ;  /* 0x0000001a00657202 */ /* 0x000fe20000000f00 */
[C---:B------:R-:W-:Y:S01]  /*afa0*/  FFMA R78, R96.reuse, R68, R17 ;  /* 0x00000044604e7223 */ /* 0x040fe20000000011 */
[----:B------:R-:W-:-:S07]  /*afb0*/  FFMA R77, R96, R4, R77 ;  /* 0x00000004604d7223 */ /* 0x000fce000000004d */
[----:B------:R-:W-:Y:S05]  /*afc0*/  WARPSYNC.COLLECTIVE R90, `(.L_x_181) ;  /* 0x000000005a087348 */ /* 0x000fea0003c00000 */
[----:B------:R0:W1:Y:S02]  /*afd0*/  SHFL.IDX P0, R96, R101, R92, R99 ;  /* 0x0000005c65607389 */ /* 0x0000640000000063 */
[----:B01----:R-:W-:Y:S05]  /*afe0*/  ENDCOLLECTIVE ;  /* 0x000000000000791b */ /* 0x003fea0003800000 */
.L_x_181:
[----:B------:R-:W-:Y:S02]  /*aff0*/  MOV R101, R25 ;  /* 0x0000001900657202 */ /* 0x000fe40000000f00 */
[----:B------:R-:W-:-:S07]  /*b000*/  MOV R5, R96 ;  /* 0x0000006000057202 */ /* 0x000fce0000000f00 */
[----:B------:R-:W-:Y:S05]  /*b010*/  WARPSYNC.COLLECTIVE R90, `(.L_x_182) ;  /* 0x000000005a087348 */ /* 0x000fea0003c00000 */
[----:B------:R0:W1:Y:S02]  /*b020*/  SHFL.IDX P0, R96, R101, R92, R99 ;  /* 0x0000005c65607389 */ /* 0x0000640000000063 */
[----:B01----:R-:W-:Y:S05]  /*b030*/  ENDCOLLECTIVE ;  /* 0x000000000000791b */ /* 0x003fea0003800000 */
.L_x_182:
[----:B------:R-:W-:Y:S02]  /*b040*/  MOV R101, R24 ;  /* 0x0000001800657202 */ /* 0x000fe40000000f00 */
[----:B------:R-:W-:-:S07]  /*b050*/  MOV R2, R96 ;  /* 0x0000006000027202 */ /* 0x000fce0000000f00 */
[----:B------:R-:W-:Y:S05]  /*b060*/  WARPSYNC.COLLECTIVE R90, `(.L_x_183) ;  /* 0x000000005a087348 */ /* 0x000fea0003c00000 */
[----:B------:R0:W1:Y:S02]  /*b070*/  SHFL.IDX P0, R96, R101, R92, R99 ;  /* 0x0000005c65607389 */ /* 0x0000640000000063 */
[----:B01----:R-:W-:Y:S05]  /*b080*/  ENDCOLLECTIVE ;  /* 0x000000000000791b */ /* 0x003fea0003800000 */
.L_x_183:
[-C--:B------:R-:W-:Y:S01]  /*b090*/  FFMA R109, R15, R6.reuse, R50 ;  /* 0x000000060f6d7223 */ /* 0x080fe20000000032 */
[----:B------:R-:W-:Y:S01]  /*b0a0*/  FFMA R51, R88, R6, R51 ;  /* 0x0000000658337223 */ /* 0x000fe20000000033 */
[----:B------:R-:W-:Y:S02]  /*b0b0*/  MOV R101, R23 ;  /* 0x0000001700657202 */ /* 0x000fe40000000f00 */
[----:B------:R-:W-:-:S07]  /*b0c0*/  MOV R6, R96 ;  /* 0x0000006000067202 */ /* 0x000fce0000000f00 */
[----:B------:R-:W-:Y:S05]  /*b0d0*/  WARPSYNC.COLLECTIVE R90, `(.L_x_184) ;  /* 0x000000005a087348 */ /* 0x000fea0003c00000 */
[----:B------:R0:W1:Y:S02]  /*b0e0*/  SHFL.IDX P0, R96, R101, R92, R99 ;  /* 0x0000005c65607389 */ /* 0x0000640000000063 */
[----:B01----:R-:W-:Y:S05]  /*b0f0*/  ENDCOLLECTIVE ;  /* 0x000000000000791b */ /* 0x003fea0003800000 */
.L_x_184:
[-C--:B------:R-:W-:Y:S01]  /*b100*/  FFMA R113, R15, R36.reuse, R58 ;  /* 0x000000240f717223 */ /* 0x080fe2000000003a */
[----:B------:R-:W-:Y:S01]  /*b110*/  FFMA R59, R88, R36, R59 ;  /* 0x00000024583b7223 */ /* 0x000fe2000000003b */
[----:B------:R-:W-:Y:S02]  /*b120*/  MOV R101, R22 ;  /* 0x0000001600657202 */ /* 0x000fe40000000f00 */
[----:B------:R-:W-:-:S07]  /*b130*/  MOV R36, R96 ;  /* 0x0000006000247202 */ /* 0x000fce0000000f00 */
[----:B------:R-:W-:Y:S05]  /*b140*/  WARPSYNC.COLLECTIVE R90, `(.L_x_185) ;  /* 0x000000005a087348 */ /* 0x000fea0003c00000 */
[----:B------:R0:W1:Y:S02]  /*b150*/  SHFL.IDX P0, R96, R101, R92, R99 ;  /* 0x0000005c65607389 */ /* 0x0000640000000063 */
[----:B01----:R-:W-:Y:S05]  /*b160*/  ENDCOLLECTIVE ;  /* 0x000000000000791b */ /* 0x003fea0003800000 */
.L_x_185:
[-C--:B------:R-:W-:Y:S01]  /*b170*/  FFMA R115, R15, R38.reuse, R60 ;  /* 0x000000260f737223 */ /* 0x080fe2000000003c */
[----:B------:R-:W-:Y:S01]  /*b180*/  FFMA R61, R88, R38, R61 ;  /* 0x00000026583d7223 */ /* 0x000fe2000000003d */
[----:B------:R-:W-:Y:S02]  /*b190*/  MOV R101, R21 ;  /* 0x0000001500657202 */ /* 0x000fe40000000f00 */
[----:B------:R-:W-:-:S07]  /*b1a0*/  MOV R38, R96 ;  /* 0x0000006000267202 */ /* 0x000fce0000000f00 */
[----:B------:R-:W-:Y:S05]  /*b1b0*/  WARPSYNC.COLLECTIVE R90, `(.L_x_186) ;  /* 0x000000005a087348 */ /* 0x000fea0003c00000 */
[----:B------:R0:W1:Y:S02]  /*b1c0*/  SHFL.IDX P0, R96, R101, R92, R99 ;  /* 0x0000005c65607389 */ /* 0x0000640000000063 */
[----:B01----:R-:W-:Y:S05]  /*b1d0*/  ENDCOLLECTIVE ;  /* 0x000000000000791b */ /* 0x003fea0003800000 */
.L_x_186:
[-C--:B------:R-:W-:Y:S01]  /*b1e0*/  FFMA R117, R15, R40.reuse, R62 ;  /* 0x000000280f757223 */ /* 0x080fe2000000003e */
[----:B------:R-:W-:Y:S01]  /*b1f0*/  FFMA R63, R88, R40, R63 ;  /* 0x00000028583f7223 */ /* 0x000fe2000000003f */
[----:B------:R-:W-:Y:S02]  /*b200*/  MOV R101, R20 ;  /* 0x0000001400657202 */ /* 0x000fe40000000f00 */
[----:B------:R-:W-:-:S07]  /*b210*/  MOV R40, R96 ;  /* 0x0000006000287202 */ /* 0x000fce0000000f00 */
[----:B------:R-:W-:Y:S05]  /*b220*/  WARPSYNC.COLLECTIVE R90, `(.L_x_187) ;  /* 0x000000005a087348 */ /* 0x000fea0003c00000 */
[----:B------:R0:W1:Y:S02]  /*b230*/  SHFL.IDX P0, R96, R101, R92, R99 ;  /* 0x0000005c65607389 */ /* 0x0000640000000063 */
[----:B01----:R-:W-:Y:S05]  /*b240*/  ENDCOLLECTIVE ;  /* 0x000000000000791b */ /* 0x003fea0003800000 */
.L_x_187:
[----:B------:R-:W-:Y:S02]  /*b250*/  MOV R101, R0 ;  /* 0x0000000000657202 */ /* 0x000fe40000000f00 */
[----:B------:R-:W-:-:S07]  /*b260*/  MOV R3, R96 ;  /* 0x0000006000037202 */ /* 0x000fce0000000f00 */
[----:B------:R-:W-:Y:S05]  /*b270*/  WARPSYNC.COLLECTIVE R90, `(.L_x_188) ;  /* 0x000000005a087348 */ /* 0x000fea0003c00000 */
[----:B------:R0:W1:Y:S02]  /*b280*/  SHFL.IDX P0, R96, R101, R92, R99 ;  /* 0x0000005c65607389 */ /* 0x0000640000000063 */
[----:B01----:R-:W-:Y:S05]  /*b290*/  ENDCOLLECTIVE ;  /* 0x000000000000791b */ /* 0x003fea0003800000 */
.L_x_188:
[-C--:B------:R-:W-:Y:S01]  /*b2a0*/  FFMA R119, R15, R42.reuse, R64 ;  /* 0x0000002a0f777223 */ /* 0x080fe20000000040 */
[----:B------:R-:W-:Y:S01]  /*b2b0*/  FFMA R65, R88, R42, R65 ;  /* 0x0000002a58417223 */ /* 0x000fe20000000041 */
[----:B------:R-:W-:Y:S01]  /*b2c0*/  MOV R101, R76 ;  /* 0x0000004c00657202 */ /* 0x000fe20000000f00 */
[-C--:B------:R-:W-:Y:S01]  /*b2d0*/  FFMA R42, R68, R96.reuse, R41 ;  /* 0x00000060442a7223 */ /* 0x080fe20000000029 */
[----:B------:R-:W-:-:S07]  /*b2e0*/  FFMA R97, R4, R96, R97 ;  /* 0x0000006004617223 */ /* 0x000fce0000000061 */
[----:B------:R-:W-:Y:S05]  /*b2f0*/  WARPSYNC.COLLECTIVE R90, `(.L_x_189) ;  /* 0x000000005a087348 */ /* 0x000fea0003c00000 */
[----:B------:R0:W1:Y:S02]  /*b300*/  SHFL.IDX P0, R96, R101, R92, R99 ;  /* 0x0000005c65607389 */ /* 0x0000640000000063 */
[----:B01----:R-:W-:Y:S05]  /*b310*/  ENDCOLLECTIVE ;  /* 0x000000000000791b */ /* 0x003fea0003800000 */
.L_x_189:
[-C--:B------:R-:W-:Y:S01]  /*b320*/  FFMA R7, R68, R5.reuse, R7 ;  /* 0x0000000544077223 */ /* 0x080fe20000000007 */
[----:B------:R-:W-:Y:S01]  /*b330*/  FFMA R29, R4, R5, R29 ;  /* 0x00000005041d7223 */ /* 0x000fe2000000001d */
[----:B------:R-:W-:Y:S02]  /*b340*/  MOV R101, R79 ;  /* 0x0000004f00657202 */ /* 0x000fe40000000f00 */
[----:B------:R-:W-:-:S07]  /*b350*/  MOV R5, R96 ;  /* 0x0000006000057202 */ /* 0x000fce0000000f00 */
[----:B------:R-:W-:Y:S05]  /*b360*/  WARPSYNC.COLLECTIVE R90, `(.L_x_190) ;  /* 0x000000005a087348 */ /* 0x000fea0003c00000 */
[----:B------:R0:W1:Y:S02]  /*b370*/  SHFL.IDX P0, R96, R101, R92, R99 ;  /* 0x0000005c65607389 */ /* 0x0000640000000063 */
[----:B01----:R-:W-:Y:S05]  /*b380*/  ENDCOLLECTIVE ;  /* 0x000000000000791b */ /* 0x003fea0003800000 */
.L_x_190:
[-C--:B------:R-:W-:Y:S01]  /*b390*/  FFMA R107, R15, R30.reuse, R52 ;  /* 0x0000001e0f6b7223 */ /* 0x080fe20000000034 */
[----:B------:R-:W-:Y:S01]  /*b3a0*/  FFMA R53, R88, R30, R53 ;  /* 0x0000001e58357223 */ /* 0x000fe20000000035 */
[-C--:B------:R-:W-:Y:S01]  /*b3b0*/  FFMA R30, R68, R2.reuse, R19 ;  /* 0x00000002441e7223 */ /* 0x080fe20000000013 */
[----:B------:R-:W-:Y:S01]  /*b3c0*/  FFMA R31, R4, R2, R31 ;  /* 0x00000002041f7223 */ /* 0x000fe2000000001f */
[----:B------:R-:W-:Y:S02]  /*b3d0*/  MOV R101, R80 ;  /* 0x0000005000657202 */ /* 0x000fe40000000f00 */
[----:B------:R-:W-:-:S07]  /*b3e0*/  MOV R2, R96 ;  /* 0x0000006000027202 */ /* 0x000fce0000000f00 */
[----:B------:R-:W-:Y:S05]  /*b3f0*/  WARPSYNC.COLLECTIVE R90, `(.L_x_191) ;  /* 0x000000005a087348 */ /* 0x000fea0003c00000 */
[----:B------:R0:W1:Y:S02]  /*b400*/  SHFL.IDX P0, R96, R101, R92, R99 ;  /* 0x0000005c65607389 */ /* 0x0000640000000063 */
[----:B01----:R-:W-:Y:S05]  /*b410*/  ENDCOLLECTIVE ;  /* 0x000000000000791b */ /* 0x003fea0003800000 */
.L_x_191:
[C---:B------:R-:W-:Y:S01]  /*b420*/  FFMA R47, R88.reuse, R105, R47 ;  /* 0x00000069582f7223 */ /* 0x040fe2000000002f */
        /* <DEDUP_REMOVED lines=9> */
.L_x_192:
[----:B------:R-:W-:Y:S02]  /*b4c0*/  MOV R101, R12 ;  /* 0x0000000c00657202 */ /* 0x000fe40000000f00 */
[----:B------:R-:W-:-:S07]  /*b4d0*/  MOV R52, R96 ;  /* 0x0000006000347202 */ /* 0x000fce0000000f00 */
[----:B------:R-:W-:Y:S05]  /*b4e0*/  WARPSYNC.COLLECTIVE R90, `(.L_x_193) ;  /* 0x000000005a087348 */ /* 0x000fea0003c00000 */
[----:B------:R0:W1:Y:S02]  /*b4f0*/  SHFL.IDX P0, R96, R101, R92, R99 ;  /* 0x0000005c65607389 */ /* 0x0000640000000063 */
[----:B01----:R-:W-:Y:S05]  /*b500*/  ENDCOLLECTIVE ;  /* 0x000000000000791b */ /* 0x003fea0003800000 */
.L_x_193:
[----:B------:R-:W-:Y:S02]  /*b510*/  MOV R101, R14 ;  /* 0x0000000e00657202 */ /* 0x000fe40000000f00 */
[----:B------:R-:W-:-:S07]  /*b520*/  MOV R54, R96 ;  /* 0x0000006000367202 */ /* 0x000fce0000000f00 */
[----:B------:R-:W-:Y:S05]  /*b530*/  WARPSYNC.COLLECTIVE R90, `(.L_x_194) ;  /* 0x000000005a087348 */ /* 0x000fea0003c00000 */
[----:B------:R0:W1:Y:S02]  /*b540*/  SHFL.IDX P0, R96, R101, R92, R99 ;  /* 0x0000005c65607389 */ /* 0x0000640000000063 */
[----:B01----:R-:W-:Y:S05]  /*b550*/  ENDCOLLECTIVE ;  /* 0x000000000000791b */ /* 0x003fea0003800000 */
.L_x_194:
[-C--:B------:R-:W-:Y:S01]  /*b560*/  FFMA R50, R68, R52.reuse, R109 ;  /* 0x0000003444327223 */ /* 0x080fe2000000006d */
[----:B------:R-:W-:Y:S01]  /*b570*/  FFMA R51, R4, R52, R51 ;  /* 0x0000003404337223 */ /* 0x000fe20000000033 */
        /* <DEDUP_REMOVED lines=8> */
.L_x_195:
[----:B------:R-:W-:Y:S02]  /*b600*/  MOV R101, R18 ;  /* 0x0000001200657202 */ /* 0x000fe40000000f00 */
[----:B------:R-:W-:-:S07]  /*b610*/  MOV R58, R96 ;  /* 0x00000060003a7202 */ /* 0x000fce0000000f00 */
[----:B------:R-:W-:Y:S05]  /*b620*/  WARPSYNC.COLLECTIVE R90, `(.L_x_196) ;  /* 0x000000005a087348 */ /* 0x000fea0003c00000 */
[----:B------:R0:W1:Y:S02]  /*b630*/  SHFL.IDX P0, R96, R101, R92, R99 ;  /* 0x0000005c65607389 */ /* 0x0000640000000063 */
[----:B01----:R-:W-:Y:S05]  /*b640*/  ENDCOLLECTIVE ;  /* 0x000000000000791b */ /* 0x003fea0003800000 */
.L_x_196:
[----:B------:R-:W-:Y:S02]  /*b650*/  MOV R101, R13 ;  /* 0x0000000d00657202 */ /* 0x000fe40000000f00 */
[----:B------:R-:W-:-:S07]  /*b660*/  MOV R60, R96 ;  /* 0x00000060003c7202 */ /* 0x000fce0000000f00 */
[----:B------:R-:W-:Y:S05]  /*b670*/  WARPSYNC.COLLECTIVE R90, `(.L_x_197) ;  /* 0x000000005a087348 */ /* 0x000fea0003c00000 */
[----:B------:R0:W1:Y:S02]  /*b680*/  SHFL.IDX P0, R96, R101, R92, R99 ;  /* 0x0000005c65607389 */ /* 0x0000640000000063 */
[----:B01----:R-:W-:Y:S05]  /*b690*/  ENDCOLLECTIVE ;  /* 0x000000000000791b */ /* 0x003fea0003800000 */
.L_x_197:
[----:B------:R-:W-:Y:S02]  /*b6a0*/  MOV R101, R82 ;  /* 0x0000005200657202 */ /* 0x000fe40000000f00 */
[----:B------:R-:W-:-:S07]  /*b6b0*/  MOV R62, R96 ;  /* 0x00000060003e7202 */ /* 0x000fce0000000f00 */
[----:B------:R-:W-:Y:S05]  /*b6c0*/  WARPSYNC.COLLECTIVE R90, `(.L_x_198) ;  /* 0x000000005a087348 */ /* 0x000fea0003c00000 */
[----:B------:R0:W1:Y:S02]  /*b6d0*/  SHFL.IDX P0, R96, R101, R92, R99 ;  /* 0x0000005c65607389 */ /* 0x0000640000000063 */
[----:B01----:R-:W-:Y:S05]  /*b6e0*/  ENDCOLLECTIVE ;  /* 0x000000000000791b */ /* 0x003fea0003800000 */
.L_x_198:
[----:B------:R-:W-:Y:S02]  /*b6f0*/  MOV R101, R8 ;  /* 0x0000000800657202 */ /* 0x000fe40000000f00 */
[----:B------:R-:W-:-:S07]  /*b700*/  MOV R64, R96 ;  /* 0x0000006000407202 */ /* 0x000fce0000000f00 */
[----:B------:R-:W-:Y:S05]  /*b710*/  WARPSYNC.COLLECTIVE R90, `(.L_x_199) ;  /* 0x000000005a087348 */ /* 0x000fea0003c00000 */
[----:B------:R0:W1:Y:S02]  /*b720*/  SHFL.IDX P0, R96, R101, R92, R99 ;  /* 0x0000005c65607389 */ /* 0x0000640000000063 */
[----:B01----:R-:W-:Y:S05]  /*b730*/  ENDCOLLECTIVE ;  /* 0x000000000000791b */ /* 0x003fea0003800000 */
.L_x_199:
[----:B------:R-:W-:Y:S01]  /*b740*/  FFMA R121, R15, R44, R66 ;  /* 0x0000002c0f797223 */ /* 0x000fe20000000042 */
[----:B------:R-:W-:Y:S02]  /*b750*/  MOV R101, R10 ;  /* 0x0000000a00657202 */ /* 0x000fe40000000f00 */
[----:B------:R-:W-:-:S07]  /*b760*/  MOV R66, R96 ;  /* 0x0000006000427202 */ /* 0x000fce0000000f00 */
[----:B------:R-:W-:Y:S05]  /*b770*/  WARPSYNC.COLLECTIVE R90, `(.L_x_200) ;  /* 0x000000005a087348 */ /* 0x000fea0003c00000 */
[----:B------:R0:W1:Y:S02]  /*b780*/  SHFL.IDX P0, R96, R101, R92, R99 ;  /* 0x0000005c65607389 */ /* 0x0000640000000063 */
[----:B01----:R-:W-:Y:S05]  /*b790*/  ENDCOLLECTIVE ;  /* 0x000000000000791b */ /* 0x003fea0003800000 */
.L_x_200:
        /* <DEDUP_REMOVED lines=8> */
.L_x_201:
        /* <DEDUP_REMOVED lines=14> */
[----:B------:R-:W-:Y:S01]  /*b900*/  FFMA R9, R15, R46, R9 ;  /* 0x0000002e0f097223 */ /* 0x000fe20000000009 */
[C---:B------:R-:W-:Y:S01]  /*b910*/  FFMA R38, R68.reuse, R40, R37 ;  /* 0x0000002844267223 */ /* 0x040fe20000000025 */
[-C--:B------:R-:W-:Y:S01]  /*b920*/  FFMA R62, R68, R64.reuse, R117 ;  /* 0x00000040443e7223 */ /* 0x080fe20000000075 */
[----:B------:R-:W-:Y:S01]  /*b930*/  FFMA R63, R4, R64, R63 ;  /* 0x00000040043f7223 */ /* 0x000fe2000000003f */
[C---:B------:R-:W-:Y:S01]  /*b940*/  FFMA R40, R68.reuse, R3, R39 ;  /* 0x0000000344287223 */ /* 0x040fe20000000027 */
[C---:B------:R-:W-:Y:S01]  /*b950*/  FFMA R44, R68.reuse, R5, R43 ;  /* 0x00000005442c7223 */ /* 0x040fe2000000002b */
[C---:B------:R-:W-:Y:S01]  /*b960*/  FFMA R46, R68.reuse, R2, R45 ;  /* 0x00000002442e7223 */ /* 0x040fe2000000002d */
[-C--:B------:R-:W-:Y:S01]  /*b970*/  FFMA R64, R68, R66.reuse, R119 ;  /* 0x0000004244407223 */ /* 0x080fe20000000077 */
[C---:B------:R-:W-:Y:S01]  /*b980*/  FFMA R65, R4.reuse, R66, R65 ;  /* 0x0000004204417223 */ /* 0x040fe20000000041 */
[----:B------:R-:W-:Y:S01]  /*b990*/  FFMA R47, R4, R2, R47 ;  /* 0x00000002042f7223 */ /* 0x000fe2000000002f */
[-C--:B------:R-:W-:Y:S01]  /*b9a0*/  FFMA R48, R68, R6.reuse, R111 ;  /* 0x0000000644307223 */ /* 0x080fe2000000006f */
[----:B------:R-:W-:Y:S01]  /*b9b0*/  FFMA R49, R4, R6, R49 ;  /* 0x0000000604317223 */ /* 0x000fe20000000031 */
[-C--:B------:R-:W-:Y:S01]  /*b9c0*/  FFMA R66, R68, R88.reuse, R121 ;  /* 0x0000005844427223 */ /* 0x080fe20000000079 */
[----:B------:R-:W-:Y:S01]  /*b9d0*/  FFMA R67, R4, R88, R67 ;  /* 0x0000005804437223 */ /* 0x000fe20000000043 */
[----:B------:R-:W-:-:S02]  /*b9e0*/  MOV R75, R7 ;  /* 0x00000007004b7202 */ /* 0x000fc40000000f00 */
[----:B------:R-:W-:Y:S02]  /*b9f0*/  MOV R35, R85 ;  /* 0x0000005500237202 */ /* 0x000fe40000000f00 */
[----:B------:R-:W-:Y:S02]  /*ba00*/  MOV R37, R91 ;  /* 0x0000005b00257202 */ /* 0x000fe40000000f00 */
[----:B------:R-:W-:Y:S02]  /*ba10*/  MOV R39, R93 ;  /* 0x0000005d00277202 */ /* 0x000fe40000000f00 */
[----:B------:R-:W-:Y:S02]  /*ba20*/  MOV R41, R95 ;  /* 0x0000005f00297202 */ /* 0x000fe40000000f00 */
[----:B------:R-:W-:Y:S02]  /*ba30*/  MOV R43, R97 ;  /* 0x00000061002b7202 */ /* 0x000fe40000000f00 */
[----:B------:R-:W-:-:S02]  /*ba40*/  MOV R45, R103 ;  /* 0x00000067002d7202 */ /* 0x000fc40000000f00 */
[----:B------:R-:W-:Y:S01]  /*ba50*/  IADD3 R3, PT, PT, -R72, R73, RZ ;  /* 0x0000004948037210 */ /* 0x000fe20007ffe1ff */
[----:B------:R-:W-:Y:S06]  /*ba60*/  BRA `(.L_x_202) ;  /* 0xffffff7000dc7947 */ /* 0x000fec000383ffff */
.L_x_10:
[----:B------:R-:W-:Y:S01]  /*ba70*/  HFMA2 R99, -RZ, RZ, 0, 1.847743988037109375e-06 ;  /* 0x0000001fff637431 */ /* 0x000fe200000001ff */
[----:B------:R-:W-:Y:S01]  /*ba80*/  BSSY B1, `(.L_x_203) ;  /* 0x000000a000017945 */ /* 0x000fe20003800000 */
[C---:B------:R-:W-:Y:S02]  /*ba90*/  IADD3 R19, PT, PT, R83.reuse, 0x1, RZ ;  /* 0x0000000153137810 */ /* 0x040fe40007ffe0ff */
[C---:B------:R-:W-:Y:S02]  /*baa0*/  IADD3 R17, PT, PT, R83.reuse, 0x2, RZ ;  /* 0x0000000253117810 */ /* 0x040fe40007ffe0ff */
[----:B------:R-:W-:Y:S02]  /*bab0*/  IADD3 R15, PT, PT, R83, 0x3, RZ ;  /* 0x00000003530f7810 */ /* 0x000fe40007ffe0ff */
[----:B------:R-:W-:Y:S02]  /*bac0*/  MOV R101, R84 ;  /* 0x0000005400657202 */ /* 0x000fe40000000f00 */
[----:B------:R-:W-:-:S02]  /*bad0*/  MOV R92, R83 ;  /* 0x00000053005c7202 */ /* 0x000fc40000000f00 */
[----:B------:R-:W-:-:S07]  /*bae0*/  MOV R90, 0xffffffff ;  /* 0xffffffff005a7802 */ /* 0x000fce0000000f00 */
[----:B-----5:R-:W-:Y:S05]  /*baf0*/  WARPSYNC.COLLECTIVE R90, `(.L_x_204) ;  /* 0x000000005a087348 */ /* 0x020fea0003c00000 */
[----:B------:R0:W1:Y:S02]  /*bb00*/  SHFL.IDX P0, R96, R101, R92, R99 ;  /* 0x0000005c65607389 */ /* 0x0000640000000063 */
[----:B01---5:R-:W-:Y:S05]  /*bb10*/  ENDCOLLECTIVE ;  /* 0x000000000000791b */ /* 0x023fea0003800000 */
.L_x_204:
[----:B------:R-:W-:Y:S05]  /*bb20*/  BSYNC B1 ;  /* 0x0000000000017941 */ /* 0x000fea0003800000 */
.L_x_203:
[----:B------:R-:W-:Y:S01]  /*bb30*/  HFMA2 R99, -RZ, RZ, 0, 1.847743988037109375e-06 ;  /* 0x0000001fff637431 */ /* 0x000fe200000001ff */
[----:B------:R-:W-:Y:S01]  /*bb40*/  MOV R101, R84 ;  /* 0x0000005400657202 */ /* 0x000fe20000000f00 */
[----:B------:R-:W0:Y:S01]  /*bb50*/  LDC.64 R2, c[0x0][0x380] ;  /* 0x0000e000ff027b82 */ /* 0x000e220000000a00 */
[----:B------:R-:W-:Y:S02]  /*bb60*/  MOV R92, R19 ;  /* 0x00000013005c7202 */ /* 0x000fe40000000f00 */
[----:B------:R-:W-:Y:S02]  /*bb70*/  MOV R90, 0xffffffff ;  /* 0xffffffff005a7802 */ /* 0x000fe40000000f00 */
[----:B------:R-:W-:-:S07]  /*bb80*/  MOV R5, R96 ;  /* 0x0000006000057202 */ /* 0x000fce0000000f00 */
[----:B0-----:R-:W-:Y:S05]  /*bb90*/  WARPSYNC.COLLECTIVE R90, `(.L_x_205) ;  /* 0x000000005a087348 */ /* 0x001fea0003c00000 */
[----:B------:R1:W2:Y:S02]  /*bba0*/  SHFL.IDX P0, R96, R101, R92, R99 ;  /* 0x0000005c65607389 */ /* 0x0002a40000000063 */
[----:B012---:R-:W-:Y:S05]  /*bbb0*/  ENDCOLLECTIVE ;  /* 0x000000000000791b */ /* 0x007fea0003800000 */
.L_x_205:
[----:B------:R-:W-:Y:S01]  /*bbc0*/  MOV R92, R17 ;  /* 0x00000011005c7202 */ /* 0x000fe20000000f00 */
[----:B------:R-:W-:Y:S01]  /*bbd0*/  IMAD.WIDE R4, R5, 0x4, R2 ;  /* 0x0000000405047825 */ /* 0x000fe200078e0202 */
[----:B------:R-:W-:-:S07]  /*bbe0*/  MOV R87, R96 ;  /* 0x0000006000577202 */ /* 0x000fce0000000f00 */
[----:B------:R-:W-:Y:S05]  /*bbf0*/  WARPSYNC.COLLECTIVE R90, `(.L_x_206) ;  /* 0x000000005a087348 */ /* 0x000fea0003c00000 */
[----:B------:R0:W1:Y:S02]  /*bc00*/  SHFL.IDX P0, R96, R101, R92, R99 ;  /* 0x0000005c65607389 */ /* 0x0000640000000063 */
[----:B01----:R-:W-:Y:S05]  /*bc10*/  ENDCOLLECTIVE ;  /* 0x000000000000791b */ /* 0x003fea0003800000 */
.L_x_206:
[----:B------:R-:W-:Y:S02]  /*bc20*/  MOV R92, R15 ;  /* 0x0000000f005c7202 */ /* 0x000fe40000000f00 */
[----:B------:R-:W-:-:S07]  /*bc30*/  MOV R11, R96 ;  /* 0x00000060000b7202 */ /* 0x000fce0000000f00 */
[----:B------:R-:W-:Y:S05]  /*bc40*/  WARPSYNC.COLLECTIVE R90, `(.L_x_207) ;  /* 0x000000005a087348 */ /* 0x000fea0003c00000 */
[----:B------:R0:W1:Y:S02]  /*bc50*/  SHFL.IDX P0, R96, R101, R92, R99 ;  /* 0x0000005c65607389 */ /* 0x0000640000000063 */
[----:B01----:R-:W-:Y:S05]  /*bc60*/  ENDCOLLECTIVE ;  /* 0x000000000000791b */ /* 0x003fea0003800000 */
.L_x_207:
[----:B------:R-:W-:Y:S02]  /*bc70*/  MOV R101, R27 ;  /* 0x0000001b00657202 */ /* 0x000fe40000000f00 */
[----:B------:R-:W-:Y:S02]  /*bc80*/  MOV R92, R83 ;  /* 0x00000053005c7202 */ /* 0x000fe40000000f00 */
[----:B------:R-:W-:-:S07]  /*bc90*/  MOV R9, R96 ;  /* 0x0000006000097202 */ /* 0x000fce0000000f00 */
[----:B------:R-:W-:Y:S05]  /*bca0*/  WARPSYNC.COLLECTIVE R90, `(.L_x_208) ;  /* 0x000000005a087348 */ /* 0x000fea0003c00000 */
[----:B------:R0:W1:Y:S02]  /*bcb0*/  SHFL.IDX P0, R96, R101, R92, R99 ;  /* 0x0000005c65607389 */ /* 0x0000640000000063 */
[----:B01----:R-:W-:Y:S05]  /*bcc0*/  ENDCOLLECTIVE ;  /* 0x000000000000791b */ /* 0x003fea0003800000 */
.L_x_208:
[----:B------:R-:W-:Y:S02]  /*bcd0*/  MOV R101, R26 ;  /* 0x0000001a00657202 */ /* 0x000fe40000000f00 */
[----:B------:R-:W-:-:S07]  /*bce0*/  MOV R85, R96 ;  /* 0x0000006000557202 */ /* 0x000fce0000000f00 */
[----:B------:R-:W-:Y:S05]  /*bcf0*/  WARPSYNC.COLLECTIVE R90, `(.L_x_209) ;  /* 0x000000005a087348 */ /* 0x000fea0003c00000 */
[----:B------:R0:W1:Y:S02]  /*bd00*/  SHFL.IDX P0, R96, R101, R92, R99 ;  /* 0x0000005c65607389 */ /* 0x0000640000000063 */
[----:B01----:R-:W-:Y:S05]  /*bd10*/  ENDCOLLECTIVE ;  /* 0x000000000000791b */ /* 0x003fea0003800000 */
.L_x_209:
[----:B------:R-:W-:-:S13]  /*bd20*/  FSETP.GT.AND P0, PT, R96, RZ, PT ;  /* 0x000000ff6000720b */ /* 0x000fda0003f04000 */
[----:B------:R-:W2:Y:S01]  /*bd30*/  @P0 LDG.E.CONSTANT R93, desc[UR4][R4.64] ;  /* 0x00000004045d0981 */ /* 0x000ea2000c1e9900 */
[----:B------:R-:W-:-:S03]  /*bd40*/  HFMA2 R6, -RZ, RZ, 0, 0 ;  /* 0x00000000ff067431 */ /* 0x000fc600000001ff */
[----:B------:R-:W3:Y:S01]  /*bd50*/  @P0 LDG.E.CONSTANT R95, desc[UR4][R4.64+0x80] ;  /* 0x00008004045f0981 */ /* 0x000ee2000c1e9900 */
[----:B------:R-:W-:Y:S01]  /*bd60*/  MOV R101, R25 ;  /* 0x0000001900657202 */ /* 0x000fe20000000f00 */
[----:B--2---:R-:W-:-:S05]  /*bd70*/  @P0 FMUL R88, R93, R96 ;  /* 0x000000605d580220 */ /* 0x004fca0000400000 */
[----:B------:R-:W-:Y:S01]  /*bd80*/  @P0 MOV R6, R88 ;  /* 0x0000005800060202 */ /* 0x000fe20000000f00 */
[----:B---3--:R-:W-:-:S04]  /*bd90*/  @P0 FMUL R96, R95, R96 ;  /* 0x000000605f600220 */ /* 0x008fc80000400000 */
[----:B------:R-:W-:Y:S01]  /*bda0*/  FADD R75, R75, R6 ;  /* 0x000000064b4b7221 */ /* 0x000fe20000000000 */
[----:B------:R-:W-:Y:S01]  /*bdb0*/  HFMA2 R6, -RZ, RZ, 0, 0 ;  /* 0x00000000ff067431 */ /* 0x000fe200000001ff */
[----:B------:R-:W-:-:S07]  /*bdc0*/  @P0 MOV R6, R96 ;  /* 0x0000006000060202 */ /* 0x000fce0000000f00 */
[----:B------:R-:W-:Y:S05]  /*bdd0*/  WARPSYNC.COLLECTIVE R90, `(.L_x_210) ;  /* 0x000000005a087348 */ /* 0x000fea0003c00000 */
[----:B------:R0:W1:Y:S02]  /*bde0*/  SHFL.IDX P0, R96, R101, R92, R99 ;  /* 0x0000005c65607389 */ /* 0x0000640000000063 */
[----:B01----:R-:W-:Y:S05]  /*bdf0*/  ENDCOLLECTIVE ;  /* 0x000000000000791b */ /* 0x003fea0003800000 */
.L_x_210:
[----:B------:R-:W-:-:S04]  /*be00*/  MOV R89, R96 ;  /* 0x0000006000597202 */ /* 0x000fc80000000f00 */
[----:B------:R-:W-:-:S13]  /*be10*/  FSETP.GT.AND P0, PT, R89, RZ, PT ;  /* 0x000000ff5900720b */ /* 0x000fda0003f04000 */
[----:B------:R-:W2:Y:S04]  /*be20*/  @P0 LDG.E.CONSTANT R94, desc[UR4][R4.64] ;  /* 0x00000004045e0981 */ /* 0x000ea8000c1e9900 */
[----:B------:R-:W3:Y:S01]  /*be30*/  @P0 LDG.E.CONSTANT R98, desc[UR4][R4.64+0x80] ;  /* 0x0000800404620981 */ /* 0x000ee2000c1e9900 */
[----:B------:R-:W-:Y:S01]  /*be40*/  FADD R29, R29, R6 ;  /* 0x000000061d1d7221 */ /* 0x000fe20000000000 */
[----:B------:R-:W-:Y:S02]  /*be50*/  HFMA2 R91, -RZ, RZ, 0, 0 ;  /* 0x00000000ff5b7431 */ /* 0x000fe400000001ff */
[----:B------:R-:W-:Y:S02]  /*be60*/  HFMA2 R88, -RZ, RZ, 0, 0 ;  /* 0x00000000ff587431 */ /* 0x000fe400000001ff */
[-C--:B--2---:R-:W-:Y:S01]  /*be70*/  @P0 FMUL R6, R94, R89.reuse ;  /* 0x000000595e060220 */ /* 0x084fe20000400000 */
[----:B---3--:R-:W-:-:S04]  /*be80*/  @P0 FMUL R89, R98, R89 ;  /* 0x0000005962590220 */ /* 0x008fc80000400000 */
[----:B------:R-:W-:Y:S02]  /*be90*/  @P0 MOV R91, R6 ;  /* 0x00000006005b0202 */ /* 0x000fe40000000f00 */
[----:B------:R-:W-:Y:S02]  /*bea0*/  @P0 MOV R88, R89 ;  /* 0x0000005900580202 */ /* 0x000fe40000000f00 */
[----:B------:R-:W-:-:S13]  /*beb0*/  FSETP.GT.AND P0, PT, R85, RZ, PT ;  /* 0x000000ff5500720b */ /* 0x000fda0003f04000 */
[----:B------:R-:W2:Y:S04]  /*bec0*/  @P0 LDG.E.CONSTANT R89, desc[UR4][R4.64] ;  /* 0x0000000404590981 */ /* 0x000ea8000c1e9900 */
[----:B------:R-:W3:Y:S01]  /*bed0*/  @P0 LDG.E.CONSTANT R90, desc[UR4][R4.64+0x80] ;  /* 0x00008004045a0981 */ /* 0x000ee2000c1e9900 */
[----:B------:R-:W-:Y:S01]  /*bee0*/  FADD R6, R30, R91 ;  /* 0x0000005b1e067221 */ /* 0x000fe20000000000 */
[----:B------:R-:W-:Y:S01]  /*bef0*/  FADD R88, R31, R88 ;  /* 0x000000581f587221 */ /* 0x000fe20000000000 */
[--C-:B------:R-:W-:Y:S01]  /*bf00*/  @!P0 FADD R31, RZ, R78.reuse ;  /* 0x0000004eff1f8221 */ /* 0x100fe20000000000 */
[----:B------:R-:W-:Y:S01]  /*bf10*/  MOV R101, R24 ;  /* 0x0000001800657202 */ /* 0x000fe20000000f00 */
[C---:B--2---:R-:W-:Y:S01]  /*bf20*/  @P0 FFMA R89, R85.reuse, R89, R78 ;  /* 0x0000005955590223 */ /* 0x044fe2000000004e */
[----:B---3--:R-:W-:Y:S01]  /*bf30*/  @P0 FMUL R30, R85, R90 ;  /* 0x0000005a551e0220 */ /* 0x008fe20000400000 */
[----:B------:R-:W-:-:S03]  /*bf40*/  MOV R90, 0xffffffff ;  /* 0xffffffff005a7802 */ /* 0x000fc60000000f00 */
[----:B------:R-:W-:Y:S02]  /*bf50*/  @P0 MOV R78, R89 ;  /* 0x00000059004e0202 */ /* 0x000fe40000000f00 */
[----:B------:R-:W-:Y:S02]  /*bf60*/  @!P0 MOV R78, R31 ;  /* 0x0000001f004e8202 */ /* 0x000fe40000000f00 */
[----:B------:R-:W-:-:S07]  /*bf70*/  @!P0 MOV R30, RZ ;  /* 0x000000ff001e8202 */ /* 0x000fce0000000f00 */
[----:B------:R-:W-:Y:S05]  /*bf80*/  WARPSYNC.COLLECTIVE R90, `(.L_x_211) ;  /* 0x000000005a087348 */ /* 0x000fea0003c00000 */
[----:B------:R0:W1:Y:S02]  /*bf90*/  SHFL.IDX P0, R96, R101, R92, R99 ;  /* 0x0000005c65607389 */ /* 0x0000640000000063 */
[----:B01----:R-:W-:Y:S05]  /*bfa0*/  ENDCOLLECTIVE ;  /* 0x000000000000791b */ /* 0x003fea0003800000 */
.L_x_211:
[----:B------:R-:W-:-:S04]  /*bfb0*/  MOV R91, R96 ;  /* 0x00000060005b7202 */ /* 0x000fc80000000f00 */
[----:B------:R-:W-:-:S13]  /*bfc0*/  FSETP.GT.AND P0, PT, R91, RZ, PT ;  /* 0x000000ff5b00720b */ /* 0x000fda0003f04000 */
[----:B------:R-:W2:Y:S04]  /*bfd0*/  @P0 LDG.E.CONSTANT R100, desc[UR4][R4.64] ;  /* 0x0000000404640981 */ /* 0x000ea8000c1e9900 */
[----:B------:R-:W3:Y:S01]  /*bfe0*/  @P0 LDG.E.CONSTANT R102, desc[UR4][R4.64+0x80] ;  /* 0x0000800404660981 */ /* 0x000ee2000c1e9900 */
[----:B------:R-:W-:Y:S01]  /*bff0*/  FADD R77, R77, R30 ;  /* 0x0000001e4d4d7221 */ /* 0x000fe20000000000 */
[----:B------:R-:W-:Y:S01]  /*c000*/  HFMA2 R31, -RZ, RZ, 0, 0 ;  /* 0x00000000ff1f7431 */ /* 0x000fe200000001ff */
[----:B------:R-:W-:Y:S01]  /*c010*/  MOV R101, R23 ;  /* 0x0000001700657202 */ /* 0x000fe20000000f00 */
[----:B--2---:R-:W-:-:S05]  /*c020*/  @P0 FMUL R30, R100, R91 ;  /* 0x0000005b641e0220 */ /* 0x004fca0000400000 */
[----:B------:R-:W-:Y:S01]  /*c030*/  @P0 MOV R31, R30 ;  /* 0x0000001e001f0202 */ /* 0x000fe20000000f00 */
[----:B---3--:R-:W-:-:S04]  /*c040*/  @P0 FMUL R91, R102, R91 ;  /* 0x0000005b665b0220 */ /* 0x008fc80000400000 */
[----:B------:R-:W-:Y:S01]  /*c050*/  FADD R32, R32, R31 ;  /* 0x0000001f20207221 */ /* 0x000fe20000000000 */
[----:B------:R-:W-:Y:S02]  /*c060*/  CS2R R30, SRZ ;  /* 0x00000000001e7805 */ /* 0x000fe4000001ff00 */
[----:B------:R-:W-:-:S07]  /*c070*/  @P0 MOV R30, R91 ;  /* 0x0000005b001e0202 */ /* 0x000fce0000000f00 */
[----:B------:R-:W-:Y:S05]  /*c080*/  WARPSYNC.COLLECTIVE R90, `(.L_x_212) ;  /* 0x000000005a087348 */ /* 0x000fea0003c00000 */
[----:B------:R0:W1:Y:S02]  /*c090*/  SHFL.IDX P0, R96, R101, R92, R99 ;  /* 0x0000005c65607389 */ /* 0x0000640000000063 */
[----:B01----:R-:W-:Y:S05]  /*c0a0*/  ENDCOLLECTIVE ;  /* 0x000000000000791b */ /* 0x003fea0003800000 */
.L_x_212:
[----:B------:R-:W-:-:S04]  /*c0b0*/  MOV R85, R96 ;  /* 0x0000006000557202 */ /* 0x000fc80000000f00 */
[----:B------:R-:W-:-:S13]  /*c0c0*/  FSETP.GT.AND P0, PT, R85, RZ, PT ;  /* 0x000000ff5500720b */ /* 0x000fda0003f04000 */
[----:B------:R-:W2:Y:S04]  /*c0d0*/  @P0 LDG.E.CONSTANT R104, desc[UR4][R4.64] ;  /* 0x0000000404680981 */ /* 0x000ea8000c1e9900 */
[----:B------:R-:W3:Y:S01]  /*c0e0*/  @P0 LDG.E.CONSTANT R94, desc[UR4][R4.64+0x80] ;  /* 0x00008004045e0981 */ /* 0x000ee2000c1e9900 */
[----:B------:R-:W-:Y:S01]  /*c0f0*/  MOV R101, R22 ;  /* 0x0000001600657202 */ /* 0x000fe20000000f00 */
[----:B------:R-:W-:Y:S01]  /*c100*/  FADD R33, R33, R30 ;  /* 0x0000001e21217221 */ /* 0x000fe20000000000 */
        /* <DEDUP_REMOVED lines=9> */
.L_x_213:
[----:B------:R-:W-:-:S13]  /*c1a0*/  FSETP.GT.AND P0, PT, R96, RZ, PT ;  /* 0x000000ff6000720b */ /* 0x000fda0003f04000 */
[----:B------:R-:W2:Y:S04]  /*c1b0*/  @P0 LDG.E.CONSTANT R93, desc[UR4][R4.64] ;  /* 0x00000004045d0981 */ /* 0x000ea8000c1e9900 */
[----:B------:R-:W3:Y:S01]  /*c1c0*/  @P0 LDG.E.CONSTANT R95, desc[UR4][R4.64+0x80] ;  /* 0x00008004045f0981 */ /* 0x000ee2000c1e9900 */
[----:B------:R-:W-:Y:S01]  /*c1d0*/  FADD R35, R35, R30 ;  /* 0x0000001e23237221 */ /* 0x000fe20000000000 */
[----:B------:R-:W-:Y:S01]  /*c1e0*/  HFMA2 R30, -RZ, RZ, 0, 0 ;  /* 0x00000000ff1e7431 */ /* 0x000fe200000001ff */
[----:B------:R-:W-:Y:S01]  /*c1f0*/  MOV R101, R21 ;  /* 0x0000001500657202 */ /* 0x000fe20000000f00 */
[-C--:B--2---:R-:W-:Y:S01]  /*c200*/  @P0 FMUL R89, R93, R96.reuse ;  /* 0x000000605d590220 */ /* 0x084fe20000400000 */
[----:B---3--:R-:W-:-:S04]  /*c210*/  @P0 FMUL R96, R95, R96 ;  /* 0x000000605f600220 */ /* 0x008fc80000400000 */
[----:B------:R-:W-:Y:S02]  /*c220*/  @P0 MOV R31, R89 ;  /* 0x00000059001f0202 */ /* 0x000fe40000000f00 */
[----:B------:R-:W-:-:S07]  /*c230*/  @P0 MOV R30, R96 ;  /* 0x00000060001e0202 */ /* 0x000fce0000000f00 */
[----:B------:R-:W-:Y:S05]  /*c240*/  WARPSYNC.COLLECTIVE R90, `(.L_x_214) ;  /* 0x000000005a087348 */ /* 0x000fea0003c00000 */
[----:B------:R0:W1:Y:S02]  /*c250*/  SHFL.IDX P0, R96, R101, R92, R99 ;  /* 0x0000005c65607389 */ /* 0x0000640000000063 */
[----:B01----:R-:W-:Y:S05]  /*c260*/  ENDCOLLECTIVE ;  /* 0x000000000000791b */ /* 0x003fea0003800000 */
.L_x_214:
[----:B------:R-:W-:Y:S01]  /*c270*/  FADD R36, R36, R31 ;  /* 0x0000001f24247221 */ /* 0x000fe20000000000 */
[----:B------:R-:W-:-:S04]  /*c280*/  MOV R31, R96 ;  /* 0x00000060001f7202 */ /* 0x000fc80000000f00 */
[----:B------:R-:W-:-:S13]  /*c290*/  FSETP.GT.AND P0, PT, R31, RZ, PT ;  /* 0x000000ff1f00720b */ /* 0x000fda0003f04000 */
[----:B------:R-:W2:Y:S04]  /*c2a0*/  @P0 LDG.E.CONSTANT R98, desc[UR4][R4.64] ;  /* 0x0000000404620981 */ /* 0x000ea8000c1e9900 */
[----:B------:R-:W3:Y:S01]  /*c2b0*/  @P0 LDG.E.CONSTANT R100, desc[UR4][R4.64+0x80] ;  /* 0x0000800404640981 */ /* 0x000ee2000c1e9900 */
[----:B------:R-:W-:Y:S01]  /*c2c0*/  FADD R37, R37, R30 ;  /* 0x0000001e25257221 */ /* 0x000fe20000000000 */
[----:B------:R-:W-:Y:S02]  /*c2d0*/  HFMA2 R85, -RZ, RZ, 0, 0 ;  /* 0x00000000ff557431 */ /* 0x000fe400000001ff */
        /* <DEDUP_REMOVED lines=9> */
.L_x_215:
[----:B------:R-:W-:Y:S01]  /*c370*/  FADD R39, R39, R30 ;  /* 0x0000001e27277221 */ /* 0x000fe20000000000 */
[----:B------:R-:W-:-:S04]  /*c380*/  MOV R30, R96 ;  /* 0x00000060001e7202 */ /* 0x000fc80000000f00 */
[----:B------:R-:W-:-:S13]  /*c390*/  FSETP.GT.AND P0, PT, R30, RZ, PT ;  /* 0x000000ff1e00720b */ /* 0x000fda0003f04000 */
[----:B------:R-:W2:Y:S04]  /*c3a0*/  @P0 LDG.E.CONSTANT R91, desc[UR4][R4.64] ;  /* 0x00000004045b0981 */ /* 0x000ea8000c1e9900 */
[----:B------:R-:W3:Y:S01]  /*c3b0*/  @P0 LDG.E.CONSTANT R93, desc[UR4][R4.64+0x80] ;  /* 0x00008004045d0981 */ /* 0x000ee2000c1e9900 */
[----:B------:R-:W-:Y:S02]  /*c3c0*/  HFMA2 R31, -RZ, RZ, 0, 0 ;  /* 0x00000000ff1f7431 */ /* 0x000fe400000001ff */
[----:B------:R-:W-:Y:S01]  /*c3d0*/  HFMA2 R94, -RZ, RZ, 0, 0 ;  /* 0x00000000ff5e7431 */ /* 0x000fe200000001ff */
[----:B------:R-:W-:Y:S01]  /*c3e0*/  MOV R101, R0 ;  /* 0x0000000000657202 */ /* 0x000fe20000000f00 */
[----:B------:R-:W-:Y:S01]  /*c3f0*/  FADD R38, R38, R85 ;  /* 0x0000005526267221 */ /* 0x000fe20000000000 */
[-C--:B--2---:R-:W-:Y:S01]  /*c400*/  @P0 FMUL R89, R91, R30.reuse ;  /* 0x0000001e5b590220 */ /* 0x084fe20000400000 */
[----:B---3--:R-:W-:-:S04]  /*c410*/  @P0 FMUL R30, R93, R30 ;  /* 0x0000001e5d1e0220 */ /* 0x008fc80000400000 */
[----:B------:R-:W-:Y:S02]  /*c420*/  @P0 MOV R31, R89 ;  /* 0x00000059001f0202 */ /* 0x000fe40000000f00 */
[----:B------:R-:W-:-:S07]  /*c430*/  @P0 MOV R94, R30 ;  /* 0x0000001e005e0202 */ /* 0x000fce0000000f00 */
[----:B------:R-:W-:Y:S05]  /*c440*/  WARPSYNC.COLLECTIVE R90, `(.L_x_216) ;  /* 0x000000005a087348 */ /* 0x000fea0003c00000 */
[----:B------:R0:W1:Y:S02]  /*c450*/  SHFL.IDX P0, R96, R101, R92, R99 ;  /* 0x0000005c65607389 */ /* 0x0000640000000063 */
[----:B01----:R-:W-:Y:S05]  /*c460*/  ENDCOLLECTIVE ;  /* 0x000000000000791b */ /* 0x003fea0003800000 */
.L_x_216:
[----:B------:R-:W-:Y:S01]  /*c470*/  FADD R41, R41, R94 ;  /* 0x0000005e29297221 */ /* 0x000fe20000000000 */
[----:B------:R-:W-:-:S04]  /*c480*/  MOV R85, R96 ;  /* 0x0000006000557202 */ /* 0x000fc80000000f00 */
[----:B------:R-:W-:-:S13]  /*c490*/  FSETP.GT.AND P0, PT, R85, RZ, PT ;  /* 0x000000ff5500720b */ /* 0x000fda0003f04000 */
[----:B------:R-:W2:Y:S04]  /*c4a0*/  @P0 LDG.E.CONSTANT R94, desc[UR4][R4.64] ;  /* 0x00000004045e0981 */ /* 0x000ea8000c1e9900 */
[----:B------:R-:W3:Y:S01]  /*c4b0*/  @P0 LDG.E.CONSTANT R98, desc[UR4][R4.64+0x80] ;  /* 0x0000800404620981 */ /* 0x000ee2000c1e9900 */
[----:B------:R-:W-:Y:S01]  /*c4c0*/  MOV R101, R76 ;  /* 0x0000004c00657202 */ /* 0x000fe20000000f00 */
[----:B------:R-:W-:Y:S01]  /*c4d0*/  FADD R40, R40, R31 ;  /* 0x0000001f28287221 */ /* 0x000fe20000000000 */
[----:B------:R-:W-:Y:S01]  /*c4e0*/  CS2R R30, SRZ ;  /* 0x00000000001e7805 */ /* 0x000fe2000001ff00 */
[-C--:B--2---:R-:W-:Y:S01]  /*c4f0*/  @P0 FMUL R89, R94, R85.reuse ;  /* 0x000000555e590220 */ /* 0x084fe20000400000 */
[----:B---3--:R-:W-:-:S04]  /*c500*/  @P0 FMUL R85, R98, R85 ;  /* 0x0000005562550220 */ /* 0x008fc80000400000 */
[----:B------:R-:W-:Y:S02]  /*c510*/  @P0 MOV R31, R89 ;  /* 0x00000059001f0202 */ /* 0x000fe40000000f00 */
[----:B------:R-:W-:-:S07]  /*c520*/  @P0 MOV R30, R85 ;  /* 0x00000055001e0202 */ /* 0x000fce0000000f00 */
[----:B------:R-:W-:Y:S05]  /*c530*/  WARPSYNC.COLLECTIVE R90, `(.L_x_217) ;  /* 0x000000005a087348 */ /* 0x000fea0003c00000 */
[----:B------:R0:W1:Y:S02]  /*c540*/  SHFL.IDX P0, R96, R101, R92, R99 ;  /* 0x0000005c65607389 */ /* 0x0000640000000063 */
[----:B01----:R-:W-:Y:S05]  /*c550*/  ENDCOLLECTIVE ;  /* 0x000000000000791b */ /* 0x003fea0003800000 */
.L_x_217:
[----:B------:R-:W-:-:S13]  /*c560*/  FSETP.GT.AND P0, PT, R96, RZ, PT ;  /* 0x000000ff6000720b */ /* 0x000fda0003f04000 */
[----:B------:R-:W2:Y:S04]  /*c570*/  @P0 LDG.E.CONSTANT R95, desc[UR4][R4.64] ;  /* 0x00000004045f0981 */ /* 0x000ea8000c1e9900 */
[----:B------:R-:W3:Y:S01]  /*c580*/  @P0 LDG.E.CONSTANT R91, desc[UR4][R4.64+0x80] ;  /* 0x00008004045b0981 */ /* 0x000ee2000c1e9900 */
[----:B------:R-:W-:Y:S01]  /*c590*/  MOV R101, R79 ;  /* 0x0000004f00657202 */ /* 0x000fe20000000f00 */
[----:B------:R-:W-:Y:S01]  /*c5a0*/  FADD R42, R42, R31 ;  /* 0x0000001f2a2a7221 */ /* 0x000fe20000000000 */
        /* <DEDUP_REMOVED lines=9> */
.L_x_218:
        /* <DEDUP_REMOVED lines=16> */
.L_x_219:
        /* <DEDUP_REMOVED lines=16> */
.L_x_220:
[----:B------:R-:W-:Y:S01]  /*c840*/  FADD R48, R48, R85 ;  /* 0x0000005530307221 */ /* 0x000fe20000000000 */
[----:B------:R-:W-:-:S04]  /*c850*/  MOV R85, R96 ;  /* 0x0000006000557202 */ /* 0x000fc80000000f00 */
[----:B------:R-:W-:-:S13]  /*c860*/  FSETP.GT.AND P0, PT, R85, RZ, PT ;  /* 0x000000ff5500720b */ /* 0x000fda0003f04000 */
[----:B------:R-:W2:Y:S04]  /*c870*/  @P0 LDG.E.CONSTANT R98, desc[UR4][R4.64] ;  /* 0x0000000404620981 */ /* 0x000ea8000c1e9900 */
[----:B------:R-:W3:Y:S01]  /*c880*/  @P0 LDG.E.CONSTANT R100, desc[UR4][R4.64+0x80] ;  /* 0x0000800404640981 */ /* 0x000ee2000c1e9900 */
        /* <DEDUP_REMOVED lines=11> */
.L_x_221:
[----:B------:R-:W-:-:S13]  /*c940*/  FSETP.GT.AND P0, PT, R96, RZ, PT ;  /* 0x000000ff6000720b */ /* 0x000fda0003f04000 */
[----:B------:R-:W2:Y:S04]  /*c950*/  @P0 LDG.E.CONSTANT R95, desc[UR4][R4.64] ;  /* 0x00000004045f0981 */ /* 0x000ea8000c1e9900 */
[----:B------:R-:W3:Y:S01]  /*c960*/  @P0 LDG.E.CONSTANT R93, desc[UR4][R4.64+0x80] ;  /* 0x00008004045d0981 */ /* 0x000ee2000c1e9900 */
[----:B------:R-:W-:Y:S01]  /*c970*/  FADD R51, R51, R30 ;  /* 0x0000001e33337221 */ /* 0x000fe20000000000 */
        /* <DEDUP_REMOVED lines=10> */
.L_x_222:
        /* <DEDUP_REMOVED lines=16> */
.L_x_223:
[----:B------:R-:W-:-:S04]  /*cb20*/  MOV R89, R96 ;  /* 0x0000006000597202 */ /* 0x000fc80000000f00 */
[----:B------:R-:W-:-:S13]  /*cb30*/  FSETP.GT.AND P0, PT, R89, RZ, PT ;  /* 0x000000ff5900720b */ /* 0x000fda0003f04000 */
[----:B------:R-:W2:Y:S04]  /*cb40*/  @P0 LDG.E.CONSTANT R100, desc[UR4][R4.64] ;  /* 0x0000000404640981 */ /* 0x000ea8000c1e9900 */
[----:B------:R-:W3:Y:S01]  /*cb50*/  @P0 LDG.E.CONSTANT R102, desc[UR4][R4.64+0x80] ;  /* 0x0000800404660981 */ /* 0x000ee2000c1e9900 */
[----:B------:R-:W-:Y:S01]  /*cb60*/  FADD R54, R54, R85 ;  /* 0x0000005536367221 */ /* 0x000fe20000000000 */
        /* <DEDUP_REMOVED lines=11> */
.L_x_224:
[----:B------:R-:W-:Y:S01]  /*cc20*/  FADD R57, R57, R30 ;  /* 0x0000001e39397221 */ /* 0x000fe20000000000 */
[----:B------:R-:W-:-:S04]  /*cc30*/  MOV R30, R96 ;  /* 0x00000060001e7202 */ /* 0x000fc80000000f00 */
        /* <DEDUP_REMOVED lines=9> */
[----:B------:R-:W-:Y:S02]  /*ccd0*/  CS2R R30, SRZ ;  /* 0x00000000001e7805 */ /* 0x000fe4000001ff00 */
[----:B------:R-:W-:-:S07]  /*cce0*/  @P0 MOV R30, R89 ;  /* 0x00000059001e0202 */ /* 0x000fce0000000f00 */
[----:B------:R-:W-:Y:S05]  /*ccf0*/  WARPSYNC.COLLECTIVE R90, `(.L_x_225) ;  /* 0x000000005a087348 */ /* 0x000fea0003c00000 */
[----:B------:R0:W1:Y:S02]  /*cd00*/  SHFL.IDX P0, R96, R101, R92, R99 ;  /* 0x0000005c65607389 */ /* 0x0000640000000063 */
[----:B01----:R-:W-:Y:S05]  /*cd10*/  ENDCOLLECTIVE ;  /* 0x000000000000791b */ /* 0x003fea0003800000 */
.L_x_225:
[----:B------:R-:W-:Y:S01]  /*cd20*/  FADD R58, R58, R85 ;  /* 0x000000553a3a7221 */ /* 0x000fe20000000000 */
[----:B------:R-:W-:-:S04]  /*cd30*/  MOV R85, R96 ;  /* 0x0000006000557202 */ /* 0x000fc80000000f00 */
[----:B------:R-:W-:-:S13]  /*cd40*/  FSETP.GT.AND P0, PT, R85, RZ, PT ;  /* 0x000000ff5500720b */ /* 0x000fda0003f04000 */
[----:B------:R-:W2:Y:S04]  /*cd50*/  @P0 LDG.E.CONSTANT R94, desc[UR4][R4.64] ;  /* 0x00000004045e0981 */ /* 0x000ea8000c1e9900 */
[----:B------:R-:W3:Y:S01]  /*cd60*/  @P0 LDG.E.CONSTANT R98, desc[UR4][R4.64+0x80] ;  /* 0x0000800404620981 */ /* 0x000ee2000c1e9900 */
[----:B------:R-:W-:Y:S01]  /*cd70*/  FADD R59, R59, R30 ;  /* 0x0000001e3b3b7221 */ /* 0x000fe20000000000 */
        /* <DEDUP_REMOVED lines=10> */
.L_x_226:
        /* <DEDUP_REMOVED lines=14> */
.L_x_227:
        /* <DEDUP_REMOVED lines=16> */
.L_x_228:
[----:B------:R-:W-:Y:S01]  /*d000*/  FADD R64, R64, R89 ;  /* 0x0000005940407221 */ /* 0x000fe20000000000 */
[----:B------:R-:W-:-:S13]  /*d010*/  FSETP.GT.AND P0, PT, R96, RZ, PT ;  /* 0x000000ff6000720b */ /* 0x000fda0003f04000 */
[----:B------:R-:W2:Y:S04]  /*d020*/  @P0 LDG.E.CONSTANT R89, desc[UR4][R4.64] ;  /* 0x0000000404590981 */ /* 0x000ea8000c1e9900 */
[----:B------:R-:W3:Y:S01]  /*d030*/  @P0 LDG.E.CONSTANT R93, desc[UR4][R4.64+0x80] ;  /* 0x00008004045d0981 */ /* 0x000ee2000c1e9900 */
[----:B------:R-:W-:Y:S01]  /*d040*/  HFMA2 R85, -RZ, RZ, 0, 0 ;  /* 0x00000000ff557431 */ /* 0x000fe200000001ff */
[----:B------:R-:W-:Y:S01]  /*d050*/  MOV R101, R86 ;  /* 0x0000005600657202 */ /* 0x000fe20000000f00 */
[----:B------:R-:W-:Y:S01]  /*d060*/  FADD R65, R65, R30 ;  /* 0x0000001e41417221 */ /* 0x000fe20000000000 */
        /* <DEDUP_REMOVED lines=8> */
.L_x_229:
[----:B------:R-:W-:-:S04]  /*d0f0*/  MOV R91, R96 ;  /* 0x00000060005b7202 */ /* 0x000fc80000000f00 */
[----:B------:R-:W-:-:S13]  /*d100*/  FSETP.GT.AND P0, PT, R91, RZ, PT ;  /* 0x000000ff5b00720b */ /* 0x000fda0003f04000 */
[----:B------:R-:W2:Y:S04]  /*d110*/  @P0 LDG.E.CONSTANT R98, desc[UR4][R4.64] ;  /* 0x0000000404620981 */ /* 0x000ea8000c1e9900 */
[----:B------:R-:W3:Y:S01]  /*d120*/  @P0 LDG.E.CONSTANT R100, desc[UR4][R4.64+0x80] ;  /* 0x0000800404640981 */ /* 0x000ee2000c1e9900 */
[----:B------:R-:W-:Y:S01]  /*d130*/  FADD R66, R66, R85 ;  /* 0x0000005542427221 */ /* 0x000fe20000000000 */
[----:B------:R-:W-:Y:S01]  /*d140*/  FADD R67, R67, R30 ;  /* 0x0000001e43437221 */ /* 0x000fe20000000000 */
[----:B------:R-:W-:Y:S02]  /*d150*/  HFMA2 R30, -RZ, RZ, 0, 0 ;  /* 0x00000000ff1e7431 */ /* 0x000fe400000001ff */
[----:B--2---:R-:W-:-:S05]  /*d160*/  @P0 FMUL R85, R98, R91 ;  /* 0x0000005b62550220 */ /* 0x004fca0000400000 */
[----:B------:R-:W-:Y:S01]  /*d170*/  @P0 MOV R31, R85 ;  /* 0x00000055001f0202 */ /* 0x000fe20000000f00 */
[----:B---3--:R-:W-:-:S05]  /*d180*/  @P0 FMUL R85, R100, R91 ;  /* 0x0000005b64550220 */ /* 0x008fca0000400000 */
[----:B------:R-:W-:Y:S01]  /*d190*/  @P0 MOV R30, R85 ;  /* 0x00000055001e0202 */ /* 0x000fe20000000f00 */
[----:B------:R-:W-:-:S04]  /*d1a0*/  FADD R68, R68, R31 ;  /* 0x0000001f44447221 */ /* 0x000fc80000000000 */
[----:B------:R-:W-:Y:S01]  /*d1b0*/  FADD R69, R69, R30 ;  /* 0x0000001e45457221 */ /* 0x000fe20000000000 */
        /* <DEDUP_REMOVED lines=8> */
.L_x_230:
[----:B------:R-:W-:Y:S01]  /*d240*/  MOV R101, R26 ;  /* 0x0000001a00657202 */ /* 0x000fe20000000f00 */
[C---:B------:R-:W-:Y:S01]  /*d250*/  FFMA R78, R96.reuse, R87, R78 ;  /* 0x00000057604e7223 */ /* 0x040fe2000000004e */
[----:B------:R-:W-:-:S07]  /*d260*/  FFMA R77, R96, R94, R77 ;  /* 0x0000005e604d7223 */ /* 0x000fce000000004d */
[----:B------:R-:W-:Y:S05]  /*d270*/  WARPSYNC.COLLECTIVE R90, `(.L_x_231) ;  /* 0x000000005a087348 */ /* 0x000fea0003c00000 */
[----:B------:R0:W1:Y:S02]  /*d280*/  SHFL.IDX P0, R96, R101, R92, R99 ;  /* 0x0000005c65607389 */ /* 0x0000640000000063 */
[----:B01----:R-:W-:Y:S05]  /*d290*/  ENDCOLLECTIVE ;  /* 0x000000000000791b */ /* 0x003fea0003800000 */
.L_x_231:
[----:B------:R-:W-:Y:S01]  /*d2a0*/  MOV R101, R25 ;  /* 0x0000001900657202 */ /* 0x000fe20000000f00 */
[-C--:B------:R-:W-:Y:S01]  /*d2b0*/  FFMA R75, R87, R96.reuse, R75 ;  /* 0x00000060574b7223 */ /* 0x080fe2000000004b */
[----:B------:R-:W-:-:S07]  /*d2c0*/  FFMA R29, R94, R96, R29 ;  /* 0x000000605e1d7223 */ /* 0x000fce000000001d */
[----:B------:R-:W-:Y:S05]  /*d2d0*/  WARPSYNC.COLLECTIVE R90, `(.L_x_232) ;  /* 0x000000005a087348 */ /* 0x000fea0003c00000 */
[----:B------:R0:W1:Y:S02]  /*d2e0*/  SHFL.IDX P0, R96, R101, R92, R99 ;  /* 0x0000005c65607389 */ /* 0x0000640000000063 */
[----:B01----:R-:W-:Y:S05]  /*d2f0*/  ENDCOLLECTIVE ;  /* 0x000000000000791b */ /* 0x003fea0003800000 */
.L_x_232:
[----:B------:R-:W-:Y:S02]  /*d300*/  MOV R101, R24 ;  /* 0x0000001800657202 */ /* 0x000fe40000000f00 */
[----:B------:R-:W-:-:S07]  /*d310*/  MOV R91, R96 ;  /* 0x00000060005b7202 */ /* 0x000fce0000000f00 */
[----:B------:R-:W-:Y:S05]  /*d320*/  WARPSYNC.COLLECTIVE R90, `(.L_x_233) ;  /* 0x000000005a087348 */ /* 0x000fea0003c00000 */
[----:B------:R0:W1:Y:S02]  /*d330*/  SHFL.IDX P0, R96, R101, R92, R99 ;  /* 0x0000005c65607389 */ /* 0x0000640000000063 */
[----:B01----:R-:W-:Y:S05]  /*d340*/  ENDCOLLECTIVE ;  /* 0x000000000000791b */ /* 0x003fea0003800000 */
.L_x_233:
[----:B------:R-:W-:Y:S02]  /*d350*/  MOV R101, R23 ;  /* 0x0000001700657202 */ /* 0x000fe40000000f00 */
[----:B------:R-:W-:-:S07]  /*d360*/  MOV R93, R96 ;  /* 0x00000060005d7202 */ /* 0x000fce0000000f00 */
[----:B------:R-:W-:Y:S05]  /*d370*/  WARPSYNC.COLLECTIVE R90, `(.L_x_234) ;  /* 0x000000005a087348 */ /* 0x000fea0003c00000 */
[----:B------:R0:W1:Y:S02]  /*d380*/  SHFL.IDX P0, R96, R101, R92, R99 ;  /* 0x0000005c65607389 */ /* 0x0000640000000063 */
[----:B01----:R-:W-:Y:S05]  /*d390*/  ENDCOLLECTIVE ;  /* 0x000000000000791b */ /* 0x003fea0003800000 */
.L_x_234:
[----:B------:R-:W-:Y:S01]  /*d3a0*/  MOV R101, R22 ;  /* 0x0000001600657202 */ /* 0x000fe20000000f00 */
[-C--:B------:R-:W-:Y:S01]  /*d3b0*/  FFMA R34, R87, R96.reuse, R34 ;  /* 0x0000006057227223 */ /* 0x080fe20000000022 */
[----:B------:R-:W-:-:S07]  /*d3c0*/  FFMA R35, R94, R96, R35 ;  /* 0x000000605e237223 */ /* 0x000fce0000000023 */
[----:B------:R-:W-:Y:S05]  /*d3d0*/  WARPSYNC.COLLECTIVE R90, `(.L_x_235) ;  /* 0x000000005a087348 */ /* 0x000fea0003c00000 */
[----:B------:R0:W1:Y:S02]  /*d3e0*/  SHFL.IDX P0, R96, R101, R92, R99 ;  /* 0x0000005c65607389 */ /* 0x0000640000000063 */
[----:B01----:R-:W-:Y:S05]  /*d3f0*/  ENDCOLLECTIVE ;  /* 0x000000000000791b */ /* 0x003fea0003800000 */
.L_x_235:
[----:B------:R-:W-:Y:S02]  /*d400*/  MOV R101, R21 ;  /* 0x0000001500657202 */ /* 0x000fe40000000f00 */
[----:B------:R-:W-:-:S07]  /*d410*/  MOV R5, R96 ;  /* 0x0000006000057202 */ /* 0x000fce0000000f00 */
[----:B------:R-:W-:Y:S05]  /*d420*/  WARPSYNC.COLLECTIVE R90, `(.L_x_236) ;  /* 0x000000005a087348 */ /* 0x000fea0003c00000 */
[----:B------:R0:W1:Y:S02]  /*d430*/  SHFL.IDX P0, R96, R101, R92, R99 ;  /* 0x0000005c65607389 */ /* 0x0000640000000063 */
[----:B01----:R-:W-:Y:S05]  /*d440*/  ENDCOLLECTIVE ;  /* 0x000000000000791b */ /* 0x003fea0003800000 */
.L_x_236:
[----:B------:R-:W-:Y:S02]  /*d450*/  MOV R101, R20 ;  /* 0x0000001400657202 */ /* 0x000fe40000000f00 */
[----:B------:R-:W-:-:S07]  /*d460*/  MOV R31, R96 ;  /* 0x00000060001f7202 */ /* 0x000fce0000000f00 */
[----:B------:R-:W-:Y:S05]  /*d470*/  WARPSYNC.COLLECTIVE R90, `(.L_x_237) ;  /* 0x000000005a087348 */ /* 0x000fea0003c00000 */
[----:B------:R0:W1:Y:S02]  /*d480*/  SHFL.IDX P0, R96, R101, R92, R99 ;  /* 0x0000005c65607389 */ /* 0x0000640000000063 */
[----:B01----:R-:W-:Y:S05]  /*d490*/  ENDCOLLECTIVE ;  /* 0x000000000000791b */ /* 0x003fea0003800000 */
.L_x_237:
[----:B------:R-:W-:Y:S02]  /*d4a0*/  MOV R101, R0 ;  /* 0x0000000000657202 */ /* 0x000fe40000000f00 */
[----:B------:R-:W-:-:S07]  /*d4b0*/  MOV R85, R96 ;  /* 0x0000006000557202 */ /* 0x000fce0000000f00 */
[----:B------:R-:W-:Y:S05]  /*d4c0*/  WARPSYNC.COLLECTIVE R90, `(.L_x_238) ;  /* 0x000000005a087348 */ /* 0x000fea0003c00000 */
[----:B------:R0:W1:Y:S02]  /*d4d0*/  SHFL.IDX P0, R96, R101, R92, R99 ;  /* 0x0000005c65607389 */ /* 0x0000640000000063 */
[----:B01----:R-:W-:Y:S05]  /*d4e0*/  ENDCOLLECTIVE ;  /* 0x000000000000791b */ /* 0x003fea0003800000 */
.L_x_238:
[----:B------:R-:W-:Y:S02]  /*d4f0*/  MOV R101, R76 ;  /* 0x0000004c00657202 */ /* 0x000fe40000000f00 */
[----:B------:R-:W-:-:S07]  /*d500*/  MOV R89, R96 ;  /* 0x0000006000597202 */ /* 0x000fce0000000f00 */
[----:B------:R-:W-:Y:S05]  /*d510*/  WARPSYNC.COLLECTIVE R90, `(.L_x_239) ;  /* 0x000000005a087348 */ /* 0x000fea0003c00000 */
[----:B------:R0:W1:Y:S02]  /*d520*/  SHFL.IDX P0, R96, R101, R92, R99 ;  /* 0x0000005c65607389 */ /* 0x0000640000000063 */
[----:B01----:R-:W-:Y:S05]  /*d530*/  ENDCOLLECTIVE ;  /* 0x000000000000791b */ /* 0x003fea0003800000 */
.L_x_239:
[-C--:B------:R-:W-:Y:S01]  /*d540*/  FFMA R6, R87, R91.reuse, R6 ;  /* 0x0000005b57067223 */ /* 0x080fe20000000006 */
[----:B------:R-:W-:Y:S01]  /*d550*/  FFMA R88, R94, R91, R88 ;  /* 0x0000005b5e587223 */ /* 0x000fe20000000058 */
[----:B------:R-:W-:Y:S02]  /*d560*/  MOV R101, R79 ;  /* 0x0000004f00657202 */ /* 0x000fe40000000f00 */
[----:B------:R-:W-:-:S07]  /*d570*/  MOV R91, R96 ;  /* 0x00000060005b7202 */ /* 0x000fce0000000f00 */
[----:B------:R-:W-:Y:S05]  /*d580*/  WARPSYNC.COLLECTIVE R90, `(.L_x_240) ;  /* 0x000000005a087348 */ /* 0x000fea0003c00000 */
[----:B------:R0:W1:Y:S02]  /*d590*/  SHFL.IDX P0, R96, R101, R92, R99 ;  /* 0x0000005c65607389 */ /* 0x0000640000000063 */
[----:B01----:R-:W-:Y:S05]  /*d5a0*/  ENDCOLLECTIVE ;  /* 0x000000000000791b */ /* 0x003fea0003800000 */
.L_x_240:
[-C--:B------:R-:W-:Y:S01]  /*d5b0*/  FFMA R32, R87, R93.reuse, R32 ;  /* 0x0000005d57207223 */ /* 0x080fe20000000020 */
[----:B------:R-:W-:Y:S01]  /*d5c0*/  FFMA R33, R94, R93, R33 ;  /* 0x0000005d5e217223 */ /* 0x000fe20000000021 */
[----:B------:R-:W-:Y:S02]  /*d5d0*/  MOV R101, R80 ;  /* 0x0000005000657202 */ /* 0x000fe40000000f00 */
[----:B------:R-:W-:-:S07]  /*d5e0*/  MOV R93, R96 ;  /* 0x00000060005d7202 */ /* 0x000fce0000000f00 */
[----:B------:R-:W-:Y:S05]  /*d5f0*/  WARPSYNC.COLLECTIVE R90, `(.L_x_241) ;  /* 0x000000005a087348 */ /* 0x000fea0003c00000 */
[----:B------:R0:W1:Y:S02]  /*d600*/  SHFL.IDX P0, R96, R101, R92, R99 ;  /* 0x0000005c65607389 */ /* 0x0000640000000063 */
[----:B01----:R-:W-:Y:S05]  /*d610*/  ENDCOLLECTIVE ;  /* 0x000000000000791b */ /* 0x003fea0003800000 */
.L_x_241:
[----:B------:R-:W-:Y:S02]  /*d620*/  MOV R101, R81 ;  /* 0x0000005100657202 */ /* 0x000fe40000000f00 */
[----:B------:R-:W-:-:S07]  /*d630*/  MOV R95, R96 ;  /* 0x00000060005f7202 */ /* 0x000fce0000000f00 */
[----:B------:R-:W-:Y:S05]  /*d640*/  WARPSYNC.COLLECTIVE R90, `(.L_x_242) ;  /* 0x000000005a087348 */ /* 0x000fea0003c00000 */
[----:B------:R0:W1:Y:S02]  /*d650*/  SHFL.IDX P0, R96, R101, R92, R99 ;  /* 0x0000005c65607389 */ /* 0x0000640000000063 */
[----:B01----:R-:W-:Y:S05]  /*d660*/  ENDCOLLECTIVE ;  /* 0x000000000000791b */ /* 0x003fea0003800000 */
.L_x_242:
[----:B------:R-:W-:Y:S02]  /*d670*/  MOV R101, R12 ;  /* 0x0000000c00657202 */ /* 0x000fe40000000f00 */
[----:B------:R-:W-:-:S07]  /*d680*/  MOV R97, R96 ;  /* 0x0000006000617202 */ /* 0x000fce0000000f00 */
[----:B------:R-:W-:Y:S05]  /*d690*/  WARPSYNC.COLLECTIVE R90, `(.L_x_243) ;  /* 0x000000005a087348 */ /* 0x000fea0003c00000 */
[----:B------:R0:W1:Y:S02]  /*d6a0*/  SHFL.IDX P0, R96, R101, R92, R99 ;  /* 0x0000005c65607389 */ /* 0x0000640000000063 */
[----:B01----:R-:W-:Y:S05]  /*d6b0*/  ENDCOLLECTIVE ;  /* 0x000000000000791b */ /* 0x003fea0003800000 */
.L_x_243:
[----:B------:R-:W-:Y:S02]  /*d6c0*/  MOV R101, R14 ;  /* 0x0000000e00657202 */ /* 0x000fe40000000f00 */
[----:B------:R-:W-:-:S07]  /*d6d0*/  MOV R4, R96 ;  /* 0x0000006000047202 */ /* 0x000fce0000000f00 */
[----:B------:R-:W-:Y:S05]  /*d6e0*/  WARPSYNC.COLLECTIVE R90, `(.L_x_244) ;  /* 0x000000005a087348 */ /* 0x000fea0003c00000 */
[----:B------:R0:W1:Y:S02]  /*d6f0*/  SHFL.IDX P0, R96, R101, R92, R99 ;  /* 0x0000005c65607389 */ /* 0x0000640000000063 */
[----:B01----:R-:W-:Y:S05]  /*d700*/  ENDCOLLECTIVE ;  /* 0x000000000000791b */ /* 0x003fea0003800000 */
.L_x_244:
[-C--:B------:R-:W-:Y:S01]  /*d710*/  FFMA R36, R87, R5.reuse, R36 ;  /* 0x0000000557247223 */ /* 0x080fe20000000024 */
[----:B------:R-:W-:Y:S01]  /*d720*/  FFMA R37, R94, R5, R37 ;  /* 0x000000055e257223 */ /* 0x000fe20000000025 */
[----:B------:R-:W-:Y:S02]  /*d730*/  MOV R101, R16 ;  /* 0x0000001000657202 */ /* 0x000fe40000000f00 */
[----:B------:R-:W-:-:S07]  /*d740*/  MOV R5, R96 ;  /* 0x0000006000057202 */ /* 0x000fce0000000f00 */
[----:B------:R-:W-:Y:S05]  /*d750*/  WARPSYNC.COLLECTIVE R90, `(.L_x_245) ;  /* 0x000000005a087348 */ /* 0x000fea0003c00000 */
[----:B------:R0:W1:Y:S02]  /*d760*/  SHFL.IDX P0, R96, R101, R92, R99 ;  /* 0x0000005c65607389 */ /* 0x0000640000000063 */
[----:B01----:R-:W-:Y:S05]  /*d770*/  ENDCOLLECTIVE ;  /* 0x000000000000791b */ /* 0x003fea0003800000 */
.L_x_245:
        /* <DEDUP_REMOVED lines=14> */
.L_x_246:
[-C--:B------:R-:W-:Y:S01]  /*d860*/  FFMA R38, R87, R31.reuse, R38 ;  /* 0x0000001f57267223 */ /* 0x080fe20000000026 */
[----:B------:R-:W-:Y:S01]  /*d870*/  FFMA R39, R94, R31, R39 ;  /* 0x0000001f5e277223 */ /* 0x000fe20000000027 */
[----:B------:R-:W-:Y:S02]  /*d880*/  MOV R101, R13 ;  /* 0x0000000d00657202 */ /* 0x000fe40000000f00 */
[----:B------:R-:W-:-:S07]  /*d890*/  MOV R31, R96 ;  /* 0x00000060001f7202 */ /* 0x000fce0000000f00 */
[----:B------:R-:W-:Y:S05]  /*d8a0*/  WARPSYNC.COLLECTIVE R90, `(.L_x_247) ;  /* 0x000000005a087348 */ /* 0x000fea0003c00000 */
[----:B------:R0:W1:Y:S02]  /*d8b0*/  SHFL.IDX P0, R96, R101, R92, R99 ;  /* 0x0000005c65607389 */ /* 0x0000640000000063 */
[----:B01----:R-:W-:Y:S05]  /*d8c0*/  ENDCOLLECTIVE ;  /* 0x000000000000791b */ /* 0x003fea0003800000 */
.L_x_247:
[-C--:B------:R-:W-:Y:S01]  /*d8d0*/  FFMA R40, R87, R85.reuse, R40 ;  /* 0x0000005557287223 */ /* 0x080fe20000000028 */
[----:B------:R-:W-:Y:S01]  /*d8e0*/  FFMA R41, R94, R85, R41 ;  /* 0x000000555e297223 */ /* 0x000fe20000000029 */
[----:B------:R-:W-:Y:S02]  /*d8f0*/  MOV R101, R82 ;  /* 0x0000005200657202 */ /* 0x000fe40000000f00 */
[----:B------:R-:W-:-:S07]  /*d900*/  MOV R85, R96 ;  /* 0x0000006000557202 */ /* 0x000fce0000000f00 */
[----:B------:R-:W-:Y:S05]  /*d910*/  WARPSYNC.COLLECTIVE R90, `(.L_x_248) ;  /* 0x000000005a087348 */ /* 0x000fea0003c00000 */
[----:B------:R0:W1:Y:S02]  /*d920*/  SHFL.IDX P0, R96, R101, R92, R99 ;  /* 0x0000005c65607389 */ /* 0x0000640000000063 */
[----:B01----:R-:W-:Y:S05]  /*d930*/  ENDCOLLECTIVE ;  /* 0x000000000000791b */ /* 0x003fea0003800000 */
.L_x_248:
[-C--:B------:R-:W-:Y:S01]  /*d940*/  FFMA R42, R87, R89.reuse, R42 ;  /* 0x00000059572a7223 */ /* 0x080fe2000000002a */
[----:B------:R-:W-:Y:S01]  /*d950*/  FFMA R43, R94, R89, R43 ;  /* 0x000000595e2b7223 */ /* 0x000fe2000000002b */
[----:B------:R-:W-:Y:S02]  /*d960*/  MOV R101, R8 ;  /* 0x0000000800657202 */ /* 0x000fe40000000f00 */
[----:B------:R-:W-:-:S07]  /*d970*/  MOV R89, R96 ;  /* 0x0000006000597202 */ /* 0x000fce0000000f00 */
[----:B------:R-:W-:Y:S05]  /*d980*/  WARPSYNC.COLLECTIVE R90, `(.L_x_249) ;  /* 0x000000005a087348 */ /* 0x000fea0003c00000 */
[----:B------:R0:W1:Y:S02]  /*d990*/  SHFL.IDX P0, R96, R101, R92, R99 ;  /* 0x0000005c65607389 */ /* 0x0000640000000063 */
[----:B01----:R-:W-:Y:S05]  /*d9a0*/  ENDCOLLECTIVE ;  /* 0x000000000000791b */ /* 0x003fea0003800000 */
.L_x_249:
[-C--:B------:R-:W-:Y:S01]  /*d9b0*/  FFMA R44, R87, R91.reuse, R44 ;  /* 0x0000005b572c7223 */ /* 0x080fe2000000002c */
[----:B------:R-:W-:Y:S01]  /*d9c0*/  FFMA R45, R94, R91, R45 ;  /* 0x0000005b5e2d7223 */ /* 0x000fe2000000002d */
[----:B------:R-:W-:Y:S02]  /*d9d0*/  MOV R101, R10 ;  /* 0x0000000a00657202 */ /* 0x000fe40000000f00 */
[----:B------:R-:W-:-:S07]  /*d9e0*/  MOV R91, R96 ;  /* 0x00000060005b7202 */ /* 0x000fce0000000f00 */
[----:B------:R-:W-:Y:S05]  /*d9f0*/  WARPSYNC.COLLECTIVE R90, `(.L_x_250) ;  /* 0x000000005a087348 */ /* 0x000fea0003c00000 */
[----:B------:R0:W1:Y:S02]  /*da00*/  SHFL.IDX P0, R96, R101, R92, R99 ;  /* 0x0000005c65607389 */ /* 0x0000640000000063 */
[----:B01----:R-:W-:Y:S05]  /*da10*/  ENDCOLLECTIVE ;  /* 0x000000000000791b */ /* 0x003fea0003800000 */
.L_x_250:
[-C--:B------:R-:W-:Y:S01]  /*da20*/  FFMA R46, R87, R93.reuse, R46 ;  /* 0x0000005d572e7223 */ /* 0x080fe2000000002e */
[----:B------:R-:W-:Y:S01]  /*da30*/  FFMA R47, R94, R93, R47 ;  /* 0x0000005d5e2f7223 */ /* 0x000fe2000000002f */
[----:B------:R-:W-:Y:S02]  /*da40*/  MOV R101, R86 ;  /* 0x0000005600657202 */ /* 0x000fe40000000f00 */
[----:B------:R-:W-:-:S07]  /*da50*/  MOV R93, R96 ;  /* 0x00000060005d7202 */ /* 0x000fce0000000f00 */
[----:B------:R-:W-:Y:S05]  /*da60*/  WARPSYNC.COLLECTIVE R90, `(.L_x_251) ;  /* 0x000000005a087348 */ /* 0x000fea0003c00000 */
[----:B------:R0:W1:Y:S02]  /*da70*/  SHFL.IDX P0, R96, R101, R92, R99 ;  /* 0x0000005c65607389 */ /* 0x0000640000000063 */
[----:B01----:R-:W-:Y:S05]  /*da80*/  ENDCOLLECTIVE ;  /* 0x000000000000791b */ /* 0x003fea0003800000 */
.L_x_251:
        /* <DEDUP_REMOVED lines=8> */
.L_x_252:
[----:B------:R-:W-:Y:S01]  /*db10*/  MOV R101, R26 ;  /* 0x0000001a00657202 */ /* 0x000fe20000000f00 */
[-C--:B------:R-:W-:Y:S01]  /*db20*/  FFMA R58, R87, R31.reuse, R58 ;  /* 0x0000001f573a7223 */ /* 0x080fe2000000003a */
[----:B------:R-:W-:Y:S01]  /*db30*/  FFMA R59, R94, R31, R59 ;  /* 0x0000001f5e3b7223 */ /* 0x000fe2000000003b */
[C---:B------:R-:W-:Y:S01]  /*db40*/  FFMA R78, R96.reuse, R11, R78 ;  /* 0x0000000b604e7223 */ /* 0x040fe2000000004e */
[----:B------:R-:W-:-:S07]  /*db50*/  FFMA R77, R96, R30, R77 ;  /* 0x0000001e604d7223 */ /* 0x000fce000000004d */
[----:B------:R-:W-:Y:S05]  /*db60*/  WARPSYNC.COLLECTIVE R90, `(.L_x_253) ;  /* 0x000000005a087348 */ /* 0x000fea0003c00000 */
[----:B------:R0:W1:Y:S02]  /*db70*/  SHFL.IDX P0, R96, R101, R92, R99 ;  /* 0x0000005c65607389 */ /* 0x0000640000000063 */
[----:B01----:R-:W-:Y:S05]  /*db80*/  ENDCOLLECTIVE ;  /* 0x000000000000791b */ /* 0x003fea0003800000 */
.L_x_253:
[----:B------:R-:W-:Y:S02]  /*db90*/  MOV R101, R25 ;  /* 0x0000001900657202 */ /* 0x000fe40000000f00 */
[----:B------:R-:W-:-:S07]  /*dba0*/  MOV R98, R96 ;  /* 0x0000006000627202 */ /* 0x000fce0000000f00 */
[----:B------:R-:W-:Y:S05]  /*dbb0*/  WARPSYNC.COLLECTIVE R90, `(.L_x_254) ;  /* 0x000000005a087348 */ /* 0x000fea0003c00000 */
[----:B------:R0:W1:Y:S02]  /*dbc0*/  SHFL.IDX P0, R96, R101, R92, R99 ;  /* 0x0000005c65607389 */ /* 0x0000640000000063 */
[----:B01----:R-:W-:Y:S05]  /*dbd0*/  ENDCOLLECTIVE ;  /* 0x000000000000791b */ /* 0x003fea0003800000 */
.L_x_254:
[----:B------:R-:W-:Y:S02]  /*dbe0*/  MOV R101, R24 ;  /* 0x0000001800657202 */ /* 0x000fe40000000f00 */
[----:B------:R-:W-:-:S07]  /*dbf0*/  MOV R19, R96 ;  /* 0x0000006000137202 */ /* 0x000fce0000000f00 */
[----:B------:R-:W-:Y:S05]  /*dc00*/  WARPSYNC.COLLECTIVE R90, `(.L_x_255) ;  /* 0x000000005a087348 */ /* 0x000fea0003c00000 */
[----:B------:R0:W1:Y:S02]  /*dc10*/  SHFL.IDX P0, R96, R101, R92, R99 ;  /* 0x0000005c65607389 */ /* 0x0000640000000063 */
[----:B01----:R-:W-:Y:S05]  /*dc20*/  ENDCOLLECTIVE ;  /* 0x000000000000791b */ /* 0x003fea0003800000 */
.L_x_255:
[----:B------:R-:W-:Y:S02]  /*dc30*/  MOV R101, R23 ;  /* 0x0000001700657202 */ /* 0x000fe40000000f00 */
[----:B------:R-:W-:-:S07]  /*dc40*/  MOV R31, R96 ;  /* 0x00000060001f7202 */ /* 0x000fce0000000f00 */
[----:B------:R-:W-:Y:S05]  /*dc50*/  WARPSYNC.COLLECTIVE R90, `(.L_x_256) ;  /* 0x000000005a087348 */ /* 0x000fea0003c00000 */
[----:B------:R0:W1:Y:S02]  /*dc60*/  SHFL.IDX P0, R96, R101, R92, R99 ;  /* 0x0000005c65607389 */ /* 0x0000640000000063 */
[----:B01----:R-:W-:Y:S05]  /*dc70*/  ENDCOLLECTIVE ;  /* 0x000000000000791b */ /* 0x003fea0003800000 */
.L_x_256:
[----:B------:R-:W-:Y:S01]  /*dc80*/  MOV R101, R22 ;  /* 0x0000001600657202 */ /* 0x000fe20000000f00 */
[-C--:B------:R-:W-:Y:S01]  /*dc90*/  FFMA R34, R11, R96.reuse, R34 ;  /* 0x000000600b227223 */ /* 0x080fe20000000022 */
[----:B------:R-:W-:-:S07]  /*dca0*/  FFMA R35, R30, R96, R35 ;  /* 0x000000601e237223 */ /* 0x000fce0000000023 */
[----:B------:R-:W-:Y:S05]  /*dcb0*/  WARPSYNC.COLLECTIVE R90, `(.L_x_257) ;  /* 0x000000005a087348 */ /* 0x000fea0003c00000 */
[----:B------:R0:W1:Y:S02]  /*dcc0*/  SHFL.IDX P0, R96, R101, R92, R99 ;  /* 0x0000005c65607389 */ /* 0x0000640000000063 */
[----:B01----:R-:W-:Y:S05]  /*dcd0*/  ENDCOLLECTIVE ;  /* 0x000000000000791b */ /* 0x003fea0003800000 */
.L_x_257:
[----:B------:R-:W-:Y:S02]  /*dce0*/  MOV R101, R21 ;  /* 0x0000001500657202 */ /* 0x000fe40000000f00 */
[----:B------:R-:W-:-:S07]  /*dcf0*/  MOV R5, R96 ;  /* 0x0000006000057202 */ /* 0x000fce0000000f00 */
[----:B------:R-:W-:Y:S05]  /*dd00*/  WARPSYNC.COLLECTIVE R90, `(.L_x_258) ;  /* 0x000000005a087348 */ /* 0x000fea0003c00000 */
[----:B------:R0:W1:Y:S02]  /*dd10*/  SHFL.IDX P0, R96, R101, R92, R99 ;  /* 0x0000005c65607389 */ /* 0x0000640000000063 */
[----:B01----:R-:W-:Y:S05]  /*dd20*/  ENDCOLLECTIVE ;  /* 0x000000000000791b */ /* 0x003fea0003800000 */
.L_x_258:
[-C--:B------:R-:W-:Y:S01]  /*dd30*/  FFMA R32, R11, R31.reuse, R32 ;  /* 0x0000001f0b207223 */ /* 0x080fe20000000020 */
[----:B------:R-:W-:Y:S01]  /*dd40*/  FFMA R33, R30, R31, R33 ;  /* 0x0000001f1e217223 */ /* 0x000fe20000000021 */
[----:B------:R-:W-:Y:S02]  /*dd50*/  MOV R101, R20 ;  /* 0x0000001400657202 */ /* 0x000fe40000000f00 */
[----:B------:R-:W-:-:S07]  /*dd60*/  MOV R31, R96 ;  /* 0x00000060001f7202 */ /* 0x000fce0000000f00 */
[----:B------:R-:W-:Y:S05]  /*dd70*/  WARPSYNC.COLLECTIVE R90, `(.L_x_259) ;  /* 0x000000005a087348 */ /* 0x000fea0003c00000 */
[----:B------:R0:W1:Y:S02]  /*dd80*/  SHFL.IDX P0, R96, R101, R92, R99 ;  /* 0x0000005c65607389 */ /* 0x0000640000000063 */
[----:B01----:R-:W-:Y:S05]  /*dd90*/  ENDCOLLECTIVE ;  /* 0x000000000000791b */ /* 0x003fea0003800000 */
.L_x_259:
[C---:B------:R-:W-:Y:S01]  /*dda0*/  FFMA R51, R94.reuse, R97, R51 ;  /* 0x000000615e337223 */ /* 0x040fe20000000033 */
[C---:B------:R-:W-:Y:S01]  /*ddb0*/  FFMA R61, R94.reuse, R85, R61 ;  /* 0x000000555e3d7223 */ /* 0x040fe2000000003d */
[C---:B------:R-:W-:Y:S01]  /*ddc0*/  FFMA R63, R94.reuse, R89, R63 ;  /* 0x000000595e3f7223 */ /* 0x040fe2000000003f */
[C---:B------:R-:W-:Y:S01]  /*ddd0*/  FFMA R65, R94.reuse, R91, R65 ;  /* 0x0000005b5e417223 */ /* 0x040fe20000000041 */
[C---:B------:R-:W-:Y:S01]  /*dde0*/  FFMA R67, R94.reuse, R93, R67 ;  /* 0x0000005d5e437223 */ /* 0x040fe20000000043 */
[----:B------:R-:W-:Y:S01]  /*ddf0*/  FFMA R69, R94, R95, R69 ;  /* 0x0000005f5e457223 */ /* 0x000fe20000000045 */
[----:B------:R-:W-:Y:S01]  /*de00*/  FFMA R94, R11, R98, R75 ;  /* 0x000000620b5e7223 */ /* 0x000fe2000000004b */
[----:B------:R-:W-:Y:S02]  /*de10*/  MOV R101, R0 ;  /* 0x0000000000657202 */ /* 0x000fe40000000f00 */
[----:B------:R-:W-:-:S07]  /*de20*/  MOV R75, R96 ;  /* 0x00000060004b7202 */ /* 0x000fce0000000f00 */
[----:B------:R-:W-:Y:S05]  /*de30*/  WARPSYNC.COLLECTIVE R90, `(.L_x_260) ;  /* 0x000000005a087348 */ /* 0x000fea0003c00000 */
[----:B------:R0:W1:Y:S02]  /*de40*/  SHFL.IDX P0, R96, R101, R92, R99 ;  /* 0x0000005c65607389 */ /* 0x0000640000000063 */
[----:B01----:R-:W-:Y:S05]  /*de50*/  ENDCOLLECTIVE ;  /* 0x000000000000791b */ /* 0x003fea0003800000 */
.L_x_260:
[----:B------:R-:W-:Y:S01]  /*de60*/  FFMA R60, R87, R85, R60 ;  /* 0x00000055573c7223 */ /* 0x000fe2000000003c */
[----:B------:R-:W-:Y:S02]  /*de70*/  MOV R101, R76 ;  /* 0x0000004c00657202 */ /* 0x000fe40000000f00 */
[----:B------:R-:W-:-:S07]  /*de80*/  MOV R85, R96 ;  /* 0x0000006000557202 */ /* 0x000fce0000000f00 */
[----:B------:R-:W-:Y:S05]  /*de90*/  WARPSYNC.COLLECTIVE R90, `(.L_x_261) ;  /* 0x000000005a087348 */ /* 0x000fea0003c00000 */
[----:B------:R0:W1:Y:S02]  /*dea0*/  SHFL.IDX P0, R96, R101, R92, R99 ;  /* 0x0000005c65607389 */ /* 0x0000640000000063 */
[----:B01----:R-:W-:Y:S05]  /*deb0*/  ENDCOLLECTIVE ;  /* 0x000000000000791b */ /* 0x003fea0003800000 */
.L_x_261:
        /* <DEDUP_REMOVED lines=10> */
.L_x_262:
[----:B------:R-:W-:-:S04]  /*df60*/  IMAD.WIDE R2, R9, 0x4, R2 ;  /* 0x0000000409027825 */ /* 0x000fc800078e0202 */
[-C--:B------:R-:W-:Y:S01]  /*df70*/  FFMA R36, R11, R5.reuse, R36 ;  /* 0x000000050b247223 */ /* 0x080fe20000000024 */
        /* <DEDUP_REMOVED lines=8> */
.L_x_263:
[----:B------:R-:W-:Y:S02]  /*e000*/  MOV R101, R81 ;  /* 0x0000005100657202 */ /* 0x000fe40000000f00 */
[----:B------:R-:W-:-:S07]  /*e010*/  MOV R91, R96 ;  /* 0x00000060005b7202 */ /* 0x000fce0000000f00 */
[----:B------:R-:W-:Y:S05]  /*e020*/  WARPSYNC.COLLECTIVE R90, `(.L_x_264) ;  /* 0x000000005a087348 */ /* 0x000fea0003c00000 */
[----:B------:R0:W1:Y:S02]  /*e030*/  SHFL.IDX P0, R96, R101, R92, R99 ;  /* 0x0000005c65607389 */ /* 0x0000640000000063 */
[----:B01----:R-:W-:Y:S05]  /*e040*/  ENDCOLLECTIVE ;  /* 0x000000000000791b */ /* 0x003fea0003800000 */
.L_x_264:
[----:B------:R-:W-:Y:S02]  /*e050*/  MOV R101, R12 ;  /* 0x0000000c00657202 */ /* 0x000fe40000000f00 */
[----:B------:R-:W-:-:S07]  /*e060*/  MOV R93, R96 ;  /* 0x00000060005d7202 */ /* 0x000fce0000000f00 */
[----:B------:R-:W-:Y:S05]  /*e070*/  WARPSYNC.COLLECTIVE R90, `(.L_x_265) ;  /* 0x000000005a087348 */ /* 0x000fea0003c00000 */
[----:B------:R0:W1:Y:S02]  /*e080*/  SHFL.IDX P0, R96, R101, R92, R99 ;  /* 0x0000005c65607389 */ /* 0x0000640000000063 */
[----:B01----:R-:W-:Y:S05]  /*e090*/  ENDCOLLECTIVE ;  /* 0x000000000000791b */ /* 0x003fea0003800000 */
.L_x_265:
[-C--:B------:R-:W-:Y:S01]  /*e0a0*/  FFMA R38, R11, R31.reuse, R38 ;  /* 0x0000001f0b267223 */ /* 0x080fe20000000026 */
[----:B------:R-:W-:Y:S01]  /*e0b0*/  FFMA R39, R30, R31, R39 ;  /* 0x0000001f1e277223 */ /* 0x000fe20000000027 */
[----:B------:R-:W-:Y:S02]  /*e0c0*/  MOV R101, R14 ;  /* 0x0000000e00657202 */ /* 0x000fe40000000f00 */
[----:B------:R-:W-:-:S07]  /*e0d0*/  MOV R31, R96 ;  /* 0x00000060001f7202 */ /* 0x000fce0000000f00 */
[----:B------:R-:W-:Y:S05]  /*e0e0*/  WARPSYNC.COLLECTIVE R90, `(.L_x_266) ;  /* 0x000000005a087348 */ /* 0x000fea0003c00000 */
[----:B------:R0:W1:Y:S02]  /*e0f0*/  SHFL.IDX P0, R96, R101, R92, R99 ;  /* 0x0000005c65607389 */ /* 0x0000640000000063 */
[----:B01----:R-:W-:Y:S05]  /*e100*/  ENDCOLLECTIVE ;  /* 0x000000000000791b */ /* 0x003fea0003800000 */
.L_x_266:
[-C--:B------:R-:W-:Y:S01]  /*e110*/  FFMA R40, R11, R75.reuse, R40 ;  /* 0x0000004b0b287223 */ /* 0x080fe20000000028 */
[----:B------:R-:W-:Y:S01]  /*e120*/  FFMA R41, R30, R75, R41 ;  /* 0x0000004b1e297223 */ /* 0x000fe20000000029 */
[----:B------:R-:W-:Y:S02]  /*e130*/  MOV R101, R16 ;  /* 0x0000001000657202 */ /* 0x000fe40000000f00 */
[----:B------:R-:W-:-:S07]  /*e140*/  MOV R75, R96 ;  /* 0x00000060004b7202 */ /* 0x000fce0000000f00 */
[----:B------:R-:W-:Y:S05]  /*e150*/  WARPSYNC.COLLECTIVE R90, `(.L_x_267) ;  /* 0x000000005a087348 */ /* 0x000fea0003c00000 */
[----:B------:R0:W1:Y:S02]  /*e160*/  SHFL.IDX P0, R96, R101, R92, R99 ;  /* 0x0000005c65607389 */ /* 0x0000640000000063 */
[----:B01----:R-:W-:Y:S05]  /*e170*/  ENDCOLLECTIVE ;  /* 0x000000000000791b */ /* 0x003fea0003800000 */
.L_x_267:
[-C--:B------:R-:W-:Y:S01]  /*e180*/  FFMA R42, R11, R85.reuse, R42 ;  /* 0x000000550b2a7223 */ /* 0x080fe2000000002a */
[----:B------:R-:W-:Y:S01]  /*e190*/  FFMA R43, R30, R85, R43 ;  /* 0x000000551e2b7223 */ /* 0x000fe2000000002b */
[----:B------:R-:W-:Y:S02]  /*e1a0*/  MOV R101, R18 ;  /* 0x0000001200657202 */ /* 0x000fe40000000f00 */
[----:B------:R-:W-:-:S07]  /*e1b0*/  MOV R85, R96 ;  /* 0x0000006000557202 */ /* 0x000fce0000000f00 */
[----:B------:R-:W-:Y:S05]  /*e1c0*/  WARPSYNC.COLLECTIVE R90, `(.L_x_268) ;  /* 0x000000005a087348 */ /* 0x000fea0003c00000 */
[----:B------:R0:W1:Y:S02]  /*e1d0*/  SHFL.IDX P0, R96, R101, R92, R99 ;  /* 0x0000005c65607389 */ /* 0x0000640000000063 */
[----:B01----:R-:W-:Y:S05]  /*e1e0*/  ENDCOLLECTIVE ;  /* 0x000000000000791b */ /* 0x003fea0003800000 */
.L_x_268:
[-C--:B------:R-:W-:Y:S01]  /*e1f0*/  FFMA R44, R11, R87.reuse, R44 ;  /* 0x000000570b2c7223 */ /* 0x080fe2000000002c */
[----:B------:R-:W-:Y:S01]  /*e200*/  FFMA R45, R30, R87, R45 ;  /* 0x000000571e2d7223 */ /* 0x000fe2000000002d */
[----:B------:R-:W-:Y:S02]  /*e210*/  MOV R101, R13 ;  /* 0x0000000d00657202 */ /* 0x000fe40000000f00 */
[----:B------:R-:W-:-:S07]  /*e220*/  MOV R87, R96 ;  /* 0x0000006000577202 */ /* 0x000fce0000000f00 */
[----:B------:R-:W-:Y:S05]  /*e230*/  WARPSYNC.COLLECTIVE R90, `(.L_x_269) ;  /* 0x000000005a087348 */ /* 0x000fea0003c00000 */
[----:B------:R0:W1:Y:S02]  /*e240*/  SHFL.IDX P0, R96, R101, R92, R99 ;  /* 0x0000005c65607389 */ /* 0x0000640000000063 */
[----:B01----:R-:W-:Y:S05]  /*e250*/  ENDCOLLECTIVE ;  /* 0x000000000000791b */ /* 0x003fea0003800000 */
.L_x_269:
[-C--:B------:R-:W-:Y:S01]  /*e260*/  FFMA R6, R11, R19.reuse, R6 ;  /* 0x000000130b067223 */ /* 0x080fe20000000006 */
[----:B------:R-:W-:Y:S01]  /*e270*/  FFMA R19, R30, R19, R88 ;  /* 0x000000131e137223 */ /* 0x000fe20000000058 */
[----:B------:R-:W-:Y:S02]  /*e280*/  MOV R101, R82 ;  /* 0x0000005200657202 */ /* 0x000fe40000000f00 */
[----:B------:R-:W-:-:S07]  /*e290*/  MOV R88, R96 ;  /* 0x0000006000587202 */ /* 0x000fce0000000f00 */
[----:B------:R-:W-:Y:S05]  /*e2a0*/  WARPSYNC.COLLECTIVE R90, `(.L_x_270) ;  /* 0x000000005a087348 */ /* 0x000fea0003c00000 */
[----:B------:R0:W1:Y:S02]  /*e2b0*/  SHFL.IDX P0, R96, R101, R92, R99 ;  /* 0x0000005c65607389 */ /* 0x0000640000000063 */
[----:B01----:R-:W-:Y:S05]  /*e2c0*/  ENDCOLLECTIVE ;  /* 0x000000000000791b */ /* 0x003fea0003800000 */
.L_x_270:
[-C--:B------:R-:W-:Y:S01]  /*e2d0*/  FFMA R46, R11, R89.reuse, R46 ;  /* 0x000000590b2e7223 */ /* 0x080fe2000000002e */
[----:B------:R-:W-:Y:S01]  /*e2e0*/  FFMA R47, R30, R89, R47 ;  /* 0x000000591e2f7223 */ /* 0x000fe2000000002f */
[----:B------:R-:W-:Y:S02]  /*e2f0*/  MOV R101, R8 ;  /* 0x0000000800657202 */ /* 0x000fe40000000f00 */
[----:B------:R-:W-:-:S07]  /*e300*/  MOV R89, R96 ;  /* 0x0000006000597202 */ /* 0x000fce0000000f00 */
[----:B------:R-:W-:Y:S05]  /*e310*/  WARPSYNC.COLLECTIVE R90, `(.L_x_271) ;  /* 0x000000005a087348 */ /* 0x000fea0003c00000 */
[----:B------:R0:W1:Y:S02]  /*e320*/  SHFL.IDX P0, R96, R101, R92, R99 ;  /* 0x0000005c65607389 */ /* 0x0000640000000063 */
[----:B01----:R-:W-:Y:S05]  /*e330*/  ENDCOLLECTIVE ;  /* 0x000000000000791b */ /* 0x003fea0003800000 */
.L_x_271:
[-C--:B------:R-:W-:Y:S01]  /*e340*/  FFMA R48, R11, R91.reuse, R48 ;  /* 0x0000005b0b307223 */ /* 0x080fe20000000030 */
[----:B------:R-:W-:Y:S01]  /*e350*/  FFMA R49, R30, R91, R49 ;  /* 0x0000005b1e317223 */ /* 0x000fe20000000031 */
[----:B------:R-:W-:Y:S02]  /*e360*/  MOV R101, R10 ;  /* 0x0000000a00657202 */ /* 0x000fe40000000f00 */
[----:B------:R-:W-:-:S07]  /*e370*/  MOV R91, R96 ;  /* 0x00000060005b7202 */ /* 0x000fce0000000f00 */
[----:B------:R-:W-:Y:S05]  /*e380*/  WARPSYNC.COLLECTIVE R90, `(.L_x_272) ;  /* 0x000000005a087348 */ /* 0x000fea0003c00000 */
[----:B------:R0:W1:Y:S02]  /*e390*/  SHFL.IDX P0, R96, R101, R92, R99 ;  /* 0x0000005c65607389 */ /* 0x0000640000000063 */
[----:B01----:R-:W-:Y:S05]  /*e3a0*/  ENDCOLLECTIVE ;  /* 0x000000000000791b */ /* 0x003fea0003800000 */
.L_x_272:
[-C--:B------:R-:W-:Y:S01]  /*e3b0*/  FFMA R50, R11, R93.reuse, R50 ;  /* 0x0000005d0b327223 */ /* 0x080fe20000000032 */
[----:B------:R-:W-:Y:S01]  /*e3c0*/  FFMA R51, R30, R93, R51 ;  /* 0x0000005d1e337223 */ /* 0x000fe20000000033 */
[----:B------:R-:W-:Y:S02]  /*e3d0*/  MOV R101, R86 ;  /* 0x0000005600657202 */ /* 0x000fe40000000f00 */
[----:B------:R-:W-:-:S07]  /*e3e0*/  MOV R93, R96 ;  /* 0x00000060005d7202 */ /* 0x000fce0000000f00 */
[----:B------:R-:W-:Y:S05]  /*e3f0*/  WARPSYNC.COLLECTIVE R90, `(.L_x_273) ;  /* 0x000000005a087348 */ /* 0x000fea0003c00000 */
[----:B------:R0:W1:Y:S02]  /*e400*/  SHFL.IDX P0, R96, R101, R92, R99 ;  /* 0x0000005c65607389 */ /* 0x0000640000000063 */
[----:B01----:R-:W-:Y:S05]  /*e410*/  ENDCOLLECTIVE ;  /* 0x000000000000791b */ /* 0x003fea0003800000 */
.L_x_273:
[----:B------:R-:W-:Y:S02]  /*e420*/  MOV R101, R27 ;  /* 0x0000001b00657202 */ /* 0x000fe40000000f00 */
[----:B------:R-:W-:Y:S02]  /*e430*/  MOV R92, R15 ;  /* 0x0000000f005c7202 */ /* 0x000fe40000000f00 */
[----:B------:R-:W-:-:S07]  /*e440*/  MOV R95, R96 ;  /* 0x00000060005f7202 */ /* 0x000fce0000000f00 */
[----:B------:R-:W-:Y:S05]  /*e450*/  WARPSYNC.COLLECTIVE R90, `(.L_x_274) ;  /* 0x000000005a087348 */ /* 0x000fea0003c00000 */
[----:B------:R0:W1:Y:S02]  /*e460*/  SHFL.IDX P0, R96, R101, R92, R99 ;  /* 0x0000005c65607389 */ /* 0x0000640000000063 */
[----:B01----:R-:W-:Y:S05]  /*e470*/  ENDCOLLECTIVE ;  /* 0x000000000000791b */ /* 0x003fea0003800000 */
.L_x_274:
[----:B------:R-:W-:Y:S01]  /*e480*/  MOV R101, R26 ;  /* 0x0000001a00657202 */ /* 0x000fe20000000f00 */
[C---:B------:R-:W-:Y:S01]  /*e490*/  FFMA R78, R96.reuse, R5, R78 ;  /* 0x00000005604e7223 */ /* 0x040fe2000000004e */
[----:B------:R-:W-:-:S07]  /*e4a0*/  FFMA R77, R96, R4, R77 ;  /* 0x00000004604d7223 */ /* 0x000fce000000004d */
[----:B------:R-:W-:Y:S05]  /*e4b0*/  WARPSYNC.COLLECTIVE R90, `(.L_x_275) ;  /* 0x000000005a087348 */ /* 0x000fea0003c00000 */
[----:B------:R0:W1:Y:S02]  /*e4c0*/  SHFL.IDX P0, R96, R101, R92, R99 ;  /* 0x0000005c65607389 */ /* 0x0000640000000063 */
[----:B01----:R-:W-:Y:S05]  /*e4d0*/  ENDCOLLECTIVE ;  /* 0x000000000000791b */ /* 0x003fea0003800000 */
.L_x_275:
[----:B------:R-:W-:Y:S02]  /*e4e0*/  MOV R101, R25 ;  /* 0x0000001900657202 */ /* 0x000fe40000000f00 */
[----:B------:R-:W-:-:S07]  /*e4f0*/  MOV R9, R96 ;  /* 0x0000006000097202 */ /* 0x000fce0000000f00 */
[----:B------:R-:W-:Y:S05]  /*e500*/  WARPSYNC.COLLECTIVE R90, `(.L_x_276) ;  /* 0x000000005a087348 */ /* 0x000fea0003c00000 */
[----:B------:R0:W1:Y:S02]  /*e510*/  SHFL.IDX P0, R96, R101, R92, R99 ;  /* 0x0000005c65607389 */ /* 0x0000640000000063 */
[----:B01----:R-:W-:Y:S05]  /*e520*/  ENDCOLLECTIVE ;  /* 0x000000000000791b */ /* 0x003fea0003800000 */
.L_x_276:
[-C--:B------:R-:W-:Y:S01]  /*e530*/  FFMA R52, R11, R31.reuse, R52 ;  /* 0x0000001f0b347223 */ /* 0x080fe20000000034 */
[----:B------:R-:W-:Y:S01]  /*e540*/  FFMA R53, R30, R31, R53 ;  /* 0x0000001f1e357223 */ /* 0x000fe20000000035 */
[----:B------:R-:W-:Y:S02]  /*e550*/  MOV R101, R24 ;  /* 0x0000001800657202 */ /* 0x000fe40000000f00 */
[----:B------:R-:W-:-:S07]  /*e560*/  MOV R31, R96 ;  /* 0x00000060001f7202 */ /* 0x000fce0000000f00 */
[----:B------:R-:W-:Y:S05]  /*e570*/  WARPSYNC.COLLECTIVE R90, `(.L_x_277) ;  /* 0x000000005a087348 */ /* 0x000fea0003c00000 */
[----:B------:R0:W1:Y:S02]  /*e580*/  SHFL.IDX P0, R96, R101, R92, R99 ;  /* 0x0000005c65607389 */ /* 0x0000640000000063 */
[----:B01----:R-:W-:Y:S05]  /*e590*/  ENDCOLLECTIVE ;  /* 0x000000000000791b */ /* 0x003fea0003800000 */
.L_x_277:
[----:B------:R-:W-:Y:S02]  /*e5a0*/  MOV R101, R23 ;  /* 0x0000001700657202 */ /* 0x000fe40000000f00 */
[----:B------:R-:W-:-:S07]  /*e5b0*/  MOV R2, R96 ;  /* 0x0000006000027202 */ /* 0x000fce0000000f00 */
[----:B------:R-:W-:Y:S05]  /*e5c0*/  WARPSYNC.COLLECTIVE R90, `(.L_x_278) ;  /* 0x000000005a087348 */ /* 0x000fea0003c00000 */
[----:B------:R0:W1:Y:S02]  /*e5d0*/  SHFL.IDX P0, R96, R101, R92, R99 ;  /* 0x0000005c65607389 */ /* 0x0000640000000063 */
[----:B01----:R-:W-:Y:S05]  /*e5e0*/  ENDCOLLECTIVE ;  /* 0x000000000000791b */ /* 0x003fea0003800000 */
.L_x_278:
[----:B------:R-:W-:Y:S02]  /*e5f0*/  MOV R101, R22 ;  /* 0x0000001600657202 */ /* 0x000fe40000000f00 */
[----:B------:R-:W-:-:S07]  /*e600*/  MOV R3, R96 ;  /* 0x0000006000037202 */ /* 0x000fce0000000f00 */
[----:B------:R-:W-:Y:S05]  /*e610*/  WARPSYNC.COLLECTIVE R90, `(.L_x_279) ;  /* 0x000000005a087348 */ /* 0x000fea0003c00000 */
[----:B------:R0:W1:Y:S02]  /*e620*/  SHFL.IDX P0, R96, R101, R92, R99 ;  /* 0x0000005c65607389 */ /* 0x0000640000000063 */
[----:B01----:R-:W-:Y:S05]  /*e630*/  ENDCOLLECTIVE ;  /* 0x000000000000791b */ /* 0x003fea0003800000 */
.L_x_279:
[----:B------:R-:W-:Y:S01]  /*e640*/  MOV R101, R21 ;  /* 0x0000001500657202 */ /* 0x000fe20000000f00 */
[-C--:B------:R-:W-:Y:S01]  /*e650*/  FFMA R36, R5, R96.reuse, R36 ;  /* 0x0000006005247223 */ /* 0x080fe20000000024 */
[----:B------:R-:W-:-:S07]  /*e660*/  FFMA R37, R4, R96, R37 ;  /* 0x0000006004257223 */ /* 0x000fce0000000025 */
[----:B------:R-:W-:Y:S05]  /*e670*/  WARPSYNC.COLLECTIVE R90, `(.L_x_280) ;  /* 0x000000005a087348 */ /* 0x000fea0003c00000 */
[----:B------:R0:W1:Y:S02]  /*e680*/  SHFL.IDX P0, R96, R101, R92, R99 ;  /* 0x0000005c65607389 */ /* 0x0000640000000063 */
[----:B01----:R-:W-:Y:S05]  /*e690*/  ENDCOLLECTIVE ;  /* 0x000000000000791b */ /* 0x003fea0003800000 */
.L_x_280:
        /* <DEDUP_REMOVED lines=13> */
.L_x_281:
[----:B------:R-:W-:Y:S02]  /*e770*/  MOV R101, R0 ;  /* 0x0000000000657202 */ /* 0x000fe40000000f00 */
[----:B------:R-:W-:-:S07]  /*e780*/  MOV R17, R96 ;  /* 0x0000006000117202 */ /* 0x000fce0000000f00 */
[----:B------:R-:W-:Y:S05]  /*e790*/  WARPSYNC.COLLECTIVE R90, `(.L_x_282) ;  /* 0x000000005a087348 */ /* 0x000fea0003c00000 */
[----:B------:R0:W1:Y:S02]  /*e7a0*/  SHFL.IDX P0, R96, R101, R92, R99 ;  /* 0x0000005c65607389 */ /* 0x0000640000000063 */
[----:B01----:R-:W-:Y:S05]  /*e7b0*/  ENDCOLLECTIVE ;  /* 0x000000000000791b */ /* 0x003fea0003800000 */
.L_x_282:
[C---:B------:R-:W-:Y:S01]  /*e7c0*/  FFMA R29, R30.reuse, R98, R29 ;  /* 0x000000621e1d7223 */ /* 0x040fe2000000001d */
[----:B------:R-:W-:Y:S01]  /*e7d0*/  FFMA R55, R30, R75, R55 ;  /* 0x0000004b1e377223 */ /* 0x000fe20000000037 */
[-C--:B------:R-:W-:Y:S02]  /*e7e0*/  FFMA R75, R5, R9.reuse, R94 ;  /* 0x00000009054b7223 */ /* 0x080fe4000000005e */
[----:B------:R-:W-:Y:S01]  /*e7f0*/  FFMA R29, R4, R9, R29 ;  /* 0x00000009041d7223 */ /* 0x000fe2000000001d */
[----:B------:R-:W-:Y:S02]  /*e800*/  MOV R101, R76 ;  /* 0x0000004c00657202 */ /* 0x000fe40000000f00 */
[----:B------:R-:W-:-:S07]  /*e810*/  MOV R9, R96 ;  /* 0x0000006000097202 */ /* 0x000fce0000000f00 */
[----:B------:R-:W-:Y:S05]  /*e820*/  WARPSYNC.COLLECTIVE R90, `(.L_x_283) ;  /* 0x000000005a087348 */ /* 0x000fea0003c00000 */
[----:B------:R0:W1:Y:S02]  /*e830*/  SHFL.IDX P0, R96, R101, R92, R99 ;  /* 0x0000005c65607389 */ /* 0x0000640000000063 */
[----:B01----:R-:W-:Y:S05]  /*e840*/  ENDCOLLECTIVE ;  /* 0x000000000000791b */ /* 0x003fea0003800000 */
.L_x_283:
        /* <DEDUP_REMOVED lines=13> */
.L_x_284:
[----:B------:R-:W-:Y:S01]  /*e920*/  FFMA R31, R4, R31, R19 ;  /* 0x0000001f041f7223 */ /* 0x000fe20000000013 */
[----:B------:R-:W-:Y:S02]  /*e930*/  MOV R101, R80 ;  /* 0x0000005000657202 */ /* 0x000fe40000000f00 */
[----:B------:R-:W-:-:S07]  /*e940*/  MOV R19, R96 ;  /* 0x0000006000137202 */ /* 0x000fce0000000f00 */
[----:B------:R-:W-:Y:S05]  /*e950*/  WARPSYNC.COLLECTIVE R90, `(.L_x_285) ;  /* 0x000000005a087348 */ /* 0x000fea0003c00000 */
[----:B------:R0:W1:Y:S02]  /*e960*/  SHFL.IDX P0, R96, R101, R92, R99 ;  /* 0x0000005c65607389 */ /* 0x0000640000000063 */
[----:B01----:R-:W-:Y:S05]  /*e970*/  ENDCOLLECTIVE ;  /* 0x000000000000791b */ /* 0x003fea0003800000 */
.L_x_285:
[-C--:B------:R-:W-:Y:S01]  /*e980*/  FFMA R32, R5, R2.reuse, R32 ;  /* 0x0000000205207223 */ /* 0x080fe20000000020 */
[----:B------:R-:W-:Y:S01]  /*e990*/  FFMA R33, R4, R2, R33 ;  /* 0x0000000204217223 */ /* 0x000fe20000000021 */
[----:B------:R-:W-:Y:S02]  /*e9a0*/  MOV R101, R81 ;  /* 0x0000005100657202 */ /* 0x000fe40000000f00 */
[----:B------:R-:W-:-:S07]  /*e9b0*/  MOV R2, R96 ;  /* 0x0000006000027202 */ /* 0x000fce0000000f00 */
[----:B------:R-:W-:Y:S05]  /*e9c0*/  WARPSYNC.COLLECTIVE R90, `(.L_x_286) ;  /* 0x000000005a087348 */ /* 0x000fea0003c00000 */
[----:B------:R0:W1:Y:S02]  /*e9d0*/  SHFL.IDX P0, R96, R101, R92, R99 ;  /* 0x0000005c65607389 */ /* 0x0000640000000063 */
[----:B01----:R-:W-:Y:S05]  /*e9e0*/  ENDCOLLECTIVE ;  /* 0x000000000000791b */ /* 0x003fea0003800000 */
.L_x_286:
[-C--:B------:R-:W-:Y:S01]  /*e9f0*/  FFMA R34, R5, R3.reuse, R34 ;  /* 0x0000000305227223 */ /* 0x080fe20000000022 */
[----:B------:R-:W-:Y:S01]  /*ea00*/  FFMA R35, R4, R3, R35 ;  /* 0x0000000304237223 */ /* 0x000fe20000000023 */
[----:B------:R-:W-:Y:S02]  /*ea10*/  MOV R101, R12 ;  /* 0x0000000c00657202 */ /* 0x000fe40000000f00 */
[----:B------:R-:W-:-:S07]  /*ea20*/  MOV R3, R96 ;  /* 0x0000006000037202 */ /* 0x000fce0000000f00 */
[----:B------:R-:W-:Y:S05]  /*ea30*/  WARPSYNC.COLLECTIVE R90, `(.L_x_287) ;  /* 0x000000005a087348 */ /* 0x000fea0003c00000 */
[----:B------:R0:W1:Y:S02]  /*ea40*/  SHFL.IDX P0, R96, R101, R92, R99 ;  /* 0x0000005c65607389 */ /* 0x0000640000000063 */
[----:B01----:R-:W-:Y:S05]  /*ea50*/  ENDCOLLECTIVE ;  /* 0x000000000000791b */ /* 0x003fea0003800000 */
.L_x_287:
[-C--:B------:R-:W-:Y:S01]  /*ea60*/  FFMA R42, R5, R9.reuse, R42 ;  /* 0x00000009052a7223 */ /* 0x080fe2000000002a */
[----:B------:R-:W-:Y:S01]  /*ea70*/  FFMA R43, R4, R9, R43 ;  /* 0x00000009042b7223 */ /* 0x000fe2000000002b */
[----:B------:R-:W-:Y:S02]  /*ea80*/  MOV R101, R14 ;  /* 0x0000000e00657202 */ /* 0x000fe40000000f00 */
[----:B------:R-:W-:-:S07]  /*ea90*/  MOV R9, R96 ;  /* 0x0000006000097202 */ /* 0x000fce0000000f00 */
[----:B------:R-:W-:Y:S05]  /*eaa0*/  WARPSYNC.COLLECTIVE R90, `(.L_x_288) ;  /* 0x000000005a087348 */ /* 0x000fea0003c00000 */
[----:B------:R0:W1:Y:S02]  /*eab0*/  SHFL.IDX P0, R96, R101, R92, R99 ;  /* 0x0000005c65607389 */ /* 0x0000640000000063 */
[----:B01----:R-:W-:Y:S05]  /*eac0*/  ENDCOLLECTIVE ;  /* 0x000000000000791b */ /* 0x003fea0003800000 */
.L_x_288:
[-C--:B------:R-:W-:Y:S01]  /*ead0*/  FFMA R38, R5, R11.reuse, R38 ;  /* 0x0000000b05267223 */ /* 0x080fe20000000026 */
[----:B------:R-:W-:Y:S01]  /*eae0*/  FFMA R39, R4, R11, R39 ;  /* 0x0000000b04277223 */ /* 0x000fe20000000027 */
[----:B------:R-:W-:Y:S02]  /*eaf0*/  MOV R101, R16 ;  /* 0x0000001000657202 */ /* 0x000fe40000000f00 */
[----:B------:R-:W-:-:S07]  /*eb00*/  MOV R11, R96 ;  /* 0x00000060000b7202 */ /* 0x000fce0000000f00 */
[----:B------:R-:W-:Y:S05]  /*eb10*/  WARPSYNC.COLLECTIVE R90, `(.L_x_289) ;  /* 0x000000005a087348 */ /* 0x000fea0003c00000 */
[----:B------:R0:W1:Y:S02]  /*eb20*/  SHFL.IDX P0, R96, R101, R92, R99 ;  /* 0x0000005c65607389 */ /* 0x0000640000000063 */
[----:B01----:R-:W-:Y:S05]  /*eb30*/  ENDCOLLECTIVE ;  /* 0x000000000000791b */ /* 0x003fea0003800000 */
.L_x_289:
[-C--:B------:R-:W-:Y:S01]  /*eb40*/  FFMA R40, R5, R17.reuse, R40 ;  /* 0x0000001105287223 */ /* 0x080fe20000000028 */
[----:B------:R-:W-:Y:S01]  /*eb50*/  FFMA R41, R4, R17, R41 ;  /* 0x0000001104297223 */ /* 0x000fe20000000029 */
[----:B------:R-:W-:Y:S02]  /*eb60*/  MOV R101, R18 ;  /* 0x0000001200657202 */ /* 0x000fe40000000f00 */
[----:B------:R-:W-:-:S07]  /*eb70*/  MOV R17, R96 ;  /* 0x0000006000117202 */ /* 0x000fce0000000f00 */
[----:B------:R-:W-:Y:S05]  /*eb80*/  WARPSYNC.COLLECTIVE R90, `(.L_x_290) ;  /* 0x000000005a087348 */ /* 0x000fea0003c00000 */
[----:B------:R0:W1:Y:S02]  /*eb90*/  SHFL.IDX P0, R96, R101, R92, R99 ;  /* 0x0000005c65607389 */ /* 0x0000640000000063 */
[----:B01----:R-:W-:Y:S05]  /*eba0*/  ENDCOLLECTIVE ;  /* 0x000000000000791b */ /* 0x003fea0003800000 */
.L_x_290:
[-C--:B------:R-:W-:Y:S01]  /*ebb0*/  FFMA R46, R5, R19.reuse, R46 ;  /* 0x00000013052e7223 */ /* 0x080fe2000000002e */
[----:B------:R-:W-:Y:S01]  /*ebc0*/  FFMA R47, R4, R19, R47 ;  /* 0x00000013042f7223 */ /* 0x000fe2000000002f */
[----:B------:R-:W-:Y:S02]  /*ebd0*/  MOV R101, R13 ;  /* 0x0000000d00657202 */ /* 0x000fe40000000f00 */
[----:B------:R-:W-:-:S07]  /*ebe0*/  MOV R19, R96 ;  /* 0x0000006000137202 */ /* 0x000fce0000000f00 */
[----:B------:R-:W-:Y:S05]  /*ebf0*/  WARPSYNC.COLLECTIVE R90, `(.L_x_291) ;  /* 0x000000005a087348 */ /* 0x000fea0003c00000 */
[----:B------:R0:W1:Y:S02]  /*ec00*/  SHFL.IDX P0, R96, R101, R92, R99 ;  /* 0x0000005c65607389 */ /* 0x0000640000000063 */
[----:B01----:R-:W-:Y:S05]  /*ec10*/  ENDCOLLECTIVE ;  /* 0x000000000000791b */ /* 0x003fea0003800000 */
.L_x_291:
[----:B------:R-:W-:Y:S02]  /*ec20*/  MOV R101, R82 ;  /* 0x0000005200657202 */ /* 0x000fe40000000f00 */
[----:B------:R-:W-:-:S07]  /*ec30*/  MOV R83, R96 ;  /* 0x0000006000537202 */ /* 0x000fce0000000f00 */
[----:B------:R-:W-:Y:S05]  /*ec40*/  WARPSYNC.COLLECTIVE R90, `(.L_x_292) ;  /* 0x000000005a087348 */ /* 0x000fea0003c00000 */
[----:B------:R0:W1:Y:S02]  /*ec50*/  SHFL.IDX P0, R96, R101, R92, R99 ;  /* 0x0000005c65607389 */ /* 0x0000640000000063 */
[----:B01----:R-:W-:Y:S05]  /*ec60*/  ENDCOLLECTIVE ;  /* 0x000000000000791b */ /* 0x003fea0003800000 */
.L_x_292:
[----:B------:R-:W-:Y:S02]  /*ec70*/  MOV R101, R8 ;  /* 0x0000000800657202 */ /* 0x000fe40000000f00 */
[----:B------:R-:W-:-:S07]  /*ec80*/  MOV R85, R96 ;  /* 0x0000006000557202 */ /* 0x000fce0000000f00 */
[----:B------:R-:W-:Y:S05]  /*ec90*/  WARPSYNC.COLLECTIVE R90, `(.L_x_293) ;  /* 0x000000005a087348 */ /* 0x000fea0003c00000 */
[----:B------:R0:W1:Y:S02]  /*eca0*/  SHFL.IDX P0, R96, R101, R92, R99 ;  /* 0x0000005c65607389 */ /* 0x0000640000000063 */
[----:B01----:R-:W-:Y:S05]  /*ecb0*/  ENDCOLLECTIVE ;  /* 0x000000000000791b */ /* 0x003fea0003800000 */
.L_x_293:
[----:B------:R-:W-:Y:S02]  /*ecc0*/  MOV R101, R10 ;  /* 0x0000000a00657202 */ /* 0x000fe40000000f00 */
[----:B------:R-:W-:-:S07]  /*ecd0*/  MOV R87, R96 ;  /* 0x0000006000577202 */ /* 0x000fce0000000f00 */
[----:B------:R-:W-:Y:S05]  /*ece0*/  WARPSYNC.COLLECTIVE R90, `(.L_x_294) ;  /* 0x000000005a087348 */ /* 0x000fea0003c00000 */
[----:B------:R0:W1:Y:S02]  /*ecf0*/  SHFL.IDX P0, R96, R101, R92, R99 ;  /* 0x0000005c65607389 */ /* 0x0000640000000063 */
[----:B01----:R-:W-:Y:S05]  /*ed00*/  ENDCOLLECTIVE ;  /* 0x000000000000791b */ /* 0x003fea0003800000 */
.L_x_294:
[----:B------:R-:W-:Y:S02]  /*ed10*/  MOV R101, R86 ;  /* 0x0000005600657202 */ /* 0x000fe40000000f00 */
[----:B------:R-:W-:-:S07]  /*ed20*/  MOV R89, R96 ;  /* 0x0000006000597202 */ /* 0x000fce0000000f00 */
[----:B------:R-:W-:Y:S05]  /*ed30*/  WARPSYNC.COLLECTIVE R90, `(.L_x_295) ;  /* 0x000000005a087348 */ /* 0x000fea0003c00000 */
[----:B------:R0:W1:Y:S02]  /*ed40*/  SHFL.IDX P0, R96, R101, R92, R99 ;  /* 0x0000005c65607389 */ /* 0x0000640000000063 */
[----:B01----:R-:W-:Y:S05]  /*ed50*/  ENDCOLLECTIVE ;  /* 0x000000000000791b */ /* 0x003fea0003800000 */
.L_x_295:
        /* <DEDUP_REMOVED lines=22> */
[----:B------:R-:W-:Y:S06]  /*eec0*/  BRA `(.L_x_296) ;  /* 0xffffff6000fc7947 */ /* 0x000fec000383ffff */
.L_x_13:
        /* <DEDUP_REMOVED lines=8> */
.L_x_298:
[----:B------:R-:W-:Y:S05]  /*ef50*/  BSYNC B1 ;  /* 0x0000000000017941 */ /* 0x000fea0003800000 */
.L_x_297:
        /* <DEDUP_REMOVED lines=8> */
[----:B------:R-:W-:-:S07]  /*efe0*/  MOV R90, 0xffffffff ;  /* 0xffffffff005a7802 */ /* 0x000fce0000000f00 */
[----:B0----5:R-:W-:Y:S05]  /*eff0*/  WARPSYNC.COLLECTIVE R90, `(.L_x_299) ;  /* 0x000000005a087348 */ /* 0x021fea0003c00000 */
[----:B------:R1:W2:Y:S02]  /*f000*/  SHFL.IDX P0, R96, R101, R92, R99 ;  /* 0x0000005c65607389 */ /* 0x0002a40000000063 */
[----:B012--5:R-:W-:Y:S05]  /*f010*/  ENDCOLLECTIVE ;  /* 0x000000000000791b */ /* 0x027fea0003800000 */
.L_x_299:
[----:B------:R-:W-:Y:S02]  /*f020*/  MOV R101, R27 ;  /* 0x0000001b00657202 */ /* 0x000fe40000000f00 */
[----:B------:R-:W-:Y:S02]  /*f030*/  MOV R92, R71 ;  /* 0x00000047005c7202 */ /* 0x000fe40000000f00 */
[----:B------:R-:W-:-:S07]  /*f040*/  MOV R11, R96 ;  /* 0x00000060000b7202 */ /* 0x000fce0000000f00 */
[----:B------:R-:W-:Y:S05]  /*f050*/  WARPSYNC.COLLECTIVE R90, `(.L_x_300) ;  /* 0x000000005a087348 */ /* 0x000fea0003c00000 */
[----:B------:R0:W1:Y:S02]  /*f060*/  SHFL.IDX P0, R96, R101, R92, R99 ;  /* 0x0000005c65607389 */ /* 0x0000640000000063 */
[----:B01----:R-:W-:Y:S05]  /*f070*/  ENDCOLLECTIVE ;  /* 0x000000000000791b */ /* 0x003fea0003800000 */
.L_x_300:
[----:B------:R-:W-:-:S05]  /*f080*/  IMAD.WIDE R2, R11, 0x4, R2 ;  /* 0x000000040b027825 */ /* 0x000fca00078e0202 */
[----:B------:R0:W5:Y:S04]  /*f090*/  LDG.E.CONSTANT R5, desc[UR4][R2.64] ;  /* 0x0000000402057981 */ /* 0x000168000c1e9900 */
[----:B------:R0:W5:Y:S01]  /*f0a0*/  LDG.E.CONSTANT R4, desc[UR4][R2.64+0x80] ;  /* 0x0000800402047981 */ /* 0x000162000c1e9900 */
[----:B------:R-:W-:Y:S01]  /*f0b0*/  MOV R101, R26 ;  /* 0x0000001a00657202 */ /* 0x000fe20000000f00 */
[C---:B------:R-:W-:Y:S01]  /*f0c0*/  FFMA R78, R96.reuse, R15, R78 ;  /* 0x0000000f604e7223 */ /* 0x040fe2000000004e */
[----:B------:R-:W-:-:S07]  /*f0d0*/  FFMA R77, R96, R28, R77 ;  /* 0x0000001c604d7223 */ /* 0x000fce000000004d */
[----:B0----5:R-:W-:Y:S05]  /*f0e0*/  WARPSYNC.COLLECTIVE R90, `(.L_x_301) ;  /* 0x000000005a087348 */ /* 0x021fea0003c00000 */
[----:B------:R1:W2:Y:S02]  /*f0f0*/  SHFL.IDX P0, R96, R101, R92, R99 ;  /* 0x0000005c65607389 */ /* 0x0002a40000000063 */
[----:B012--5:R-:W-:Y:S05]  /*f100*/  ENDCOLLECTIVE ;  /* 0x000000000000791b */ /* 0x027fea0003800000 */
.L_x_301:
[----:B------:R-:W-:Y:S02]  /*f110*/  MOV R101, R25 ;  /* 0x0000001900657202 */ /* 0x000fe40000000f00 */
[----:B------:R-:W-:-:S07]  /*f120*/  MOV R72, R96 ;  /* 0x0000006000487202 */ /* 0x000fce0000000f00 */
[----:B------:R-:W-:Y:S05]  /*f130*/  WARPSYNC.COLLECTIVE R90, `(.L_x_302) ;  /* 0x000000005a087348 */ /* 0x000fea0003c00000 */
[----:B------:R0:W1:Y:S02]  /*f140*/  SHFL.IDX P0, R96, R101, R92, R99 ;  /* 0x0000005c65607389 */ /* 0x0000640000000063 */
[----:B01----:R-:W-:Y:S05]  /*f150*/  ENDCOLLECTIVE ;  /* 0x000000000000791b */ /* 0x003fea0003800000 */
.L_x_302:
[-C--:B------:R-:W-:Y:S01]  /*f160*/  FFMA R75, R15, R72.reuse, R75 ;  /* 0x000000480f4b7223 */ /* 0x080fe2000000004b */
[----:B------:R-:W-:Y:S01]  /*f170*/  FFMA R29, R28, R72, R29 ;  /* 0x000000481c1d7223 */ /* 0x000fe2000000001d */
[----:B------:R-:W-:Y:S02]  /*f180*/  MOV R101, R24 ;  /* 0x0000001800657202 */ /* 0x000fe40000000f00 */
[----:B------:R-:W-:-:S07]  /*f190*/  MOV R17, R96 ;  /* 0x0000006000117202 */ /* 0x000fce0000000f00 */
[----:B------:R-:W-:Y:S05]  /*f1a0*/  WARPSYNC.COLLECTIVE R90, `(.L_x_303) ;  /* 0x000000005a087348 */ /* 0x000fea0003c00000 */
[----:B------:R0:W1:Y:S02]  /*f1b0*/  SHFL.IDX P0, R96, R101, R92, R99 ;  /* 0x0000005c65607389 */ /* 0x0000640000000063 */
[----:B01----:R-:W-:Y:S05]  /*f1c0*/  ENDCOLLECTIVE ;  /* 0x000000000000791b */ /* 0x003fea0003800000 */
.L_x_303:
[-C--:B------:R-:W-:Y:S01]  /*f1d0*/  FFMA R30, R15, R17.reuse, R30 ;  /* 0x000000110f1e7223 */ /* 0x080fe2000000001e */
[----:B------:R-:W-:Y:S01]  /*f1e0*/  FFMA R31, R28, R17, R31 ;  /* 0x000000111c1f7223 */ /* 0x000fe2000000001f */
[----:B------:R-:W-:Y:S02]  /*f1f0*/  MOV R101, R23 ;  /* 0x0000001700657202 */ /* 0x000fe40000000f00 */
[----:B------:R-:W-:-:S07]  /*f200*/  MOV R19, R96 ;  /* 0x0000006000137202 */ /* 0x000fce0000000f00 */
[----:B------:R-:W-:Y:S05]  /*f210*/  WARPSYNC.COLLECTIVE R90, `(.L_x_304) ;  /* 0x000000005a087348 */ /* 0x000fea0003c00000 */
[----:B------:R0:W1:Y:S02]  /*f220*/  SHFL.IDX P0, R96, R101, R92, R99 ;  /* 0x0000005c65607389 */ /* 0x0000640000000063 */
[----:B01----:R-:W-:Y:S05]  /*f230*/  ENDCOLLECTIVE ;  /* 0x000000000000791b */ /* 0x003fea0003800000 */
.L_x_304:
[-C--:B------:R-:W-:Y:S01]  /*f240*/  FFMA R32, R15, R19.reuse, R32 ;  /* 0x000000130f207223 */ /* 0x080fe20000000020 */
[----:B------:R-:W-:Y:S01]  /*f250*/  FFMA R33, R28, R19, R33 ;  /* 0x000000131c217223 */ /* 0x000fe20000000021 */
[----:B------:R-:W-:Y:S02]  /*f260*/  MOV R101, R22 ;  /* 0x0000001600657202 */ /* 0x000fe40000000f00 */
[----:B------:R-:W-:-:S07]  /*f270*/  MOV R83, R96 ;  /* 0x0000006000537202 */ /* 0x000fce0000000f00 */
[----:B------:R-:W-:Y:S05]  /*f280*/  WARPSYNC.COLLECTIVE R90, `(.L_x_305) ;  /* 0x000000005a087348 */ /* 0x000fea0003c00000 */
[----:B------:R0:W1:Y:S02]  /*f290*/  SHFL.IDX P0, R96, R101, R92, R99 ;  /* 0x0000005c65607389 */ /* 0x0000640000000063 */
[----:B01----:R-:W-:Y:S05]  /*f2a0*/  ENDCOLLECTIVE ;  /* 0x000000000000791b */ /* 0x003fea0003800000 */
.L_x_305:
[-C--:B------:R-:W-:Y:S01]  /*f2b0*/  FFMA R34, R15, R83.reuse, R34 ;  /* 0x000000530f227223 */ /* 0x080fe20000000022 */
[----:B------:R-:W-:Y:S01]  /*f2c0*/  FFMA R35, R28, R83, R35 ;  /* 0x000000531c237223 */ /* 0x000fe20000000023 */
[----:B------:R-:W-:Y:S02]  /*f2d0*/  MOV R101, R21 ;  /* 0x0000001500657202 */ /* 0x000fe40000000f00 */
[----:B------:R-:W-:-:S07]  /*f2e0*/  MOV R85, R96 ;  /* 0x0000006000557202 */ /* 0x000fce0000000f00 */
[----:B------:R-:W-:Y:S05]  /*f2f0*/  WARPSYNC.COLLECTIVE R90, `(.L_x_306) ;  /* 0x000000005a087348 */ /* 0x000fea0003c00000 */
[----:B------:R0:W1:Y:S02]  /*f300*/  SHFL.IDX P0, R96, R101, R92, R99 ;  /* 0x0000005c65607389 */ /* 0x0000640000000063 */
[----:B01----:R-:W-:Y:S05]  /*f310*/  ENDCOLLECTIVE ;  /* 0x000000000000791b */ /* 0x003fea0003800000 */
.L_x_306:
[-C--:B------:R-:W-:Y:S01]  /*f320*/  FFMA R36, R15, R85.reuse, R36 ;  /* 0x000000550f247223 */ /* 0x080fe20000000024 */
[----:B------:R-:W-:Y:S01]  /*f330*/  FFMA R37, R28, R85, R37 ;  /* 0x000000551c257223 */ /* 0x000fe20000000025 */
[----:B------:R-:W-:Y:S02]  /*f340*/  MOV R101, R20 ;  /* 0x0000001400657202 */ /* 0x000fe40000000f00 */
[----:B------:R-:W-:-:S07]  /*f350*/  MOV R87, R96 ;  /* 0x0000006000577202 */ /* 0x000fce0000000f00 */
[----:B------:R-:W-:Y:S05]  /*f360*/  WARPSYNC.COLLECTIVE R90, `(.L_x_307) ;  /* 0x000000005a087348 */ /* 0x000fea0003c00000 */
[----:B------:R0:W1:Y:S02]  /*f370*/  SHFL.IDX P0, R96, R101, R92, R99 ;  /* 0x0000005c65607389 */ /* 0x0000640000000063 */
[----:B01----:R-:W-:Y:S05]  /*f380*/  ENDCOLLECTIVE ;  /* 0x000000000000791b */ /* 0x003fea0003800000 */
.L_x_307:
[-C--:B------:R-:W-:Y:S01]  /*f390*/  FFMA R38, R15, R87.reuse, R38 ;  /* 0x000000570f267223 */ /* 0x080fe20000000026 */
[----:B------:R-:W-:Y:S01]  /*f3a0*/  FFMA R39, R28, R87, R39 ;  /* 0x000000571c277223 */ /* 0x000fe20000000027 */
[----:B------:R-:W-:Y:S02]  /*f3b0*/  MOV R101, R0 ;  /* 0x0000000000657202 */ /* 0x000fe40000000f00 */
[----:B------:R-:W-:-:S07]  /*f3c0*/  MOV R89, R96 ;  /* 0x0000006000597202 */ /* 0x000fce0000000f00 */
[----:B------:R-:W-:Y:S05]  /*f3d0*/  WARPSYNC.COLLECTIVE R90, `(.L_x_308) ;  /* 0x000000005a087348 */ /* 0x000fea0003c00000 */
[----:B------:R0:W1:Y:S02]  /*f3e0*/  SHFL.IDX P0, R96, R101, R92, R99 ;  /* 0x0000005c65607389 */ /* 0x0000640000000063 */
[----:B01----:R-:W-:Y:S05]  /*f3f0*/  ENDCOLLECTIVE ;  /* 0x000000000000791b */ /* 0x003fea0003800000 */
.L_x_308:
[-C--:B------:R-:W-:Y:S01]  /*f400*/  FFMA R40, R15, R89.reuse, R40 ;  /* 0x000000590f287223 */ /* 0x080fe20000000028 */
[----:B------:R-:W-:Y:S01]  /*f410*/  FFMA R41, R28, R89, R41 ;  /* 0x000000591c297223 */ /* 0x000fe20000000029 */
[----:B------:R-:W-:Y:S02]  /*f420*/  MOV R101, R76 ;  /* 0x0000004c00657202 */ /* 0x000fe40000000f00 */
[----:B------:R-:W-:-:S07]  /*f430*/  MOV R91, R96 ;  /* 0x00000060005b7202 */ /* 0x000fce0000000f00 */
[----:B------:R-:W-:Y:S05]  /*f440*/  WARPSYNC.COLLECTIVE R90, `(.L_x_309) ;  /* 0x000000005a087348 */ /* 0x000fea0003c00000 */
[----:B------:R0:W1:Y:S02]  /*f450*/  SHFL.IDX P0, R96, R101, R92, R99 ;  /* 0x0000005c65607389 */ /* 0x0000640000000063 */
[----:B01----:R-:W-:Y:S05]  /*f460*/  ENDCOLLECTIVE ;  /* 0x000000000000791b */ /* 0x003fea0003800000 */
.L_x_309:
[-C--:B------:R-:W-:Y:S01]  /*f470*/  FFMA R42, R15, R91.reuse, R42 ;  /* 0x0000005b0f2a7223 */ /* 0x080fe2000000002a */
[----:B------:R-:W-:Y:S01]  /*f480*/  FFMA R43, R28, R91, R43 ;  /* 0x0000005b1c2b7223 */ /* 0x000fe2000000002b */
[----:B------:R-:W-:Y:S02]  /*f490*/  MOV R101, R79 ;  /* 0x0000004f00657202 */ /* 0x000fe40000000f00 */
[----:B------:R-:W-:-:S07]  /*f4a0*/  MOV R93, R96 ;  /* 0x00000060005d7202 */ /* 0x000fce0000000f00 */
[----:B------:R-:W-:Y:S05]  /*f4b0*/  WARPSYNC.COLLECTIVE R90, `(.L_x_310) ;  /* 0x000000005a087348 */ /* 0x000fea0003c00000 */
[----:B------:R0:W1:Y:S02]  /*f4c0*/  SHFL.IDX P0, R96, R101, R92, R99 ;  /* 0x0000005c65607389 */ /* 0x0000640000000063 */
[----:B01----:R-:W-:Y:S05]  /*f4d0*/  ENDCOLLECTIVE ;  /* 0x000000000000791b */ /* 0x003fea0003800000 */
.L_x_310:
        /* <DEDUP_REMOVED lines=8> */
.L_x_311:
[----:B------:R-:W-:Y:S02]  /*f560*/  MOV R101, R81 ;  /* 0x0000005100657202 */ /* 0x000fe40000000f00 */
[----:B------:R-:W-:-:S07]  /*f570*/  MOV R17, R96 ;  /* 0x0000006000117202 */ /* 0x000fce0000000f00 */
[----:B------:R-:W-:Y:S05]  /*f580*/  WARPSYNC.COLLECTIVE R90, `(.L_x_312) ;  /* 0x000000005a087348 */ /* 0x000fea0003c00000 */
[----:B------:R0:W1:Y:S02]  /*f590*/  SHFL.IDX P0, R96, R101, R92, R99 ;  /* 0x0000005c65607389 */ /* 0x0000640000000063 */
[----:B01----:R-:W-:Y:S05]  /*f5a0*/  ENDCOLLECTIVE ;  /* 0x000000000000791b */ /* 0x003fea0003800000 */
.L_x_312:
[-C--:B------:R-:W-:Y:S01]  /*f5b0*/  FFMA R48, R15, R17.reuse, R48 ;  /* 0x000000110f307223 */ /* 0x080fe20000000030 */
[----:B------:R-:W-:Y:S01]  /*f5c0*/  FFMA R49, R28, R17, R49 ;  /* 0x000000111c317223 */ /* 0x000fe20000000031 */
[----:B------:R-:W-:Y:S02]  /*f5d0*/  MOV R101, R12 ;  /* 0x0000000c00657202 */ /* 0x000fe40000000f00 */
[----:B------:R-:W-:-:S07]  /*f5e0*/  MOV R19, R96 ;  /* 0x0000006000137202 */ /* 0x000fce0000000f00 */
[----:B------:R-:W-:Y:S05]  /*f5f0*/  WARPSYNC.COLLECTIVE R90, `(.L_x_313) ;  /* 0x000000005a087348 */ /* 0x000fea0003c00000 */
[----:B------:R0:W1:Y:S02]  /*f600*/  SHFL.IDX P0, R96, R101, R92, R99 ;  /* 0x0000005c65607389 */ /* 0x0000640000000063 */
[----:B01----:R-:W-:Y:S05]  /*f610*/  ENDCOLLECTIVE ;  /* 0x000000000000791b */ /* 0x003fea0003800000 */
.L_x_313:
[-C--:B------:R-:W-:Y:S01]  /*f620*/  FFMA R50, R15, R19.reuse, R50 ;  /* 0x000000130f327223 */ /* 0x080fe20000000032 */
[----:B------:R-:W-:Y:S01]  /*f630*/  FFMA R51, R28, R19, R51 ;  /* 0x000000131c337223 */ /* 0x000fe20000000033 */
[----:B------:R-:W-:Y:S02]  /*f640*/  MOV R101, R14 ;  /* 0x0000000e00657202 */ /* 0x000fe40000000f00 */
[----:B------:R-:W-:-:S07]  /*f650*/  MOV R72, R96 ;  /* 0x0000006000487202 */ /* 0x000fce0000000f00 */
[----:B------:R-:W-:Y:S05]  /*f660*/  WARPSYNC.COLLECTIVE R90, `(.L_x_314) ;  /* 0x000000005a087348 */ /* 0x000fea0003c00000 */
[----:B------:R0:W1:Y:S02]  /*f670*/  SHFL.IDX P0, R96, R101, R92, R99 ;  /* 0x0000005c65607389 */ /* 0x0000640000000063 */
[----:B01----:R-:W-:Y:S05]  /*f680*/  ENDCOLLECTIVE ;  /* 0x000000000000791b */ /* 0x003fea0003800000 */
.L_x_314:
[-C--:B------:R-:W-:Y:S01]  /*f690*/  FFMA R52, R15, R72.reuse, R52 ;  /* 0x000000480f347223 */ /* 0x080fe20000000034 */
[----:B------:R-:W-:Y:S01]  /*f6a0*/  FFMA R53, R28, R72, R53 ;  /* 0x000000481c357223 */ /* 0x000fe20000000035 */
[----:B------:R-:W-:Y:S02]  /*f6b0*/  MOV R101, R16 ;  /* 0x0000001000657202 */ /* 0x000fe40000000f00 */
[----:B------:R-:W-:-:S07]  /*f6c0*/  MOV R83, R96 ;  /* 0x0000006000537202 */ /* 0x000fce0000000f00 */
[----:B------:R-:W-:Y:S05]  /*f6d0*/  WARPSYNC.COLLECTIVE R90, `(.L_x_315) ;  /* 0x000000005a087348 */ /* 0x000fea0003c00000 */
[----:B------:R0:W1:Y:S02]  /*f6e0*/  SHFL.IDX P0, R96, R101, R92, R99 ;  /* 0x0000005c65607389 */ /* 0x0000640000000063 */
[----:B01----:R-:W-:Y:S05]  /*f6f0*/  ENDCOLLECTIVE ;  /* 0x000000000000791b */ /* 0x003fea0003800000 */
.L_x_315:
[-C--:B------:R-:W-:Y:S01]  /*f700*/  FFMA R54, R15, R83.reuse, R54 ;  /* 0x000000530f367223 */ /* 0x080fe20000000036 */
[----:B------:R-:W-:Y:S01]  /*f710*/  FFMA R55, R28, R83, R55 ;  /* 0x000000531c377223 */ /* 0x000fe20000000037 */
[----:B------:R-:W-:Y:S02]  /*f720*/  MOV R101, R18 ;  /* 0x0000001200657202 */ /* 0x000fe40000000f00 */
[----:B------:R-:W-:-:S07]  /*f730*/  MOV R85, R96 ;  /* 0x0000006000557202 */ /* 0x000fce0000000f00 */
[----:B------:R-:W-:Y:S05]  /*f740*/  WARPSYNC.COLLECTIVE R90, `(.L_x_316) ;  /* 0x000000005a087348 */ /* 0x000fea0003c00000 */
[----:B------:R0:W1:Y:S02]  /*f750*/  SHFL.IDX P0, R96, R101, R92, R99 ;  /* 0x0000005c65607389 */ /* 0x0000640000000063 */
[----:B01----:R-:W-:Y:S05]  /*f760*/  ENDCOLLECTIVE ;  /* 0x000000000000791b */ /* 0x003fea0003800000 */
.L_x_316:
[-C--:B------:R-:W-:Y:S01]  /*f770*/  FFMA R56, R15, R85.reuse, R56 ;  /* 0x000000550f387223 */ /* 0x080fe20000000038 */
[----:B------:R-:W-:Y:S01]  /*f780*/  FFMA R57, R28, R85, R57 ;  /* 0x000000551c397223 */ /* 0x000fe20000000039 */
[----:B------:R-:W-:Y:S02]  /*f790*/  MOV R101, R13 ;  /* 0x0000000d00657202 */ /* 0x000fe40000000f00 */
[----:B------:R-:W-:-:S07]  /*f7a0*/  MOV R87, R96 ;  /* 0x0000006000577202 */ /* 0x000fce0000000f00 */
[----:B------:R-:W-:Y:S05]  /*f7b0*/  WARPSYNC.COLLECTIVE R90, `(.L_x_317) ;  /* 0x000000005a087348 */ /* 0x000fea0003c00000 */
[----:B------:R0:W1:Y:S02]  /*f7c0*/  SHFL.IDX P0, R96, R101, R92, R99 ;  /* 0x0000005c65607389 */ /* 0x0000640000000063 */
[----:B01----:R-:W-:Y:S05]  /*f7d0*/  ENDCOLLECTIVE ;  /* 0x000000000000791b */ /* 0x003fea0003800000 */
.L_x_317:
[-C--:B------:R-:W-:Y:S01]  /*f7e0*/  FFMA R58, R15, R87.reuse, R58 ;  /* 0x000000570f3a7223 */ /* 0x080fe2000000003a */
[----:B------:R-:W-:Y:S01]  /*f7f0*/  FFMA R59, R28, R87, R59 ;  /* 0x000000571c3b7223 */ /* 0x000fe2000000003b */
[----:B------:R-:W-:Y:S02]  /*f800*/  MOV R101, R82 ;  /* 0x0000005200657202 */ /* 0x000fe40000000f00 */
[----:B------:R-:W-:-:S07]  /*f810*/  MOV R88, R96 ;  /* 0x0000006000587202 */ /* 0x000fce0000000f00 */
[----:B------:R-:W-:Y:S05]  /*f820*/  WARPSYNC.COLLECTIVE R90, `(.L_x_318) ;  /* 0x000000005a087348 */ /* 0x000fea0003c00000 */
[----:B------:R0:W1:Y:S02]  /*f830*/  SHFL.IDX P0, R96, R101, R92, R99 ;  /* 0x0000005c65607389 */ /* 0x0000640000000063 */
[----:B01----:R-:W-:Y:S05]  /*f840*/  ENDCOLLECTIVE ;  /* 0x000000000000791b */ /* 0x003fea0003800000 */
.L_x_318:
[-C--:B------:R-:W-:Y:S01]  /*f850*/  FFMA R60, R15, R88.reuse, R60 ;  /* 0x000000580f3c7223 */ /* 0x080fe2000000003c */
[----:B------:R-:W-:Y:S01]  /*f860*/  FFMA R61, R28, R88, R61 ;  /* 0x000000581c3d7223 */ /* 0x000fe2000000003d */
[----:B------:R-:W-:Y:S02]  /*f870*/  MOV R101, R8 ;  /* 0x0000000800657202 */ /* 0x000fe40000000f00 */
[----:B------:R-:W-:-:S07]  /*f880*/  MOV R89, R96 ;  /* 0x0000006000597202 */ /* 0x000fce0000000f00 */
[----:B------:R-:W-:Y:S05]  /*f890*/  WARPSYNC.COLLECTIVE R90, `(.L_x_319) ;  /* 0x000000005a087348 */ /* 0x000fea0003c00000 */
[----:B------:R0:W1:Y:S02]  /*f8a0*/  SHFL.IDX P0, R96, R101, R92, R99 ;  /* 0x0000005c65607389 */ /* 0x0000640000000063 */
[----:B01----:R-:W-:Y:S05]  /*f8b0*/  ENDCOLLECTIVE ;  /* 0x000000000000791b */ /* 0x003fea0003800000 */
.L_x_319:
[-C--:B------:R-:W-:Y:S01]  /*f8c0*/  FFMA R62, R15, R89.reuse, R62 ;  /* 0x000000590f3e7223 */ /* 0x080fe2000000003e */
[----:B------:R-:W-:Y:S01]  /*f8d0*/  FFMA R63, R28, R89, R63 ;  /* 0x000000591c3f7223 */ /* 0x000fe2000000003f */
[----:B------:R-:W-:Y:S02]  /*f8e0*/  MOV R101, R10 ;  /* 0x0000000a00657202 */ /* 0x000fe40000000f00 */
[----:B------:R-:W-:-:S07]  /*f8f0*/  MOV R91, R96 ;  /* 0x00000060005b7202 */ /* 0x000fce0000000f00 */
[----:B------:R-:W-:Y:S05]  /*f900*/  WARPSYNC.COLLECTIVE R90, `(.L_x_320) ;  /* 0x000000005a087348 */ /* 0x000fea0003c00000 */
[----:B------:R0:W1:Y:S02]  /*f910*/  SHFL.IDX P0, R96, R101, R92, R99 ;  /* 0x0000005c65607389 */ /* 0x0000640000000063 */
[----:B01----:R-:W-:Y:S05]  /*f920*/  ENDCOLLECTIVE ;  /* 0x000000000000791b */ /* 0x003fea0003800000 */
.L_x_320:
[-C--:B------:R-:W-:Y:S01]  /*f930*/  FFMA R64, R15, R91.reuse, R64 ;  /* 0x0000005b0f407223 */ /* 0x080fe20000000040 */
[----:B------:R-:W-:Y:S01]  /*f940*/  FFMA R65, R28, R91, R65 ;  /* 0x0000005b1c417223 */ /* 0x000fe20000000041 */
[----:B------:R-:W-:Y:S02]  /*f950*/  MOV R101, R86 ;  /* 0x0000005600657202 */ /* 0x000fe40000000f00 */
[----:B------:R-:W-:-:S07]  /*f960*/  MOV R93, R96 ;  /* 0x00000060005d7202 */ /* 0x000fce0000000f00 */
[----:B------:R-:W-:Y:S05]  /*f970*/  WARPSYNC.COLLECTIVE R90, `(.L_x_321) ;  /* 0x000000005a087348 */ /* 0x000fea0003c00000 */
[----:B------:R0:W1:Y:S02]  /*f980*/  SHFL.IDX P0, R96, R101, R92, R99 ;  /* 0x0000005c65607389 */ /* 0x0000640000000063 */
[----:B01----:R-:W-:Y:S05]  /*f990*/  ENDCOLLECTIVE ;  /* 0x000000000000791b */ /* 0x003fea0003800000 */
.L_x_321:
        /* <DEDUP_REMOVED lines=8> */
.L_x_322:
[-C--:B------:R-:W-:Y:S01]  /*fa20*/  FFMA R68, R15, R94.reuse, R68 ;  /* 0x0000005e0f447223 */ /* 0x080fe20000000044 */
[----:B------:R-:W-:Y:S01]  /*fa30*/  FFMA R69, R28, R94, R69 ;  /* 0x0000005e1c457223 */ /* 0x000fe20000000045 */
[----:B------:R-:W-:Y:S01]  /*fa40*/  MOV R101, R26 ;  /* 0x0000001a00657202 */ /* 0x000fe20000000f00 */
[C---:B------:R-:W-:Y:S01]  /*fa50*/  FFMA R78, R96.reuse, R5, R78 ;  /* 0x00000005604e7223 */ /* 0x040fe2000000004e */
[----:B------:R-:W-:-:S07]  /*fa60*/  FFMA R77, R96, R4, R77 ;  /* 0x00000004604d7223 */ /* 0x000fce000000004d */
[----:B------:R-:W-:Y:S05]  /*fa70*/  WARPSYNC.COLLECTIVE R90, `(.L_x_323) ;  /* 0x000000005a087348 */ /* 0x000fea0003c00000 */
[----:B------:R0:W1:Y:S02]  /*fa80*/  SHFL.IDX P0, R96, R101, R92, R99 ;  /* 0x0000005c65607389 */ /* 0x0000640000000063 */
[----:B01----:R-:W-:Y:S05]  /*fa90*/  ENDCOLLECTIVE ;  /* 0x000000000000791b */ /* 0x003fea0003800000 */
.L_x_323:
[----:B------:R-:W-:Y:S02]  /*faa0*/  MOV R101, R25 ;  /* 0x0000001900657202 */ /* 0x000fe40000000f00 */
[----:B------:R-:W-:-:S07]  /*fab0*/  MOV R72, R96 ;  /* 0x0000006000487202 */ /* 0x000fce0000000f00 */
[----:B------:R-:W-:Y:S05]  /*fac0*/  WARPSYNC.COLLECTIVE R90, `(.L_x_324) ;  /* 0x000000005a087348 */ /* 0x000fea0003c00000 */
[----:B------:R0:W1:Y:S02]  /*fad0*/  SHFL.IDX P0, R96, R101, R92, R99 ;  /* 0x0000005c65607389 */ /* 0x0000640000000063 */
[----:B01----:R-:W-:Y:S05]  /*fae0*/  ENDCOLLECTIVE ;  /* 0x000000000000791b */ /* 0x003fea0003800000 */
.L_x_324:
[----:B------:R-:W-:Y:S02]  /*faf0*/  MOV R101, R24 ;  /* 0x0000001800657202 */ /* 0x000fe40000000f00 */
[----:B------:R-:W-:-:S07]  /*fb00*/  MOV R3, R96 ;  /* 0x0000006000037202 */ /* 0x000fce0000000f00 */
[----:B------:R-:W-:Y:S05]  /*fb10*/  WARPSYNC.COLLECTIVE R90, `(.L_x_325) ;  /* 0x000000005a087348 */ /* 0x000fea0003c00000 */
[----:B------:R0:W1:Y:S02]  /*fb20*/  SHFL.IDX P0, R96, R101, R92, R99 ;  /* 0x0000005c65607389 */ /* 0x0000640000000063 */
[----:B01----:R-:W-:Y:S05]  /*fb30*/  ENDCOLLECTIVE ;  /* 0x000000000000791b */ /* 0x003fea0003800000 */
.L_x_325:
[----:B------:R-:W-:Y:S02]  /*fb40*/  MOV R101, R23 ;  /* 0x0000001700657202 */ /* 0x000fe40000000f00 */
[----:B------:R-:W-:-:S07]  /*fb50*/  MOV R11, R96 ;  /* 0x00000060000b7202 */ /* 0x000fce0000000f00 */
[----:B------:R-:W-:Y:S05]  /*fb60*/  WARPSYNC.COLLECTIVE R90, `(.L_x_326) ;  /* 0x000000005a087348 */ /* 0x000fea0003c00000 */
[----:B------:R0:W1:Y:S02]  /*fb70*/  SHFL.IDX P0, R96, R101, R92, R99 ;  /* 0x0000005c65607389 */ /* 0x0000640000000063 */
[----:B01----:R-:W-:Y:S05]  /*fb80*/  ENDCOLLECTIVE ;  /* 0x000000000000791b */ /* 0x003fea0003800000 */
.L_x_326:
[----:B------:R-:W-:Y:S02]  /*fb90*/  MOV R101, R22 ;  /* 0x0000001600657202 */ /* 0x000fe40000000f00 */
[----:B------:R-:W-:-:S07]  /*fba0*/  MOV R15, R96 ;  /* 0x00000060000f7202 */ /* 0x000fce0000000f00 */
[----:B------:R-:W-:Y:S05]  /*fbb0*/  WARPSYNC.COLLECTIVE R90, `(.L_x_327) ;  /* 0x000000005a087348 */ /* 0x000fea0003c00000 */
[----:B------:R0:W1:Y:S02]  /*fbc0*/  SHFL.IDX P0, R96, R101, R92, R99 ;  /* 0x0000005c65607389 */ /* 0x0000640000000063 */
[----:B01----:R-:W-:Y:S05]  /*fbd0*/  ENDCOLLECTIVE ;  /* 0x000000000000791b */ /* 0x003fea0003800000 */
.L_x_327:
[----:B------:R-:W-:Y:S02]  /*fbe0*/  MOV R101, R21 ;  /* 0x0000001500657202 */ /* 0x000fe40000000f00 */
[----:B------:R-:W-:-:S07]  /*fbf0*/  MOV R17, R96 ;  /* 0x0000006000117202 */ /* 0x000fce0000000f00 */
[----:B------:R-:W-:Y:S05]  /*fc00*/  WARPSYNC.COLLECTIVE R90, `(.L_x_328) ;  /* 0x000000005a087348 */ /* 0x000fea0003c00000 */
[----:B------:R0:W1:Y:S02]  /*fc10*/  SHFL.IDX P0, R96, R101, R92, R99 ;  /* 0x0000005c65607389 */ /* 0x0000640000000063 */
[----:B01----:R-:W-:Y:S05]  /*fc20*/  ENDCOLLECTIVE ;  /* 0x000000000000791b */ /* 0x003fea0003800000 */
.L_x_328:
[----:B------:R-:W-:Y:S02]  /*fc30*/  MOV R101, R20 ;  /* 0x0000001400657202 */ /* 0x000fe40000000f00 */
[----:B------:R-:W-:-:S07]  /*fc40*/  MOV R19, R96 ;  /* 0x0000006000137202 */ /* 0x000fce0000000f00 */
[----:B------:R-:W-:Y:S05]  /*fc50*/  WARPSYNC.COLLECTIVE R90, `(.L_x_329) ;  /* 0x000000005a087348 */ /* 0x000fea0003c00000 */
[----:B------:R0:W1:Y:S02]  /*fc60*/  SHFL.IDX P0, R96, R101, R92, R99 ;  /* 0x0000005c65607389 */ /* 0x0000640000000063 */
[----:B01----:R-:W-:Y:S05]  /*fc70*/  ENDCOLLECTIVE ;  /* 0x000000000000791b */ /* 0x003fea0003800000 */
.L_x_329:
[----:B------:R-:W-:Y:S02]  /*fc80*/  MOV R101, R0 ;  /* 0x0000000000657202 */ /* 0x000fe40000000f00 */
[----:B------:R-:W-:-:S07]  /*fc90*/  MOV R2, R96 ;  /* 0x0000006000027202 */ /* 0x000fce0000000f00 */
[----:B------:R-:W-:Y:S05]  /*fca0*/  WARPSYNC.COLLECTIVE R90, `(.L_x_330) ;  /* 0x000000005a087348 */ /* 0x000fea0003c00000 */
[----:B------:R0:W1:Y:S02]  /*fcb0*/  SHFL.IDX P0, R96, R101, R92, R99 ;  /* 0x0000005c65607389 */ /* 0x0000640000000063 */
[----:B01----:R-:W-:Y:S05]  /*fcc0*/  ENDCOLLECTIVE ;  /* 0x000000000000791b */ /* 0x003fea0003800000 */
.L_x_330:
[----:B------:R-:W-:Y:S02]  /*fcd0*/  MOV R101, R76 ;  /* 0x0000004c00657202 */ /* 0x000fe40000000f00 */
[----:B------:R-:W-:-:S07]  /*fce0*/  MOV R28, R96 ;  /* 0x00000060001c7202 */ /* 0x000fce0000000f00 */
[----:B------:R-:W-:Y:S05]  /*fcf0*/  WARPSYNC.COLLECTIVE R90, `(.L_x_331) ;  /* 0x000000005a087348 */ /* 0x000fea0003c00000 */
[----:B------:R0:W1:Y:S02]  /*fd00*/  SHFL.IDX P0, R96, R101, R92, R99 ;  /* 0x0000005c65607389 */ /* 0x0000640000000063 */
[----:B01----:R-:W-:Y:S05]  /*fd10*/  ENDCOLLECTIVE ;  /* 0x000000000000791b */ /* 0x003fea0003800000 */
.L_x_331:
[----:B------:R-:W-:Y:S01]  /*fd20*/  MOV R101, R79 ;  /* 0x0000004f00657202 */ /* 0x000fe20000000f00 */
[-C--:B------:R-:W-:Y:S01]  /*fd30*/  FFMA R44, R5, R96.reuse, R44 ;  /* 0x00000060052c7223 */ /* 0x080fe2000000002c */
[----:B------:R-:W-:-:S07]  /*fd40*/  FFMA R45, R4, R96, R45 ;  /* 0x00000060042d7223 */ /* 0x000fce000000002d */
[----:B------:R-:W-:Y:S05]  /*fd50*/  WARPSYNC.COLLECTIVE R90, `(.L_x_332) ;  /* 0x000000005a087348 */ /* 0x000fea0003c00000 */
[----:B------:R0:W1:Y:S02]  /*fd60*/  SHFL.IDX P0, R96, R101, R92, R99 ;  /* 0x0000005c65607389 */ /* 0x0000640000000063 */
[----:B01----:R-:W-:Y:S05]  /*fd70*/  ENDCOLLECTIVE ;  /* 0x000000000000791b */ /* 0x003fea0003800000 */
.L_x_332:
[-C--:B------:R-:W-:Y:S01]  /*fd80*/  FFMA R30, R5, R3.reuse, R30 ;  /* 0x00000003051e7223 */ /* 0x080fe2000000001e */
[----:B------:R-:W-:Y:S01]  /*fd90*/  FFMA R31, R4, R3, R31 ;  /* 0x00000003041f7223 */ /* 0x000fe2000000001f */
[----:B------:R-:W-:Y:S02]  /*fda0*/  MOV R101, R80 ;  /* 0x0000005000657202 */ /* 0x000fe40000000f00 */
[----:B------:R-:W-:-:S07]  /*fdb0*/  MOV R3, R96 ;  /* 0x0000006000037202 */ /* 0x000fce0000000f00 */
[----:B------:R-:W-:Y:S05]  /*fdc0*/  WARPSYNC.COLLECTIVE R90, `(.L_x_333) ;  /* 0x000000005a087348 */ /* 0x000fea0003c00000 */
[----:B------:R0:W1:Y:S02]  /*fdd0*/  SHFL.IDX P0, R96, R101, R92, R99 ;  /* 0x0000005c65607389 */ /* 0x0000640000000063 */
[----:B01----:R-:W-:Y:S05]  /*fde0*/  ENDCOLLECTIVE ;  /* 0x000000000000791b */ /* 0x003fea0003800000 */
.L_x_333:
[-C--:B------:R-:W-:Y:S01]  /*fdf0*/  FFMA R32, R5, R11.reuse, R32 ;  /* 0x0000000b05207223 */ /* 0x080fe20000000020 */
[----:B------:R-:W-:Y:S01]  /*fe00*/  FFMA R33, R4, R11, R33 ;  /* 0x0000000b04217223 */ /* 0x000fe20000000021 */
[----:B------:R-:W-:Y:S02]  /*fe10*/  MOV R101, R81 ;  /* 0x0000005100657202 */ /* 0x000fe40000000f00 */
[----:B------:R-:W-:-:S07]  /*fe20*/  MOV R11, R96 ;  /* 0x00000060000b7202 */ /* 0x000fce0000000f00 */
[----:B------:R-:W-:Y:S05]  /*fe30*/  WARPSYNC.COLLECTIVE R90, `(.L_x_334) ;  /* 0x000000005a087348 */ /* 0x000fea0003c00000 */
[----:B------:R0:W1:Y:S02]  /*fe40*/  SHFL.IDX P0, R96, R101, R92, R99 ;  /* 0x0000005c65607389 */ /* 0x0000640000000063 */
[----:B01----:R-:W-:Y:S05]  /*fe50*/  ENDCOLLECTIVE ;  /* 0x000000000000791b */ /* 0x003fea0003800000 */
.L_x_334:
[-C--:B------:R-:W-:Y:S01]  /*fe60*/  FFMA R34, R5, R15.reuse, R34 ;  /* 0x0000000f05227223 */ /* 0x080fe20000000022 */
[----:B------:R-:W-:Y:S01]  /*fe70*/  FFMA R35, R4, R15, R35 ;  /* 0x0000000f04237223 */ /* 0x000fe20000000023 */
[----:B------:R-:W-:Y:S02]  /*fe80*/  MOV R101, R12 ;  /* 0x0000000c00657202 */ /* 0x000fe40000000f00 */
[----:B------:R-:W-:-:S07]  /*fe90*/  MOV R15, R96 ;  /* 0x00000060000f7202 */ /* 0x000fce0000000f00 */
[----:B------:R-:W-:Y:S05]  /*fea0*/  WARPSYNC.COLLECTIVE R90, `(.L_x_335) ;  /* 0x000000005a087348 */ /* 0x000fea0003c00000 */
[----:B------:R0:W1:Y:S02]  /*feb0*/  SHFL.IDX P0, R96, R101, R92, R99 ;  /* 0x0000005c65607389 */ /* 0x0000640000000063 */
[----:B01----:R-:W-:Y:S05]  /*fec0*/  ENDCOLLECTIVE ;  /* 0x000000000000791b */ /* 0x003fea0003800000 */
.L_x_335:
[-C--:B------:R-:W-:Y:S01]  /*fed0*/  FFMA R36, R5, R17.reuse, R36 ;  /* 0x0000001105247223 */ /* 0x080fe20000000024 */
[----:B------:R-:W-:Y:S01]  /*fee0*/  FFMA R37, R4, R17, R37 ;  /* 0x0000001104257223 */ /* 0x000fe20000000025 */
[----:B------:R-:W-:Y:S02]  /*fef0*/  MOV R101, R14 ;  /* 0x0000000e00657202 */ /* 0x000fe40000000f00 */
[----:B------:R-:W-:-:S07]  /*ff00*/  MOV R17, R96 ;  /* 0x0000006000117202 */ /* 0x000fce0000000f00 */
[----:B------:R-:W-:Y:S05]  /*ff10*/  WARPSYNC.COLLECTIVE R90, `(.L_x_336) ;  /* 0x000000005a087348 */ /* 0x000fea0003c00000 */
[----:B------:R0:W1:Y:S02]  /*ff20*/  SHFL.IDX P0, R96, R101, R92, R99 ;  /* 0x0000005c65607389 */ /* 0x0000640000000063 */
[----:B01----:R-:W-:Y:S05]  /*ff30*/  ENDCOLLECTIVE ;  /* 0x000000000000791b */ /* 0x003fea0003800000 */
.L_x_336:
[-C--:B------:R-:W-:Y:S01]  /*ff40*/  FFMA R38, R5, R19.reuse, R38 ;  /* 0x0000001305267223 */ /* 0x080fe20000000026 */
[----:B------:R-:W-:Y:S01]  /*ff50*/  FFMA R39, R4, R19, R39 ;  /* 0x0000001304277223 */ /* 0x000fe20000000027 */
[----:B------:R-:W-:Y:S02]  /*ff60*/  MOV R101, R16 ;  /* 0x0000001000657202 */ /* 0x000fe40000000f00 */
[----:B------:R-:W-:-:S07]  /*ff70*/  MOV R19, R96 ;  /* 0x0000006000137202 */ /* 0x000fce0000000f00 */
[----:B------:R-:W-:Y:S05]  /*ff80*/  WARPSYNC.COLLECTIVE R90, `(.L_x_337) ;  /* 0x000000005a087348 */ /* 0x000fea0003c00000 */
[----:B------:R0:W1:Y:S02]  /*ff90*/  SHFL.IDX P0, R96, R101, R92, R99 ;  /* 0x0000005c65607389 */ /* 0x0000640000000063 */
[----:B01----:R-:W-:Y:S05]  /*ffa0*/  ENDCOLLECTIVE ;  /* 0x000000000000791b */ /* 0x003fea0003800000 */
.L_x_337:
[----:B------:R-:W-:Y:S02]  /*ffb0*/  MOV R101, R18 ;  /* 0x0000001200657202 */ /* 0x000fe40000000f00 */
[----:B------:R-:W-:-:S07]  /*ffc0*/  MOV R71, R96 ;  /* 0x0000006000477202 */ /* 0x000fce0000000f00 */
[----:B------:R-:W-:Y:S05]  /*ffd0*/  WARPSYNC.COLLECTIVE R90, `(.L_x_338) ;  /* 0x000000005a087348 */ /* 0x000fea0003c00000 */
[----:B------:R0:W1:Y:S02]  /*ffe0*/  SHFL.IDX P0, R96, R101, R92, R99 ;  /* 0x0000005c65607389 */ /* 0x0000640000000063 */
[----:B01----:R-:W-:Y:S05]  /*fff0*/  ENDCOLLECTIVE ;  /* 0x000000000000791b */ /* 0x003fea0003800000 */
.L_x_338:
[----:B------:R-:W-:Y:S02]  /*10000*/  MOV R101, R13 ;  /* 0x0000000d00657202 */ /* 0x000fe40000000f00 */
[----:B------:R-:W-:-:S07]  /*10010*/  MOV R83, R96 ;  /* 0x0000006000537202 */ /* 0x000fce0000000f00 */
[----:B------:R-:W-:Y:S05]  /*10020*/  WARPSYNC.COLLECTIVE R90, `(.L_x_339) ;  /* 0x000000005a087348 */ /* 0x000fea0003c00000 */
[----:B------:R0:W1:Y:S02]  /*10030*/  SHFL.IDX P0, R96, R101, R92, R99 ;  /* 0x0000005c65607389 */ /* 0x0000640000000063 */
[----:B01----:R-:W-:Y:S05]  /*10040*/  ENDCOLLECTIVE ;  /* 0x000000000000791b */ /* 0x003fea0003800000 */
.L_x_339:
[----:B------:R-:W-:Y:S01]  /*10050*/  MOV R101, R82 ;  /* 0x0000005200657202 */ /* 0x000fe20000000f00 */
[-C--:B------:R-:W-:Y:S01]  /*10060*/  FFMA R60, R5, R96.reuse, R60 ;  /* 0x00000060053c7223 */ /* 0x080fe2000000003c */
[----:B------:R-:W-:-:S07]  /*10070*/  FFMA R61, R4, R96, R61 ;  /* 0x00000060043d7223 */ /* 0x000fce000000003d */
[----:B------:R-:W-:Y:S05]  /*10080*/  WARPSYNC.COLLECTIVE R90, `(.L_x_340) ;  /* 0x000000005a087348 */ /* 0x000fea0003c00000 */
[----:B------:R0:W1:Y:S02]  /*10090*/  SHFL.IDX P0, R96, R101, R92, R99 ;  /* 0x0000005c65607389 */ /* 0x0000640000000063 */
[----:B01----:R-:W-:Y:S05]  /*100a0*/  ENDCOLLECTIVE ;  /* 0x000000000000791b */ /* 0x003fea0003800000 */
.L_x_340:
[----:B------:R-:W-:Y:S02]  /*100b0*/  MOV R101, R8 ;  /* 0x0000000800657202 */ /* 0x000fe40000000f00 */
[----:B------:R-:W-:-:S07]  /*100c0*/  MOV R85, R96 ;  /* 0x0000006000557202 */ /* 0x000fce0000000f00 */
[----:B------:R-:W-:Y:S05]  /*100d0*/  WARPSYNC.COLLECTIVE R90, `(.L_x_341) ;  /* 0x000000005a087348 */ /* 0x000fea0003c00000 */
[----:B------:R0:W1:Y:S02]  /*100e0*/  SHFL.IDX P0, R96, R101, R92, R99 ;  /* 0x0000005c65607389 */ /* 0x0000640000000063 */
[----:B01----:R-:W-:Y:S05]  /*100f0*/  ENDCOLLECTIVE ;  /* 0x000000000000791b */ /* 0x003fea0003800000 */
.L_x_341:
[----:B------:R-:W-:Y:S02]  /*10100*/  MOV R101, R10 ;  /* 0x0000000a00657202 */ /* 0x000fe40000000f00 */
[----:B------:R-:W-:-:S07]  /*10110*/  MOV R87, R96 ;  /* 0x0000006000577202 */ /* 0x000fce0000000f00 */
[----:B------:R-:W-:Y:S05]  /*10120*/  WARPSYNC.COLLECTIVE R90, `(.L_x_342) ;  /* 0x000000005a087348 */ /* 0x000fea0003c00000 */
[----:B------:R0:W1:Y:S02]  /*10130*/  SHFL.IDX P0, R96, R101, R92, R99 ;  /* 0x0000005c65607389 */ /* 0x0000640000000063 */
[----:B01----:R-:W-:Y:S05]  /*10140*/  ENDCOLLECTIVE ;  /* 0x000000000000791b */ /* 0x003fea0003800000 */
.L_x_342:
[----:B------:R-:W-:Y:S02]  /*10150*/  MOV R101, R86 ;  /* 0x0000005600657202 */ /* 0x000fe40000000f00 */
[----:B------:R-:W-:-:S07]  /*10160*/  MOV R89, R96 ;  /* 0x0000006000597202 */ /* 0x000fce0000000f00 */
[----:B------:R-:W-:Y:S05]  /*10170*/  WARPSYNC.COLLECTIVE R90, `(.L_x_343) ;  /* 0x000000005a087348 */ /* 0x000fea0003c00000 */
[----:B------:R0:W1:Y:S02]  /*10180*/  SHFL.IDX P0, R96, R101, R92, R99 ;  /* 0x0000005c65607389 */ /* 0x0000640000000063 */
[----:B01----:R-:W-:Y:S05]  /*10190*/  ENDCOLLECTIVE ;  /* 0x000000000000791b */ /* 0x003fea0003800000 */
.L_x_343:
        /* <DEDUP_REMOVED lines=27> */
.L_x_16:
[----:B------:R-:W-:Y:S01]  /*10350*/  HFMA2 R99, -RZ, RZ, 0, 1.847743988037109375e-06 ;  /* 0x0000001fff637431 */ /* 0x000fe200000001ff */
[----:B------:R-:W-:Y:S01]  /*10360*/  BSSY B1, `(.L_x_345) ;  /* 0x0000006000017945 */ /* 0x000fe20003800000 */
[----:B------:R-:W-:Y:S02]  /*10370*/  MOV R101, R84 ;  /* 0x0000005400657202 */ /* 0x000fe40000000f00 */
[----:B------:R-:W-:-:S07]  /*10380*/  MOV R90, 0xffffffff ;  /* 0xffffffff005a7802 */ /* 0x000fce0000000f00 */
[----:B-----5:R-:W-:Y:S05]  /*10390*/  WARPSYNC.COLLECTIVE R90, `(.L_x_346) ;  /* 0x000000005a087348 */ /* 0x020fea0003c00000 */
[----:B------:R0:W1:Y:S02]  /*103a0*/  SHFL.IDX P0, R96, R101, R92, R99 ;  /* 0x0000005c65607389 */ /* 0x0000640000000063 */
[----:B01---5:R-:W-:Y:S05]  /*103b0*/  ENDCOLLECTIVE ;  /* 0x000000000000791b */ /* 0x023fea0003800000 */
.L_x_346:
[----:B------:R-:W-:Y:S05]  /*103c0*/  BSYNC B1 ;  /* 0x0000000000017941 */ /* 0x000fea0003800000 */
.L_x_345:
[----:B------:R-:W0:Y:S02]  /*103d0*/  LDC.64 R2, c[0x0][0x380] ;  /* 0x0000e000ff027b82 */ /* 0x000e240000000a00 */
[----:B0-----:R-:W-:-:S05]  /*103e0*/  IMAD.WIDE R2, R96, 0x4, R2 ;  /* 0x0000000460027825 */ /* 0x001fca00078e0202 */
[----:B------:R0:W5:Y:S04]  /*103f0*/  LDG.E.CONSTANT R5, desc[UR4][R2.64] ;  /* 0x0000000402057981 */ /* 0x000168000c1e9900 */
[----:B------:R0:W5:Y:S01]  /*10400*/  LDG.E.CONSTANT R4, desc[UR4][R2.64+0x80] ;  /* 0x0000800402047981 */ /* 0x000162000c1e9900 */
[----:B------:R-:W-:Y:S01]  /*10410*/  HFMA2 R99, -RZ, RZ, 0, 1.847743988037109375e-06 ;  /* 0x0000001fff637431 */ /* 0x000fe200000001ff */
[----:B------:R-:W-:Y:S02]  /*10420*/  MOV R101, R27 ;  /* 0x0000001b00657202 */ /* 0x000fe40000000f00 */
[----:B------:R-:W-:-:S07]  /*10430*/  MOV R90, 0xffffffff ;  /* 0xffffffff005a7802 */ /* 0x000fce0000000f00 */
[----:B0----5:R-:W-:Y:S05]  /*10440*/  WARPSYNC.COLLECTIVE R90, `(.L_x_347) ;  /* 0x000000005a087348 */ /* 0x021fea0003c00000 */
[----:B------:R1:W2:Y:S02]  /*10450*/  SHFL.IDX P0, R96, R101, R92, R99 ;  /* 0x0000005c65607389 */ /* 0x0002a40000000063 */
[----:B012--5:R-:W-:Y:S05]  /*10460*/  ENDCOLLECTIVE ;  /* 0x000000000000791b */ /* 0x027fea0003800000 */
.L_x_347:
[----:B------:R-:W-:Y:S01]  /*10470*/  MOV R101, R26 ;  /* 0x0000001a00657202 */ /* 0x000fe20000000f00 */
[C---:B------:R-:W-:Y:S01]  /*10480*/  FFMA R78, R96.reuse, R5, R78 ;  /* 0x00000005604e7223 */ /* 0x040fe2000000004e */
[----:B------:R-:W-:-:S07]  /*10490*/  FFMA R77, R96, R4, R77 ;  /* 0x00000004604d7223 */ /* 0x000fce000000004d */
[----:B------:R-:W-:Y:S05]  /*104a0*/  WARPSYNC.COLLECTIVE R90, `(.L_x_348) ;  /* 0x000000005a087348 */ /* 0x000fea0003c00000 */
[----:B------:R0:W1:Y:S02]  /*104b0*/  SHFL.IDX P0, R96, R101, R92, R99 ;  /* 0x0000005c65607389 */ /* 0x0000640000000063 */
[----:B01----:R-:W-:Y:S05]  /*104c0*/  ENDCOLLECTIVE ;  /* 0x000000000000791b */ /* 0x003fea0003800000 */
.L_x_348:
[----:B------:R-:W-:Y:S02]  /*104d0*/  MOV R101, R25 ;  /* 0x0000001900657202 */ /* 0x000fe40000000f00 */
[----:B------:R-:W-:-:S07]  /*104e0*/  MOV R26, R96 ;  /* 0x00000060001a7202 */ /* 0x000fce0000000f00 */
[----:B------:R-:W-:Y:S05]  /*104f0*/  WARPSYNC.COLLECTIVE R90, `(.L_x_349) ;  /* 0x000000005a087348 */ /* 0x000fea0003c00000 */
[----:B------:R0:W1:Y:S02]  /*10500*/  SHFL.IDX P0, R96, R101, R92, R99 ;  /* 0x0000005c65607389 */ /* 0x0000640000000063 */
[----:B01----:R-:W-:Y:S05]  /*10510*/  ENDCOLLECTIVE ;  /* 0x000000000000791b */ /* 0x003fea0003800000 */
.L_x_349:
[-C--:B------:R-:W-:Y:S01]  /*10520*/  FFMA R75, R5, R26.reuse, R75 ;  /* 0x0000001a054b7223 */ /* 0x080fe2000000004b */
[----:B------:R-:W-:Y:S01]  /*10530*/  FFMA R29, R4, R26, R29 ;  /* 0x0000001a041d7223 */ /* 0x000fe2000000001d */
[----:B------:R-:W-:Y:S02]  /*10540*/  MOV R101, R24 ;  /* 0x0000001800657202 */ /* 0x000fe40000000f00 */
[----:B------:R-:W-:-:S07]  /*10550*/  MOV R25, R96 ;  /* 0x0000006000197202 */ /* 0x000fce0000000f00 */
[----:B------:R-:W-:Y:S05]  /*10560*/  WARPSYNC.COLLECTIVE R90, `(.L_x_350) ;  /* 0x000000005a087348 */ /* 0x000fea0003c00000 */
[----:B------:R0:W1:Y:S02]  /*10570*/  SHFL.IDX P0, R96, R101, R92, R99 ;  /* 0x0000005c65607389 */ /* 0x0000640000000063 */
[----:B01----:R-:W-:Y:S05]  /*10580*/  ENDCOLLECTIVE ;  /* 0x000000000000791b */ /* 0x003fea0003800000 */
.L_x_350:
[-C--:B------:R-:W-:Y:S01]  /*10590*/  FFMA R30, R5, R25.reuse, R30 ;  /* 0x00000019051e7223 */ /* 0x080fe2000000001e */
[----:B------:R-:W-:Y:S01]  /*105a0*/  FFMA R31, R4, R25, R31 ;  /* 0x00000019041f7223 */ /* 0x000fe2000000001f */
[----:B------:R-:W-:Y:S02]  /*105b0*/  MOV R101, R23 ;  /* 0x0000001700657202 */ /* 0x000fe40000000f00 */
[----:B------:R-:W-:-:S07]  /*105c0*/  MOV R7, R96 ;  /* 0x0000006000077202 */ /* 0x000fce0000000f00 */
[----:B------:R-:W-:Y:S05]  /*105d0*/  WARPSYNC.COLLECTIVE R90, `(.L_x_351) ;  /* 0x000000005a087348 */ /* 0x000fea0003c00000 */
[----:B------:R0:W1:Y:S02]  /*105e0*/  SHFL.IDX P0, R96, R101, R92, R99 ;  /* 0x0000005c65607389 */ /* 0x0000640000000063 */
[----:B01----:R-:W-:Y:S05]  /*105f0*/  ENDCOLLECTIVE ;  /* 0x000000000000791b */ /* 0x003fea0003800000 */
.L_x_351:
[-C--:B------:R-:W-:Y:S01]  /*10600*/  FFMA R32, R5, R7.reuse, R32 ;  /* 0x0000000705207223 */ /* 0x080fe20000000020 */
[----:B------:R-:W-:Y:S01]  /*10610*/  FFMA R33, R4, R7, R33 ;  /* 0x0000000704217223 */ /* 0x000fe20000000021 */
[----:B------:R-:W-:Y:S02]  /*10620*/  MOV R101, R22 ;  /* 0x0000001600657202 */ /* 0x000fe40000000f00 */
[----:B------:R-:W-:-:S07]  /*10630*/  MOV R23, R96 ;  /* 0x0000006000177202 */ /* 0x000fce0000000f00 */
[----:B------:R-:W-:Y:S05]  /*10640*/  WARPSYNC.COLLECTIVE R90, `(.L_x_352) ;  /* 0x000000005a087348 */ /* 0x000fea0003c00000 */
[----:B------:R0:W1:Y:S02]  /*10650*/  SHFL.IDX P0, R96, R101, R92, R99 ;  /* 0x0000005c65607389 */ /* 0x0000640000000063 */
[----:B01----:R-:W-:Y:S05]  /*10660*/  ENDCOLLECTIVE ;  /* 0x000000000000791b */ /* 0x003fea0003800000 */
.L_x_352:
[-C--:B------:R-:W-:Y:S01]  /*10670*/  FFMA R34, R5, R23.reuse, R34 ;  /* 0x0000001705227223 */ /* 0x080fe20000000022 */
[----:B------:R-:W-:Y:S01]  /*10680*/  FFMA R35, R4, R23, R35 ;  /* 0x0000001704237223 */ /* 0x000fe20000000023 */
[----:B------:R-:W-:Y:S02]  /*10690*/  MOV R101, R21 ;  /* 0x0000001500657202 */ /* 0x000fe40000000f00 */
[----:B------:R-:W-:-:S07]  /*106a0*/  MOV R9, R96 ;  /* 0x0000006000097202 */ /* 0x000fce0000000f00 */
[----:B------:R-:W-:Y:S05]  /*106b0*/  WARPSYNC.COLLECTIVE R90, `(.L_x_353) ;  /* 0x000000005a087348 */ /* 0x000fea0003c00000 */
[----:B------:R0:W1:Y:S02]  /*106c0*/  SHFL.IDX P0, R96, R101, R92, R99 ;  /* 0x0000005c65607389 */ /* 0x0000640000000063 */
[----:B01----:R-:W-:Y:S05]  /*106d0*/  ENDCOLLECTIVE ;  /* 0x000000000000791b */ /* 0x003fea0003800000 */
.L_x_353:
[-C--:B------:R-:W-:Y:S01]  /*106e0*/  FFMA R36, R5, R9.reuse, R36 ;  /* 0x0000000905247223 */ /* 0x080fe20000000024 */
[----:B------:R-:W-:Y:S01]  /*106f0*/  FFMA R37, R4, R9, R37 ;  /* 0x0000000904257223 */ /* 0x000fe20000000025 */
[----:B------:R-:W-:Y:S02]  /*10700*/  MOV R101, R20 ;  /* 0x0000001400657202 */ /* 0x000fe40000000f00 */
[----:B------:R-:W-:-:S07]  /*10710*/  MOV R21, R96 ;  /* 0x0000006000157202 */ /* 0x000fce0000000f00 */
[----:B------:R-:W-:Y:S05]  /*10720*/  WARPSYNC.COLLECTIVE R90, `(.L_x_354) ;  /* 0x000000005a087348 */ /* 0x000fea0003c00000 */
[----:B------:R0:W1:Y:S02]  /*10730*/  SHFL.IDX P0, R96, R101, R92, R99 ;  /* 0x0000005c65607389 */ /* 0x0000640000000063 */
[----:B01----:R-:W-:Y:S05]  /*10740*/  ENDCOLLECTIVE ;  /* 0x000000000000791b */ /* 0x003fea0003800000 */
.L_x_354:
[-C--:B------:R-:W-:Y:S01]  /*10750*/  FFMA R38, R5, R21.reuse, R38 ;  /* 0x0000001505267223 */ /* 0x080fe20000000026 */
[----:B------:R-:W-:Y:S01]  /*10760*/  FFMA R39, R4, R21, R39 ;  /* 0x0000001504277223 */ /* 0x000fe20000000027 */
[----:B------:R-:W-:Y:S02]  /*10770*/  MOV R101, R0 ;  /* 0x0000000000657202 */ /* 0x000fe40000000f00 */
[----:B------:R-:W-:-:S07]  /*10780*/  MOV R11, R96 ;  /* 0x00000060000b7202 */ /* 0x000fce0000000f00 */
[----:B------:R-:W-:Y:S05]  /*10790*/  WARPSYNC.COLLECTIVE R90, `(.L_x_355) ;  /* 0x000000005a087348 */ /* 0x000fea0003c00000 */
[----:B------:R0:W1:Y:S02]  /*107a0*/  SHFL.IDX P0, R96, R101, R92, R99 ;  /* 0x0000005c65607389 */ /* 0x0000640000000063 */
[----:B01----:R-:W-:Y:S05]  /*107b0*/  ENDCOLLECTIVE ;  /* 0x000000000000791b */ /* 0x003fea0003800000 */
.L_x_355:
[-C--:B------:R-:W-:Y:S01]  /*107c0*/  FFMA R40, R5, R11.reuse, R40 ;  /* 0x0000000b05287223 */ /* 0x080fe20000000028 */
[----:B------:R-:W-:Y:S01]  /*107d0*/  FFMA R41, R4, R11, R41 ;  /* 0x0000000b04297223 */ /* 0x000fe20000000029 */
[----:B------:R-:W-:Y:S02]  /*107e0*/  MOV R101, R76 ;  /* 0x0000004c00657202 */ /* 0x000fe40000000f00 */
[----:B------:R-:W-:-:S07]  /*107f0*/  MOV R15, R96 ;  /* 0x00000060000f7202 */ /* 0x000fce0000000f00 */
[----:B------:R-:W-:Y:S05]  /*10800*/  WARPSYNC.COLLECTIVE R90, `(.L_x_356) ;  /* 0x000000005a087348 */ /* 0x000fea0003c00000 */
[----:B------:R0:W1:Y:S02]  /*10810*/  SHFL.IDX P0, R96, R101, R92, R99 ;  /* 0x0000005c65607389 */ /* 0x0000640000000063 */
[----:B01----:R-:W-:Y:S05]  /*10820*/  ENDCOLLECTIVE ;  /* 0x000000000000791b */ /* 0x003fea0003800000 */
.L_x_356:
[-C--:B------:R-:W-:Y:S01]  /*10830*/  FFMA R42, R5, R15.reuse, R42 ;  /* 0x0000000f052a7223 */ /* 0x080fe2000000002a */
[----:B------:R-:W-:Y:S01]  /*10840*/  FFMA R43, R4, R15, R43 ;  /* 0x0000000f042b7223 */ /* 0x000fe2000000002b */
[----:B------:R-:W-:Y:S02]  /*10850*/  MOV R101, R79 ;  /* 0x0000004f00657202 */ /* 0x000fe40000000f00 */
[----:B------:R-:W-:-:S07]  /*10860*/  MOV R17, R96 ;  /* 0x0000006000117202 */ /* 0x000fce0000000f00 */
[----:B------:R-:W-:Y:S05]  /*10870*/  WARPSYNC.COLLECTIVE R90, `(.L_x_357) ;  /* 0x000000005a087348 */ /* 0x000fea0003c00000 */
[----:B------:R0:W1:Y:S02]  /*10880*/  SHFL.IDX P0, R96, R101, R92, R99 ;  /* 0x0000005c65607389 */ /* 0x0000640000000063 */
[----:B01----:R-:W-:Y:S05]  /*10890*/  ENDCOLLECTIVE ;  /* 0x000000000000791b */ /* 0x003fea0003800000 */
.L_x_357:
[-C--:B------:R-:W-:Y:S01]  /*108a0*/  FFMA R44, R5, R17.reuse, R44 ;  /* 0x00000011052c7223 */ /* 0x080fe2000000002c */
[----:B------:R-:W-:Y:S01]  /*108b0*/  FFMA R45, R4, R17, R45 ;  /* 0x00000011042d7223 */ /* 0x000fe2000000002d */
[----:B------:R-:W-:Y:S02]  /*108c0*/  MOV R101, R80 ;  /* 0x0000005000657202 */ /* 0x000fe40000000f00 */
[----:B------:R-:W-:-:S07]  /*108d0*/  MOV R79, R96 ;  /* 0x00000060004f7202 */ /* 0x000fce0000000f00 */
[----:B------:R-:W-:Y:S05]  /*108e0*/  WARPSYNC.COLLECTIVE R90, `(.L_x_358) ;  /* 0x000000005a087348 */ /* 0x000fea0003c00000 */
[----:B------:R0:W1:Y:S02]  /*108f0*/  SHFL.IDX P0, R96, R101, R92, R99 ;  /* 0x0000005c65607389 */ /* 0x0000640000000063 */
[----:B01----:R-:W-:Y:S05]  /*10900*/  ENDCOLLECTIVE ;  /* 0x000000000000791b */ /* 0x003fea0003800000 */
.L_x_358:
[-C--:B------:R-:W-:Y:S01]  /*10910*/  FFMA R46, R5, R79.reuse, R46 ;  /* 0x0000004f052e7223 */ /* 0x080fe2000000002e */
[----:B------:R-:W-:Y:S01]  /*10920*/  FFMA R47, R4, R79, R47 ;  /* 0x0000004f042f7223 */ /* 0x000fe2000000002f */
[----:B------:R-:W-:Y:S02]  /*10930*/  MOV R101, R81 ;  /* 0x0000005100657202 */ /* 0x000fe40000000f00 */
[----:B------:R-:W-:-:S07]  /*10940*/  MOV R3, R96 ;  /* 0x0000006000037202 */ /* 0x000fce0000000f00 */
[----:B------:R-:W-:Y:S05]  /*10950*/  WARPSYNC.COLLECTIVE R90, `(.L_x_359) ;  /* 0x000000005a087348 */ /* 0x000fea0003c00000 */
[----:B------:R0:W1:Y:S02]  /*10960*/  SHFL.IDX P0, R96, R101, R92, R99 ;  /* 0x0000005c65607389 */ /* 0x0000640000000063 */
[----:B01----:R-:W-:Y:S05]  /*10970*/  ENDCOLLECTIVE ;  /* 0x000000000000791b */ /* 0x003fea0003800000 */
.L_x_359:
[-C--:B------:R-:W-:Y:S01]  /*10980*/  FFMA R48, R5, R3.reuse, R48 ;  /* 0x0000000305307223 */ /* 0x080fe20000000030 */
[----:B------:R-:W-:Y:S01]  /*10990*/  FFMA R49, R4, R3, R49 ;  /* 0x0000000304317223 */ /* 0x000fe20000000031 */
[----:B------:R-:W-:Y:S02]  /*109a0*/  MOV R101, R12 ;  /* 0x0000000c00657202 */ /* 0x000fe40000000f00 */
[----:B------:R-:W-:-:S07]  /*109b0*/  MOV R81, R96 ;  /* 0x0000006000517202 */ /* 0x000fce0000000f00 */
[----:B------:R-:W-:Y:S05]  /*109c0*/  WARPSYNC.COLLECTIVE R90, `(.L_x_360) ;  /* 0x000000005a087348 */ /* 0x000fea0003c00000 */
[----:B------:R0:W1:Y:S02]  /*109d0*/  SHFL.IDX P0, R96, R101, R92, R99 ;  /* 0x0000005c65607389 */ /* 0x0000640000000063 */
[----:B01----:R-:W-:Y:S05]  /*109e0*/  ENDCOLLECTIVE ;  /* 0x000000000000791b */ /* 0x003fea0003800000 */
.L_x_360:
[-C--:B------:R-:W-:Y:S01]  /*109f0*/  FFMA R50, R5, R81.reuse, R50 ;  /* 0x0000005105327223 */ /* 0x080fe20000000032 */
[----:B------:R-:W-:Y:S01]  /*10a00*/  FFMA R51, R4, R81, R51 ;  /* 0x0000005104337223 */ /* 0x000fe20000000033 */
[----:B------:R-:W-:Y:S02]  /*10a10*/  MOV R101, R14 ;  /* 0x0000000e00657202 */ /* 0x000fe40000000f00 */
[----:B------:R-:W-:-:S07]  /*10a20*/  MOV R19, R96 ;  /* 0x0000006000137202 */ /* 0x000fce0000000f00 */
[----:B------:R-:W-:Y:S05]  /*10a30*/  WARPSYNC.COLLECTIVE R90, `(.L_x_361) ;  /* 0x000000005a087348 */ /* 0x000fea0003c00000 */
[----:B------:R0:W1:Y:S02]  /*10a40*/  SHFL.IDX P0, R96, R101, R92, R99 ;  /* 0x0000005c65607389 */ /* 0x0000640000000063 */
[----:B01----:R-:W-:Y:S05]  /*10a50*/  ENDCOLLECTIVE ;  /* 0x000000000000791b */ /* 0x003fea0003800000 */
.L_x_361:
[-C--:B------:R-:W-:Y:S01]  /*10a60*/  FFMA R52, R5, R19.reuse, R52 ;  /* 0x0000001305347223 */ /* 0x080fe20000000034 */
[----:B------:R-:W-:Y:S01]  /*10a70*/  FFMA R53, R4, R19, R53 ;  /* 0x0000001304357223 */ /* 0x000fe20000000035 */
[----:B------:R-:W-:Y:S02]  /*10a80*/  MOV R101, R16 ;  /* 0x0000001000657202 */ /* 0x000fe40000000f00 */
[----:B------:R-:W-:-:S07]  /*10a90*/  MOV R27, R96 ;  /* 0x00000060001b7202 */ /* 0x000fce0000000f00 */
[----:B------:R-:W-:Y:S05]  /*10aa0*/  WARPSYNC.COLLECTIVE R90, `(.L_x_362) ;  /* 0x000000005a087348 */ /* 0x000fea0003c00000 */
[----:B------:R0:W1:Y:S02]  /*10ab0*/  SHFL.IDX P0, R96, R101, R92, R99 ;  /* 0x0000005c65607389 */ /* 0x0000640000000063 */
[----:B01----:R-:W-:Y:S05]  /*10ac0*/  ENDCOLLECTIVE ;  /* 0x000000000000791b */ /* 0x003fea0003800000 */
.L_x_362:
[-C--:B------:R-:W-:Y:S01]  /*10ad0*/  FFMA R54, R5, R27.reuse, R54 ;  /* 0x0000001b05367223 */ /* 0x080fe20000000036 */
[----:B------:R-:W-:Y:S01]  /*10ae0*/  FFMA R55, R4, R27, R55 ;  /* 0x0000001b04377223 */ /* 0x000fe20000000037 */
[----:B------:R-:W-:Y:S02]  /*10af0*/  MOV R101, R18 ;  /* 0x0000001200657202 */ /* 0x000fe40000000f00 */
[----:B------:R-:W-:-:S07]  /*10b00*/  MOV R71, R96 ;  /* 0x0000006000477202 */ /* 0x000fce0000000f00 */
[----:B------:R-:W-:Y:S05]  /*10b10*/  WARPSYNC.COLLECTIVE R90, `(.L_x_363) ;  /* 0x000000005a087348 */ /* 0x000fea0003c00000 */
[----:B------:R0:W1:Y:S02]  /*10b20*/  SHFL.IDX P0, R96, R101, R92, R99 ;  /* 0x0000005c65607389 */ /* 0x0000640000000063 */
[----:B01----:R-:W-:Y:S05]  /*10b30*/  ENDCOLLECTIVE ;  /* 0x000000000000791b */ /* 0x003fea0003800000 */
.L_x_363:
[-C--:B------:R-:W-:Y:S01]  /*10b40*/  FFMA R56, R5, R71.reuse, R56 ;  /* 0x0000004705387223 */ /* 0x080fe20000000038 */
[----:B------:R-:W-:Y:S01]  /*10b50*/  FFMA R57, R4, R71, R57 ;  /* 0x0000004704397223 */ /* 0x000fe20000000039 */
[----:B------:R-:W-:Y:S02]  /*10b60*/  MOV R101, R13 ;  /* 0x0000000d00657202 */ /* 0x000fe40000000f00 */
[----:B------:R-:W-:-:S07]  /*10b70*/  MOV R73, R96 ;  /* 0x0000006000497202 */ /* 0x000fce0000000f00 */
[----:B------:R-:W-:Y:S05]  /*10b80*/  WARPSYNC.COLLECTIVE R90, `(.L_x_364) ;  /* 0x000000005a087348 */ /* 0x000fea0003c00000 */
[----:B------:R0:W1:Y:S02]  /*10b90*/  SHFL.IDX P0, R96, R101, R92, R99 ;  /* 0x0000005c65607389 */ /* 0x0000640000000063 */
[----:B01----:R-:W-:Y:S05]  /*10ba0*/  ENDCOLLECTIVE ;  /* 0x000000000000791b */ /* 0x003fea0003800000 */
.L_x_364:
[-C--:B------:R-:W-:Y:S01]  /*10bb0*/  FFMA R58, R5, R73.reuse, R58 ;  /* 0x00000049053a7223 */ /* 0x080fe2000000003a */
[----:B------:R-:W-:Y:S01]  /*10bc0*/  FFMA R59, R4, R73, R59 ;  /* 0x00000049043b7223 */ /* 0x000fe2000000003b */
[----:B------:R-:W-:Y:S02]  /*10bd0*/  MOV R101, R82 ;  /* 0x0000005200657202 */ /* 0x000fe40000000f00 */
[----:B------:R-:W-:-:S07]  /*10be0*/  MOV R13, R96 ;  /* 0x00000060000d7202 */ /* 0x000fce0000000f00 */
[----:B------:R-:W-:Y:S05]  /*10bf0*/  WARPSYNC.COLLECTIVE R90, `(.L_x_365) ;  /* 0x000000005a087348 */ /* 0x000fea0003c00000 */
[----:B------:R0:W1:Y:S02]  /*10c00*/  SHFL.IDX P0, R96, R101, R92, R99 ;  /* 0x0000005c65607389 */ /* 0x0000640000000063 */
[----:B01----:R-:W-:Y:S05]  /*10c10*/  ENDCOLLECTIVE ;  /* 0x000000000000791b */ /* 0x003fea0003800000 */
.L_x_365:
[-C--:B------:R-:W-:Y:S01]  /*10c20*/  FFMA R60, R5, R13.reuse, R60 ;  /* 0x0000000d053c7223 */ /* 0x080fe2000000003c */
[----:B------:R-:W-:Y:S01]  /*10c30*/  FFMA R61, R4, R13, R61 ;  /* 0x0000000d043d7223 */ /* 0x000fe2000000003d */
[----:B------:R-:W-:Y:S02]  /*10c40*/  MOV R101, R8 ;  /* 0x0000000800657202 */ /* 0x000fe40000000f00 */
[----:B------:R-:W-:-:S07]  /*10c50*/  MOV R83, R96 ;  /* 0x0000006000537202 */ /* 0x000fce0000000f00 */
[----:B------:R-:W-:Y:S05]  /*10c60*/  WARPSYNC.COLLECTIVE R90, `(.L_x_366) ;  /* 0x000000005a087348 */ /* 0x000fea0003c00000 */
[----:B------:R0:W1:Y:S02]  /*10c70*/  SHFL.IDX P0, R96, R101, R92, R99 ;  /* 0x0000005c65607389 */ /* 0x0000640000000063 */
[----:B01----:R-:W-:Y:S05]  /*10c80*/  ENDCOLLECTIVE ;  /* 0x000000000000791b */ /* 0x003fea0003800000 */
.L_x_366:
[-C--:B------:R-:W-:Y:S01]  /*10c90*/  FFMA R62, R5, R83.reuse, R62 ;  /* 0x00000053053e7223 */ /* 0x080fe2000000003e */
[----:B------:R-:W-:Y:S01]  /*10ca0*/  FFMA R63, R4, R83, R63 ;  /* 0x00000053043f7223 */ /* 0x000fe2000000003f */
[----:B------:R-:W-:Y:S02]  /*10cb0*/  MOV R101, R10 ;  /* 0x0000000a00657202 */ /* 0x000fe40000000f00 */
[----:B------:R-:W-:-:S07]  /*10cc0*/  MOV R85, R96 ;  /* 0x0000006000557202 */ /* 0x000fce0000000f00 */
[----:B------:R-:W-:Y:S05]  /*10cd0*/  WARPSYNC.COLLECTIVE R90, `(.L_x_367) ;  /* 0x000000005a087348 */ /* 0x000fea0003c00000 */
[----:B------:R0:W1:Y:S02]  /*10ce0*/  SHFL.IDX P0, R96, R101, R92, R99 ;  /* 0x0000005c65607389 */ /* 0x0000640000000063 */
[----:B01----:R-:W-:Y:S05]  /*10cf0*/  ENDCOLLECTIVE ;  /* 0x000000000000791b */ /* 0x003fea0003800000 */
.L_x_367:
[-C--:B------:R-:W-:Y:S01]  /*10d00*/  FFMA R64, R5, R85.reuse, R64 ;  /* 0x0000005505407223 */ /* 0x080fe20000000040 */
[----:B------:R-:W-:Y:S01]  /*10d10*/  FFMA R65, R4, R85, R65 ;  /* 0x0000005504417223 */ /* 0x000fe20000000041 */
[----:B------:R-:W-:Y:S02]  /*10d20*/  MOV R101, R86 ;  /* 0x0000005600657202 */ /* 0x000fe40000000f00 */
[----:B------:R-:W-:-:S07]  /*10d30*/  MOV R87, R96 ;  /* 0x0000006000577202 */ /* 0x000fce0000000f00 */
[----:B------:R-:W-:Y:S05]  /*10d40*/  WARPSYNC.COLLECTIVE R90, `(.L_x_368) ;  /* 0x000000005a087348 */ /* 0x000fea0003c00000 */
[----:B------:R0:W1:Y:S02]  /*10d50*/  SHFL.IDX P0, R96, R101, R92, R99 ;  /* 0x0000005c65607389 */ /* 0x0000640000000063 */
[----:B01----:R-:W-:Y:S05]  /*10d60*/  ENDCOLLECTIVE ;  /* 0x000000000000791b */ /* 0x003fea0003800000 */
.L_x_368:
[-C--:B------:R-:W-:Y:S01]  /*10d70*/  FFMA R66, R5, R87.reuse, R66 ;  /* 0x0000005705427223 */ /* 0x080fe20000000042 */
[----:B------:R-:W-:Y:S01]  /*10d80*/  FFMA R67, R4, R87, R67 ;  /* 0x0000005704437223 */ /* 0x000fe20000000043 */
[----:B------:R-:W-:Y:S01]  /*10d90*/  MOV R86, R96 ;  /* 0x0000006000567202 */ /* 0x000fe20000000f00 */
[----:B------:R-:W-:Y:S06]  /*10da0*/  BRA `(.L_x_369) ;  /* 0xffffff5000dc7947 */ /* 0x000fec000383ffff */
.L_x_370:
[----:B------:R-:W-:-:S00]  /*10db0*/  BRA `(.L_x_370) ;  /* 0xfffffffc00fc7947 */ /* 0x000fc0000383ffff */
[----:B------:R-:W-:-:S00]  /*10dc0*/  NOP ;  /* 0x0000000000007918 */ /* 0x000fc00000000000 */
        /* <DEDUP_REMOVED lines=11> */
.L_x_4372:


//--------------------- .text._Z13_spmm_conv_14PKfPfiiPKiS3_S3_S0_ --------------------------
	.section	.text._Z13_spmm_conv_14PKfPfiiPKiS3_S3_S0_,"ax",@progbits
	.align	128
        .global         _Z13_spmm_conv_14PKfPfiiPKiS3_S3_S0_
        .type           _Z13_spmm_conv_14PKfPfiiPKiS3_S3_S0_,@function
        .size           _Z13_spmm_conv_14PKfPfiiPKiS3_S3_S0_,(.L_x_4373 - _Z13_spmm_conv_14PKfPfiiPKiS3_S3_S0_)
        .other          _Z13_spmm_conv_14PKfPfiiPKiS3_S3_S0_,@"STO_CUDA_ENTRY STV_DEFAULT"
_Z13_spmm_conv_14PKfPfiiPKiS3_S3_S0_:
.text._Z13_spmm_conv_14PKfPfiiPKiS3_S3_S0_:
[----:B------:R-:W-:Y:S08]  /*0000*/  LDC R1, c[0x0][0x37c] ;  /* 0x0000df00ff017b82 */ /* 0x000ff00000000800 */
[----:B------:R-:W0:Y:S01]  /*0010*/  LDC R3, c[0x0][0x390] ;  /* 0x0000e400ff037b82 */ /* 0x000e220000000800 */
[----:B------:R-:W1:Y:S07]  /*0020*/  LDCU.64 UR4, c[0x0][0x358] ;  /* 0x00006b00ff0477ac */ /* 0x000e6e0008000a00 */
[----:B------:R-:W0:Y:S02]  /*0030*/  LDC.64 R6, c[0x0][0x398] ;  /* 0x0000e600ff067b82 */ /* 0x000e240000000a00 */
[----:B0-----:R-:W-:-:S05]  /*0040*/  IMAD.WIDE R6, R3, 0x4, R6 ;  /* 0x0000000403067825 */ /* 0x001fca00078e0206 */
[----:B-1----:R-:W2:Y:S04]  /*0050*/  LDG.E.CONSTANT R0, desc[UR4][R6.64] ;  /* 0x0000000406007981 */ /* 0x002ea8000c1e9900 */
[----:B------:R0:W2:Y:S01]  /*0060*/  LDG.E.CONSTANT R2, desc[UR4][R6.64+0x4] ;  /* 0x0000040406027981 */ /* 0x0000a2000c1e9900 */
[----:B------:R-:W-:Y:S01]  /*0070*/  HFMA2 R43, -RZ, RZ, 0, 0 ;  /* 0x00000000ff2b7431 */ /* 0x000fe200000001ff */
[----:B------:R-:W-:Y:S02]  /*0080*/  CS2R R80, SRZ ;  /* 0x0000000000507805 */ /* 0x000fe4000001ff00 */
[----:B------:R-:W-:Y:S01]  /*0090*/  CS2R R92, SRZ ;  /* 0x00000000005c7805 */ /* 0x000fe2000001ff00 */
[----:B------:R-:W1:Y:S01]  /*00a0*/  S2R R3, SR_TID.Y ;  /* 0x0000000000037919 */ /* 0x000e620000002200 */
[----:B------:R-:W-:-:S02]  /*00b0*/  CS2R R90, SRZ ;  /* 0x00000000005a7805 */ /* 0x000fc4000001ff00 */
[----:B------:R-:W-:Y:S02]  /*00c0*/  CS2R R78, SRZ ;  /* 0x00000000004e7805 */ /* 0x000fe4000001ff00 */
[----:B------:R-:W-:Y:S01]  /*00d0*/  CS2R R88, SRZ ;  /* 0x0000000000587805 */ /* 0x000fe2000001ff00 */
[----:B------:R-:W1:Y:S01]  /*00e0*/  S2R R8, SR_CTAID.X ;  /* 0x0000000000087919 */ /* 0x000e620000002500 */
[----:B------:R-:W-:Y:S02]  /*00f0*/  CS2R R76, SRZ ;  /* 0x00000000004c7805 */ /* 0x000fe4000001ff00 */
[----:B------:R-:W-:Y:S02]  /*0100*/  CS2R R86, SRZ ;  /* 0x0000000000567805 */ /* 0x000fe4000001ff00 */
[----:B------:R-:W-:Y:S01]  /*0110*/  CS2R R74, SRZ ;  /* 0x00000000004a7805 */ /* 0x000fe2000001ff00 */
[----:B------:R-:W0:Y:S01]  /*0120*/  S2R R4, SR_TID.X ;  /* 0x0000000000047919 */ /* 0x000e220000002100 */
[----:B------:R-:W-:-:S02]  /*0130*/  CS2R R84, SRZ ;  /* 0x0000000000547805 */ /* 0x000fc4000001ff00 */
[----:B------:R-:W-:Y:S02]  /*0140*/  CS2R R72, SRZ ;  /* 0x0000000000487805 */ /* 0x000fe4000001ff00 */
[----:B------:R-:W-:Y:S01]  /*0150*/  CS2R R70, SRZ ;  /* 0x0000000000467805 */ /* 0x000fe2000001ff00 */
[----:B------:R-:W0:Y:S01]  /*0160*/  S2R R9, SR_CTAID.Y ;  /* 0x0000000000097919 */ /* 0x000e220000002600 */
        /* <DEDUP_REMOVED lines=20> */
[----:B-1----:R-:W-:-:S04]  /*02b0*/  LEA R3, R8, R3, 0x2 ;  /* 0x0000000308037211 */ /* 0x002fc800078e10ff */
[----:B------:R-:W-:-:S04]  /*02c0*/  SHF.L.U32 R3, R3, 0x5, RZ ;  /* 0x0000000503037819 */ /* 0x000fc800000006ff */
[--C-:B------:R-:W-:Y:S02]  /*02d0*/  SHF.R.S32.HI R8, RZ, 0x1f, R3.reuse ;  /* 0x0000001fff087819 */ /* 0x100fe40000011403 */
[----:B------:R-:W-:Y:S02]  /*02e0*/  SHF.R.S32.HI R5, RZ, 0x5, R3 ;  /* 0x00000005ff057819 */ /* 0x000fe40000011403 */
[----:B------:R-:W-:Y:S02]  /*02f0*/  LEA.HI R8, R8, R3, RZ, 0x7 ;  /* 0x0000000308087211 */ /* 0x000fe400078f38ff */
[----:B------:R-:W-:Y:S02]  /*0300*/  LEA.HI R3, R5, R5, RZ, 0x2 ;  /* 0x0000000505037211 */ /* 0x000fe400078f10ff */
[----:B------:R-:W-:Y:S02]  /*0310*/  SHF.L.U32 R8, R8, 0xa, RZ ;  /* 0x0000000a08087819 */ /* 0x000fe400000006ff */
[----:B0-----:R-:W-:Y:S01]  /*0320*/  LEA R7, R9, R4, 0x6 ;  /* 0x0000000409077211 */ /* 0x001fe200078e30ff */
[----:B------:R-:W-:Y:S01]  /*0330*/  HFMA2 R9, -RZ, RZ, 0, 0 ;  /* 0x00000000ff097431 */ /* 0x000fe200000001ff */
[----:B------:R-:W-:-:S02]  /*0340*/  LOP3.LUT R6, R3, 0x1fffc, RZ, 0xc0, !PT ;  /* 0x0001fffc03067812 */ /* 0x000fc400078ec0ff */
[----:B------:R-:W-:Y:S02]  /*0350*/  LOP3.LUT R8, R8, 0xfffe0000, RZ, 0xc0, !PT ;  /* 0xfffe000008087812 */ /* 0x000fe400078ec0ff */
[----:B------:R-:W-:Y:S02]  /*0360*/  IADD3 R3, PT, PT, R5, -R6, RZ ;  /* 0x8000000605037210 */ /* 0x000fe40007ffe0ff */
[----:B------:R-:W-:Y:S02]  /*0370*/  IADD3 R8, PT, PT, R8, R7, RZ ;  /* 0x0000000708087210 */ /* 0x000fe40007ffe0ff */
[----:B------:R-:W-:Y:S02]  /*0380*/  MOV R5, RZ ;  /* 0x000000ff00057202 */ /* 0x000fe40000000f00 */
[----:B------:R-:W-:Y:S02]  /*0390*/  LEA R3, R3, R8, 0xf ;  /* 0x0000000803037211 */ /* 0x000fe400078e78ff */
[----:B--2---:R-:W-:-:S04]  /*03a0*/  IADD3 R83, PT, PT, -R0, R2, RZ ;  /* 0x0000000200537210 */ /* 0x004fc80007ffe1ff */
[C---:B------:R-:W-:Y:S02]  /*03b0*/  ISETP.GE.AND P0, PT, R83.reuse, 0x8, PT ;  /* 0x000000085300780c */ /* 0x040fe40003f06270 */
[----:B------:R-:W-:-:S11]  /*03c0*/  LOP3.LUT R82, R83, 0xfffffff8, RZ, 0xc0, !PT ;  /* 0xfffffff853527812 */ /* 0x000fd600078ec0ff */
[----:B------:R-:W-:Y:S05]  /*03d0*/  @!P0 BRA `(.L_x_371) ;  /* 0x0000003800ac8947 */ /* 0x000fea0003800000 */
[----:B------:R-:W-:Y:S02]  /*03e0*/  MOV R9, RZ ;  /* 0x000000ff00097202 */ /* 0x000fe40000000f00 */
[----:B------:R-:W-:Y:S02]  /*03f0*/  MOV R5, RZ ;  /* 0x000000ff00057202 */ /* 0x000fe40000000f00 */
[----:B------:R-:W-:-:S07]  /*0400*/  MOV R110, R0 ;  /* 0x00000000006e7202 */ /* 0x000fce0000000f00 */
.L_x_374:
[----:B------:R-:W-:-:S04]  /*0410*/  IADD3 R6, PT, PT, -R0, R110, RZ ;  /* 0x0000006e00067210 */ /* 0x000fc80007ffe1ff */
[----:B------:R-:W-:-:S13]  /*0420*/  LOP3.LUT P0, RZ, R6, 0x1f, RZ, 0xc0, !PT ;  /* 0x0000001f06ff7812 */ /* 0x000fda000780c0ff */
[----:B------:R-:W-:Y:S05]  /*0430*/  @P0 BRA `(.L_x_372) ;  /* 0x0000000400e00947 */ /* 0x000fea0003800000 */
[-C--:B------:R-:W-:Y:S01]  /*0440*/  IADD3 R7, PT, PT, R2, -R110.reuse, RZ ;  /* 0x8000006e02077210 */ /* 0x080fe20007ffe0ff */
[----:B------:R-:W-:Y:S01]  /*0450*/  BSSY.RECONVERGENT B0, `(.L_x_372) ;  /* 0x0000076000007945 */ /* 0x000fe20003800200 */
[----:B------:R-:W-:Y:S02]  /*0460*/  MOV R9, R110 ;  /* 0x0000006e00097202 */ /* 0x000fe40000000f00 */
[----:B------:R-:W-:-:S13]  /*0470*/  ISETP.GE.U32.AND P0, PT, R4, R7, PT ;  /* 0x000000070400720c */ /* 0x000fda0003f06070 */
        /* <DEDUP_REMOVED lines=11> */
[C---:B------:R-:W-:Y:S01]  /*0530*/  IADD3 R23, PT, PT, R83.reuse, R22, RZ ;  /* 0x0000001653177210 */ /* 0x040fe20007ffe0ff */
[----:B------:R-:W-:Y:S02]  /*0540*/  IMAD.WIDE.U32 R14, R14, 0x4, R6 ;  /* 0x000000040e0e7825 */ /* 0x000fe400078e0006 */
[----:B------:R-:W5:Y:S01]  /*0550*/  LDG.E.CONSTANT R12, desc[UR4][R12.64] ;  /* 0x000000040c0c7981 */ /* 0x000f62000c1e9900 */
[----:B------:R-:W-:Y:S01]  /*0560*/  IADD3 R24, PT, PT, R83, R23, RZ ;  /* 0x0000001753187210 */ /* 0x000fe20007ffe0ff */
[----:B-1----:R-:W-:-:S03]  /*0570*/  IMAD.WIDE.U32 R16, R11, 0x4, R16 ;  /* 0x000000040b107825 */ /* 0x002fc600078e0010 */
[----:B------:R-:W-:Y:S01]  /*0580*/  IADD3 R29, PT, PT, R83, R24, RZ ;  /* 0x00000018531d7210 */ /* 0x000fe20007ffe0ff */
[----:B------:R-:W-:Y:S01]  /*0590*/  IMAD.WIDE.U32 R10, R11, 0x4, R6 ;  /* 0x000000040b0a7825 */ /* 0x000fe200078e0006 */
[----:B------:R0:W2:Y:S02]  /*05a0*/  LDG.E.CONSTANT R8, desc[UR4][R16.64] ;  /* 0x0000000410087981 */ /* 0x0000a4000c1e9900 */
[C---:B------:R-:W-:Y:S02]  /*05b0*/  IADD3 R34, PT, PT, R83.reuse, R29, RZ ;  /* 0x0000001d53227210 */ /* 0x040fe40007ffe0ff */
[----:B------:R1:W5:Y:S02]  /*05c0*/  LDG.E.CONSTANT R13, desc[UR4][R14.64] ;  /* 0x000000040e0d7981 */ /* 0x000364000c1e9900 */
[C---:B------:R-:W-:Y:S02]  /*05d0*/  IADD3 R27, PT, PT, R83.reuse, R34, RZ ;  /* 0x00000022531b7210 */ /* 0x040fe40007ffe0ff */
[----:B------:R3:W5:Y:S02]  /*05e0*/  LDG.E.CONSTANT R11, desc[UR4][R10.64] ;  /* 0x000000040a0b7981 */ /* 0x000764000c1e9900 */
[----:B------:R-:W-:-:S04]  /*05f0*/  IADD3 R28, PT, PT, R83, R27, RZ ;  /* 0x0000001b531c7210 */ /* 0x000fc80007ffe0ff */
[----:B------:R-:W-:-:S04]  /*0600*/  IADD3 R26, PT, PT, R83, R28, RZ ;  /* 0x0000001c531a7210 */ /* 0x000fc80007ffe0ff */
[----:B------:R-:W-:-:S04]  /*0610*/  IADD3 R33, PT, PT, R83, R26, RZ ;  /* 0x0000001a53217210 */ /* 0x000fc80007ffe0ff */
[----:B------:R-:W-:-:S04]  /*0620*/  IADD3 R31, PT, PT, R83, R33, RZ ;  /* 0x00000021531f7210 */ /* 0x000fc80007ffe0ff */
[----:B------:R-:W-:-:S04]  /*0630*/  IADD3 R32, PT, PT, R83, R31, RZ ;  /* 0x0000001f53207210 */ /* 0x000fc80007ffe0ff */
[----:B------:R-:W-:Y:S01]  /*0640*/  IADD3 R30, PT, PT, R83, R32, RZ ;  /* 0x00000020531e7210 */ /* 0x000fe20007ffe0ff */
[----:B0-----:R-:W-:-:S03]  /*0650*/  IMAD.WIDE.U32 R16, R19, 0x4, R6 ;  /* 0x0000000413107825 */ /* 0x001fc600078e0006 */
[C---:B------:R-:W-:Y:S01]  /*0660*/  IADD3 R35, PT, PT, R83.reuse, R30, RZ ;  /* 0x0000001e53237210 */ /* 0x040fe20007ffe0ff */
[--C-:B-1----:R-:W-:Y:S02]  /*0670*/  IMAD.WIDE.U32 R14, R18, 0x4, R6.reuse ;  /* 0x00000004120e7825 */ /* 0x102fe400078e0006 */
[----:B------:R-:W5:Y:S01]  /*0680*/  LDG.E.CONSTANT R16, desc[UR4][R16.64] ;  /* 0x0000000410107981 */ /* 0x000f62000c1e9900 */
[C---:B---3--:R-:W-:Y:S01]  /*0690*/  IADD3 R10, PT, PT, R83.reuse, R35, RZ ;  /* 0x00000023530a7210 */ /* 0x048fe20007ffe0ff */
[--C-:B------:R-:W-:Y:S02]  /*06a0*/  IMAD.WIDE.U32 R18, R22, 0x4, R6.reuse ;  /* 0x0000000416127825 */ /* 0x100fe400078e0006 */
[----:B------:R-:W5:Y:S02]  /*06b0*/  LDG.E.CONSTANT R14, desc[UR4][R14.64] ;  /* 0x000000040e0e7981 */ /* 0x000f64000c1e9900 */
[--C-:B------:R-:W-:Y:S01]  /*06c0*/  IMAD.WIDE.U32 R20, R20, 0x4, R6.reuse ;  /* 0x0000000414147825 */ /* 0x100fe200078e0006 */
[----:B------:R-:W-:Y:S01]  /*06d0*/  IADD3 R36, PT, PT, R83, R10, RZ ;  /* 0x0000000a53247210 */ /* 0x000fe20007ffe0ff */
[----:B------:R0:W5:Y:S04]  /*06e0*/  LDG.E.CONSTANT R17, desc[UR4][R18.64] ;  /* 0x0000000412117981 */ /* 0x000168000c1e9900 */
[----:B------:R1:W5:Y:S01]  /*06f0*/  LDG.E.CONSTANT R15, desc[UR4][R20.64] ;  /* 0x00000004140f7981 */ /* 0x000362000c1e9900 */
[----:B------:R-:W-:-:S04]  /*0700*/  IMAD.WIDE.U32 R24, R24, 0x4, R6 ;  /* 0x0000000418187825 */ /* 0x000fc800078e0006 */
[----:B0-----:R-:W-:-:S04]  /*0710*/  IMAD.WIDE.U32 R18, R23, 0x4, R6 ;  /* 0x0000000417127825 */ /* 0x001fc800078e0006 */
[--C-:B-1----:R-:W-:Y:S02]  /*0720*/  IMAD.WIDE.U32 R20, R29, 0x4, R6.reuse ;  /* 0x000000041d147825 */ /* 0x102fe400078e0006 */
[----:B------:R-:W5:Y:S02]  /*0730*/  LDG.E.CONSTANT R18, desc[UR4][R18.64] ;  /* 0x0000000412127981 */ /* 0x000f64000c1e9900 */
[--C-:B------:R-:W-:Y:S01]  /*0740*/  IMAD.WIDE.U32 R22, R34, 0x4, R6.reuse ;  /* 0x0000000422167825 */ /* 0x100fe200078e0006 */
[C---:B------:R-:W-:Y:S01]  /*0750*/  IADD3 R34, PT, PT, R83.reuse, R36, RZ ;  /* 0x0000002453227210 */ /* 0x040fe20007ffe0ff */
[----:B------:R-:W5:Y:S03]  /*0760*/  LDG.E.CONSTANT R20, desc[UR4][R20.64] ;  /* 0x0000000414147981 */ /* 0x000f66000c1e9900 */
[C---:B------:R-:W-:Y:S01]  /*0770*/  IADD3 R39, PT, PT, R83.reuse, R34, RZ ;  /* 0x0000002253277210 */ /* 0x040fe20007ffe0ff */
[----:B------:R-:W-:Y:S01]  /*0780*/  IMAD.WIDE.U32 R28, R28, 0x4, R6 ;  /* 0x000000041c1c7825 */ /* 0x000fe200078e0006 */
[----:B------:R0:W5:Y:S02]  /*0790*/  LDG.E.CONSTANT R19, desc[UR4][R24.64] ;  /* 0x0000000418137981 */ /* 0x000164000c1e9900 */
[----:B------:R-:W-:-:S02]  /*07a0*/  IADD3 R38, PT, PT, R83, R39, RZ ;  /* 0x0000002753267210 */ /* 0x000fc40007ffe0ff */
[----:B------:R1:W5:Y:S02]  /*07b0*/  LDG.E.CONSTANT R21, desc[UR4][R22.64] ;  /* 0x0000000416157981 */ /* 0x000364000c1e9900 */
[----:B------:R-:W-:Y:S01]  /*07c0*/  IADD3 R40, PT, PT, R83, R38, RZ ;  /* 0x0000002653287210 */ /* 0x000fe20007ffe0ff */
[----:B0-----:R-:W-:-:S04]  /*07d0*/  IMAD.WIDE.U32 R24, R26, 0x4, R6 ;  /* 0x000000041a187825 */ /* 0x001fc800078e0006 */
[--C-:B-1----:R-:W-:Y:S02]  /*07e0*/  IMAD.WIDE.U32 R22, R27, 0x4, R6.reuse ;  /* 0x000000041b167825 */ /* 0x102fe400078e0006 */
[----:B------:R-:W5:Y:S02]  /*07f0*/  LDG.E.CONSTANT R24, desc[UR4][R24.64] ;  /* 0x0000000418187981 */ /* 0x000f64000c1e9900 */
[----:B------:R-:W-:Y:S02]  /*0800*/  IMAD.WIDE.U32 R26, R33, 0x4, R6 ;  /* 0x00000004211a7825 */ /* 0x000fe400078e0006 */
[----:B------:R-:W5:Y:S01]  /*0810*/  LDG.E.CONSTANT R22, desc[UR4][R22.64] ;  /* 0x0000000416167981 */ /* 0x000f62000c1e9900 */
[----:B------:R-:W-:-:S03]  /*0820*/  IADD3 R42, PT, PT, R83, R40, RZ ;  /* 0x00000028532a7210 */ /* 0x000fc60007ffe0ff */
[----:B------:R0:W5:Y:S04]  /*0830*/  LDG.E.CONSTANT R25, desc[UR4][R26.64] ;  /* 0x000000041a197981 */ /* 0x000168000c1e9900 */
[----:B------:R1:W5:Y:S01]  /*0840*/  LDG.E.CONSTANT R23, desc[UR4][R28.64] ;  /* 0x000000041c177981 */ /* 0x000362000c1e9900 */
[----:B------:R-:W-:Y:S01]  /*0850*/  IMAD.WIDE.U32 R32, R32, 0x4, R6 ;  /* 0x0000000420207825 */ /* 0x000fe200078e0006 */
[----:B------:R-:W-:-:S03]  /*0860*/  IADD3 R62, PT, PT, R83, R42, RZ ;  /* 0x0000002a533e7210 */ /* 0x000fc60007ffe0ff */
[----:B0-----:R-:W-:-:S04]  /*0870*/  IMAD.WIDE.U32 R26, R31, 0x4, R6 ;  /* 0x000000041f1a7825 */ /* 0x001fc800078e0006 */
[--C-:B-1----:R-:W-:Y:S02]  /*0880*/  IMAD.WIDE.U32 R28, R30, 0x4, R6.reuse ;  /* 0x000000041e1c7825 */ /* 0x102fe400078e0006 */
[----:B------:R-:W5:Y:S02]  /*0890*/  LDG.E.CONSTANT R26, desc[UR4][R26.64] ;  /* 0x000000041a1a7981 */ /* 0x000f64000c1e9900 */
[--C-:B------:R-:W-:Y:S02]  /*08a0*/  IMAD.WIDE.U32 R30, R35, 0x4, R6.reuse ;  /* 0x00000004231e7825 */ /* 0x100fe400078e0006 */
[----:B------:R-:W5:Y:S02]  /*08b0*/  LDG.E.CONSTANT R28, desc[UR4][R28.64] ;  /* 0x000000041c1c7981 */ /* 0x000f64000c1e9900 */
[--C-:B------:R-:W-:Y:S02]  /*08c0*/  IMAD.WIDE.U32 R36, R36, 0x4, R6.reuse ;  /* 0x0000000424247825 */ /* 0x100fe400078e0006 */
[----:B------:R0:W5:Y:S04]  /*08d0*/  LDG.E.CONSTANT R27, desc[UR4][R32.64] ;  /* 0x00000004201b7981 */ /* 0x000168000c1e9900 */
[----:B------:R1:W5:Y:S01]  /*08e0*/  LDG.E.CONSTANT R29, desc[UR4][R30.64] ;  /* 0x000000041e1d7981 */ /* 0x000362000c1e9900 */
[----:B0-----:R-:W-:-:S04]  /*08f0*/  IMAD.WIDE.U32 R32, R34, 0x4, R6 ;  /* 0x0000000422207825 */ /* 0x001fc800078e0006 */
[--C-:B-1----:R-:W-:Y:S01]  /*0900*/  IMAD.WIDE.U32 R30, R10, 0x4, R6.reuse ;  /* 0x000000040a1e7825 */ /* 0x102fe200078e0006 */
[----:B------:R-:W-:Y:S01]  /*0910*/  IADD3 R10, PT, PT, R83, R62, RZ ;  /* 0x0000003e530a7210 */ /* 0x000fe20007ffe0ff */
[----:B------:R-:W5:Y:S02]  /*0920*/  LDG.E.CONSTANT R32, desc[UR4][R32.64] ;  /* 0x0000000420207981 */ /* 0x000f64000c1e9900 */
[--C-:B------:R-:W-:Y:S01]  /*0930*/  IMAD.WIDE.U32 R34, R39, 0x4, R6.reuse ;  /* 0x0000000427227825 */ /* 0x100fe200078e0006 */
[C---:B------:R-:W-:Y:S01]  /*0940*/  IADD3 R112, PT, PT, R83.reuse, R10, RZ ;  /* 0x0000000a53707210 */ /* 0x040fe20007ffe0ff */
[----:B------:R-:W5:Y:S03]  /*0950*/  LDG.E.CONSTANT R30, desc[UR4][R30.64] ;  /* 0x000000041e1e7981 */ /* 0x000f66000c1e9900 */
[----:B------:R-:W-:Y:S01]  /*0960*/  IADD3 R63, PT, PT, R83, R112, RZ ;  /* 0x00000070533f7210 */ /* 0x000fe20007ffe0ff */
[----:B------:R0:W5:Y:S01]  /*0970*/  LDG.E.CONSTANT R33, desc[UR4][R34.64] ;  /* 0x0000000422217981 */ /* 0x000162000c1e9900 */
[----:B------:R-:W-:-:S03]  /*0980*/  IMAD.WIDE.U32 R40, R40, 0x4, R6 ;  /* 0x0000000428287825 */ /* 0x000fc600078e0006 */
[----:B------:R1:W5:Y:S01]  /*0990*/  LDG.E.CONSTANT R31, desc[UR4][R36.64] ;  /* 0x00000004241f7981 */ /* 0x000362000c1e9900 */
[----:B0-----:R-:W-:-:S04]  /*09a0*/  IMAD.WIDE.U32 R34, R38, 0x4, R6 ;  /* 0x0000000426227825 */ /* 0x001fc800078e0006 */
[--C-:B-1----:R-:W-:Y:S02]  /*09b0*/  IMAD.WIDE.U32 R36, R42, 0x4, R6.reuse ;  /* 0x000000042a247825 */ /* 0x102fe400078e0006 */
[----:B------:R-:W5:Y:S02]  /*09c0*/  LDG.E.CONSTANT R34, desc[UR4][R34.64] ;  /* 0x0000000422227981 */ /* 0x000f64000c1e9900 */
[--C-:B------:R-:W-:Y:S01]  /*09d0*/  IMAD.WIDE.U32 R38, R62, 0x4, R6.reuse ;  /* 0x000000043e267825 */ /* 0x100fe200078e0006 */
[C---:B------:R-:W-:Y:S01]  /*09e0*/  IADD3 R62, PT, PT, R83.reuse, R63, RZ ;  /* 0x0000003f533e7210 */ /* 0x040fe20007ffe0ff */
[----:B------:R-:W5:Y:S03]  /*09f0*/  LDG.E.CONSTANT R36, desc[UR4][R36.64] ;  /* 0x0000000424247981 */ /* 0x000f66000c1e9900 */
[----:B------:R-:W-:Y:S01]  /*0a00*/  IADD3 R111, PT, PT, R83, R62, RZ ;  /* 0x0000003e536f7210 */ /* 0x000fe20007ffe0ff */
[--C-:B------:R-:W-:Y:S01]  /*0a10*/  IMAD.WIDE.U32 R112, R112, 0x4, R6.reuse ;  /* 0x0000000470707825 */ /* 0x100fe200078e0006 */
[----:B------:R0:W5:Y:S04]  /*0a20*/  LDG.E.CONSTANT R35, desc[UR4][R40.64] ;  /* 0x0000000428237981 */ /* 0x000168000c1e9900 */
[----:B------:R1:W5:Y:S01]  /*0a30*/  LDG.E.CONSTANT R37, desc[UR4][R38.64] ;  /* 0x0000000426257981 */ /* 0x000362000c1e9900 */
[----:B0-----:R-:W-:-:S04]  /*0a40*/  IMAD.WIDE.U32 R40, R63, 0x4, R6 ;  /* 0x000000043f287825 */ /* 0x001fc800078e0006 */
[--C-:B-1----:R-:W-:Y:S02]  /*0a50*/  IMAD.WIDE.U32 R38, R10, 0x4, R6.reuse ;  /* 0x000000040a267825 */ /* 0x102fe400078e0006 */
[----:B------:R-:W5:Y:S02]  /*0a60*/  LDG.E.CONSTANT R40, desc[UR4][R40.64] ;  /* 0x0000000428287981 */ /* 0x000f64000c1e9900 */
[--C-:B------:R-:W-:Y:S02]  /*0a70*/  IMAD.WIDE.U32 R62, R62, 0x4, R6.reuse ;  /* 0x000000043e3e7825 */ /* 0x100fe400078e0006 */
[----:B------:R-:W5:Y:S02]  /*0a80*/  LDG.E.CONSTANT R38, desc[UR4][R38.64] ;  /* 0x0000000426267981 */ /* 0x000f64000c1e9900 */
[----:B------:R-:W-:Y:S02]  /*0a90*/  IMAD.WIDE.U32 R6, R111, 0x4, R6 ;  /* 0x000000046f067825 */ /* 0x000fe400078e0006 */
[----:B------:R0:W5:Y:S04]  /*0aa0*/  LDG.E.CONSTANT R41, desc[UR4][R62.64] ;  /* 0x000000043e297981 */ /* 0x000168000c1e9900 */
[----:B------:R1:W5:Y:S04]  /*0ab0*/  LDG.E.CONSTANT R39, desc[UR4][R112.64] ;  /* 0x0000000470277981 */ /* 0x000368000c1e9900 */
[----:B------:R1:W5:Y:S01]  /*0ac0*/  LDG.E.CONSTANT R42, desc[UR4][R6.64] ;  /* 0x00000004062a7981 */ /* 0x000362000c1e9900 */
        /* <DEDUP_REMOVED lines=8> */
[----:B0-----:R-:W-:Y:S02]  /*0b50*/  LOP3.LUT R63, R114, 0x3fffe00, RZ, 0xc0, !PT ;  /* 0x03fffe00723f7812 */ /* 0x001fe400078ec0ff */
[----:B------:R-:W-:Y:S01]  /*0b60*/  LEA R10, R10, R3, 0x11 ;  /* 0x000000030a0a7211 */ /* 0x000fe200078e88ff */
[----:B------:R-:W-:Y:S01]  /*0b70*/  IMAD R115, R116, -0x3, R115 ;  /* 0xfffffffd74737824 */ /* 0x000fe200078e0273 */
[----:B------:R-:W-:-:S04]  /*0b80*/  IADD3 R63, PT, PT, R8, -R63, RZ ;  /* 0x8000003f083f7210 */ /* 0x000fc80007ffe0ff */
[----:B------:R-:W-:-:S04]  /*0b90*/  LEA R10, R115, R10, 0xf ;  /* 0x0000000a730a7211 */ /* 0x000fc800078e78ff */
[----:B-1----:R-:W-:-:S07]  /*0ba0*/  LEA R10, R63, R10, 0x6 ;  /* 0x0000000a3f0a7211 */ /* 0x002fce00078e30ff */
.L_x_373:
[----:B------:R-:W-:Y:S05]  /*0bb0*/  BSYNC.RECONVERGENT B0 ;  /* 0x0000000000007941 */ /* 0x000fea0003800200 */
.L_x_372:
[----:B------:R-:W-:Y:S01]  /*0bc0*/  IADD3 R111, PT, PT, -R9, R110, RZ ;  /* 0x0000006e096f7210 */ /* 0x000fe20007ffe1ff */
[----:B------:R-:W0:Y:S04]  /*0bd0*/  LDC.64 R6, c[0x0][0x380] ;  /* 0x0000e000ff067b82 */ /* 0x000e280000000a00 */
[----:B------:R-:W0:Y:S02]  /*0be0*/  SHFL.IDX PT, R113, R10, R111, 0x1f ;  /* 0x00001f6f0a717589 */ /* 0x000e2400000e0000 */
[----:B0-----:R-:W-:-:S05]  /*0bf0*/  IMAD.WIDE R112, R113, 0x4, R6 ;  /* 0x0000000471707825 */ /* 0x001fca00078e0206 */
[----:B------:R-:W2:Y:S04]  /*0c00*/  LDG.E.CONSTANT R63, desc[UR4][R112.64] ;  /* 0x00000004703f7981 */ /* 0x000ea8000c1e9900 */
[----:B------:R-:W3:Y:S01]  /*0c10*/  LDG.E.CONSTANT R113, desc[UR4][R112.64+0x80] ;  /* 0x0000800470717981 */ /* 0x000ee2000c1e9900 */
[----:B------:R-:W-:-:S05]  /*0c20*/  IADD3 R62, PT, PT, R111, 0x1, RZ ;  /* 0x000000016f3e7810 */ /* 0x000fca0007ffe0ff */
[----:B------:R-:W0:Y:S02]  /*0c30*/  SHFL.IDX PT, R115, R10, R62, 0x1f ;  /* 0x00001f3e0a737589 */ /* 0x000e2400000e0000 */
[----:B0-----:R-:W-:-:S05]  /*0c40*/  IMAD.WIDE R114, R115, 0x4, R6 ;  /* 0x0000000473727825 */ /* 0x001fca00078e0206 */
[----:B------:R-:W4:Y:S04]  /*0c50*/  LDG.E.CONSTANT R8, desc[UR4][R114.64] ;  /* 0x0000000472087981 */ /* 0x000f28000c1e9900 */
[----:B------:R0:W4:Y:S04]  /*0c60*/  LDG.E.CONSTANT R112, desc[UR4][R114.64+0x80] ;  /* 0x0000800472707981 */ /* 0x000128000c1e9900 */
[----:B-----5:R-:W2:Y:S04]  /*0c70*/  SHFL.IDX PT, R116, R11, R111, 0x1f ;  /* 0x00001f6f0b747589 */ /* 0x020ea800000e0000 */
[----:B------:R-:W1:Y:S04]  /*0c80*/  SHFL.IDX PT, R118, R12, R111, 0x1f ;  /* 0x00001f6f0c767589 */ /* 0x000e6800000e0000 */
[----:B------:R-:W1:Y:S04]  /*0c90*/  SHFL.IDX PT, R120, R13, R111, 0x1f ;  /* 0x00001f6f0d787589 */ /* 0x000e6800000e0000 */
[----:B0-----:R-:W0:Y:S04]  /*0ca0*/  SHFL.IDX PT, R115, R20, R111, 0x1f ;  /* 0x00001f6f14737589 */ /* 0x001e2800000e0000 */
[----:B------:R-:W0:Y:S04]  /*0cb0*/  SHFL.IDX PT, R114, R21, R111, 0x1f ;  /* 0x00001f6f15727589 */ /* 0x000e2800000e0000 */
[----:B------:R-:W0:Y:S04]  /*0cc0*/  SHFL.IDX PT, R119, R23, R111, 0x1f ;  /* 0x00001f6f17777589 */ /* 0x000e2800000e0000 */
[----:B------:R-:W0:Y:S04]  /*0cd0*/  SHFL.IDX PT, R117, R25, R111, 0x1f ;  /* 0x00001f6f19757589 */ /* 0x000e2800000e0000 */
[----:B------:R-:W0:Y:S04]  /*0ce0*/  SHFL.IDX PT, R122, R14, R111, 0x1f ;  /* 0x00001f6f0e7a7589 */ /* 0x000e2800000e0000 */
[----:B------:R-:W0:Y:S04]  /*0cf0*/  SHFL.IDX PT, R124, R17, R111, 0x1f ;  /* 0x00001f6f117c7589 */ /* 0x000e2800000e0000 */
[----:B------:R-:W0:Y:S04]  /*0d00*/  SHFL.IDX PT, R121, R37, R111, 0x1f ;  /* 0x00001f6f25797589 */ /* 0x000e2800000e0000 */
[----:B------:R-:W-:Y:S04]  /*0d10*/  SHFL.IDX PT, R123, R22, R62, 0x1f ;  /* 0x00001f3e167b7589 */ /* 0x000fe800000e0000 */
[----:B------:R-:W-:Y:S01]  /*0d20*/  SHFL.IDX PT, R125, R23, R62, 0x1f ;  /* 0x00001f3e177d7589 */ /* 0x000fe200000e0000 */
[C---:B--2---:R-:W-:Y:S01]  /*0d30*/  FFMA R109, R116.reuse, R63, R109 ;  /* 0x0000003f746d7223 */ /* 0x044fe2000000006d */
[C---:B-1----:R-:W-:Y:S01]  /*0d40*/  FFMA R107, R63.reuse, R118, R107 ;  /* 0x000000763f6b7223 */ /* 0x042fe2000000006b */
[C---:B------:R-:W-:Y:S01]  /*0d50*/  FFMA R105, R63.reuse, R120, R105 ;  /* 0x000000783f697223 */ /* 0x040fe20000000069 */
[C---:B0-----:R-:W-:Y:S01]  /*0d60*/  FFMA R44, R63.reuse, R115, R44 ;  /* 0x000000733f2c7223 */ /* 0x041fe2000000002c */
[C---:B------:R-:W-:Y:S01]  /*0d70*/  FFMA R46, R63.reuse, R114, R46 ;  /* 0x000000723f2e7223 */ /* 0x040fe2000000002e */
[C---:B------:R-:W-:Y:S01]  /*0d80*/  FFMA R50, R63.reuse, R119, R50 ;  /* 0x000000773f327223 */ /* 0x040fe20000000032 */
[C---:B------:R-:W-:Y:S01]  /*0d90*/  FFMA R54, R63.reuse, R117, R54 ;  /* 0x000000753f367223 */ /* 0x040fe20000000036 */
[C---:B------:R-:W-:Y:S01]  /*0da0*/  FFMA R103, R63.reuse, R122, R103 ;  /* 0x0000007a3f677223 */ /* 0x040fe20000000067 */
[C---:B------:R-:W-:Y:S01]  /*0db0*/  FFMA R97, R63.reuse, R124, R97 ;  /* 0x0000007c3f617223 */ /* 0x040fe20000000061 */
[----:B------:R-:W-:Y:S01]  /*0dc0*/  FFMA R76, R63, R121, R76 ;  /* 0x000000793f4c7223 */ /* 0x000fe2000000004c */
[----:B---3--:R-:W-:Y:S01]  /*0dd0*/  FFMA R108, R116, R113, R108 ;  /* 0x00000071746c7223 */ /* 0x008fe2000000006c */
[C---:B------:R-:W-:Y:S01]  /*0de0*/  FFMA R106, R113.reuse, R118, R106 ;  /* 0x00000076716a7223 */ /* 0x040fe2000000006a */
[C---:B------:R-:W-:Y:S01]  /*0df0*/  FFMA R104, R113.reuse, R120, R104 ;  /* 0x0000007871687223 */ /* 0x040fe20000000068 */
[----:B------:R-:W0:Y:S01]  /*0e00*/  SHFL.IDX PT, R118, R18, R111, 0x1f ;  /* 0x00001f6f12767589 */ /* 0x000e2200000e0000 */
[C---:B------:R-:W-:Y:S01]  /*0e10*/  FFMA R45, R113.reuse, R115, R45 ;  /* 0x00000073712d7223 */ /* 0x040fe2000000002d */
[C---:B------:R-:W-:Y:S01]  /*0e20*/  FFMA R47, R113.reuse, R114, R47 ;  /* 0x00000072712f7223 */ /* 0x040fe2000000002f */
[C---:B------:R-:W-:Y:S01]  /*0e30*/  FFMA R51, R113.reuse, R119, R51 ;  /* 0x0000007771337223 */ /* 0x040fe20000000033 */
[----:B------:R-:W1:Y:S01]  /*0e40*/  SHFL.IDX PT, R120, R15, R111, 0x1f ;  /* 0x00001f6f0f787589 */ /* 0x000e6200000e0000 */
[C---:B------:R-:W-:Y:S01]  /*0e50*/  FFMA R55, R113.reuse, R117, R55 ;  /* 0x0000007571377223 */ /* 0x040fe20000000037 */
[C---:B------:R-:W-:Y:S01]  /*0e60*/  FFMA R102, R113.reuse, R122, R102 ;  /* 0x0000007a71667223 */ /* 0x040fe20000000066 */
[C---:B------:R-:W-:Y:S01]  /*0e70*/  FFMA R96, R113.reuse, R124, R96 ;  /* 0x0000007c71607223 */ /* 0x040fe20000000060 */
[----:B------:R-:W2:Y:S01]  /*0e80*/  SHFL.IDX PT, R116, R19, R111, 0x1f ;  /* 0x00001f6f13747589 */ /* 0x000ea200000e0000 */
[----:B------:R-:W-:-:S03]  /*0e90*/  FFMA R88, R113, R121, R88 ;  /* 0x0000007971587223 */ /* 0x000fc60000000058 */
[----:B------:R-:W3:Y:S04]  /*0ea0*/  SHFL.IDX PT, R115, R27, R111, 0x1f ;  /* 0x00001f6f1b737589 */ /* 0x000ee800000e0000 */
[----:B------:R-:W3:Y:S04]  /*0eb0*/  SHFL.IDX PT, R114, R28, R111, 0x1f ;  /* 0x00001f6f1c727589 */ /* 0x000ee800000e0000 */
[----:B------:R-:W3:Y:S01]  /*0ec0*/  SHFL.IDX PT, R119, R30, R111, 0x1f ;  /* 0x00001f6f1e777589 */ /* 0x000ee200000e0000 */
[-C--:B0-----:R-:W-:Y:S01]  /*0ed0*/  FFMA R95, R63, R118.reuse, R95 ;  /* 0x000000763f5f7223 */ /* 0x081fe2000000005f */
[----:B------:R-:W-:-:S02]  /*0ee0*/  FFMA R94, R113, R118, R94 ;  /* 0x00000076715e7223 */ /* 0x000fc4000000005e */
[----:B------:R-:W0:Y:S01]  /*0ef0*/  SHFL.IDX PT, R117, R33, R111, 0x1f ;  /* 0x00001f6f21757589 */ /* 0x000e2200000e0000 */
[-C--:B-1----:R-:W-:Y:S01]  /*0f00*/  FFMA R101, R63, R120.reuse, R101 ;  /* 0x000000783f657223 */ /* 0x082fe20000000065 */
[----:B------:R-:W-:Y:S02]  /*0f10*/  FFMA R100, R113, R120, R100 ;  /* 0x0000007871647223 */ /* 0x000fe40000000064 */
[----:B------:R-:W1:Y:S01]  /*0f20*/  SHFL.IDX PT, R118, R22, R111, 0x1f ;  /* 0x00001f6f16767589 */ /* 0x000e6200000e0000 */
[-C--:B--2---:R-:W-:Y:S01]  /*0f30*/  FFMA R93, R63, R116.reuse, R93 ;  /* 0x000000743f5d7223 */ /* 0x084fe2000000005d */
[----:B------:R-:W-:Y:S02]  /*0f40*/  FFMA R43, R113, R116, R43 ;  /* 0x00000074712b7223 */ /* 0x000fe4000000002b */
[----:B------:R-:W2:Y:S01]  /*0f50*/  SHFL.IDX PT, R120, R24, R111, 0x1f ;  /* 0x00001f6f18787589 */ /* 0x000ea200000e0000 */
[----:B----4-:R-:W-:Y:S01]  /*0f60*/  FFMA R50, R8, R125, R50 ;  /* 0x0000007d08327223 */ /* 0x010fe20000000032 */
[-C--:B---3--:R-:W-:Y:S01]  /*0f70*/  FFMA R58, R63, R115.reuse, R58 ;  /* 0x000000733f3a7223 */ /* 0x088fe2000000003a */
[----:B------:R-:W-:Y:S01]  /*0f80*/  FFMA R59, R113, R115, R59 ;  /* 0x00000073713b7223 */ /* 0x000fe2000000003b */
[----:B------:R-:W3:Y:S01]  /*0f90*/  SHFL.IDX PT, R116, R26, R111, 0x1f ;  /* 0x00001f6f1a747589 */ /* 0x000ee200000e0000 */
[----:B------:R-:W-:Y:S01]  /*0fa0*/  FFMA R51, R112, R125, R51 ;  /* 0x0000007d70337223 */ /* 0x000fe20000000033 */
[-C--:B------:R-:W-:Y:S01]  /*0fb0*/  FFMA R60, R63, R114.reuse, R60 ;  /* 0x000000723f3c7223 */ /* 0x080fe2000000003c */
[----:B------:R-:W-:Y:S01]  /*0fc0*/  FFMA R61, R113, R114, R61 ;  /* 0x00000072713d7223 */ /* 0x000fe2000000003d */
[----:B------:R-:W4:Y:S01]  /*0fd0*/  SHFL.IDX PT, R115, R34, R111, 0x1f ;  /* 0x00001f6f22737589 */ /* 0x000f2200000e0000 */
[-C--:B------:R-:W-:Y:S01]  /*0fe0*/  FFMA R66, R63, R119.reuse, R66 ;  /* 0x000000773f427223 */ /* 0x080fe20000000042 */
[----:B------:R-:W-:-:S02]  /*0ff0*/  FFMA R67, R113, R119, R67 ;  /* 0x0000007771437223 */ /* 0x000fc40000000043 */
[----:B------:R-:W4:Y:S01]  /*1000*/  SHFL.IDX PT, R114, R35, R111, 0x1f ;  /* 0x00001f6f23727589 */ /* 0x000f2200000e0000 */
[-C--:B0-----:R-:W-:Y:S01]  /*1010*/  FFMA R72, R63, R117.reuse, R72 ;  /* 0x000000753f487223 */ /* 0x081fe20000000048 */
[----:B------:R-:W-:Y:S02]  /*1020*/  FFMA R84, R113, R117, R84 ;  /* 0x0000007571547223 */ /* 0x000fe40000000054 */
[----:B------:R-:W0:Y:S01]  /*1030*/  SHFL.IDX PT, R122, R16, R111, 0x1f ;  /* 0x00001f6f107a7589 */ /* 0x000e2200000e0000 */
[-C--:B-1----:R-:W-:Y:S01]  /*1040*/  FFMA R48, R63, R118.reuse, R48 ;  /* 0x000000763f307223 */ /* 0x082fe20000000030 */
[----:B------:R-:W-:Y:S02]  /*1050*/  FFMA R49, R113, R118, R49 ;  /* 0x0000007671317223 */ /* 0x000fe40000000031 */
[----:B------:R-:W1:Y:S01]  /*1060*/  SHFL.IDX PT, R119, R39, R111, 0x1f ;  /* 0x00001f6f27777589 */ /* 0x000e6200000e0000 */
[-C--:B--2---:R-:W-:Y:S01]  /*1070*/  FFMA R52, R63, R120.reuse, R52 ;  /* 0x000000783f347223 */ /* 0x084fe20000000034 */
[----:B------:R-:W-:-:S02]  /*1080*/  FFMA R53, R113, R120, R53 ;  /* 0x0000007871357223 */ /* 0x000fc40000000035 */
[----:B------:R-:W2:Y:S01]  /*1090*/  SHFL.IDX PT, R118, R29, R111, 0x1f ;  /* 0x00001f6f1d767589 */ /* 0x000ea200000e0000 */
[-C--:B------:R-:W-:Y:S01]  /*10a0*/  FFMA R48, R8, R123.reuse, R48 ;  /* 0x0000007b08307223 */ /* 0x080fe20000000030 */
[-C--:B---3--:R-:W-:Y:S01]  /*10b0*/  FFMA R56, R63, R116.reuse, R56 ;  /* 0x000000743f387223 */ /* 0x088fe20000000038 */
[----:B------:R-:W-:Y:S01]  /*10c0*/  FFMA R57, R113, R116, R57 ;  /* 0x0000007471397223 */ /* 0x000fe20000000039 */
[----:B------:R-:W3:Y:S01]  /*10d0*/  SHFL.IDX PT, R120, R31, R111, 0x1f ;  /* 0x00001f6f1f787589 */ /* 0x000ee200000e0000 */
[----:B------:R-:W-:Y:S01]  /*10e0*/  FFMA R49, R112, R123, R49 ;  /* 0x0000007b70317223 */ /* 0x000fe20000000031 */
[-C--:B----4-:R-:W-:Y:S01]  /*10f0*/  FFMA R73, R63, R115.reuse, R73 ;  /* 0x000000733f497223 */ /* 0x090fe20000000049 */
[----:B------:R-:W-:Y:S01]  /*1100*/  FFMA R85, R113, R115, R85 ;  /* 0x0000007371557223 */ /* 0x000fe20000000055 */
[----:B------:R-:W4:Y:S01]  /*1110*/  SHFL.IDX PT, R116, R32, R111, 0x1f ;  /* 0x00001f6f20747589 */ /* 0x000f2200000e0000 */
[-C--:B------:R-:W-:Y:S01]  /*1120*/  FFMA R74, R63, R114.reuse, R74 ;  /* 0x000000723f4a7223 */ /* 0x080fe2000000004a */
[----:B------:R-:W-:-:S02]  /*1130*/  FFMA R86, R113, R114, R86 ;  /* 0x0000007271567223 */ /* 0x000fc40000000056 */
[----:B------:R-:W4:Y:S04]  /*1140*/  SHFL.IDX PT, R117, R40, R111, 0x1f ;  /* 0x00001f6f28757589 */ /* 0x000f2800000e0000 */
[----:B------:R-:W4:Y:S01]  /*1150*/  SHFL.IDX PT, R115, R42, R111, 0x1f ;  /* 0x00001f6f2a737589 */ /* 0x000f2200000e0000 */
[-C--:B0-----:R-:W-:Y:S01]  /*1160*/  FFMA R98, R113, R122.reuse, R98 ;  /* 0x0000007a71627223 */ /* 0x081fe20000000062 */
[----:B------:R-:W-:Y:S02]  /*1170*/  FFMA R99, R63, R122, R99 ;  /* 0x0000007a3f637223 */ /* 0x000fe40000000063 */
[----:B------:R-:W0:Y:S01]  /*1180*/  SHFL.IDX PT, R114, R11, R62, 0x1f ;  /* 0x00001f3e0b727589 */ /* 0x000e2200000e0000 */
[-C--:B-1----:R-:W-:Y:S01]  /*1190*/  FFMA R90, R113, R119.reuse, R90 ;  /* 0x00000077715a7223 */ /* 0x082fe2000000005a */
[C---:B------:R-:W-:Y:S01]  /*11a0*/  FFMA R78, R63.reuse, R119, R78 ;  /* 0x000000773f4e7223 */ /* 0x040fe2000000004e */
[-C--:B--2---:R-:W-:Y:S01]  /*11b0*/  FFMA R64, R63, R118.reuse, R64 ;  /* 0x000000763f407223 */ /* 0x084fe20000000040 */
[----:B------:R-:W-:Y:S01]  /*11c0*/  FFMA R65, R113, R118, R65 ;  /* 0x0000007671417223 */ /* 0x000fe20000000041 */
[----:B------:R-:W1:Y:S01]  /*11d0*/  SHFL.IDX PT, R121, R12, R62, 0x1f ;  /* 0x00001f3e0c797589 */ /* 0x000e6200000e0000 */
[-C--:B---3--:R-:W-:Y:S01]  /*11e0*/  FFMA R68, R63, R120.reuse, R68 ;  /* 0x000000783f447223 */ /* 0x088fe20000000044 */
[----:B------:R-:W-:-:S02]  /*11f0*/  FFMA R69, R113, R120, R69 ;  /* 0x0000007871457223 */ /* 0x000fc40000000045 */
[----:B------:R-:W2:Y:S01]  /*1200*/  SHFL.IDX PT, R118, R38, R111, 0x1f ;  /* 0x00001f6f26767589 */ /* 0x000ea200000e0000 */
[-C--:B----4-:R-:W-:Y:S01]  /*1210*/  FFMA R70, R63, R116.reuse, R70 ;  /* 0x000000743f467223 */ /* 0x090fe20000000046 */
[C---:B------:R-:W-:Y:S02]  /*1220*/  FFMA R71, R113.reuse, R116, R71 ;  /* 0x0000007471477223 */ /* 0x040fe40000000047 */
[----:B------:R-:W3:Y:S01]  /*1230*/  SHFL.IDX PT, R120, R36, R111, 0x1f ;  /* 0x00001f6f24787589 */ /* 0x000ee200000e0000 */
[-C--:B------:R-:W-:Y:S01]  /*1240*/  FFMA R91, R113, R117.reuse, R91 ;  /* 0x00000075715b7223 */ /* 0x080fe2000000005b */
[C---:B------:R-:W-:Y:S02]  /*1250*/  FFMA R79, R63.reuse, R117, R79 ;  /* 0x000000753f4f7223 */ /* 0x040fe4000000004f */
[----:B------:R-:W4:Y:S01]  /*1260*/  SHFL.IDX PT, R116, R41, R111, 0x1f ;  /* 0x00001f6f29747589 */ /* 0x000f2200000e0000 */
[----:B------:R-:W-:-:S03]  /*1270*/  FFMA R81, R63, R115, R81 ;  /* 0x000000733f517223 */ /* 0x000fc60000000051 */
[----:B------:R-:W4:Y:S01]  /*1280*/  SHFL.IDX PT, R119, R14, R62, 0x1f ;  /* 0x00001f3e0e777589 */ /* 0x000f2200000e0000 */
[C---:B0-----:R-:W-:Y:S01]  /*1290*/  FFMA R109, R114.reuse, R8, R109 ;  /* 0x00000008726d7223 */ /* 0x041fe2000000006d */
[----:B------:R-:W-:Y:S02]  /*12a0*/  FFMA R108, R114, R112, R108 ;  /* 0x00000070726c7223 */ /* 0x000fe4000000006c */
[----:B------:R-:W0:Y:S04]  /*12b0*/  SHFL.IDX PT, R117, R16, R62, 0x1f ;  /* 0x00001f3e10757589 */ /* 0x000e2800000e0000 */
[----:B------:R-:W0:Y:S01]  /*12c0*/  SHFL.IDX PT, R114, R19, R62, 0x1f ;  /* 0x00001f3e13727589 */ /* 0x000e2200000e0000 */
[-C--:B-1----:R-:W-:Y:S01]  /*12d0*/  FFMA R107, R8, R121.reuse, R107 ;  /* 0x00000079086b7223 */ /* 0x082fe2000000006b */
[----:B------:R-:W-:Y:S01]  /*12e0*/  FFMA R106, R112, R121, R106 ;  /* 0x00000079706a7223 */ /* 0x000fe2000000006a */
[-C--:B--2---:R-:W-:Y:S01]  /*12f0*/  FFMA R89, R113, R118.reuse, R89 ;  /* 0x0000007671597223 */ /* 0x084fe20000000059 */
[----:B------:R-:W-:Y:S01]  /*1300*/  FFMA R77, R63, R118, R77 ;  /* 0x000000763f4d7223 */ /* 0x000fe2000000004d */
[----:B------:R-:W1:Y:S01]  /*1310*/  SHFL.IDX PT, R121, R24, R62, 0x1f ;  /* 0x00001f3e18797589 */ /* 0x000e6200000e0000 */
[-C--:B---3--:R-:W-:Y:S01]  /*1320*/  FFMA R87, R113, R120.reuse, R87 ;  /* 0x0000007871577223 */ /* 0x088fe20000000057 */
[----:B------:R-:W-:-:S02]  /*1330*/  FFMA R75, R63, R120, R75 ;  /* 0x000000783f4b7223 */ /* 0x000fc4000000004b */
[----:B------:R-:W2:Y:S01]  /*1340*/  SHFL.IDX PT, R118, R15, R62, 0x1f ;  /* 0x00001f3e0f767589 */ /* 0x000ea200000e0000 */
[-C--:B----4-:R-:W-:Y:S01]  /*1350*/  FFMA R92, R113, R116.reuse, R92 ;  /* 0x00000074715c7223 */ /* 0x090fe2000000005c */
[----:B------:R-:W-:Y:S01]  /*1360*/  FFMA R80, R63, R116, R80 ;  /* 0x000000743f507223 */ /* 0x000fe20000000050 */
[----:B------:R-:W-:Y:S01]  /*1370*/  FFMA R113, R113, R115, R5 ;  /* 0x0000007371717223 */ /* 0x000fe20000000005 */
[----:B------:R-:W3:Y:S01]  /*1380*/  SHFL.IDX PT, R116, R17, R62, 0x1f ;  /* 0x00001f3e11747589 */ /* 0x000ee200000e0000 */
[-C--:B------:R-:W-:Y:S01]  /*1390*/  FFMA R103, R8, R119.reuse, R103 ;  /* 0x0000007708677223 */ /* 0x080fe20000000067 */
[----:B------:R-:W-:Y:S02]  /*13a0*/  FFMA R102, R112, R119, R102 ;  /* 0x0000007770667223 */ /* 0x000fe40000000066 */
[----:B------:R-:W4:Y:S01]  /*13b0*/  SHFL.IDX PT, R115, R18, R62, 0x1f ;  /* 0x00001f3e12737589 */ /* 0x000f2200000e0000 */
[-C--:B0-----:R-:W-:Y:S01]  /*13c0*/  FFMA R99, R8, R117.reuse, R99 ;  /* 0x0000007508637223 */ /* 0x081fe20000000063 */
[----:B------:R-:W-:-:S02]  /*13d0*/  FFMA R98, R112, R117, R98 ;  /* 0x0000007570627223 */ /* 0x000fc40000000062 */
[----:B------:R-:W0:Y:S01]  /*13e0*/  SHFL.IDX PT, R63, R20, R62, 0x1f ;  /* 0x00001f3e143f7589 */ /* 0x000e2200000e0000 */
[-C--:B------:R-:W-:Y:S01]  /*13f0*/  FFMA R93, R8, R114.reuse, R93 ;  /* 0x00000072085d7223 */ /* 0x080fe2000000005d */
[----:B------:R-:W-:Y:S02]  /*1400*/  FFMA R43, R112, R114, R43 ;  /* 0x00000072702b7223 */ /* 0x000fe4000000002b */
[----:B------:R-:W0:Y:S01]  /*1410*/  SHFL.IDX PT, R5, R21, R62, 0x1f ;  /* 0x00001f3e15057589 */ /* 0x000e2200000e0000 */
[----:B-1----:R-:W-:-:S03]  /*1420*/  FFMA R52, R8, R121, R52 ;  /* 0x0000007908347223 */ /* 0x002fc60000000034 */
[----:B------:R-:W1:Y:S01]  /*1430*/  SHFL.IDX PT, R120, R13, R62, 0x1f ;  /* 0x00001f3e0d787589 */ /* 0x000e6200000e0000 */
[----:B------:R-:W-:Y:S01]  /*1440*/  FFMA R53, R112, R121, R53 ;  /* 0x0000007970357223 */ /* 0x000fe20000000035 */
[-C--:B--2---:R-:W-:Y:S02]  /*1450*/  FFMA R101, R8, R118.reuse, R101 ;  /* 0x0000007608657223 */ /* 0x084fe40000000065 */
[----:B------:R-:W2:Y:S01]  /*1460*/  SHFL.IDX PT, R119, R25, R62, 0x1f ;  /* 0x00001f3e19777589 */ /* 0x000ea200000e0000 */
[----:B------:R-:W-:Y:S01]  /*1470*/  FFMA R100, R112, R118, R100 ;  /* 0x0000007670647223 */ /* 0x000fe20000000064 */
[-C--:B---3--:R-:W-:Y:S01]  /*1480*/  FFMA R97, R8, R116.reuse, R97 ;  /* 0x0000007408617223 */ /* 0x088fe20000000061 */
[----:B------:R-:W-:Y:S01]  /*1490*/  FFMA R96, R112, R116, R96 ;  /* 0x0000007470607223 */ /* 0x000fe20000000060 */
[----:B------:R-:W3:Y:S01]  /*14a0*/  SHFL.IDX PT, R117, R26, R62, 0x1f ;  /* 0x00001f3e1a757589 */ /* 0x000ee200000e0000 */
[-C--:B----4-:R-:W-:Y:S01]  /*14b0*/  FFMA R95, R8, R115.reuse, R95 ;  /* 0x00000073085f7223 */ /* 0x090fe2000000005f */
[----:B------:R-:W-:-:S02]  /*14c0*/  FFMA R94, R112, R115, R94 ;  /* 0x00000073705e7223 */ /* 0x000fc4000000005e */
[----:B------:R-:W4:Y:S01]  /*14d0*/  SHFL.IDX PT, R116, R27, R62, 0x1f ;  /* 0x00001f3e1b747589 */ /* 0x000f2200000e0000 */
[-C--:B0-----:R-:W-:Y:S01]  /*14e0*/  FFMA R44, R8, R63.reuse, R44 ;  /* 0x0000003f082c7223 */ /* 0x081fe2000000002c */
[----:B------:R-:W-:Y:S02]  /*14f0*/  FFMA R45, R112, R63, R45 ;  /* 0x0000003f702d7223 */ /* 0x000fe4000000002d */
[----:B------:R-:W0:Y:S01]  /*1500*/  SHFL.IDX PT, R115, R28, R62, 0x1f ;  /* 0x00001f3e1c737589 */ /* 0x000e2200000e0000 */
[-C--:B------:R-:W-:Y:S01]  /*1510*/  FFMA R46, R8, R5.reuse, R46 ;  /* 0x00000005082e7223 */ /* 0x080fe2000000002e */
[----:B------:R-:W-:Y:S02]  /*1520*/  FFMA R47, R112, R5, R47 ;  /* 0x00000005702f7223 */ /* 0x000fe4000000002f */
[----:B------:R-:W0:Y:S01]  /*1530*/  SHFL.IDX PT, R114, R29, R62, 0x1f ;  /* 0x00001f3e1d727589 */ /* 0x000e2200000e0000 */
[-C--:B-1----:R-:W-:Y:S01]  /*1540*/  FFMA R105, R8, R120.reuse, R105 ;  /* 0x0000007808697223 */ /* 0x082fe20000000069 */
[----:B------:R-:W-:-:S02]  /*1550*/  FFMA R104, R112, R120, R104 ;  /* 0x0000007870687223 */ /* 0x000fc40000000068 */
[----:B------:R-:W1:Y:S01]  /*1560*/  SHFL.IDX PT, R63, R30, R62, 0x1f ;  /* 0x00001f3e1e3f7589 */ /* 0x000e6200000e0000 */
[-C--:B--2---:R-:W-:Y:S01]  /*1570*/  FFMA R54, R8, R119.reuse, R54 ;  /* 0x0000007708367223 */ /* 0x084fe20000000036 */
[----:B------:R-:W-:Y:S02]  /*1580*/  FFMA R55, R112, R119, R55 ;  /* 0x0000007770377223 */ /* 0x000fe40000000037 */
[----:B------:R-:W2:Y:S01]  /*1590*/  SHFL.IDX PT, R5, R31, R62, 0x1f ;  /* 0x00001f3e1f057589 */ /* 0x000ea200000e0000 */
[-C--:B---3--:R-:W-:Y:S01]  /*15a0*/  FFMA R56, R8, R117.reuse, R56 ;  /* 0x0000007508387223 */ /* 0x088fe20000000038 */
[----:B------:R-:W-:Y:S02]  /*15b0*/  FFMA R57, R112, R117, R57 ;  /* 0x0000007570397223 */ /* 0x000fe40000000039 */
        /* <DEDUP_REMOVED lines=15> */
[----:B------:R-:W2:Y:S04]  /*16b0*/  SHFL.IDX PT, R117, R38, R62, 0x1f ;  /* 0x00001f3e26757589 */ /* 0x000ea800000e0000 */
[----:B------:R-:W2:Y:S01]  /*16c0*/  SHFL.IDX PT, R5, R34, R62, 0x1f ;  /* 0x00001f3e22057589 */ /* 0x000ea200000e0000 */
[-C--:B---3--:R-:W-:Y:S01]  /*16d0*/  FFMA R70, R8, R122.reuse, R70 ;  /* 0x0000007a08467223 */ /* 0x088fe20000000046 */
[----:B------:R-:W-:-:S02]  /*16e0*/  FFMA R71, R112, R122, R71 ;  /* 0x0000007a70477223 */ /* 0x000fc40000000047 */
[----:B------:R-:W3:Y:S01]  /*16f0*/  SHFL.IDX PT, R116, R39, R62, 0x1f ;  /* 0x00001f3e27747589 */ /* 0x000ee200000e0000 */
[-C--:B----4-:R-:W-:Y:S01]  /*1700*/  FFMA R72, R8, R121.reuse, R72 ;  /* 0x0000007908487223 */ /* 0x090fe20000000048 */
[----:B------:R-:W-:Y:S02]  /*1710*/  FFMA R84, R112, R121, R84 ;  /* 0x0000007970547223 */ /* 0x000fe40000000054 */
[----:B------:R-:W4:Y:S01]  /*1720*/  SHFL.IDX PT, R115, R40, R62, 0x1f ;  /* 0x00001f3e28737589 */ /* 0x000f2200000e0000 */
[----:B0-----:R-:W-:-:S03]  /*1730*/  FFMA R74, R8, R120, R74 ;  /* 0x00000078084a7223 */ /* 0x001fc6000000004a */
[----:B------:R-:W0:Y:S01]  /*1740*/  SHFL.IDX PT, R114, R41, R62, 0x1f ;  /* 0x00001f3e29727589 */ /* 0x000e2200000e0000 */
[----:B------:R-:W-:-:S03]  /*1750*/  FFMA R75, R8, R119, R75 ;  /* 0x00000077084b7223 */ /* 0x000fc6000000004b */
[----:B------:R-:W0:Y:S01]  /*1760*/  SHFL.IDX PT, R63, R42, R62, 0x1f ;  /* 0x00001f3e2a3f7589 */ /* 0x000e2200000e0000 */
[C---:B-1----:R-:W-:Y:S01]  /*1770*/  FFMA R76, R8.reuse, R118, R76 ;  /* 0x00000076084c7223 */ /* 0x042fe2000000004c */
[C---:B--2---:R-:W-:Y:S01]  /*1780*/  FFMA R77, R8.reuse, R117, R77 ;  /* 0x00000075084d7223 */ /* 0x044fe2000000004d */
[-C--:B------:R-:W-:Y:S01]  /*1790*/  FFMA R73, R8, R5.reuse, R73 ;  /* 0x0000000508497223 */ /* 0x080fe20000000049 */
[----:B------:R-:W-:Y:S01]  /*17a0*/  FFMA R85, R112, R5, R85 ;  /* 0x0000000570557223 */ /* 0x000fe20000000055 */
[C---:B---3--:R-:W-:Y:S01]  /*17b0*/  FFMA R78, R8.reuse, R116, R78 ;  /* 0x00000074084e7223 */ /* 0x048fe2000000004e */
[C---:B----4-:R-:W-:Y:S01]  /*17c0*/  FFMA R79, R8.reuse, R115, R79 ;  /* 0x00000073084f7223 */ /* 0x050fe2000000004f */
[C---:B0-----:R-:W-:Y:S01]  /*17d0*/  FFMA R80, R8.reuse, R114, R80 ;  /* 0x0000007208507223 */ /* 0x041fe20000000050 */
[----:B------:R-:W-:Y:S01]  /*17e0*/  FFMA R81, R8, R63, R81 ;  /* 0x0000003f08517223 */ /* 0x000fe20000000051 */
[----:B------:R-:W-:-:S05]  /*17f0*/  IADD3 R8, PT, PT, R111, 0x2, RZ ;  /* 0x000000026f087810 */ /* 0x000fca0007ffe0ff */
[----:B------:R-:W0:Y:S02]  /*1800*/  SHFL.IDX PT, R123, R10, R8, 0x1f ;  /* 0x00001f080a7b7589 */ /* 0x000e2400000e0000 */
[----:B0-----:R-:W-:-:S05]  /*1810*/  IMAD.WIDE R122, R123, 0x4, R6 ;  /* 0x000000047b7a7825 */ /* 0x001fca00078e0206 */
[----:B------:R-:W2:Y:S04]  /*1820*/  LDG.E.CONSTANT R5, desc[UR4][R122.64] ;  /* 0x000000047a057981 */ /* 0x000ea8000c1e9900 */
[----:B------:R0:W3:Y:S01]  /*1830*/  LDG.E.CONSTANT R62, desc[UR4][R122.64+0x80] ;  /* 0x000080047a3e7981 */ /* 0x0000e2000c1e9900 */
        /* <DEDUP_REMOVED lines=8> */
[----:B------:R-:W-:Y:S04]  /*18c0*/  SHFL.IDX PT, R121, R11, R8, 0x1f ;  /* 0x00001f080b797589 */ /* 0x000fe800000e0000 */
[----:B------:R-:W2:Y:S04]  /*18d0*/  SHFL.IDX PT, R63, R21, R8, 0x1f ;  /* 0x00001f08153f7589 */ /* 0x000ea800000e0000 */
[----:B------:R-:W1:Y:S04]  /*18e0*/  SHFL.IDX PT, R119, R12, R8, 0x1f ;  /* 0x00001f080c777589 */ /* 0x000e6800000e0000 */
[----:B------:R-:W4:Y:S04]  /*18f0*/  SHFL.IDX PT, R118, R15, R8, 0x1f ;  /* 0x00001f080f767589 */ /* 0x000f2800000e0000 */
[----:B------:R-:W3:Y:S04]  /*1900*/  SHFL.IDX PT, R117, R16, R8, 0x1f ;  /* 0x00001f0810757589 */ /* 0x000ee800000e0000 */
[----:B------:R-:W3:Y:S04]  /*1910*/  SHFL.IDX PT, R116, R17, R8, 0x1f ;  /* 0x00001f0811747589 */ /* 0x000ee800000e0000 */
[----:B------:R-:W3:Y:S04]  /*1920*/  SHFL.IDX PT, R115, R18, R8, 0x1f ;  /* 0x00001f0812737589 */ /* 0x000ee800000e0000 */
[----:B------:R-:W3:Y:S04]  /*1930*/  SHFL.IDX PT, R114, R19, R8, 0x1f ;  /* 0x00001f0813727589 */ /* 0x000ee800000e0000 */
[----:B------:R-:W3:Y:S04]  /*1940*/  SHFL.IDX PT, R113, R20, R8, 0x1f ;  /* 0x00001f0814717589 */ /* 0x000ee800000e0000 */
[----:B0-----:R-:W0:Y:S04]  /*1950*/  SHFL.IDX PT, R122, R13, R8, 0x1f ;  /* 0x00001f080d7a7589 */ /* 0x001e2800000e0000 */
[----:B------:R-:W0:Y:S04]  /*1960*/  SHFL.IDX PT, R123, R23, R8, 0x1f ;  /* 0x00001f08177b7589 */ /* 0x000e2800000e0000 */
[----:B------:R-:W0:Y:S01]  /*1970*/  SHFL.IDX PT, R120, R14, R8, 0x1f ;  /* 0x00001f080e787589 */ /* 0x000e2200000e0000 */
[----:B--2---:R-:W-:Y:S01]  /*1980*/  FFMA R46, R5, R63, R46 ;  /* 0x0000003f052e7223 */ /* 0x004fe2000000002e */
[----:B------:R-:W-:Y:S01]  /*1990*/  FFMA R109, R121, R5, R109 ;  /* 0x00000005796d7223 */ /* 0x000fe2000000006d */
[C---:B-1----:R-:W-:Y:S01]  /*19a0*/  FFMA R107, R5.reuse, R119, R107 ;  /* 0x00000077056b7223 */ /* 0x042fe2000000006b */
[----:B----4-:R-:W-:Y:S01]  /*19b0*/  FFMA R101, R5, R118, R101 ;  /* 0x0000007605657223 */ /* 0x010fe20000000065 */
[C---:B---3--:R-:W-:Y:S01]  /*19c0*/  FFMA R47, R62.reuse, R63, R47 ;  /* 0x0000003f3e2f7223 */ /* 0x048fe2000000002f */
[----:B------:R-:W-:Y:S01]  /*19d0*/  FFMA R108, R121, R62, R108 ;  /* 0x0000003e796c7223 */ /* 0x000fe2000000006c */
[----:B------:R-:W1:Y:S01]  /*19e0*/  SHFL.IDX PT, R63, R31, R8, 0x1f ;  /* 0x00001f081f3f7589 */ /* 0x000e6200000e0000 */
        /* <DEDUP_REMOVED lines=12> */
[----:B------:R-:W2:Y:S01]  /*1ab0*/  SHFL.IDX PT, R118, R22, R8, 0x1f ;  /* 0x00001f0816767589 */ /* 0x000ea200000e0000 */
[CC--:B0-----:R-:W-:Y:S01]  /*1ac0*/  FFMA R105, R5.reuse, R122.reuse, R105 ;  /* 0x0000007a05697223 */ /* 0x0c1fe20000000069 */
[C---:B------:R-:W-:Y:S01]  /*1ad0*/  FFMA R104, R62.reuse, R122, R104 ;  /* 0x0000007a3e687223 */ /* 0x040fe20000000068 */
[CC--:B------:R-:W-:Y:S01]  /*1ae0*/  FFMA R50, R5.reuse, R123.reuse, R50 ;  /* 0x0000007b05327223 */ /* 0x0c0fe20000000032 */
[----:B------:R-:W0:Y:S01]  /*1af0*/  SHFL.IDX PT, R121, R24, R8, 0x1f ;  /* 0x00001f0818797589 */ /* 0x000e2200000e0000 */
[C---:B------:R-:W-:Y:S01]  /*1b00*/  FFMA R51, R62.reuse, R123, R51 ;  /* 0x0000007b3e337223 */ /* 0x040fe20000000033 */
[CC--:B------:R-:W-:Y:S01]  /*1b10*/  FFMA R103, R5.reuse, R120.reuse, R103 ;  /* 0x0000007805677223 */ /* 0x0c0fe20000000067 */
[C---:B------:R-:W-:Y:S01]  /*1b20*/  FFMA R102, R62.reuse, R120, R102 ;  /* 0x000000783e667223 */ /* 0x040fe20000000066 */
[----:B------:R-:W3:Y:S01]  /*1b30*/  SHFL.IDX PT, R119, R25, R8, 0x1f ;  /* 0x00001f0819777589 */ /* 0x000ee200000e0000 */
[-C--:B-1----:R-:W-:Y:S01]  /*1b40*/  FFMA R68, R5, R63.reuse, R68 ;  /* 0x0000003f05447223 */ /* 0x082fe20000000044 */
[----:B------:R-:W-:-:S02]  /*1b50*/  FFMA R69, R62, R63, R69 ;  /* 0x0000003f3e457223 */ /* 0x000fc40000000045 */
[----:B------:R-:W1:Y:S04]  /*1b60*/  SHFL.IDX PT, R117, R26, R8, 0x1f ;  /* 0x00001f081a757589 */ /* 0x000e6800000e0000 */
[----:B------:R-:W4:Y:S04]  /*1b70*/  SHFL.IDX PT, R63, R32, R8, 0x1f ;  /* 0x00001f08203f7589 */ /* 0x000f2800000e0000 */
[----:B------:R-:W4:Y:S01]  /*1b80*/  SHFL.IDX PT, R116, R27, R8, 0x1f ;  /* 0x00001f081b747589 */ /* 0x000f2200000e0000 */
[----:B--2---:R-:W-:-:S03]  /*1b90*/  FFMA R48, R5, R118, R48 ;  /* 0x0000007605307223 */ /* 0x004fc60000000030 */
[----:B------:R-:W2:Y:S01]  /*1ba0*/  SHFL.IDX PT, R115, R28, R8, 0x1f ;  /* 0x00001f081c737589 */ /* 0x000ea200000e0000 */
[C---:B------:R-:W-:Y:S01]  /*1bb0*/  FFMA R49, R62.reuse, R118, R49 ;  /* 0x000000763e317223 */ /* 0x040fe20000000031 */
[CC--:B0-----:R-:W-:Y:S02]  /*1bc0*/  FFMA R52, R5.reuse, R121.reuse, R52 ;  /* 0x0000007905347223 */ /* 0x0c1fe40000000034 */
[----:B------:R-:W0:Y:S01]  /*1bd0*/  SHFL.IDX PT, R114, R29, R8, 0x1f ;  /* 0x00001f081d727589 */ /* 0x000e2200000e0000 */
[C---:B------:R-:W-:Y:S01]  /*1be0*/  FFMA R53, R62.reuse, R121, R53 ;  /* 0x000000793e357223 */ /* 0x040fe20000000035 */
[-C--:B---3--:R-:W-:Y:S02]  /*1bf0*/  FFMA R54, R5, R119.reuse, R54 ;  /* 0x0000007705367223 */ /* 0x088fe40000000036 */
[----:B------:R-:W3:Y:S01]  /*1c00*/  SHFL.IDX PT, R113, R30, R8, 0x1f ;  /* 0x00001f081e717589 */ /* 0x000ee200000e0000 */
[----:B------:R-:W-:-:S03]  /*1c10*/  FFMA R55, R62, R119, R55 ;  /* 0x000000773e377223 */ /* 0x000fc60000000037 */
[----:B------:R-:W3:Y:S01]  /*1c20*/  SHFL.IDX PT, R122, R33, R8, 0x1f ;  /* 0x00001f08217a7589 */ /* 0x000ee200000e0000 */
[CC--:B-1----:R-:W-:Y:S01]  /*1c30*/  FFMA R56, R5.reuse, R117.reuse, R56 ;  /* 0x0000007505387223 */ /* 0x0c2fe20000000038 */
[C---:B------:R-:W-:Y:S01]  /*1c40*/  FFMA R57, R62.reuse, R117, R57 ;  /* 0x000000753e397223 */ /* 0x040fe20000000039 */
[-C--:B----4-:R-:W-:Y:S01]  /*1c50*/  FFMA R70, R5, R63.reuse, R70 ;  /* 0x0000003f05467223 */ /* 0x090fe20000000046 */
[C---:B------:R-:W-:Y:S01]  /*1c60*/  FFMA R71, R62.reuse, R63, R71 ;  /* 0x0000003f3e477223 */ /* 0x040fe20000000047 */
[----:B------:R-:W-:Y:S01]  /*1c70*/  IADD3 R63, PT, PT, R111, 0x3, RZ ;  /* 0x000000036f3f7810 */ /* 0x000fe20007ffe0ff */
[----:B------:R-:W1:Y:S01]  /*1c80*/  SHFL.IDX PT, R121, R34, R8, 0x1f ;  /* 0x00001f0822797589 */ /* 0x000e6200000e0000 */
[CC--:B------:R-:W-:Y:S01]  /*1c90*/  FFMA R58, R5.reuse, R116.reuse, R58 ;  /* 0x00000074053a7223 */ /* 0x0c0fe2000000003a */
[C---:B------:R-:W-:Y:S02]  /*1ca0*/  FFMA R59, R62.reuse, R116, R59 ;  /* 0x000000743e3b7223 */ /* 0x040fe4000000003b */
[----:B------:R-:W4:Y:S01]  /*1cb0*/  SHFL.IDX PT, R123, R10, R63, 0x1f ;  /* 0x00001f3f0a7b7589 */ /* 0x000f2200000e0000 */
[-C--:B--2---:R-:W-:Y:S01]  /*1cc0*/  FFMA R60, R5, R115.reuse, R60 ;  /* 0x00000073053c7223 */ /* 0x084fe2000000003c */
[----:B------:R-:W-:-:S02]  /*1cd0*/  FFMA R61, R62, R115, R61 ;  /* 0x000000733e3d7223 */ /* 0x000fc4000000003d */
[----:B------:R-:W2:Y:S01]  /*1ce0*/  SHFL.IDX PT, R120, R35, R8, 0x1f ;  /* 0x00001f0823787589 */ /* 0x000ea200000e0000 */
[CC--:B0-----:R-:W-:Y:S01]  /*1cf0*/  FFMA R64, R5.reuse, R114.reuse, R64 ;  /* 0x0000007205407223 */ /* 0x0c1fe20000000040 */
[C---:B------:R-:W-:Y:S02]  /*1d00*/  FFMA R65, R62.reuse, R114, R65 ;  /* 0x000000723e417223 */ /* 0x040fe40000000041 */
[----:B------:R-:W0:Y:S01]  /*1d10*/  SHFL.IDX PT, R119, R36, R8, 0x1f ;  /* 0x00001f0824777589 */ /* 0x000e2200000e0000 */
[CC--:B---3--:R-:W-:Y:S01]  /*1d20*/  FFMA R66, R5.reuse, R113.reuse, R66 ;  /* 0x0000007105427223 */ /* 0x0c8fe20000000042 */
[C---:B------:R-:W-:Y:S02]  /*1d30*/  FFMA R67, R62.reuse, R113, R67 ;  /* 0x000000713e437223 */ /* 0x040fe40000000043 */
[----:B------:R-:W3:Y:S01]  /*1d40*/  SHFL.IDX PT, R118, R37, R8, 0x1f ;  /* 0x00001f0825767589 */ /* 0x000ee200000e0000 */
[-C--:B------:R-:W-:Y:S01]  /*1d50*/  FFMA R72, R5, R122.reuse, R72 ;  /* 0x0000007a05487223 */ /* 0x080fe20000000048 */
[----:B------:R-:W-:-:S02]  /*1d60*/  FFMA R84, R62, R122, R84 ;  /* 0x0000007a3e547223 */ /* 0x000fc40000000054 */
[----:B------:R-:W3:Y:S04]  /*1d70*/  SHFL.IDX PT, R117, R38, R8, 0x1f ;  /* 0x00001f0826757589 */ /* 0x000ee800000e0000 */
[----:B------:R-:W3:Y:S01]  /*1d80*/  SHFL.IDX PT, R116, R39, R8, 0x1f ;  /* 0x00001f0827747589 */ /* 0x000ee200000e0000 */
[-C--:B-1----:R-:W-:Y:S01]  /*1d90*/  FFMA R73, R5, R121.reuse, R73 ;  /* 0x0000007905497223 */ /* 0x082fe20000000049 */
[----:B------:R-:W-:Y:S02]  /*1da0*/  FFMA R85, R62, R121, R85 ;  /* 0x000000793e557223 */ /* 0x000fe40000000055 */
[----:B------:R-:W1:Y:S01]  /*1db0*/  SHFL.IDX PT, R115, R40, R8, 0x1f ;  /* 0x00001f0828737589 */ /* 0x000e6200000e0000 */
[----:B----4-:R-:W-:-:S03]  /*1dc0*/  IMAD.WIDE R122, R123, 0x4, R6 ;  /* 0x000000047b7a7825 */ /* 0x010fc600078e0206 */
[----:B------:R-:W4:Y:S01]  /*1dd0*/  SHFL.IDX PT, R114, R41, R8, 0x1f ;  /* 0x00001f0829727589 */ /* 0x000f2200000e0000 */
[----:B--2---:R-:W-:-:S03]  /*1de0*/  FFMA R74, R5, R120, R74 ;  /* 0x00000078054a7223 */ /* 0x004fc6000000004a */
[----:B------:R2:W4:Y:S01]  /*1df0*/  SHFL.IDX PT, R113, R42, R8, 0x1f ;  /* 0x00001f082a717589 */ /* 0x00052200000e0000 */
[C---:B0-----:R-:W-:Y:S01]  /*1e00*/  FFMA R75, R5.reuse, R119, R75 ;  /* 0x00000077054b7223 */ /* 0x041fe2000000004b */
[C---:B---3--:R-:W-:Y:S01]  /*1e10*/  FFMA R76, R5.reuse, R118, R76 ;  /* 0x00000076054c7223 */ /* 0x048fe2000000004c */
[C---:B------:R-:W-:Y:S01]  /*1e20*/  FFMA R77, R5.reuse, R117, R77 ;  /* 0x00000075054d7223 */ /* 0x040fe2000000004d */
[----:B--2---:R-:W2:Y:S01]  /*1e30*/  LDG.E.CONSTANT R8, desc[UR4][R122.64+0x80] ;  /* 0x000080047a087981 */ /* 0x004ea2000c1e9900 */
[C---:B------:R-:W-:Y:S01]  /*1e40*/  FFMA R78, R5.reuse, R116, R78 ;  /* 0x00000074054e7223 */ /* 0x040fe2000000004e */
[C---:B-1----:R-:W-:Y:S01]  /*1e50*/  FFMA R79, R5.reuse, R115, R79 ;  /* 0x00000073054f7223 */ /* 0x042fe2000000004f */
[C---:B----4-:R-:W-:Y:S01]  /*1e60*/  FFMA R80, R5.reuse, R114, R80 ;  /* 0x0000007205507223 */ /* 0x050fe20000000050 */
[----:B------:R-:W-:Y:S02]  /*1e70*/  FFMA R81, R5, R113, R81 ;  /* 0x0000007105517223 */ /* 0x000fe40000000051 */
        /* <DEDUP_REMOVED lines=8> */
[----:B------:R-:W-:-:S02]  /*1f00*/  FFMA R62, R62, R113, R112 ;  /* 0x000000713e3e7223 */ /* 0x000fc40000000070 */
[----:B------:R-:W2:Y:S04]  /*1f10*/  SHFL.IDX PT, R112, R21, R63, 0x1f ;  /* 0x00001f3f15707589 */ /* 0x000ea800000e0000 */
[----:B------:R-:W1:Y:S04]  /*1f20*/  SHFL.IDX PT, R121, R11, R63, 0x1f ;  /* 0x00001f3f0b797589 */ /* 0x000e6800000e0000 */
[----:B------:R-:W4:Y:S04]  /*1f30*/  SHFL.IDX PT, R119, R12, R63, 0x1f ;  /* 0x00001f3f0c777589 */ /* 0x000f2800000e0000 */
[----:B------:R-:W4:Y:S04]  /*1f40*/  SHFL.IDX PT, R118, R15, R63, 0x1f ;  /* 0x00001f3f0f767589 */ /* 0x000f2800000e0000 */
[----:B------:R-:W4:Y:S04]  /*1f50*/  SHFL.IDX PT, R117, R16, R63, 0x1f ;  /* 0x00001f3f10757589 */ /* 0x000f2800000e0000 */
[----:B------:R-:W4:Y:S04]  /*1f60*/  SHFL.IDX PT, R116, R17, R63, 0x1f ;  /* 0x00001f3f11747589 */ /* 0x000f2800000e0000 */
[----:B------:R-:W4:Y:S04]  /*1f70*/  SHFL.IDX PT, R115, R18, R63, 0x1f ;  /* 0x00001f3f12737589 */ /* 0x000f2800000e0000 */
[----:B------:R-:W4:Y:S04]  /*1f80*/  SHFL.IDX PT, R114, R19, R63, 0x1f ;  /* 0x00001f3f13727589 */ /* 0x000f2800000e0000 */
[----:B------:R-:W4:Y:S04]  /*1f90*/  SHFL.IDX PT, R113, R20, R63, 0x1f ;  /* 0x00001f3f14717589 */ /* 0x000f2800000e0000 */
[----:B0-----:R-:W-:Y:S04]  /*1fa0*/  SHFL.IDX PT, R122, R13, R63, 0x1f ;  /* 0x00001f3f0d7a7589 */ /* 0x001fe800000e0000 */
[----:B------:R-:W-:Y:S04]  /*1fb0*/  SHFL.IDX PT, R123, R23, R63, 0x1f ;  /* 0x00001f3f177b7589 */ /* 0x000fe800000e0000 */
[----:B------:R-:W-:Y:S01]  /*1fc0*/  SHFL.IDX PT, R120, R14, R63, 0x1f ;  /* 0x00001f3f0e787589 */ /* 0x000fe200000e0000 */
[-C--:B--2---:R-:W-:Y:S01]  /*1fd0*/  FFMA R47, R8, R112.reuse, R47 ;  /* 0x00000070082f7223 */ /* 0x084fe2000000002f */
[----:B---3--:R-:W-:-:S02]  /*1fe0*/  FFMA R46, R5, R112, R46 ;  /* 0x00000070052e7223 */ /* 0x008fc4000000002e */
[----:B------:R-:W0:Y:S01]  /*1ff0*/  SHFL.IDX PT, R112, R31, R63, 0x1f ;  /* 0x00001f3f1f707589 */ /* 0x000e2200000e0000 */
[C---:B-1----:R-:W-:Y:S01]  /*2000*/  FFMA R109, R121.reuse, R5, R109 ;  /* 0x00000005796d7223 */ /* 0x042fe2000000006d */
[----:B------:R-:W-:Y:S01]  /*2010*/  FFMA R108, R121, R8, R108 ;  /* 0x00000008796c7223 */ /* 0x000fe2000000006c */
        /* <DEDUP_REMOVED lines=12> */
[C---:B------:R-:W-:Y:S01]  /*20e0*/  FFMA R44, R5.reuse, R113, R44 ;  /* 0x00000071052c7223 */ /* 0x040fe2000000002c */
[-C--:B0-----:R-:W-:Y:S01]  /*20f0*/  FFMA R68, R5, R112.reuse, R68 ;  /* 0x0000007005447223 */ /* 0x081fe20000000044 */
[----:B------:R-:W-:-:S02]  /*2100*/  FFMA R69, R8, R112, R69 ;  /* 0x0000007008457223 */ /* 0x000fc40000000045 */
[----:B------:R-:W0:Y:S01]  /*2110*/  SHFL.IDX PT, R112, R32, R63, 0x1f ;  /* 0x00001f3f20707589 */ /* 0x000e2200000e0000 */
[----:B------:R-:W-:-:S03]  /*2120*/  FFMA R45, R8, R113, R45 ;  /* 0x00000071082d7223 */ /* 0x000fc6000000002d */
[----:B------:R-:W1:Y:S04]  /*2130*/  SHFL.IDX PT, R118, R22, R63, 0x1f ;  /* 0x00001f3f16767589 */ /* 0x000e6800000e0000 */
[----:B------:R-:W2:Y:S04]  /*2140*/  SHFL.IDX PT, R121, R24, R63, 0x1f ;  /* 0x00001f3f18797589 */ /* 0x000ea800000e0000 */
[----:B------:R-:W3:Y:S04]  /*2150*/  SHFL.IDX PT, R119, R25, R63, 0x1f ;  /* 0x00001f3f19777589 */ /* 0x000ee800000e0000 */
[----:B------:R-:W4:Y:S04]  /*2160*/  SHFL.IDX PT, R117, R26, R63, 0x1f ;  /* 0x00001f3f1a757589 */ /* 0x000f2800000e0000 */
[----:B------:R-:W4:Y:S04]  /*2170*/  SHFL.IDX PT, R116, R27, R63, 0x1f ;  /* 0x00001f3f1b747589 */ /* 0x000f2800000e0000 */
[----:B------:R-:W4:Y:S04]  /*2180*/  SHFL.IDX PT, R115, R28, R63, 0x1f ;  /* 0x00001f3f1c737589 */ /* 0x000f2800000e0000 */
[----:B------:R-:W4:Y:S04]  /*2190*/  SHFL.IDX PT, R114, R29, R63, 0x1f ;  /* 0x00001f3f1d727589 */ /* 0x000f2800000e0000 */
[----:B------:R-:W4:Y:S01]  /*21a0*/  SHFL.IDX PT, R113, R30, R63, 0x1f ;  /* 0x00001f3f1e717589 */ /* 0x000f2200000e0000 */
[-C--:B0-----:R-:W-:Y:S01]  /*21b0*/  FFMA R70, R5, R112.reuse, R70 ;  /* 0x0000007005467223 */ /* 0x081fe20000000046 */
[C---:B------:R-:W-:Y:S01]  /*21c0*/  FFMA R71, R8.reuse, R112, R71 ;  /* 0x0000007008477223 */ /* 0x040fe20000000047 */
[----:B------:R-:W-:Y:S01]  /*21d0*/  IADD3 R112, PT, PT, R111, 0x4, RZ ;  /* 0x000000046f707810 */ /* 0x000fe20007ffe0ff */
[CC--:B------:R-:W-:Y:S01]  /*21e0*/  FFMA R105, R5.reuse, R122.reuse, R105 ;  /* 0x0000007a05697223 */ /* 0x0c0fe20000000069 */
[C---:B------:R-:W-:Y:S01]  /*21f0*/  FFMA R104, R8.reuse, R122, R104 ;  /* 0x0000007a08687223 */ /* 0x040fe20000000068 */
[CC--:B------:R-:W-:Y:S01]  /*2200*/  FFMA R50, R5.reuse, R123.reuse, R50 ;  /* 0x0000007b05327223 */ /* 0x0c0fe20000000032 */
[----:B------:R-:W-:Y:S01]  /*2210*/  FFMA R51, R8, R123, R51 ;  /* 0x0000007b08337223 */ /* 0x000fe20000000033 */
[----:B------:R-:W0:Y:S01]  /*2220*/  SHFL.IDX PT, R122, R33, R63, 0x1f ;  /* 0x00001f3f217a7589 */ /* 0x000e2200000e0000 */
[----:B------:R-:W-:-:S03]  /*2230*/  FFMA R103, R5, R120, R103 ;  /* 0x0000007805677223 */ /* 0x000fc60000000067 */
[----:B------:R-:W0:Y:S01]  /*2240*/  SHFL.IDX PT, R123, R10, R112, 0x1f ;  /* 0x00001f700a7b7589 */ /* 0x000e2200000e0000 */
[C---:B------:R-:W-:Y:S01]  /*2250*/  FFMA R102, R8.reuse, R120, R102 ;  /* 0x0000007808667223 */ /* 0x040fe20000000066 */
[CC--:B-1----:R-:W-:Y:S01]  /*2260*/  FFMA R48, R5.reuse, R118.reuse, R48 ;  /* 0x0000007605307223 */ /* 0x0c2fe20000000030 */
[C---:B------:R-:W-:Y:S01]  /*2270*/  FFMA R49, R8.reuse, R118, R49 ;  /* 0x0000007608317223 */ /* 0x040fe20000000031 */
[CC--:B--2---:R-:W-:Y:S01]  /*2280*/  FFMA R52, R5.reuse, R121.reuse, R52 ;  /* 0x0000007905347223 */ /* 0x0c4fe20000000034 */
        /* <DEDUP_REMOVED lines=16> */
[----:B------:R-:W4:Y:S04]  /*2390*/  SHFL.IDX PT, R118, R37, R63, 0x1f ;  /* 0x00001f3f25767589 */ /* 0x000f2800000e0000 */
[----:B------:R-:W4:Y:S04]  /*23a0*/  SHFL.IDX PT, R117, R38, R63, 0x1f ;  /* 0x00001f3f26757589 */ /* 0x000f2800000e0000 */
[----:B------:R-:W4:Y:S04]  /*23b0*/  SHFL.IDX PT, R116, R39, R63, 0x1f ;  /* 0x00001f3f27747589 */ /* 0x000f2800000e0000 */
[----:B------:R-:W4:Y:S04]  /*23c0*/  SHFL.IDX PT, R115, R40, R63, 0x1f ;  /* 0x00001f3f28737589 */ /* 0x000f2800000e0000 */
[----:B------:R-:W4:Y:S04]  /*23d0*/  SHFL.IDX PT, R114, R41, R63, 0x1f ;  /* 0x00001f3f29727589 */ /* 0x000f2800000e0000 */
[----:B------:R4:W4:Y:S01]  /*23e0*/  SHFL.IDX PT, R113, R42, R63, 0x1f ;  /* 0x00001f3f2a717589 */ /* 0x00092200000e0000 */
[-C--:B0-----:R-:W-:Y:S01]  /*23f0*/  FFMA R72, R5, R122.reuse, R72 ;  /* 0x0000007a05487223 */ /* 0x081fe20000000048 */
[----:B------:R-:W-:Y:S01]  /*2400*/  FFMA R84, R8, R122, R84 ;  /* 0x0000007a08547223 */ /* 0x000fe20000000054 */
[----:B------:R-:W-:-:S04]  /*2410*/  IMAD.WIDE R122, R123, 0x4, R6 ;  /* 0x000000047b7a7825 */ /* 0x000fc800078e0206 */
[C---:B-1----:R-:W-:Y:S01]  /*2420*/  FFMA R73, R5.reuse, R121, R73 ;  /* 0x0000007905497223 */ /* 0x042fe20000000049 */
[C---:B--2---:R-:W-:Y:S01]  /*2430*/  FFMA R74, R5.reuse, R120, R74 ;  /* 0x00000078054a7223 */ /* 0x044fe2000000004a */
[C---:B---3--:R-:W-:Y:S01]  /*2440*/  FFMA R75, R5.reuse, R119, R75 ;  /* 0x00000077054b7223 */ /* 0x048fe2000000004b */
[C---:B----4-:R-:W-:Y:S01]  /*2450*/  FFMA R76, R5.reuse, R118, R76 ;  /* 0x00000076054c7223 */ /* 0x050fe2000000004c */
[C---:B------:R-:W-:Y:S01]  /*2460*/  FFMA R77, R5.reuse, R117, R77 ;  /* 0x00000075054d7223 */ /* 0x040fe2000000004d */
[----:B------:R-:W2:Y:S01]  /*2470*/  LDG.E.CONSTANT R63, desc[UR4][R122.64+0x80] ;  /* 0x000080047a3f7981 */ /* 0x000ea2000c1e9900 */
[C---:B------:R-:W-:Y:S01]  /*2480*/  FFMA R78, R5.reuse, R116, R78 ;  /* 0x00000074054e7223 */ /* 0x040fe2000000004e */
[C---:B------:R-:W-:Y:S01]  /*2490*/  FFMA R79, R5.reuse, R115, R79 ;  /* 0x00000073054f7223 */ /* 0x040fe2000000004f */
[C---:B------:R-:W-:Y:S01]  /*24a0*/  FFMA R80, R5.reuse, R114, R80 ;  /* 0x0000007205507223 */ /* 0x040fe20000000050 */
        /* <DEDUP_REMOVED lines=20> */
[----:B0-----:R-:W0:Y:S04]  /*25f0*/  SHFL.IDX PT, R122, R13, R112, 0x1f ;  /* 0x00001f700d7a7589 */ /* 0x001e2800000e0000 */
[----:B------:R-:W-:Y:S04]  /*2600*/  SHFL.IDX PT, R119, R24, R112, 0x1f ;  /* 0x00001f7018777589 */ /* 0x000fe800000e0000 */
[----:B------:R-:W-:Y:S01]  /*2610*/  SHFL.IDX PT, R124, R12, R112, 0x1f ;  /* 0x00001f700c7c7589 */ /* 0x000fe200000e0000 */
[----:B--2---:R-:W-:Y:S01]  /*2620*/  FFMA R108, R121, R63, R108 ;  /* 0x0000003f796c7223 */ /* 0x004fe2000000006c */
[C---:B-1----:R-:W-:Y:S01]  /*2630*/  FFMA R102, R63.reuse, R120, R102 ;  /* 0x000000783f667223 */ /* 0x042fe20000000066 */
[C---:B----4-:R-:W-:Y:S01]  /*2640*/  FFMA R100, R63.reuse, R118, R100 ;  /* 0x000000763f647223 */ /* 0x050fe20000000064 */
        /* <DEDUP_REMOVED lines=23> */
[----:B------:R-:W4:Y:S01]  /*27c0*/  SHFL.IDX PT, R62, R31, R112, 0x1f ;  /* 0x00001f701f3e7589 */ /* 0x000f2200000e0000 */
[-C--:B0-----:R-:W-:Y:S01]  /*27d0*/  FFMA R105, R5, R122.reuse, R105 ;  /* 0x0000007a05697223 */ /* 0x081fe20000000069 */
[----:B------:R-:W-:Y:S01]  /*27e0*/  FFMA R104, R63, R122, R104 ;  /* 0x0000007a3f687223 */ /* 0x000fe20000000068 */
[-C--:B-1----:R-:W-:Y:S01]  /*27f0*/  FFMA R48, R5, R120.reuse, R48 ;  /* 0x0000007805307223 */ /* 0x082fe20000000030 */
[----:B------:R-:W-:Y:S01]  /*2800*/  FFMA R49, R63, R120, R49 ;  /* 0x000000783f317223 */ /* 0x000fe20000000031 */
[-C--:B--2---:R-:W-:Y:S01]  /*2810*/  FFMA R50, R5, R121.reuse, R50 ;  /* 0x0000007905327223 */ /* 0x084fe20000000032 */
[----:B------:R-:W-:Y:S01]  /*2820*/  FFMA R51, R63, R121, R51 ;  /* 0x000000793f337223 */ /* 0x000fe20000000033 */
[-C--:B------:R-:W-:Y:S01]  /*2830*/  FFMA R52, R5, R119.reuse, R52 ;  /* 0x0000007705347223 */ /* 0x080fe20000000034 */
[----:B------:R-:W-:Y:S01]  /*2840*/  FFMA R53, R63, R119, R53 ;  /* 0x000000773f357223 */ /* 0x000fe20000000035 */
[-C--:B---3--:R-:W-:Y:S01]  /*2850*/  FFMA R54, R5, R118.reuse, R54 ;  /* 0x0000007605367223 */ /* 0x088fe20000000036 */
[----:B------:R-:W-:Y:S01]  /*2860*/  FFMA R55, R63, R118, R55 ;  /* 0x000000763f377223 */ /* 0x000fe20000000037 */
[-C--:B----4-:R-:W-:Y:S01]  /*2870*/  FFMA R56, R5, R117.reuse, R56 ;  /* 0x0000007505387223 */ /* 0x090fe20000000038 */
[----:B------:R-:W-:Y:S01]  /*2880*/  FFMA R57, R63, R117, R57 ;  /* 0x000000753f397223 */ /* 0x000fe20000000039 */
[-C--:B------:R-:W-:Y:S01]  /*2890*/  FFMA R58, R5, R116.reuse, R58 ;  /* 0x00000074053a7223 */ /* 0x080fe2000000003a */
[----:B------:R-:W-:Y:S01]  /*28a0*/  FFMA R59, R63, R116, R59 ;  /* 0x000000743f3b7223 */ /* 0x000fe2000000003b */
[-C--:B------:R-:W-:Y:S01]  /*28b0*/  FFMA R60, R5, R115.reuse, R60 ;  /* 0x00000073053c7223 */ /* 0x080fe2000000003c */
[----:B------:R-:W-:Y:S01]  /*28c0*/  FFMA R61, R63, R115, R61 ;  /* 0x000000733f3d7223 */ /* 0x000fe2000000003d */
[-C--:B------:R-:W-:Y:S01]  /*28d0*/  FFMA R64, R5, R114.reuse, R64 ;  /* 0x0000007205407223 */ /* 0x080fe20000000040 */
[----:B------:R-:W-:Y:S01]  /*28e0*/  FFMA R65, R63, R114, R65 ;  /* 0x000000723f417223 */ /* 0x000fe20000000041 */
[----:B------:R-:W0:Y:S01]  /*28f0*/  SHFL.IDX PT, R122, R32, R112, 0x1f ;  /* 0x00001f70207a7589 */ /* 0x000e2200000e0000 */
[-C--:B------:R-:W-:Y:S01]  /*2900*/  FFMA R66, R5, R113.reuse, R66 ;  /* 0x0000007105427223 */ /* 0x080fe20000000042 */
[----:B------:R-:W-:-:S02]  /*2910*/  FFMA R67, R63, R113, R67 ;  /* 0x000000713f437223 */ /* 0x000fc40000000043 */
[----:B------:R-:W1:Y:S01]  /*2920*/  SHFL.IDX PT, R121, R33, R112, 0x1f ;  /* 0x00001f7021797589 */ /* 0x000e6200000e0000 */
[-C--:B------:R-:W-:Y:S01]  /*2930*/  FFMA R68, R5, R62.reuse, R68 ;  /* 0x0000003e05447223 */ /* 0x080fe20000000044 */
[----:B------:R-:W-:Y:S02]  /*2940*/  FFMA R69, R63, R62, R69 ;  /* 0x0000003e3f457223 */ /* 0x000fe40000000045 */
[----:B------:R-:W2:Y:S04]  /*2950*/  SHFL.IDX PT, R62, R34, R112, 0x1f ;  /* 0x00001f70223e7589 */ /* 0x000ea800000e0000 */
[----:B------:R-:W3:Y:S04]  /*2960*/  SHFL.IDX PT, R120, R35, R112, 0x1f ;  /* 0x00001f7023787589 */ /* 0x000ee800000e0000 */
[----:B------:R-:W4:Y:S04]  /*2970*/  SHFL.IDX PT, R119, R36, R112, 0x1f ;  /* 0x00001f7024777589 */ /* 0x000f2800000e0000 */
[----:B------:R-:W4:Y:S04]  /*2980*/  SHFL.IDX PT, R118, R37, R112, 0x1f ;  /* 0x00001f7025767589 */ /* 0x000f2800000e0000 */
[----:B------:R-:W4:Y:S04]  /*2990*/  SHFL.IDX PT, R117, R38, R112, 0x1f ;  /* 0x00001f7026757589 */ /* 0x000f2800000e0000 */
[----:B------:R-:W4:Y:S04]  /*29a0*/  SHFL.IDX PT, R116, R39, R112, 0x1f ;  /* 0x00001f7027747589 */ /* 0x000f2800000e0000 */
[----:B------:R-:W4:Y:S04]  /*29b0*/  SHFL.IDX PT, R115, R40, R112, 0x1f ;  /* 0x00001f7028737589 */ /* 0x000f2800000e0000 */
[----:B------:R-:W4:Y:S04]  /*29c0*/  SHFL.IDX PT, R114, R41, R112, 0x1f ;  /* 0x00001f7029727589 */ /* 0x000f2800000e0000 */
[----:B------:R0:W4:Y:S02]  /*29d0*/  SHFL.IDX PT, R113, R42, R112, 0x1f ;  /* 0x00001f702a717589 */ /* 0x00012400000e0000 */
[----:B0-----:R-:W-:-:S05]  /*29e0*/  IADD3 R112, PT, PT, R111, 0x5, RZ ;  /* 0x000000056f707810 */ /* 0x001fca0007ffe0ff */
[----:B------:R-:W0:Y:S01]  /*29f0*/  SHFL.IDX PT, R123, R10, R112, 0x1f ;  /* 0x00001f700a7b7589 */ /* 0x000e2200000e0000 */
[-C--:B------:R-:W-:Y:S01]  /*2a00*/  FFMA R70, R5, R122.reuse, R70 ;  /* 0x0000007a05467223 */ /* 0x080fe20000000046 */
[----:B------:R-:W-:Y:S01]  /*2a10*/  FFMA R71, R63, R122, R71 ;  /* 0x0000007a3f477223 */ /* 0x000fe20000000047 */
[C---:B------:R-:W-:Y:S01]  /*2a20*/  FFMA R107, R5.reuse, R124, R107 ;  /* 0x0000007c056b7223 */ /* 0x040fe2000000006b */
[C---:B-1----:R-:W-:Y:S01]  /*2a30*/  FFMA R72, R5.reuse, R121, R72 ;  /* 0x0000007905487223 */ /* 0x042fe20000000048 */
[C---:B--2---:R-:W-:Y:S01]  /*2a40*/  FFMA R73, R5.reuse, R62, R73 ;  /* 0x0000003e05497223 */ /* 0x044fe20000000049 */
[C---:B---3--:R-:W-:Y:S01]  /*2a50*/  FFMA R74, R5.reuse, R120, R74 ;  /* 0x00000078054a7223 */ /* 0x048fe2000000004a */
[C---:B----4-:R-:W-:Y:S01]  /*2a60*/  FFMA R75, R5.reuse, R119, R75 ;  /* 0x00000077054b7223 */ /* 0x050fe2000000004b */
[C---:B------:R-:W-:Y:S01]  /*2a70*/  FFMA R76, R5.reuse, R118, R76 ;  /* 0x00000076054c7223 */ /* 0x040fe2000000004c */
[C---:B------:R-:W-:Y:S01]  /*2a80*/  FFMA R77, R5.reuse, R117, R77 ;  /* 0x00000075054d7223 */ /* 0x040fe2000000004d */
[C---:B------:R-:W-:Y:S01]  /*2a90*/  FFMA R78, R5.reuse, R116, R78 ;  /* 0x00000074054e7223 */ /* 0x040fe2000000004e */
[C---:B------:R-:W-:Y:S01]  /*2aa0*/  FFMA R79, R5.reuse, R115, R79 ;  /* 0x00000073054f7223 */ /* 0x040fe2000000004f */
[C---:B------:R-:W-:Y:S01]  /*2ab0*/  FFMA R80, R5.reuse, R114, R80 ;  /* 0x0000007205507223 */ /* 0x040fe20000000050 */
[----:B------:R-:W-:Y:S01]  /*2ac0*/  FFMA R81, R5, R113, R81 ;  /* 0x0000007105517223 */ /* 0x000fe20000000051 */
[----:B------:R-:W-:Y:S01]  /*2ad0*/  FFMA R85, R63, R62, R85 ;  /* 0x0000003e3f557223 */ /* 0x000fe20000000055 */
        /* <DEDUP_REMOVED lines=24> */
[----:B------:R-:W-:Y:S01]  /*2c60*/  SHFL.IDX PT, R123, R23, R112, 0x1f ;  /* 0x00001f70177b7589 */ /* 0x000fe200000e0000 */
[----:B--2---:R-:W-:Y:S01]  /*2c70*/  FFMA R109, R121, R5, R109 ;  /* 0x00000005796d7223 */ /* 0x004fe2000000006d */
[C---:B-1----:R-:W-:Y:S01]  /*2c80*/  FFMA R107, R5.reuse, R119, R107 ;  /* 0x00000077056b7223 */ /* 0x042fe2000000006b */
[C---:B----4-:R-:W-:Y:S01]  /*2c90*/  FFMA R101, R5.reuse, R118, R101 ;  /* 0x0000007605657223 */ /* 0x050fe20000000065 */
[----:B------:R-:W-:Y:S01]  /*2ca0*/  FFMA R99, R5, R117, R99 ;  /* 0x0000007505637223 */ /* 0x000fe20000000063 */
        /* <DEDUP_REMOVED lines=23> */
[CC--:B0-----:R-:W-:Y:S01]  /*2e20*/  FFMA R105, R5.reuse, R122.reuse, R105 ;  /* 0x0000007a05697223 */ /* 0x0c1fe20000000069 */
[C---:B------:R-:W-:Y:S01]  /*2e30*/  FFMA R104, R62.reuse, R122, R104 ;  /* 0x0000007a3e687223 */ /* 0x040fe20000000068 */
[CC--:B------:R-:W-:Y:S01]  /*2e40*/  FFMA R103, R5.reuse, R120.reuse, R103 ;  /* 0x0000007805677223 */ /* 0x0c0fe20000000067 */
        /* <DEDUP_REMOVED lines=18> */
[----:B------:R-:W1:Y:S01]  /*2f70*/  SHFL.IDX PT, R121, R33, R112, 0x1f ;  /* 0x00001f7021797589 */ /* 0x000e6200000e0000 */
[CC--:B------:R-:W-:Y:S01]  /*2f80*/  FFMA R68, R5.reuse, R8.reuse, R68 ;  /* 0x0000000805447223 */ /* 0x0c0fe20000000044 */
[C---:B------:R-:W-:Y:S02]  /*2f90*/  FFMA R69, R62.reuse, R8, R69 ;  /* 0x000000083e457223 */ /* 0x040fe40000000045 */
        /* <DEDUP_REMOVED lines=8> */
[----:B------:R0:W4:Y:S01]  /*3020*/  SHFL.IDX PT, R113, R42, R112, 0x1f ;  /* 0x00001f702a717589 */ /* 0x00012200000e0000 */
[-C--:B------:R-:W-:Y:S01]  /*3030*/  FFMA R50, R5, R123.reuse, R50 ;  /* 0x0000007b05327223 */ /* 0x080fe20000000032 */
[----:B------:R-:W-:Y:S01]  /*3040*/  FFMA R51, R62, R123, R51 ;  /* 0x0000007b3e337223 */ /* 0x000fe20000000033 */
[----:B0-----:R-:W-:-:S05]  /*3050*/  IADD3 R112, PT, PT, R111, 0x6, RZ ;  /* 0x000000066f707810 */ /* 0x001fca0007ffe0ff */
[----:B------:R-:W0:Y:S01]  /*3060*/  SHFL.IDX PT, R123, R10, R112, 0x1f ;  /* 0x00001f700a7b7589 */ /* 0x000e2200000e0000 */
[CC--:B------:R-:W-:Y:S01]  /*3070*/  FFMA R70, R5.reuse, R122.reuse, R70 ;  /* 0x0000007a05467223 */ /* 0x0c0fe20000000046 */
        /* <DEDUP_REMOVED lines=33> */
[----:B0-----:R-:W-:Y:S04]  /*3290*/  SHFL.IDX PT, R122, R13, R112, 0x1f ;  /* 0x00001f700d7a7589 */ /* 0x001fe800000e0000 */
[----:B------:R-:W-:Y:S01]  /*32a0*/  SHFL.IDX PT, R120, R14, R112, 0x1f ;  /* 0x00001f700e787589 */ /* 0x000fe200000e0000 */
[----:B------:R-:W-:-:S05]  /*32b0*/  IADD3 R111, PT, PT, R111, 0x7, RZ ;  /* 0x000000076f6f7810 */ /* 0x000fca0007ffe0ff */
[----:B------:R-:W0:Y:S04]  /*32c0*/  SHFL.IDX PT, R125, R10, R111, 0x1f ;  /* 0x00001f6f0a7d7589 */ /* 0x000e2800000e0000 */
[----:B------:R-:W-:Y:S01]  /*32d0*/  SHFL.IDX PT, R123, R23, R112, 0x1f ;  /* 0x00001f70177b7589 */ /* 0x000fe200000e0000 */
[----:B0-----:R-:W-:-:S05]  /*32e0*/  IMAD.WIDE R124, R125, 0x4, R6 ;  /* 0x000000047d7c7825 */ /* 0x001fca00078e0206 */
[----:B------:R-:W4:Y:S01]  /*32f0*/  LDG.E.CONSTANT R7, desc[UR4][R124.64] ;  /* 0x000000047c077981 */ /* 0x000f22000c1e9900 */
[----:B--2---:R-:W-:Y:S01]  /*3300*/  FFMA R109, R121, R5, R109 ;  /* 0x00000005796d7223 */ /* 0x004fe2000000006d */
[C---:B------:R-:W-:Y:S01]  /*3310*/  FFMA R107, R5.reuse, R119, R107 ;  /* 0x00000077056b7223 */ /* 0x040fe2000000006b */
[C---:B------:R-:W-:Y:S01]  /*3320*/  FFMA R101, R5.reuse, R118, R101 ;  /* 0x0000007605657223 */ /* 0x040fe20000000065 */
        /* <DEDUP_REMOVED lines=15> */
[----:B------:R-:W0:Y:S04]  /*3420*/  SHFL.IDX PT, R118, R22, R112, 0x1f ;  /* 0x00001f7016767589 */ /* 0x000e2800000e0000 */
[----:B------:R-:W1:Y:S04]  /*3430*/  SHFL.IDX PT, R121, R24, R112, 0x1f ;  /* 0x00001f7018797589 */ /* 0x000e6800000e0000 */
[----:B------:R-:W2:Y:S04]  /*3440*/  SHFL.IDX PT, R119, R25, R112, 0x1f ;  /* 0x00001f7019777589 */ /* 0x000ea800000e0000 */
[----:B------:R-:W3:Y:S04]  /*3450*/  SHFL.IDX PT, R117, R26, R112, 0x1f ;  /* 0x00001f701a757589 */ /* 0x000ee800000e0000 */
[----:B------:R-:W3:Y:S04]  /*3460*/  SHFL.IDX PT, R116, R27, R112, 0x1f ;  /* 0x00001f701b747589 */ /* 0x000ee800000e0000 */
[----:B------:R-:W3:Y:S04]  /*3470*/  SHFL.IDX PT, R115, R28, R112, 0x1f ;  /* 0x00001f701c737589 */ /* 0x000ee800000e0000 */
[----:B------:R-:W3:Y:S04]  /*3480*/  SHFL.IDX PT, R114, R29, R112, 0x1f ;  /* 0x00001f701d727589 */ /* 0x000ee800000e0000 */
[----:B------:R-:W3:Y:S04]  /*3490*/  SHFL.IDX PT, R113, R30, R112, 0x1f ;  /* 0x00001f701e717589 */ /* 0x000ee800000e0000 */
[----:B------:R-:W3:Y:S01]  /*34a0*/  SHFL.IDX PT, R63, R31, R112, 0x1f ;  /* 0x00001f701f3f7589 */ /* 0x000ee200000e0000 */
[CC--:B------:R-:W-:Y:S01]  /*34b0*/  FFMA R105, R5.reuse, R122.reuse, R105 ;  /* 0x0000007a05697223 */ /* 0x0c0fe20000000069 */
[C---:B------:R-:W-:Y:S01]  /*34c0*/  FFMA R104, R8.reuse, R122, R104 ;  /* 0x0000007a08687223 */ /* 0x040fe20000000068 */
[CC--:B------:R-:W-:Y:S01]  /*34d0*/  FFMA R103, R5.reuse, R120.reuse, R103 ;  /* 0x0000007805677223 */ /* 0x0c0fe20000000067 */
[C---:B------:R-:W-:Y:S01]  /*34e0*/  FFMA R102, R8.reuse, R120, R102 ;  /* 0x0000007808667223 */ /* 0x040fe20000000066 */
[CC--:B0-----:R-:W-:Y:S01]  /*34f0*/  FFMA R48, R5.reuse, R118.reuse, R48 ;  /* 0x0000007605307223 */ /* 0x0c1fe20000000030 */
[C---:B------:R-:W-:Y:S01]  /*3500*/  FFMA R49, R8.reuse, R118, R49 ;  /* 0x0000007608317223 */ /* 0x040fe20000000031 */
[CC--:B-1----:R-:W-:Y:S01]  /*3510*/  FFMA R52, R5.reuse, R121.reuse, R52 ;  /* 0x0000007905347223 */ /* 0x0c2fe20000000034 */
[C---:B------:R-:W-:Y:S01]  /*3520*/  FFMA R53, R8.reuse, R121, R53 ;  /* 0x0000007908357223 */ /* 0x040fe20000000035 */
[CC--:B--2---:R-:W-:Y:S01]  /*3530*/  FFMA R54, R5.reuse, R119.reuse, R54 ;  /* 0x0000007705367223 */ /* 0x0c4fe20000000036 */
[C---:B------:R-:W-:Y:S01]  /*3540*/  FFMA R55, R8.reuse, R119, R55 ;  /* 0x0000007708377223 */ /* 0x040fe20000000037 */
[CC--:B---3--:R-:W-:Y:S01]  /*3550*/  FFMA R56, R5.reuse, R117.reuse, R56 ;  /* 0x0000007505387223 */ /* 0x0c8fe20000000038 */
        /* <DEDUP_REMOVED lines=21> */
[----:B------:R-:W4:Y:S01]  /*36b0*/  SHFL.IDX PT, R63, R42, R112, 0x1f ;  /* 0x00001f702a3f7589 */ /* 0x000f2200000e0000 */
[C---:B------:R-:W-:Y:S01]  /*36c0*/  FFMA R50, R5.reuse, R123, R50 ;  /* 0x0000007b05327223 */ /* 0x040fe20000000032 */
[C---:B0-----:R-:W-:Y:S01]  /*36d0*/  FFMA R70, R5.reuse, R122, R70 ;  /* 0x0000007a05467223 */ /* 0x041fe20000000046 */
        /* <DEDUP_REMOVED lines=9> */
[----:B------:R-:W-:-:S02]  /*3770*/  FFMA R81, R5, R63, R81 ;  /* 0x0000003f05517223 */ /* 0x000fc40000000051 */
[----:B------:R-:W2:Y:S01]  /*3780*/  LDG.E.CONSTANT R5, desc[UR4][R124.64+0x80] ;  /* 0x000080047c057981 */ /* 0x000ea2000c1e9900 */
[C---:B------:R-:W-:Y:S01]  /*3790*/  FFMA R87, R8.reuse, R118, R87 ;  /* 0x0000007608577223 */ /* 0x040fe20000000057 */
[C---:B------:R-:W-:Y:S01]  /*37a0*/  FFMA R88, R8.reuse, R117, R88 ;  /* 0x0000007508587223 */ /* 0x040fe20000000058 */
[C---:B------:R-:W-:Y:S01]  /*37b0*/  FFMA R89, R8.reuse, R116, R89 ;  /* 0x0000007408597223 */ /* 0x040fe20000000059 */
[C---:B------:R-:W-:Y:S01]  /*37c0*/  FFMA R90, R8.reuse, R115, R90 ;  /* 0x00000073085a7223 */ /* 0x040fe2000000005a */
[----:B------:R-:W0:Y:S04]  /*37d0*/  SHFL.IDX PT, R118, R13, R111, 0x1f ;  /* 0x00001f6f0d767589 */ /* 0x000e2800000e0000 */
[----:B------:R-:W1:Y:S04]  /*37e0*/  SHFL.IDX PT, R117, R14, R111, 0x1f ;  /* 0x00001f6f0e757589 */ /* 0x000e6800000e0000 */
[----:B------:R-:W3:Y:S04]  /*37f0*/  SHFL.IDX PT, R116, R15, R111, 0x1f ;  /* 0x00001f6f0f747589 */ /* 0x000ee800000e0000 */
[----:B------:R-:W4:Y:S04]  /*3800*/  SHFL.IDX PT, R115, R16, R111, 0x1f ;  /* 0x00001f6f10737589 */ /* 0x000f2800000e0000 */
[----:B------:R-:W4:Y:S01]  /*3810*/  SHFL.IDX PT, R112, R17, R111, 0x1f ;  /* 0x00001f6f11707589 */ /* 0x000f2200000e0000 */
        /* <DEDUP_REMOVED lines=8> */
[C---:B0-----:R-:W-:Y:S01]  /*38a0*/  FFMA R105, R7.reuse, R118, R105 ;  /* 0x0000007607697223 */ /* 0x041fe20000000069 */
[----:B------:R-:W0:Y:S01]  /*38b0*/  SHFL.IDX PT, R120, R11, R111, 0x1f ;  /* 0x00001f6f0b787589 */ /* 0x000e2200000e0000 */
[----:B-1----:R-:W-:-:S03]  /*38c0*/  FFMA R103, R7, R117, R103 ;  /* 0x0000007507677223 */ /* 0x002fc60000000067 */
[----:B------:R-:W1:Y:S01]  /*38d0*/  SHFL.IDX PT, R122, R12, R111, 0x1f ;  /* 0x00001f6f0c7a7589 */ /* 0x000e6200000e0000 */
[----:B---3--:R-:W-:-:S03]  /*38e0*/  FFMA R101, R7, R116, R101 ;  /* 0x0000007407657223 */ /* 0x008fc60000000065 */
[----:B------:R-:W3:Y:S01]  /*38f0*/  SHFL.IDX PT, R119, R18, R111, 0x1f ;  /* 0x00001f6f12777589 */ /* 0x000ee200000e0000 */
[----:B----4-:R-:W-:-:S03]  /*3900*/  FFMA R99, R7, R115, R99 ;  /* 0x0000007307637223 */ /* 0x010fc60000000063 */
[----:B------:R-:W4:Y:S01]  /*3910*/  SHFL.IDX PT, R114, R23, R111, 0x1f ;  /* 0x00001f6f17727589 */ /* 0x000f2200000e0000 */
[----:B------:R-:W-:-:S03]  /*3920*/  FFMA R97, R7, R112, R97 ;  /* 0x0000007007617223 */ /* 0x000fc60000000061 */
[----:B------:R-:W4:Y:S04]  /*3930*/  SHFL.IDX PT, R113, R24, R111, 0x1f ;  /* 0x00001f6f18717589 */ /* 0x000f2800000e0000 */
[----:B------:R-:W4:Y:S04]  /*3940*/  SHFL.IDX PT, R63, R26, R111, 0x1f ;  /* 0x00001f6f1a3f7589 */ /* 0x000f2800000e0000 */
[----:B------:R-:W4:Y:S04]  /*3950*/  SHFL.IDX PT, R62, R27, R111, 0x1f ;  /* 0x00001f6f1b3e7589 */ /* 0x000f2800000e0000 */
[----:B------:R-:W4:Y:S01]  /*3960*/  SHFL.IDX PT, R8, R28, R111, 0x1f ;  /* 0x00001f6f1c087589 */ /* 0x000f2200000e0000 */
[----:B0-----:R-:W-:Y:S01]  /*3970*/  FFMA R109, R120, R7, R109 ;  /* 0x00000007786d7223 */ /* 0x001fe2000000006d */
[C---:B-1----:R-:W-:Y:S01]  /*3980*/  FFMA R107, R7.reuse, R122, R107 ;  /* 0x0000007a076b7223 */ /* 0x042fe2000000006b */
[C---:B---3--:R-:W-:Y:S01]  /*3990*/  FFMA R95, R7.reuse, R119, R95 ;  /* 0x00000077075f7223 */ /* 0x048fe2000000005f */
[----:B------:R-:W0:Y:S01]  /*39a0*/  SHFL.IDX PT, R121, R30, R111, 0x1f ;  /* 0x00001f6f1e797589 */ /* 0x000e2200000e0000 */
[C---:B----4-:R-:W-:Y:S01]  /*39b0*/  FFMA R50, R7.reuse, R114, R50 ;  /* 0x0000007207327223 */ /* 0x050fe20000000032 */
[C---:B------:R-:W-:Y:S01]  /*39c0*/  FFMA R52, R7.reuse, R113, R52 ;  /* 0x0000007107347223 */ /* 0x040fe20000000034 */
[C---:B------:R-:W-:Y:S01]  /*39d0*/  FFMA R56, R7.reuse, R63, R56 ;  /* 0x0000003f07387223 */ /* 0x040fe20000000038 */
[C---:B------:R-:W-:Y:S01]  /*39e0*/  FFMA R58, R7.reuse, R62, R58 ;  /* 0x0000003e073a7223 */ /* 0x040fe2000000003a */
[C---:B------:R-:W-:Y:S01]  /*39f0*/  FFMA R60, R7.reuse, R8, R60 ;  /* 0x00000008073c7223 */ /* 0x040fe2000000003c */
[----:B------:R-:W-:Y:S01]  /*3a00*/  IADD3 R110, PT, PT, R110, 0x8, RZ ;  /* 0x000000086e6e7810 */ /* 0x000fe20007ffe0ff */
[----:B0-----:R-:W-:Y:S01]  /*3a10*/  FFMA R66, R7, R121, R66 ;  /* 0x0000007907427223 */ /* 0x001fe20000000042 */
[C---:B--2---:R-:W-:Y:S01]  /*3a20*/  FFMA R104, R5.reuse, R118, R104 ;  /* 0x0000007605687223 */ /* 0x044fe20000000068 */
[C---:B------:R-:W-:Y:S01]  /*3a30*/  FFMA R102, R5.reuse, R117, R102 ;  /* 0x0000007505667223 */ /* 0x040fe20000000066 */
[C---:B------:R-:W-:Y:S01]  /*3a40*/  FFMA R100, R5.reuse, R116, R100 ;  /* 0x0000007405647223 */ /* 0x040fe20000000064 */
[C---:B------:R-:W-:Y:S01]  /*3a50*/  FFMA R98, R5.reuse, R115, R98 ;  /* 0x0000007305627223 */ /* 0x040fe20000000062 */
[C---:B------:R-:W-:Y:S01]  /*3a60*/  FFMA R96, R5.reuse, R112, R96 ;  /* 0x0000007005607223 */ /* 0x040fe20000000060 */
[----:B------:R-:W0:Y:S04]  /*3a70*/  SHFL.IDX PT, R117, R19, R111, 0x1f ;  /* 0x00001f6f13757589 */ /* 0x000e2800000e0000 */
[----:B------:R-:W1:Y:S04]  /*3a80*/  SHFL.IDX PT, R118, R20, R111, 0x1f ;  /* 0x00001f6f14767589 */ /* 0x000e6800000e0000 */
[----:B------:R-:W2:Y:S04]  /*3a90*/  SHFL.IDX PT, R115, R21, R111, 0x1f ;  /* 0x00001f6f15737589 */ /* 0x000ea800000e0000 */
[----:B------:R-:W3:Y:S04]  /*3aa0*/  SHFL.IDX PT, R116, R22, R111, 0x1f ;  /* 0x00001f6f16747589 */ /* 0x000ee800000e0000 */
[----:B------:R-:W4:Y:S01]  /*3ab0*/  SHFL.IDX PT, R112, R25, R111, 0x1f ;  /* 0x00001f6f19707589 */ /* 0x000f2200000e0000 */
[----:B------:R-:W-:Y:S01]  /*3ac0*/  FFMA R108, R120, R5, R108 ;  /* 0x00000005786c7223 */ /* 0x000fe2000000006c */
[C---:B------:R-:W-:Y:S01]  /*3ad0*/  FFMA R106, R5.reuse, R122, R106 ;  /* 0x0000007a056a7223 */ /* 0x040fe2000000006a */
[C---:B------:R-:W-:Y:S01]  /*3ae0*/  FFMA R94, R5.reuse, R119, R94 ;  /* 0x00000077055e7223 */ /* 0x040fe2000000005e */
[C---:B------:R-:W-:Y:S01]  /*3af0*/  FFMA R51, R5.reuse, R114, R51 ;  /* 0x0000007205337223 */ /* 0x040fe20000000033 */
[C---:B------:R-:W-:Y:S01]  /*3b00*/  FFMA R53, R5.reuse, R113, R53 ;  /* 0x0000007105357223 */ /* 0x040fe20000000035 */
[C---:B------:R-:W-:Y:S01]  /*3b10*/  FFMA R57, R5.reuse, R63, R57 ;  /* 0x0000003f05397223 */ /* 0x040fe20000000039 */
[----:B------:R-:W-:Y:S01]  /*3b20*/  FFMA R59, R5, R62, R59 ;  /* 0x0000003e053b7223 */ /* 0x000fe2000000003b */
[-C--:B0-----:R-:W-:Y:S01]  /*3b30*/  FFMA R93, R7, R117.reuse, R93 ;  /* 0x00000075075d7223 */ /* 0x081fe2000000005d */
[C---:B------:R-:W-:Y:S01]  /*3b40*/  FFMA R43, R5.reuse, R117, R43 ;  /* 0x00000075052b7223 */ /* 0x040fe2000000002b */
[----:B------:R-:W-:Y:S01]  /*3b50*/  FFMA R61, R5, R8, R61 ;  /* 0x00000008053d7223 */ /* 0x000fe2000000003d */
        /* <DEDUP_REMOVED lines=20> */
[----:B------:R-:W4:Y:S01]  /*3ca0*/  SHFL.IDX PT, R8, R42, R111, 0x1f ;  /* 0x00001f6f2a087589 */ /* 0x000f2200000e0000 */
        /* <DEDUP_REMOVED lines=13> */
[----:B------:R-:W-:-:S04]  /*3d80*/  IADD3 R7, PT, PT, R0, R82, RZ ;  /* 0x0000005200077210 */ /* 0x000fc80007ffe0ff */
[----:B------:R-:W-:Y:S01]  /*3d90*/  ISETP.GE.AND P0, PT, R110, R7, PT ;  /* 0x000000076e00720c */ /* 0x000fe20003f06270 */
        /* <DEDUP_REMOVED lines=14> */
[----:B------:R-:W-:Y:S06]  /*3e80*/  @!P0 BRA `(.L_x_374) ;  /* 0xffffffc400608947 */ /* 0x000fec000383ffff */
.L_x_371:
[----:B------:R-:W0:Y:S08]  /*3e90*/  LDC R7, c[0x0][0x390] ;  /* 0x0000e400ff077b82 */ /* 0x000e300000000800 */
[----:B------:R-:W0:Y:S02]  /*3ea0*/  LDC.64 R62, c[0x0][0x3a0] ;  /* 0x0000e800ff3e7b82 */ /* 0x000e240000000a00 */
[----:B0-----:R-:W-:-:S05]  /*3eb0*/  IMAD.WIDE R62, R7, 0x4, R62 ;  /* 0x00000004073e7825 */ /* 0x001fca00078e023e */
[----:B------:R0:W5:Y:S04]  /*3ec0*/  LDG.E.CONSTANT R7, desc[UR4][R62.64] ;  /* 0x000000043e077981 */ /* 0x000168000c1e9900 */
[----:B------:R0:W5:Y:S01]  /*3ed0*/  LDG.E.CONSTANT R8, desc[UR4][R62.64+0x4] ;  /* 0x000004043e087981 */ /* 0x000162000c1e9900 */
[----:B------:R-:W-:Y:S02]  /*3ee0*/  LOP3.LUT P0, RZ, R83, 0x18, RZ, 0xc0, !PT ;  /* 0x0000001853ff7812 */ /* 0x000fe4000780c0ff */
[----:B------:R-:W-:-:S04]  /*3ef0*/  IADD3 R111, PT, PT, R0, R82, RZ ;  /* 0x00000052006f7210 */ /* 0x000fc80007ffe0ff */
[----:B------:R-:W-:-:S13]  /*3f00*/  ISETP.LE.OR P0, PT, R2, R111, P0 ;  /* 0x0000006f0200720c */ /* 0x000fda0000703670 */
[----:B0-----:R-:W-:Y:S05]  /*3f10*/  @P0 BRA `(.L_x_375) ;  /* 0x0000000400e00947 */ /* 0x001fea0003800000 */
[----:B------:R-:W-:Y:S01]  /*3f20*/  IADD3 R9, PT, PT, R2, -R111, RZ ;  /* 0x8000006f02097210 */ /* 0x000fe20007ffe0ff */
[----:B------:R-:W-:Y:S03]  /*3f30*/  BSSY.RECONVERGENT B0, `(.L_x_375) ;  /* 0x0000076000007945 */ /* 0x000fe60003800200 */
[----:B------:R-:W-:Y:S02]  /*3f40*/  ISETP.GE.U32.AND P0, PT, R4, R9, PT ;  /* 0x000000090400720c */ /* 0x000fe40003f06070 */
[----:B------:R-:W-:-:S11]  /*3f50*/  MOV R9, R111 ;  /* 0x0000006f00097202 */ /* 0x000fd60000000f00 */
        /* <DEDUP_REMOVED lines=11> */
[C---:B------:R-:W-:Y:S02]  /*4010*/  IADD3 R23, PT, PT, R83.reuse, R19, RZ ;  /* 0x0000001353177210 */ /* 0x040fe40007ffe0ff */
[----:B------:R-:W2:Y:S02]  /*4020*/  LDG.E.CONSTANT R4, desc[UR4][R16.64] ;  /* 0x0000000410047981 */ /* 0x000ea4000c1e9900 */
[----:B------:R-:W-:Y:S01]  /*4030*/  IADD3 R24, PT, PT, R83, R23, RZ ;  /* 0x0000001753187210 */ /* 0x000fe20007ffe0ff */
[----:B-1----:R-:W-:-:S03]  /*4040*/  IMAD.WIDE.U32 R10, R11, 0x4, R110 ;  /* 0x000000040b0a7825 */ /* 0x002fc600078e006e */
[C---:B------:R-:W-:Y:S01]  /*4050*/  IADD3 R33, PT, PT, R83.reuse, R24, RZ ;  /* 0x0000001853217210 */ /* 0x040fe20007ffe0ff */
[--C-:B------:R-:W-:Y:S02]  /*4060*/  IMAD.WIDE.U32 R12, R12, 0x4, R110.reuse ;  /* 0x000000040c0c7825 */ /* 0x100fe400078e006e */
[----:B------:R0:W5:Y:S01]  /*4070*/  LDG.E.CONSTANT R11, desc[UR4][R10.64] ;  /* 0x000000040a0b7981 */ /* 0x000162000c1e9900 */
[C---:B------:R-:W-:Y:S01]  /*4080*/  IADD3 R22, PT, PT, R83.reuse, R33, RZ ;  /* 0x0000002153167210 */ /* 0x040fe20007ffe0ff */
[----:B------:R-:W-:Y:S02]  /*4090*/  IMAD.WIDE.U32 R14, R14, 0x4, R110 ;  /* 0x000000040e0e7825 */ /* 0x000fe400078e006e */
[----:B------:R-:W5:Y:S01]  /*40a0*/  LDG.E.CONSTANT R12, desc[UR4][R12.64] ;  /* 0x000000040c0c7981 */ /* 0x000f62000c1e9900 */
[----:B------:R-:W-:-:S04]  /*40b0*/  IADD3 R29, PT, PT, R83, R22, RZ ;  /* 0x00000016531d7210 */ /* 0x000fc80007ffe0ff */
[----:B------:R-:W-:-:S04]  /*40c0*/  IADD3 R28, PT, PT, R83, R29, RZ ;  /* 0x0000001d531c7210 */ /* 0x000fc80007ffe0ff */
[C---:B------:R-:W-:Y:S01]  /*40d0*/  IADD3 R26, PT, PT, R83.reuse, R28, RZ ;  /* 0x0000001c531a7210 */ /* 0x040fe20007ffe0ff */
[----:B------:R1:W5:Y:S03]  /*40e0*/  LDG.E.CONSTANT R13, desc[UR4][R14.64] ;  /* 0x000000040e0d7981 */ /* 0x000366000c1e9900 */
[----:B------:R-:W-:-:S04]  /*40f0*/  IADD3 R27, PT, PT, R83, R26, RZ ;  /* 0x0000001a531b7210 */ /* 0x000fc80007ffe0ff */
[----:B------:R-:W-:-:S04]  /*4100*/  IADD3 R30, PT, PT, R83, R27, RZ ;  /* 0x0000001b531e7210 */ /* 0x000fc80007ffe0ff */
[----:B------:R-:W-:-:S04]  /*4110*/  IADD3 R32, PT, PT, R83, R30, RZ ;  /* 0x0000001e53207210 */ /* 0x000fc80007ffe0ff */
[----:B0-----:R-:W-:Y:S01]  /*4120*/  IADD3 R10, PT, PT, R83, R32, RZ ;  /* 0x00000020530a7210 */ /* 0x001fe20007ffe0ff */
[----:B-1----:R-:W-:-:S03]  /*4130*/  IMAD.WIDE.U32 R14, R6, 0x4, R110 ;  /* 0x00000004060e7825 */ /* 0x002fc600078e006e */
[C---:B------:R-:W-:Y:S01]  /*4140*/  IADD3 R31, PT, PT, R83.reuse, R10, RZ ;  /* 0x0000000a531f7210 */ /* 0x040fe20007ffe0ff */
[--C-:B------:R-:W-:Y:S02]  /*4150*/  IMAD.WIDE.U32 R16, R18, 0x4, R110.reuse ;  /* 0x0000000412107825 */ /* 0x100fe400078e006e */
[----:B------:R-:W5:Y:S01]  /*4160*/  LDG.E.CONSTANT R14, desc[UR4][R14.64] ;  /* 0x000000040e0e7981 */ /* 0x000f62000c1e9900 */
[----:B------:R-:W-:Y:S01]  /*4170*/  IADD3 R6, PT, PT, R83, R31, RZ ;  /* 0x0000001f53067210 */ /* 0x000fe20007ffe0ff */
[--C-:B------:R-:W-:Y:S02]  /*4180*/  IMAD.WIDE.U32 R20, R20, 0x4, R110.reuse ;  /* 0x0000000414147825 */ /* 0x100fe400078e006e */
[----:B------:R-:W5:Y:S02]  /*4190*/  LDG.E.CONSTANT R16, desc[UR4][R16.64] ;  /* 0x0000000410107981 */ /* 0x000f64000c1e9900 */
[--C-:B------:R-:W-:Y:S01]  /*41a0*/  IMAD.WIDE.U32 R18, R19, 0x4, R110.reuse ;  /* 0x0000000413127825 */ /* 0x100fe200078e006e */
[C---:B------:R-:W-:Y:S01]  /*41b0*/  IADD3 R36, PT, PT, R83.reuse, R6, RZ ;  /* 0x0000000653247210 */ /* 0x040fe20007ffe0ff */
[----:B------:R0:W5:Y:S03]  /*41c0*/  LDG.E.CONSTANT R15, desc[UR4][R20.64] ;  /* 0x00000004140f7981 */ /* 0x000166000c1e9900 */
[----:B------:R-:W-:Y:S01]  /*41d0*/  IADD3 R34, PT, PT, R83, R36, RZ ;  /* 0x0000002453227210 */ /* 0x000fe20007ffe0ff */
[----:B------:R1:W5:Y:S01]  /*41e0*/  LDG.E.CONSTANT R17, desc[UR4][R18.64] ;  /* 0x0000000412117981 */ /* 0x000362000c1e9900 */
[----:B------:R-:W-:-:S04]  /*41f0*/  IMAD.WIDE.U32 R24, R24, 0x4, R110 ;  /* 0x0000000418187825 */ /* 0x000fc800078e006e */
[----:B0-----:R-:W-:-:S04]  /*4200*/  IMAD.WIDE.U32 R20, R33, 0x4, R110 ;  /* 0x0000000421147825 */ /* 0x001fc800078e006e */
[--C-:B-1----:R-:W-:Y:S01]  /*4210*/  IMAD.WIDE.U32 R18, R23, 0x4, R110.reuse ;  /* 0x0000000417127825 */ /* 0x102fe200078e006e */
[C---:B------:R-:W-:Y:S01]  /*4220*/  IADD3 R35, PT, PT, R83.reuse, R34, RZ ;  /* 0x0000002253237210 */ /* 0x040fe20007ffe0ff */
[----:B------:R-:W5:Y:S02]  /*4230*/  LDG.E.CONSTANT R20, desc[UR4][R20.64] ;  /* 0x0000000414147981 */ /* 0x000f64000c1e9900 */
[----:B------:R-:W-:Y:S02]  /*4240*/  IMAD.WIDE.U32 R22, R22, 0x4, R110 ;  /* 0x0000000416167825 */ /* 0x000fe400078e006e */
[----:B------:R-:W5:Y:S01]  /*4250*/  LDG.E.CONSTANT R18, desc[UR4][R18.64] ;  /* 0x0000000412127981 */ /* 0x000f62000c1e9900 */
[----:B------:R-:W-:-:S03]  /*4260*/  IADD3 R38, PT, PT, R83, R35, RZ ;  /* 0x0000002353267210 */ /* 0x000fc60007ffe0ff */
[----:B------:R0:W5:Y:S04]  /*4270*/  LDG.E.CONSTANT R21, desc[UR4][R22.64] ;  /* 0x0000000416157981 */ /* 0x000168000c1e9900 */
[----:B------:R1:W5:Y:S01]  /*4280*/  LDG.E.CONSTANT R19, desc[UR4][R24.64] ;  /* 0x0000000418137981 */ /* 0x000362000c1e9900 */
[----:B------:R-:W-:Y:S01]  /*4290*/  IADD3 R40, PT, PT, R83, R38, RZ ;  /* 0x0000002653287210 */ /* 0x000fe20007ffe0ff */
        /* <DEDUP_REMOVED lines=8> */
[----:B0-----:R-:W-:Y:S01]  /*4320*/  IMAD.WIDE.U32 R28, R10, 0x4, R110 ;  /* 0x000000040a1c7825 */ /* 0x001fe200078e006e */
[----:B------:R-:W-:-:S03]  /*4330*/  IADD3 R10, PT, PT, R83, R40, RZ ;  /* 0x00000028530a7210 */ /* 0x000fc60007ffe0ff */
[--C-:B-1----:R-:W-:Y:S01]  /*4340*/  IMAD.WIDE.U32 R26, R30, 0x4, R110.reuse ;  /* 0x000000041e1a7825 */ /* 0x102fe200078e006e */
[----:B------:R-:W-:Y:S01]  /*4350*/  IADD3 R39, PT, PT, R83, R10, RZ ;  /* 0x0000000a53277210 */ /* 0x000fe20007ffe0ff */
[----:B------:R-:W5:Y:S02]  /*4360*/  LDG.E.CONSTANT R28, desc[UR4][R28.64] ;  /* 0x000000041c1c7981 */ /* 0x000f64000c1e9900 */
[--C-:B------:R-:W-:Y:S02]  /*4370*/  IMAD.WIDE.U32 R30, R31, 0x4, R110.reuse ;  /* 0x000000041f1e7825 */ /* 0x100fe400078e006e */
[----:B------:R-:W5:Y:S02]  /*4380*/  LDG.E.CONSTANT R26, desc[UR4][R26.64] ;  /* 0x000000041a1a7981 */ /* 0x000f64000c1e9900 */
[--C-:B------:R-:W-:Y:S02]  /*4390*/  IMAD.WIDE.U32 R32, R32, 0x4, R110.reuse ;  /* 0x0000000420207825 */ /* 0x100fe400078e006e */
[----:B------:R0:W5:Y:S02]  /*43a0*/  LDG.E.CONSTANT R29, desc[UR4][R30.64] ;  /* 0x000000041e1d7981 */ /* 0x000164000c1e9900 */
[----:B------:R-:W-:-:S02]  /*43b0*/  IMAD.WIDE.U32 R36, R36, 0x4, R110 ;  /* 0x0000000424247825 */ /* 0x000fc400078e006e */
[----:B------:R1:W5:Y:S02]  /*43c0*/  LDG.E.CONSTANT R27, desc[UR4][R32.64] ;  /* 0x00000004201b7981 */ /* 0x000364000c1e9900 */
[----:B0-----:R-:W-:Y:S01]  /*43d0*/  IMAD.WIDE.U32 R30, R6, 0x4, R110 ;  /* 0x00000004061e7825 */ /* 0x001fe200078e006e */
[----:B------:R-:W-:-:S03]  /*43e0*/  IADD3 R6, PT, PT, R83, R39, RZ ;  /* 0x0000002753067210 */ /* 0x000fc60007ffe0ff */
        /* <DEDUP_REMOVED lines=17> */
[----:B------:R0:W5:Y:S02]  /*4500*/  LDG.E.CONSTANT R37, desc[UR4][R38.64] ;  /* 0x0000000426257981 */ /* 0x000164000c1e9900 */
[----:B------:R-:W-:-:S02]  /*4510*/  IMAD.WIDE.U32 R112, R112, 0x4, R110 ;  /* 0x0000000470707825 */ /* 0x000fc400078e006e */
[----:B------:R1:W5:Y:S02]  /*4520*/  LDG.E.CONSTANT R35, desc[UR4][R40.64] ;  /* 0x0000000428237981 */ /* 0x000364000c1e9900 */
[----:B0-----:R-:W-:-:S04]  /*4530*/  IMAD.WIDE.U32 R38, R6, 0x4, R110 ;  /* 0x0000000406267825 */ /* 0x001fc800078e006e */
[--C-:B-1----:R-:W-:Y:S02]  /*4540*/  IMAD.WIDE.U32 R40, R42, 0x4, R110.reuse ;  /* 0x000000042a287825 */ /* 0x102fe400078e006e */
[----:B------:R-:W5:Y:S02]  /*4550*/  LDG.E.CONSTANT R38, desc[UR4][R38.64] ;  /* 0x0000000426267981 */ /* 0x000f64000c1e9900 */
[----:B------:R-:W-:Y:S02]  /*4560*/  IMAD.WIDE.U32 R110, R117, 0x4, R110 ;  /* 0x00000004756e7825 */ /* 0x000fe400078e006e */
[----:B------:R-:W5:Y:S04]  /*4570*/  LDG.E.CONSTANT R40, desc[UR4][R40.64] ;  /* 0x0000000428287981 */ /* 0x000f68000c1e9900 */
[----:B------:R-:W5:Y:S04]  /*4580*/  LDG.E.CONSTANT R42, desc[UR4][R110.64] ;  /* 0x000000046e2a7981 */ /* 0x000f68000c1e9900 */
[----:B------:R-:W5:Y:S04]  /*4590*/  LDG.E.CONSTANT R39, desc[UR4][R114.64] ;  /* 0x0000000472277981 */ /* 0x000f68000c1e9900 */
        /* <DEDUP_REMOVED lines=14> */
[----:B------:R-:W-:-:S07]  /*4680*/  LEA R10, R113, R6, 0x6 ;  /* 0x00000006710a7211 */ /* 0x000fce00078e30ff */
.L_x_376:
[----:B------:R-:W-:Y:S05]  /*4690*/  BSYNC.RECONVERGENT B0 ;  /* 0x0000000000007941 */ /* 0x000fea0003800200 */
.L_x_375:
[C---:B------:R-:W-:Y:S02]  /*46a0*/  LOP3.LUT R6, R83.reuse, 0xfffffffc, RZ, 0xc0, !PT ;  /* 0xfffffffc53067812 */ /* 0x040fe400078ec0ff */
[----:B------:R-:W-:Y:S02]  /*46b0*/  LOP3.LUT R4, R83, 0xfffffffe, RZ, 0xc0, !PT ;  /* 0xfffffffe53047812 */ /* 0x000fe400078ec0ff */
[----:B------:R-:W-:Y:S02]  /*46c0*/  ISETP.GE.AND P1, PT, R82, R6, PT ;  /* 0x000000065200720c */ /* 0x000fe40003f26270 */
[----:B------:R-:W-:-:S11]  /*46d0*/  ISETP.GE.AND P0, PT, R6, R4, PT ;  /* 0x000000040600720c */ /* 0x000fd60003f06270 */
[----:B------:R-:W-:Y:S05]  /*46e0*/  @P1 BRA `(.L_x_377) ;  /* 0x0000002400c81947 */ /* 0x000fea0003800000 */
[----:B------:R-:W-:Y:S02]  /*46f0*/  LOP3.LUT R110, R83, 0xfffffff8, RZ, 0xc0, !PT ;  /* 0xfffffff8536e7812 */ /* 0x000fe400078ec0ff */
[----:B------:R-:W0:Y:S02]  /*4700*/  LDC.64 R82, c[0x0][0x380] ;  /* 0x0000e000ff527b82 */ /* 0x000e240000000a00 */
[----:B------:R-:W-:-:S05]  /*4710*/  IADD3 R110, PT, PT, -R9, R110, R0 ;  /* 0x0000006e096e7210 */ /* 0x000fca0007ffe100 */
[----:B-----5:R-:W1:Y:S04]  /*4720*/  SHFL.IDX PT, R114, R12, R110, 0x1f ;  /* 0x00001f6e0c727589 */ /* 0x020e6800000e0000 */
[----:B------:R-:W0:Y:S01]  /*4730*/  SHFL.IDX PT, R113, R10, R110, 0x1f ;  /* 0x00001f6e0a717589 */ /* 0x000e2200000e0000 */
[----:B-1----:R-:W-:Y:S01]  /*4740*/  FSETP.GT.AND P2, PT, R114, RZ, PT ;  /* 0x000000ff7200720b */ /* 0x002fe20003f44000 */
[----:B0-----:R-:W-:-:S12]  /*4750*/  IMAD.WIDE R112, R113, 0x4, R82 ;  /* 0x0000000471707825 */ /* 0x001fd800078e0252 */
[----:B------:R-:W2:Y:S04]  /*4760*/  @P2 LDG.E.CONSTANT R119, desc[UR4][R112.64] ;  /* 0x0000000470772981 */ /* 0x000ea8000c1e9900 */
[----:B------:R-:W3:Y:S01]  /*4770*/  @P2 LDG.E.CONSTANT R121, desc[UR4][R112.64+0x80] ;  /* 0x0000800470792981 */ /* 0x000ee2000c1e9900 */
[----:B------:R-:W-:Y:S01]  /*4780*/  HFMA2 R116, -RZ, RZ, 0, 0 ;  /* 0x00000000ff747431 */ /* 0x000fe200000001ff */
[----:B------:R-:W-:Y:S02]  /*4790*/  MOV R111, RZ ;  /* 0x000000ff006f7202 */ /* 0x000fe40000000f00 */
[----:B------:R-:W0:Y:S04]  /*47a0*/  SHFL.IDX PT, R117, R13, R110, 0x1f ;  /* 0x00001f6e0d757589 */ /* 0x000e2800000e0000 */
[----:B------:R-:W1:Y:S01]  /*47b0*/  SHFL.IDX PT, R115, R14, R110, 0x1f ;  /* 0x00001f6e0e737589 */ /* 0x000e6200000e0000 */
[----:B0-----:R-:W-:-:S13]  /*47c0*/  FSETP.GT.AND P1, PT, R117, RZ, PT ;  /* 0x000000ff7500720b */ /* 0x001fda0003f24000 */
[----:B------:R-:W4:Y:S01]  /*47d0*/  @P1 LDG.E.CONSTANT R120, desc[UR4][R112.64+0x80] ;  /* 0x0000800470781981 */ /* 0x000f22000c1e9900 */
[-C--:B--2---:R-:W-:Y:S01]  /*47e0*/  @P2 FMUL R116, R119, R114.reuse ;  /* 0x0000007277742220 */ /* 0x084fe20000400000 */
[----:B---3--:R-:W-:Y:S01]  /*47f0*/  @P2 FMUL R111, R121, R114 ;  /* 0x00000072796f2220 */ /* 0x008fe20000400000 */
[----:B-1----:R-:W-:Y:S01]  /*4800*/  FSETP.GT.AND P2, PT, R115, RZ, PT ;  /* 0x000000ff7300720b */ /* 0x002fe20003f44000 */
[----:B------:R-:W2:-:S12]  /*4810*/  @P1 LDG.E.CONSTANT R114, desc[UR4][R112.64] ;  /* 0x0000000470721981 */ /* 0x000e98000c1e9900 */
[----:B------:R-:W3:Y:S04]  /*4820*/  @P2 LDG.E.CONSTANT R122, desc[UR4][R112.64] ;  /* 0x00000004707a2981 */ /* 0x000ee8000c1e9900 */
[----:B------:R-:W3:Y:S01]  /*4830*/  @P2 LDG.E.CONSTANT R119, desc[UR4][R112.64+0x80] ;  /* 0x0000800470772981 */ /* 0x000ee2000c1e9900 */
[----:B------:R-:W-:Y:S01]  /*4840*/  HFMA2 R118, -RZ, RZ, 0, 0 ;  /* 0x00000000ff767431 */ /* 0x000fe200000001ff */
[----:B------:R-:W-:Y:S01]  /*4850*/  MOV R121, RZ ;  /* 0x000000ff00797202 */ /* 0x000fe20000000f00 */
[----:B------:R-:W-:Y:S02]  /*4860*/  HFMA2 R124, -RZ, RZ, 0, 0 ;  /* 0x00000000ff7c7431 */ /* 0x000fe400000001ff */
[-C--:B----4-:R-:W-:Y:S01]  /*4870*/  @P1 FMUL R121, R120, R117.reuse ;  /* 0x0000007578791220 */ /* 0x090fe20000400000 */
[----:B------:R-:W-:Y:S01]  /*4880*/  FADD R111, R106, R111 ;  /* 0x0000006f6a6f7221 */ /* 0x000fe20000000000 */
[----:B--2---:R-:W-:-:S02]  /*4890*/  @P1 FMUL R118, R114, R117 ;  /* 0x0000007572761220 */ /* 0x004fc40000400000 */
[----:B------:R-:W0:Y:S04]  /*48a0*/  SHFL.IDX PT, R114, R15, R110, 0x1f ;  /* 0x00001f6e0f727589 */ /* 0x000e2800000e0000 */
[----:B------:R-:W1:Y:S01]  /*48b0*/  SHFL.IDX PT, R117, R16, R110, 0x1f ;  /* 0x00001f6e10757589 */ /* 0x000e6200000e0000 */
[-C--:B---3--:R-:W-:Y:S01]  /*48c0*/  @P2 FMUL R124, R122, R115.reuse ;  /* 0x000000737a7c2220 */ /* 0x088fe20000400000 */
[----:B------:R-:W-:Y:S01]  /*48d0*/  MOV R122, RZ ;  /* 0x000000ff007a7202 */ /* 0x000fe20000000f00 */
[----:B------:R-:W-:Y:S01]  /*48e0*/  @P2 FMUL R122, R119, R115 ;  /* 0x00000073777a2220 */ /* 0x000fe20000400000 */
[----:B0-----:R-:W-:Y:S02]  /*48f0*/  FSETP.GT.AND P1, PT, R114, RZ, PT ;  /* 0x000000ff7200720b */ /* 0x001fe40003f24000 */
[----:B-1----:R-:W-:-:S11]  /*4900*/  FSETP.GT.AND P2, PT, R117, RZ, PT ;  /* 0x000000ff7500720b */ /* 0x002fd60003f44000 */
[----:B------:R-:W2:Y:S04]  /*4910*/  @P1 LDG.E.CONSTANT R119, desc[UR4][R112.64] ;  /* 0x0000000470771981 */ /* 0x000ea8000c1e9900 */
[----:B------:R-:W3:Y:S04]  /*4920*/  @P1 LDG.E.CONSTANT R123, desc[UR4][R112.64+0x80] ;  /* 0x00008004707b1981 */ /* 0x000ee8000c1e9900 */
[----:B------:R-:W4:Y:S04]  /*4930*/  @P2 LDG.E.CONSTANT R120, desc[UR4][R112.64] ;  /* 0x0000000470782981 */ /* 0x000f28000c1e9900 */
[----:B------:R-:W4:Y:S01]  /*4940*/  @P2 LDG.E.CONSTANT R106, desc[UR4][R112.64+0x80] ;  /* 0x00008004706a2981 */ /* 0x000f22000c1e9900 */
[----:B------:R-:W-:-:S03]  /*4950*/  FADD R105, R105, R118 ;  /* 0x0000007669697221 */ /* 0x000fc60000000000 */
[----:B------:R-:W0:Y:S01]  /*4960*/  SHFL.IDX PT, R118, R17, R110, 0x1f ;  /* 0x00001f6e11767589 */ /* 0x000e2200000e0000 */
[----:B------:R-:W-:Y:S02]  /*4970*/  HFMA2 R115, -RZ, RZ, 0, 0 ;  /* 0x00000000ff737431 */ /* 0x000fe400000001ff */
[----:B------:R-:W-:Y:S01]  /*4980*/  FADD R107, R107, R116 ;  /* 0x000000746b6b7221 */ /* 0x000fe20000000000 */
[----:B------:R-:W-:Y:S01]  /*4990*/  MOV R116, RZ ;  /* 0x000000ff00747202 */ /* 0x000fe20000000f00 */
[----:B------:R-:W-:Y:S01]  /*49a0*/  FADD R104, R104, R121 ;  /* 0x0000007968687221 */ /* 0x000fe20000000000 */
[----:B------:R-:W-:Y:S01]  /*49b0*/  FADD R102, R102, R122 ;  /* 0x0000007a66667221 */ /* 0x000fe20000000000 */
[-C--:B--2---:R-:W-:Y:S01]  /*49c0*/  @P1 FMUL R115, R119, R114.reuse ;  /* 0x0000007277731220 */ /* 0x084fe20000400000 */
[----:B------:R-:W-:Y:S02]  /*49d0*/  HFMA2 R119, -RZ, RZ, 0, 0 ;  /* 0x00000000ff777431 */ /* 0x000fe400000001ff */
[----:B---3--:R-:W-:Y:S01]  /*49e0*/  @P1 FMUL R116, R123, R114 ;  /* 0x000000727b741220 */ /* 0x008fe20000400000 */
[----:B------:R-:W-:-:S02]  /*49f0*/  MOV R114, RZ ;  /* 0x000000ff00727202 */ /* 0x000fc40000000f00 */
[----:B0-----:R-:W-:Y:S01]  /*4a00*/  FSETP.GT.AND P1, PT, R118, RZ, PT ;  /* 0x000000ff7600720b */ /* 0x001fe20003f24000 */
[-C--:B----4-:R-:W-:Y:S01]  /*4a10*/  @P2 FMUL R119, R120, R117.reuse ;  /* 0x0000007578772220 */ /* 0x090fe20000400000 */
[----:B------:R-:W-:Y:S02]  /*4a20*/  @P2 FMUL R114, R106, R117 ;  /* 0x000000756a722220 */ /* 0x000fe40000400000 */
[----:B------:R-:W0:Y:S09]  /*4a30*/  SHFL.IDX PT, R117, R18, R110, 0x1f ;  /* 0x00001f6e12757589 */ /* 0x000e3200000e0000 */
[----:B------:R-:W2:Y:S04]  /*4a40*/  @P1 LDG.E.CONSTANT R120, desc[UR4][R112.64] ;  /* 0x0000000470781981 */ /* 0x000ea8000c1e9900 */
[----:B------:R-:W3:Y:S01]  /*4a50*/  @P1 LDG.E.CONSTANT R121, desc[UR4][R112.64+0x80] ;  /* 0x0000800470791981 */ /* 0x000ee2000c1e9900 */
[----:B0-----:R-:W-:-:S13]  /*4a60*/  FSETP.GT.AND P2, PT, R117, RZ, PT ;  /* 0x000000ff7500720b */ /* 0x001fda0003f44000 */
[----:B------:R-:W4:Y:S04]  /*4a70*/  @P2 LDG.E.CONSTANT R123, desc[UR4][R112.64] ;  /* 0x00000004707b2981 */ /* 0x000f28000c1e9900 */
[----:B------:R-:W4:Y:S01]  /*4a80*/  @P2 LDG.E.CONSTANT R122, desc[UR4][R112.64+0x80] ;  /* 0x00008004707a2981 */ /* 0x000f22000c1e9900 */
[----:B------:R-:W-:Y:S02]  /*4a90*/  HFMA2 R106, -RZ, RZ, 0, 0 ;  /* 0x00000000ff6a7431 */ /* 0x000fe400000001ff */
[----:B------:R-:W-:Y:S01]  /*4aa0*/  FADD R101, R101, R115 ;  /* 0x0000007365657221 */ /* 0x000fe20000000000 */
[----:B------:R-:W-:Y:S01]  /*4ab0*/  MOV R115, RZ ;  /* 0x000000ff00737202 */ /* 0x000fe20000000f00 */
[----:B------:R-:W-:Y:S01]  /*4ac0*/  FADD R100, R100, R116 ;  /* 0x0000007464647221 */ /* 0x000fe20000000000 */
[----:B------:R-:W-:Y:S01]  /*4ad0*/  FADD R99, R99, R119 ;  /* 0x0000007763637221 */ /* 0x000fe20000000000 */
[-C--:B--2---:R-:W-:Y:S01]  /*4ae0*/  @P1 FMUL R106, R120, R118.reuse ;  /* 0x00000076786a1220 */ /* 0x084fe20000400000 */
[----:B------:R-:W-:Y:S01]  /*4af0*/  MOV R120, RZ ;  /* 0x000000ff00787202 */ /* 0x000fe20000000f00 */
[----:B---3--:R-:W-:-:S02]  /*4b00*/  @P1 FMUL R120, R121, R118 ;  /* 0x0000007679781220 */ /* 0x008fc40000400000 */
[----:B------:R-:W0:Y:S01]  /*4b10*/  SHFL.IDX PT, R118, R19, R110, 0x1f ;  /* 0x00001f6e13767589 */ /* 0x000e2200000e0000 */
[----:B------:R-:W-:Y:S02]  /*4b20*/  HFMA2 R121, -RZ, RZ, 0, 0 ;  /* 0x00000000ff797431 */ /* 0x000fe400000001ff */
[-C--:B----4-:R-:W-:Y:S01]  /*4b30*/  @P2 FMUL R121, R123, R117.reuse ;  /* 0x000000757b792220 */ /* 0x090fe20000400000 */
[----:B0-----:R-:W-:Y:S01]  /*4b40*/  FSETP.GT.AND P1, PT, R118, RZ, PT ;  /* 0x000000ff7600720b */ /* 0x001fe20003f24000 */
[----:B------:R-:W-:Y:S02]  /*4b50*/  @P2 FMUL R115, R122, R117 ;  /* 0x000000757a732220 */ /* 0x000fe40000400000 */
[----:B------:R-:W0:Y:S10]  /*4b60*/  SHFL.IDX PT, R117, R20, R110, 0x1f ;  /* 0x00001f6e14757589 */ /* 0x000e3400000e0000 */
[----:B------:R-:W2:Y:S04]  /*4b70*/  @P1 LDG.E.CONSTANT R116, desc[UR4][R112.64] ;  /* 0x0000000470741981 */ /* 0x000ea8000c1e9900 */
[----:B------:R-:W3:Y:S01]  /*4b80*/  @P1 LDG.E.CONSTANT R119, desc[UR4][R112.64+0x80] ;  /* 0x0000800470771981 */ /* 0x000ee2000c1e9900 */
[----:B0-----:R-:W-:-:S13]  /*4b90*/  FSETP.GT.AND P2, PT, R117, RZ, PT ;  /* 0x000000ff7500720b */ /* 0x001fda0003f44000 */
[----:B------:R-:W4:Y:S04]  /*4ba0*/  @P2 LDG.E.CONSTANT R123, desc[UR4][R112.64] ;  /* 0x00000004707b2981 */ /* 0x000f28000c1e9900 */
[----:B------:R-:W4:Y:S01]  /*4bb0*/  @P2 LDG.E.CONSTANT R122, desc[UR4][R112.64+0x80] ;  /* 0x00008004707a2981 */ /* 0x000f22000c1e9900 */
[----:B------:R-:W-:Y:S01]  /*4bc0*/  FADD R98, R98, R114 ;  /* 0x0000007262627221 */ /* 0x000fe20000000000 */
        /* <DEDUP_REMOVED lines=11> */
[----:B------:R-:W-:Y:S02]  /*4c80*/  @P2 FMUL R106, R122, R117 ;  /* 0x000000757a6a2220 */ /* 0x000fe40000400000 */
[----:B------:R-:W1:Y:S01]  /*4c90*/  SHFL.IDX PT, R117, R22, R110, 0x1f ;  /* 0x00001f6e16757589 */ /* 0x000e6200000e0000 */
[----:B0-----:R-:W-:-:S13]  /*4ca0*/  FSETP.GT.AND P1, PT, R118, RZ, PT ;  /* 0x000000ff7600720b */ /* 0x001fda0003f24000 */
[----:B------:R-:W2:Y:S04]  /*4cb0*/  @P1 LDG.E.CONSTANT R120, desc[UR4][R112.64] ;  /* 0x0000000470781981 */ /* 0x000ea8000c1e9900 */
[----:B------:R-:W3:Y:S01]  /*4cc0*/  @P1 LDG.E.CONSTANT R121, desc[UR4][R112.64+0x80] ;  /* 0x0000800470791981 */ /* 0x000ee2000c1e9900 */
[----:B-1----:R-:W-:-:S13]  /*4cd0*/  FSETP.GT.AND P2, PT, R117, RZ, PT ;  /* 0x000000ff7500720b */ /* 0x002fda0003f44000 */
        /* <DEDUP_REMOVED lines=130> */
[----:B---3--:R-:W-:Y:S01]  /*5500*/  @P1 FMUL R120, R121, R118 ;  /* 0x0000007679781220 */ /* 0x008fe20000400000 */
[----:B------:R-:W-:Y:S01]  /*5510*/  HFMA2 R121, -RZ, RZ, 0, 0 ;  /* 0x00000000ff797431 */ /* 0x000fe200000001ff */
[----:B------:R-:W0:Y:S01]  /*5520*/  SHFL.IDX PT, R118, R36, R110, 0x1f ;  /* 0x00001f6e24767589 */ /* 0x000e2200000e0000 */
[-C--:B----4-:R-:W-:Y:S01]  /*5530*/  @P2 FMUL R121, R123, R117.reuse ;  /* 0x000000757b792220 */ /* 0x090fe20000400000 */
[----:B------:R-:W-:-:S02]  /*5540*/  @P2 FMUL R114, R122, R117 ;  /* 0x000000757a722220 */ /* 0x000fc40000400000 */
[----:B------:R-:W1:Y:S01]  /*5550*/  SHFL.IDX PT, R117, R35, R110, 0x1f ;  /* 0x00001f6e23757589 */ /* 0x000e6200000e0000 */
[----:B0-----:R-:W-:-:S13]  /*5560*/  FSETP.GT.AND P2, PT, R118, RZ, PT ;  /* 0x000000ff7600720b */ /* 0x001fda0003f44000 */
[----:B------:R-:W2:Y:S04]  /*5570*/  @P2 LDG.E.CONSTANT R123, desc[UR4][R112.64] ;  /* 0x00000004707b2981 */ /* 0x000ea8000c1e9900 */
[----:B------:R-:W3:Y:S01]  /*5580*/  @P2 LDG.E.CONSTANT R119, desc[UR4][R112.64+0x80] ;  /* 0x0000800470772981 */ /* 0x000ee2000c1e9900 */
[----:B-1----:R-:W-:-:S13]  /*5590*/  FSETP.GT.AND P1, PT, R117, RZ, PT ;  /* 0x000000ff7500720b */ /* 0x002fda0003f24000 */
[----:B------:R-:W4:Y:S04]  /*55a0*/  @P1 LDG.E.CONSTANT R116, desc[UR4][R112.64] ;  /* 0x0000000470741981 */ /* 0x000f28000c1e9900 */
[----:B------:R-:W2:Y:S01]  /*55b0*/  @P1 LDG.E.CONSTANT R122, desc[UR4][R112.64+0x80] ;  /* 0x00008004707a1981 */ /* 0x000ea2000c1e9900 */
[----:B------:R-:W-:Y:S01]  /*55c0*/  FADD R71, R71, R106 ;  /* 0x0000006a47477221 */ /* 0x000fe20000000000 */
[----:B------:R-:W-:Y:S02]  /*55d0*/  HFMA2 R106, -RZ, RZ, 0, 0 ;  /* 0x00000000ff6a7431 */ /* 0x000fe400000001ff */
[----:B------:R-:W-:Y:S01]  /*55e0*/  FADD R72, R72, R115 ;  /* 0x0000007348487221 */ /* 0x000fe20000000000 */
[----:B------:R-:W-:Y:S01]  /*55f0*/  MOV R115, RZ ;  /* 0x000000ff00737202 */ /* 0x000fe20000000f00 */
[----:B------:R-:W-:Y:S01]  /*5600*/  FADD R84, R84, R120 ;  /* 0x0000007854547221 */ /* 0x000fe20000000000 */
[----:B------:R-:W-:Y:S01]  /*5610*/  FADD R73, R73, R121 ;  /* 0x0000007949497221 */ /* 0x000fe20000000000 */
[----:B---3--:R-:W-:Y:S01]  /*5620*/  @P2 FMUL R115, R119, R118 ;  /* 0x0000007677732220 */ /* 0x008fe20000400000 */
[-C--:B----4-:R-:W-:Y:S01]  /*5630*/  @P1 FMUL R106, R116, R117.reuse ;  /* 0x00000075746a1220 */ /* 0x090fe20000400000 */
[----:B------:R-:W-:Y:S01]  /*5640*/  MOV R116, RZ ;  /* 0x000000ff00747202 */ /* 0x000fe20000000f00 */
[----:B--2---:R-:W-:Y:S01]  /*5650*/  @P1 FMUL R116, R122, R117 ;  /* 0x000000757a741220 */ /* 0x004fe20000400000 */
[----:B------:R-:W-:-:S02]  /*5660*/  HFMA2 R117, -RZ, RZ, 0, 0 ;  /* 0x00000000ff757431 */ /* 0x000fc400000001ff */
[----:B------:R-:W-:Y:S02]  /*5670*/  @P2 FMUL R117, R123, R118 ;  /* 0x000000767b752220 */ /* 0x000fe40000400000 */
[----:B------:R-:W0:Y:S04]  /*5680*/  SHFL.IDX PT, R118, R37, R110, 0x1f ;  /* 0x00001f6e25767589 */ /* 0x000e2800000e0000 */
[----:B------:R-:W1:Y:S01]  /*5690*/  SHFL.IDX PT, R119, R38, R110, 0x1f ;  /* 0x00001f6e26777589 */ /* 0x000e6200000e0000 */
[----:B0-----:R-:W-:Y:S02]  /*56a0*/  FSETP.GT.AND P1, PT, R118, RZ, PT ;  /* 0x000000ff7600720b */ /* 0x001fe40003f24000 */
[----:B-1----:R-:W-:-:S11]  /*56b0*/  FSETP.GT.AND P2, PT, R119, RZ, PT ;  /* 0x000000ff7700720b */ /* 0x002fd60003f44000 */
[----:B------:R-:W2:Y:S04]  /*56c0*/  @P1 LDG.E.CONSTANT R120, desc[UR4][R112.64] ;  /* 0x0000000470781981 */ /* 0x000ea8000c1e9900 */
[----:B------:R-:W3:Y:S04]  /*56d0*/  @P1 LDG.E.CONSTANT R122, desc[UR4][R112.64+0x80] ;  /* 0x00008004707a1981 */ /* 0x000ee8000c1e9900 */
[----:B------:R-:W4:Y:S04]  /*56e0*/  @P2 LDG.E.CONSTANT R123, desc[UR4][R112.64] ;  /* 0x00000004707b2981 */ /* 0x000f28000c1e9900 */
[----:B------:R-:W4:Y:S01]  /*56f0*/  @P2 LDG.E.CONSTANT R121, desc[UR4][R112.64+0x80] ;  /* 0x0000800470792981 */ /* 0x000f22000c1e9900 */
[----:B------:R-:W-:Y:S01]  /*5700*/  FADD R85, R85, R114 ;  /* 0x0000007255557221 */ /* 0x000fe20000000000 */
[----:B------:R-:W-:-:S02]  /*5710*/  HFMA2 R114, -RZ, RZ, 0, 0 ;  /* 0x00000000ff727431 */ /* 0x000fc400000001ff */
[----:B------:R-:W-:Y:S01]  /*5720*/  FADD R74, R74, R106 ;  /* 0x0000006a4a4a7221 */ /* 0x000fe20000000000 */
[----:B------:R-:W-:Y:S01]  /*5730*/  MOV R106, RZ ;  /* 0x000000ff006a7202 */ /* 0x000fe20000000f00 */
[----:B------:R-:W-:Y:S01]  /*5740*/  FADD R87, R87, R115 ;  /* 0x0000007357577221 */ /* 0x000fe20000000000 */
[----:B------:R-:W-:Y:S01]  /*5750*/  FADD R86, R86, R116 ;  /* 0x0000007456567221 */ /* 0x000fe20000000000 */
[-C--:B--2---:R-:W-:Y:S01]  /*5760*/  @P1 FMUL R114, R120, R118.reuse ;  /* 0x0000007678721220 */ /* 0x084fe20000400000 */
[----:B------:R-:W-:Y:S01]  /*5770*/  MOV R120, RZ ;  /* 0x000000ff00787202 */ /* 0x000fe20000000f00 */
[----:B---3--:R-:W-:Y:S01]  /*5780*/  @P1 FMUL R120, R122, R118 ;  /* 0x000000767a781220 */ /* 0x008fe20000400000 */
[----:B------:R-:W-:Y:S02]  /*5790*/  HFMA2 R118, -RZ, RZ, 0, 0 ;  /* 0x00000000ff767431 */ /* 0x000fe400000001ff */
[-C--:B----4-:R-:W-:Y:S01]  /*57a0*/  @P2 FMUL R118, R123, R119.reuse ;  /* 0x000000777b762220 */ /* 0x090fe20000400000 */
[----:B------:R-:W-:-:S02]  /*57b0*/  @P2 FMUL R106, R121, R119 ;  /* 0x00000077796a2220 */ /* 0x000fc40000400000 */
[----:B------:R-:W0:Y:S04]  /*57c0*/  SHFL.IDX PT, R119, R40, R110, 0x1f ;  /* 0x00001f6e28777589 */ /* 0x000e2800000e0000 */
        /* <DEDUP_REMOVED lines=10> */
[----:B------:R-:W-:Y:S02]  /*5870*/  HFMA2 R117, -RZ, RZ, 0, 0 ;  /* 0x00000000ff757431 */ /* 0x000fe400000001ff */
[----:B------:R-:W-:Y:S01]  /*5880*/  FADD R103, R103, R124 ;  /* 0x0000007c67677221 */ /* 0x000fe20000000000 */
[----:B------:R-:W-:-:S02]  /*5890*/  FADD R88, R88, R120 ;  /* 0x0000007858587221 */ /* 0x000fc40000000000 */
[----:B------:R-:W-:Y:S01]  /*58a0*/  SHFL.IDX PT, R120, R42, R110, 0x1f ;  /* 0x00001f6e2a787589 */ /* 0x000fe200000e0000 */
[-C--:B--2---:R-:W-:Y:S01]  /*58b0*/  @P2 FMUL R114, R115, R119.reuse ;  /* 0x0000007773722220 */ /* 0x084fe20000400000 */
[----:B------:R-:W-:Y:S01]  /*58c0*/  MOV R115, RZ ;  /* 0x000000ff00737202 */ /* 0x000fe20000000f00 */
[----:B---3--:R-:W-:Y:S02]  /*58d0*/  @P2 FMUL R115, R122, R119 ;  /* 0x000000777a732220 */ /* 0x008fe40000400000 */
[----:B------:R-:W0:Y:S01]  /*58e0*/  SHFL.IDX PT, R119, R41, R110, 0x1f ;  /* 0x00001f6e29777589 */ /* 0x000e2200000e0000 */
[-C--:B----4-:R-:W-:Y:S01]  /*58f0*/  @P1 FMUL R117, R116, R121.reuse ;  /* 0x0000007974751220 */ /* 0x090fe20000400000 */
[----:B------:R-:W-:Y:S02]  /*5900*/  MOV R116, RZ ;  /* 0x000000ff00747202 */ /* 0x000fe40000000f00 */
[----:B0-----:R-:W-:Y:S01]  /*5910*/  FSETP.GT.AND P2, PT, R119, RZ, PT ;  /* 0x000000ff7700720b */ /* 0x001fe20003f44000 */
[----:B------:R-:W-:-:S12]  /*5920*/  @P1 FMUL R116, R123, R121 ;  /* 0x000000797b741220 */ /* 0x000fd80000400000 */
[----:B------:R-:W2:Y:S04]  /*5930*/  @P2 LDG.E.CONSTANT R123, desc[UR4][R112.64] ;  /* 0x00000004707b2981 */ /* 0x000ea8000c1e9900 */
[----:B------:R-:W3:Y:S01]  /*5940*/  @P2 LDG.E.CONSTANT R124, desc[UR4][R112.64+0x80] ;  /* 0x00008004707c2981 */ /* 0x000ee2000c1e9900 */
[----:B------:R-:W-:-:S13]  /*5950*/  FSETP.GT.AND P1, PT, R120, RZ, PT ;  /* 0x000000ff7800720b */ /* 0x000fda0003f24000 */
        /* <DEDUP_REMOVED lines=8> */
[----:B------:R-:W-:Y:S01]  /*59e0*/  FADD R79, R79, R114 ;  /* 0x000000724f4f7221 */ /* 0x000fe20000000000 */
[----:B------:R-:W-:-:S02]  /*59f0*/  CS2R R116, SRZ ;  /* 0x0000000000747805 */ /* 0x000fc4000001ff00 */
[----:B------:R-:W-:Y:S01]  /*5a00*/  IADD3 R114, PT, PT, R110, 0x1, RZ ;  /* 0x000000016e727810 */ /* 0x000fe20007ffe0ff */
[-C--:B--2---:R-:W-:Y:S01]  /*5a10*/  @P2 FMUL R118, R123, R119.reuse ;  /* 0x000000777b762220 */ /* 0x084fe20000400000 */
[----:B---3--:R-:W-:Y:S02]  /*5a20*/  @P2 FMUL R106, R124, R119 ;  /* 0x000000777c6a2220 */ /* 0x008fe40000400000 */
[----:B------:R-:W0:Y:S01]  /*5a30*/  SHFL.IDX PT, R119, R11, R110, 0x1f ;  /* 0x00001f6e0b777589 */ /* 0x000e2200000e0000 */
[-C--:B----4-:R-:W-:Y:S01]  /*5a40*/  @P1 FMUL R116, R122, R120.reuse ;  /* 0x000000787a741220 */ /* 0x090fe20000400000 */
[----:B0-----:R-:W-:Y:S01]  /*5a50*/  FSETP.GT.AND P2, PT, R119, RZ, PT ;  /* 0x000000ff7700720b */ /* 0x001fe20003f44000 */
[----:B------:R-:W-:Y:S02]  /*5a60*/  @P1 FMUL R117, R121, R120 ;  /* 0x0000007879751220 */ /* 0x000fe40000400000 */
[----:B------:R-:W0:Y:S10]  /*5a70*/  SHFL.IDX PT, R121, R10, R114, 0x1f ;  /* 0x00001f720a797589 */ /* 0x000e3400000e0000 */
[----:B------:R-:W2:Y:S04]  /*5a80*/  @P2 LDG.E.CONSTANT R122, desc[UR4][R112.64+0x80] ;  /* 0x00008004707a2981 */ /* 0x000ea8000c1e9900 */
[----:B------:R-:W3:Y:S01]  /*5a90*/  @P2 LDG.E.CONSTANT R124, desc[UR4][R112.64] ;  /* 0x00000004707c2981 */ /* 0x000ee2000c1e9900 */
[----:B0-----:R-:W-:-:S05]  /*5aa0*/  IMAD.WIDE R120, R121, 0x4, R82 ;  /* 0x0000000479787825 */ /* 0x001fca00078e0252 */
[----:B------:R-:W4:Y:S04]  /*5ab0*/  LDG.E.CONSTANT R112, desc[UR4][R120.64] ;  /* 0x0000000478707981 */ /* 0x000f28000c1e9900 */
[----:B------:R0:W4:Y:S01]  /*5ac0*/  LDG.E.CONSTANT R113, desc[UR4][R120.64+0x80] ;  /* 0x0000800478717981 */ /* 0x000122000c1e9900 */
[----:B------:R-:W-:Y:S01]  /*5ad0*/  FADD R92, R92, R106 ;  /* 0x0000006a5c5c7221 */ /* 0x000fe20000000000 */
[----:B------:R-:W-:Y:S01]  /*5ae0*/  FADD R80, R80, R118 ;  /* 0x0000007650507221 */ /* 0x000fe20000000000 */
[----:B------:R-:W-:Y:S01]  /*5af0*/  FADD R81, R81, R116 ;  /* 0x0000007451517221 */ /* 0x000fe20000000000 */
[----:B------:R-:W4:Y:S04]  /*5b00*/  SHFL.IDX PT, R118, R15, R114, 0x1f ;  /* 0x00001f720f767589 */ /* 0x000f2800000e0000 */
[----:B------:R-:W1:Y:S01]  /*5b10*/  SHFL.IDX PT, R116, R16, R114, 0x1f ;  /* 0x00001f7210747589 */ /* 0x000e6200000e0000 */
[----:B------:R-:W-:Y:S01]  /*5b20*/  FADD R91, R91, R115 ;  /* 0x000000735b5b7221 */ /* 0x000fe20000000000 */
[----:B------:R-:W-:-:S02]  /*5b30*/  FADD R5, R5, R117 ;  /* 0x0000007505057221 */ /* 0x000fc40000000000 */
[----:B0-----:R-:W-:Y:S04]  /*5b40*/  SHFL.IDX PT, R121, R21, R114, 0x1f ;  /* 0x00001f7215797589 */ /* 0x001fe800000e0000 */
[----:B------:R-:W-:Y:S04]  /*5b50*/  SHFL.IDX PT, R117, R23, R114, 0x1f ;  /* 0x00001f7217757589 */ /* 0x000fe800000e0000 */
[----:B------:R-:W-:Y:S01]  /*5b60*/  SHFL.IDX PT, R120, R14, R114, 0x1f ;  /* 0x00001f720e787589 */ /* 0x000fe200000e0000 */
[----:B--2---:R-:W-:Y:S01]  /*5b70*/  @P2 FMUL R123, R119, R122 ;  /* 0x0000007a777b2220 */ /* 0x004fe20000400000 */
[----:B------:R-:W-:-:S05]  /*5b80*/  @!P2 MOV R123, RZ ;  /* 0x000000ff007ba202 */ /* 0x000fca0000000f00 */
[----:B------:R-:W-:Y:S02]  /*5b90*/  FADD R106, R108, R123 ;  /* 0x0000007b6c6a7221 */ /* 0x000fe40000000000 */
[----:B------:R-:W0:Y:S04]  /*5ba0*/  SHFL.IDX PT, R108, R18, R114, 0x1f ;  /* 0x00001f72126c7589 */ /* 0x000e2800000e0000 */
[----:B------:R-:W2:Y:S01]  /*5bb0*/  SHFL.IDX PT, R123, R20, R114, 0x1f ;  /* 0x00001f72147b7589 */ /* 0x000ea200000e0000 */
[--C-:B---3--:R-:W-:Y:S01]  /*5bc0*/  @P2 FFMA R115, R119, R124, R109.reuse ;  /* 0x0000007c77732223 */ /* 0x108fe2000000006d */
[----:B------:R-:W-:Y:S02]  /*5bd0*/  @!P2 FADD R115, RZ, R109 ;  /* 0x0000006dff73a221 */ /* 0x000fe40000000000 */
[----:B------:R-:W3:Y:S01]  /*5be0*/  SHFL.IDX PT, R109, R17, R114, 0x1f ;  /* 0x00001f72116d7589 */ /* 0x000ee200000e0000 */
[C---:B----4-:R-:W-:Y:S01]  /*5bf0*/  FFMA R101, R112.reuse, R118, R101 ;  /* 0x0000007670657223 */ /* 0x050fe20000000065 */
[----:B-1----:R-:W-:-:S02]  /*5c00*/  FFMA R99, R112, R116, R99 ;  /* 0x0000007470637223 */ /* 0x002fc40000000063 */
[----:B------:R-:W1:Y:S01]  /*5c10*/  SHFL.IDX PT, R119, R22, R114, 0x1f ;  /* 0x00001f7216777589 */ /* 0x000e6200000e0000 */
[C---:B------:R-:W-:Y:S01]  /*5c20*/  FFMA R100, R113.reuse, R118, R100 ;  /* 0x0000007671647223 */ /* 0x040fe20000000064 */
[C---:B------:R-:W-:Y:S02]  /*5c30*/  FFMA R98, R113.reuse, R116, R98 ;  /* 0x0000007471627223 */ /* 0x040fe40000000062 */
[----:B------:R-:W4:Y:S04]  /*5c40*/  SHFL.IDX PT, R118, R19, R114, 0x1f ;  /* 0x00001f7213767589 */ /* 0x000f2800000e0000 */
[----:B------:R-:W4:Y:S01]  /*5c50*/  SHFL.IDX PT, R116, R24, R114, 0x1f ;  /* 0x00001f7218747589 */ /* 0x000f2200000e0000 */
[-C--:B0-----:R-:W-:Y:S01]  /*5c60*/  FFMA R95, R112, R108.reuse, R95 ;  /* 0x0000006c705f7223 */ /* 0x081fe2000000005f */
[----:B------:R-:W-:-:S02]  /*5c70*/  FFMA R94, R113, R108, R94 ;  /* 0x0000006c715e7223 */ /* 0x000fc4000000005e */
[----:B------:R-:W0:Y:S01]  /*5c80*/  SHFL.IDX PT, R108, R26, R114, 0x1f ;  /* 0x00001f721a6c7589 */ /* 0x000e2200000e0000 */
[CC--:B--2---:R-:W-:Y:S01]  /*5c90*/  FFMA R44, R112.reuse, R123.reuse, R44 ;  /* 0x0000007b702c7223 */ /* 0x0c4fe2000000002c */
[C---:B------:R-:W-:Y:S02]  /*5ca0*/  FFMA R45, R113.reuse, R123, R45 ;  /* 0x0000007b712d7223 */ /* 0x040fe4000000002d */
[----:B------:R-:W2:Y:S01]  /*5cb0*/  SHFL.IDX PT, R123, R28, R114, 0x1f ;  /* 0x00001f721c7b7589 */ /* 0x000ea200000e0000 */
[CC--:B---3--:R-:W-:Y:S01]  /*5cc0*/  FFMA R97, R112.reuse, R109.reuse, R97 ;  /* 0x0000006d70617223 */ /* 0x0c8fe20000000061 */
[C---:B------:R-:W-:Y:S01]  /*5cd0*/  FFMA R96, R113.reuse, R109, R96 ;  /* 0x0000006d71607223 */ /* 0x040fe20000000060 */
[CC--:B------:R-:W-:Y:S01]  /*5ce0*/  FFMA R46, R112.reuse, R121.reuse, R46 ;  /* 0x00000079702e7223 */ /* 0x0c0fe2000000002e */
[C---:B------:R-:W-:Y:S01]  /*5cf0*/  FFMA R47, R113.reuse, R121, R47 ;  /* 0x00000079712f7223 */ /* 0x040fe2000000002f */
[C---:B------:R-:W-:Y:S01]  /*5d00*/  FFMA R50, R112.reuse, R117, R50 ;  /* 0x0000007570327223 */ /* 0x040fe20000000032 */
[CC--:B-1----:R-:W-:Y:S01]  /*5d10*/  FFMA R48, R112.reuse, R119.reuse, R48 ;  /* 0x0000007770307223 */ /* 0x0c2fe20000000030 */
[C---:B------:R-:W-:Y:S01]  /*5d20*/  FFMA R49, R113.reuse, R119, R49 ;  /* 0x0000007771317223 */ /* 0x040fe20000000031 */
[C---:B------:R-:W-:Y:S01]  /*5d30*/  FFMA R51, R113.reuse, R117, R51 ;  /* 0x0000007571337223 */ /* 0x040fe20000000033 */
[----:B------:R-:W1:Y:S01]  /*5d40*/  SHFL.IDX PT, R122, R12, R114, 0x1f ;  /* 0x00001f720c7a7589 */ /* 0x000e6200000e0000 */
[-C--:B----4-:R-:W-:Y:S01]  /*5d50*/  FFMA R93, R112, R118.reuse, R93 ;  /* 0x00000076705d7223 */ /* 0x090fe2000000005d */
[----:B------:R-:W-:-:S02]  /*5d60*/  FFMA R43, R113, R118, R43 ;  /* 0x00000076712b7223 */ /* 0x000fc4000000002b */
[----:B------:R-:W3:Y:S01]  /*5d70*/  SHFL.IDX PT, R109, R25, R114, 0x1f ;  /* 0x00001f72196d7589 */ /* 0x000ee200000e0000 */
[CC--:B------:R-:W-:Y:S01]  /*5d80*/  FFMA R52, R112.reuse, R116.reuse, R52 ;  /* 0x0000007470347223 */ /* 0x0c0fe20000000034 */
[C---:B------:R-:W-:Y:S02]  /*5d90*/  FFMA R53, R113.reuse, R116, R53 ;  /* 0x0000007471357223 */ /* 0x040fe40000000035 */
[----:B------:R-:W4:Y:S01]  /*5da0*/  SHFL.IDX PT, R118, R27, R114, 0x1f ;  /* 0x00001f721b767589 */ /* 0x000f2200000e0000 */
[CC--:B0-----:R-:W-:Y:S01]  /*5db0*/  FFMA R56, R112.reuse, R108.reuse, R56 ;  /* 0x0000006c70387223 */ /* 0x0c1fe20000000038 */
[C---:B------:R-:W-:Y:S02]  /*5dc0*/  FFMA R57, R113.reuse, R108, R57 ;  /* 0x0000006c71397223 */ /* 0x040fe40000000039 */
[----:B------:R-:W0:Y:S04]  /*5dd0*/  SHFL.IDX PT, R121, R29, R114, 0x1f ;  /* 0x00001f721d797589 */ /* 0x000e2800000e0000 */
[----:B------:R-:W0:Y:S04]  /*5de0*/  SHFL.IDX PT, R119, R30, R114, 0x1f ;  /* 0x00001f721e777589 */ /* 0x000e2800000e0000 */
[----:B------:R-:W0:Y:S04]  /*5df0*/  SHFL.IDX PT, R117, R31, R114, 0x1f ;  /* 0x00001f721f757589 */ /* 0x000e2800000e0000 */
[----:B------:R-:W0:Y:S04]  /*5e00*/  SHFL.IDX PT, R116, R32, R114, 0x1f ;  /* 0x00001f7220747589 */ /* 0x000e2800000e0000 */
[----:B------:R-:W0:Y:S01]  /*5e10*/  SHFL.IDX PT, R108, R34, R114, 0x1f ;  /* 0x00001f72226c7589 */ /* 0x000e2200000e0000 */
[-C--:B--2---:R-:W-:Y:S01]  /*5e20*/  FFMA R60, R112, R123.reuse, R60 ;  /* 0x0000007b703c7223 */ /* 0x084fe2000000003c */
[----:B------:R-:W-:-:S02]  /*5e30*/  FFMA R61, R113, R123, R61 ;  /* 0x0000007b713d7223 */ /* 0x000fc4000000003d */
[----:B------:R-:W2:Y:S01]  /*5e40*/  SHFL.IDX PT, R123, R35, R114, 0x1f ;  /* 0x00001f72237b7589 */ /* 0x000ea200000e0000 */
[CC--:B-1----:R-:W-:Y:S01]  /*5e50*/  FFMA R107, R112.reuse, R122.reuse, R107 ;  /* 0x0000007a706b7223 */ /* 0x0c2fe2000000006b */
[C---:B------:R-:W-:Y:S01]  /*5e60*/  FFMA R111, R113.reuse, R122, R111 ;  /* 0x0000007a716f7223 */ /* 0x040fe2000000006f */
[CC--:B------:R-:W-:Y:S01]  /*5e70*/  FFMA R103, R112.reuse, R120.reuse, R103 ;  /* 0x0000007870677223 */ /* 0x0c0fe20000000067 */
[C---:B------:R-:W-:Y:S01]  /*5e80*/  FFMA R102, R113.reuse, R120, R102 ;  /* 0x0000007871667223 */ /* 0x040fe20000000066 */
[CC--:B---3--:R-:W-:Y:S01]  /*5e90*/  FFMA R54, R112.reuse, R109.reuse, R54 ;  /* 0x0000006d70367223 */ /* 0x0c8fe20000000036 */
[C---:B------:R-:W-:Y:S01]  /*5ea0*/  FFMA R55, R113.reuse, R109, R55 ;  /* 0x0000006d71377223 */ /* 0x040fe20000000037 */
[CC--:B----4-:R-:W-:Y:S01]  /*5eb0*/  FFMA R58, R112.reuse, R118.reuse, R58 ;  /* 0x00000076703a7223 */ /* 0x0d0fe2000000003a */
[C---:B------:R-:W-:Y:S01]  /*5ec0*/  FFMA R59, R113.reuse, R118, R59 ;  /* 0x00000076713b7223 */ /* 0x040fe2000000003b */
[CC--:B0-----:R-:W-:Y:S01]  /*5ed0*/  FFMA R64, R112.reuse, R121.reuse, R64 ;  /* 0x0000007970407223 */ /* 0x0c1fe20000000040 */
[C---:B------:R-:W-:Y:S01]  /*5ee0*/  FFMA R65, R113.reuse, R121, R65 ;  /* 0x0000007971417223 */ /* 0x040fe20000000041 */
[CC--:B------:R-:W-:Y:S01]  /*5ef0*/  FFMA R66, R112.reuse, R119.reuse, R66 ;  /* 0x0000007770427223 */ /* 0x0c0fe20000000042 */
[C---:B------:R-:W-:Y:S01]  /*5f00*/  FFMA R67, R113.reuse, R119, R67 ;  /* 0x0000007771437223 */ /* 0x040fe20000000043 */
[CC--:B------:R-:W-:Y:S01]  /*5f10*/  FFMA R68, R112.reuse, R117.reuse, R68 ;  /* 0x0000007570447223 */ /* 0x0c0fe20000000044 */
[C---:B------:R-:W-:Y:S01]  /*5f20*/  FFMA R69, R113.reuse, R117, R69 ;  /* 0x0000007571457223 */ /* 0x040fe20000000045 */
[----:B------:R-:W-:Y:S01]  /*5f30*/  SHFL.IDX PT, R124, R13, R114, 0x1f ;  /* 0x00001f720d7c7589 */ /* 0x000fe200000e0000 */
[-C--:B------:R-:W-:Y:S01]  /*5f40*/  FFMA R70, R112, R116.reuse, R70 ;  /* 0x0000007470467223 */ /* 0x080fe20000000046 */
[----:B------:R-:W-:-:S02]  /*5f50*/  FFMA R71, R113, R116, R71 ;  /* 0x0000007471477223 */ /* 0x000fc40000000047 */
[----:B------:R-:W-:Y:S01]  /*5f60*/  SHFL.IDX PT, R109, R33, R114, 0x1f ;  /* 0x00001f72216d7589 */ /* 0x000fe200000e0000 */
[CC--:B------:R-:W-:Y:S01]  /*5f70*/  FFMA R73, R112.reuse, R108.reuse, R73 ;  /* 0x0000006c70497223 */ /* 0x0c0fe20000000049 */
[C---:B------:R-:W-:Y:S02]  /*5f80*/  FFMA R85, R113.reuse, R108, R85 ;  /* 0x0000006c71557223 */ /* 0x040fe40000000055 */
[----:B------:R-:W-:Y:S04]  /*5f90*/  SHFL.IDX PT, R116, R11, R114, 0x1f ;  /* 0x00001f720b747589 */ /* 0x000fe800000e0000 */
[----:B------:R-:W0:Y:S04]  /*5fa0*/  SHFL.IDX PT, R122, R36, R114, 0x1f ;  /* 0x00001f72247a7589 */ /* 0x000e2800000e0000 */
[----:B------:R-:W1:Y:S04]  /*5fb0*/  SHFL.IDX PT, R108, R37, R114, 0x1f ;  /* 0x00001f72256c7589 */ /* 0x000e6800000e0000 */
[----:B------:R-:W3:Y:S04]  /*5fc0*/  SHFL.IDX PT, R121, R38, R114, 0x1f ;  /* 0x00001f7226797589 */ /* 0x000ee800000e0000 */
[----:B------:R-:W4:Y:S04]  /*5fd0*/  SHFL.IDX PT, R120, R39, R114, 0x1f ;  /* 0x00001f7227787589 */ /* 0x000f2800000e0000 */
[----:B------:R-:W4:Y:S04]  /*5fe0*/  SHFL.IDX PT, R119, R40, R114, 0x1f ;  /* 0x00001f7228777589 */ /* 0x000f2800000e0000 */
[----:B------:R-:W4:Y:S04]  /*5ff0*/  SHFL.IDX PT, R118, R41, R114, 0x1f ;  /* 0x00001f7229767589 */ /* 0x000f2800000e0000 */
[----:B------:R0:W4:Y:S01]  /*6000*/  SHFL.IDX PT, R117, R42, R114, 0x1f ;  /* 0x00001f722a757589 */ /* 0x00012200000e0000 */
[-C--:B--2---:R-:W-:Y:S01]  /*6010*/  FFMA R74, R112, R123.reuse, R74 ;  /* 0x0000007b704a7223 */ /* 0x084fe2000000004a */
[----:B------:R-:W-:Y:S01]  /*6020*/  FFMA R86, R113, R123, R86 ;  /* 0x0000007b71567223 */ /* 0x000fe20000000056 */
[----:B0-----:R-:W-:-:S05]  /*6030*/  IADD3 R114, PT, PT, R110, 0x2, RZ ;  /* 0x000000026e727810 */ /* 0x001fca0007ffe0ff */
[----:B------:R-:W0:Y:S01]  /*6040*/  SHFL.IDX PT, R123, R10, R114, 0x1f ;  /* 0x00001f720a7b7589 */ /* 0x000e2200000e0000 */
[CC--:B------:R-:W-:Y:S01]  /*6050*/  FFMA R75, R112.reuse, R122.reuse, R75 ;  /* 0x0000007a704b7223 */ /* 0x0c0fe2000000004b */
[C---:B------:R-:W-:Y:S01]  /*6060*/  FFMA R87, R113.reuse, R122, R87 ;  /* 0x0000007a71577223 */ /* 0x040fe20000000057 */
[CC--:B------:R-:W-:Y:S01]  /*6070*/  FFMA R72, R112.reuse, R109.reuse, R72 ;  /* 0x0000006d70487223 */ /* 0x0c0fe20000000048 */
[C---:B------:R-:W-:Y:S01]  /*6080*/  FFMA R84, R113.reuse, R109, R84 ;  /* 0x0000006d71547223 */ /* 0x040fe20000000054 */
[CC--:B-1----:R-:W-:Y:S01]  /*6090*/  FFMA R76, R112.reuse, R108.reuse, R76 ;  /* 0x0000006c704c7223 */ /* 0x0c2fe2000000004c */
[----:B------:R-:W-:Y:S01]  /*60a0*/  FFMA R88, R113, R108, R88 ;  /* 0x0000006c71587223 */ /* 0x000fe20000000058 */
[----:B------:R-:W-:Y:S01]  /*60b0*/  FFMA R105, R112, R124, R105 ;  /* 0x0000007c70697223 */ /* 0x000fe20000000069 */
[----:B------:R-:W-:Y:S01]  /*60c0*/  FFMA R109, R116, R112, R115 ;  /* 0x00000070746d7223 */ /* 0x000fe20000000073 */
[C---:B---3--:R-:W-:Y:S01]  /*60d0*/  FFMA R77, R112.reuse, R121, R77 ;  /* 0x00000079704d7223 */ /* 0x048fe2000000004d */
[C---:B----4-:R-:W-:Y:S01]  /*60e0*/  FFMA R78, R112.reuse, R120, R78 ;  /* 0x00000078704e7223 */ /* 0x050fe2000000004e */
[C---:B------:R-:W-:Y:S01]  /*60f0*/  FFMA R79, R112.reuse, R119, R79 ;  /* 0x00000077704f7223 */ /* 0x040fe2000000004f */
[C---:B------:R-:W-:Y:S01]  /*6100*/  FFMA R80, R112.reuse, R118, R80 ;  /* 0x0000007670507223 */ /* 0x040fe20000000050 */
        /* <DEDUP_REMOVED lines=9> */
[----:B------:R-:W-:Y:S01]  /*61a0*/  FFMA R5, R113, R117, R5 ;  /* 0x0000007571057223 */ /* 0x000fe20000000005 */
[----:B------:R-:W-:-:S02]  /*61b0*/  FFMA R113, R116, R113, R106 ;  /* 0x0000007174717223 */ /* 0x000fc4000000006a */
[----:B------:R-:W2:Y:S04]  /*61c0*/  SHFL.IDX PT, R106, R12, R114, 0x1f ;  /* 0x00001f720c6a7589 */ /* 0x000ea800000e0000 */
[----:B------:R-:W1:Y:S04]  /*61d0*/  SHFL.IDX PT, R119, R13, R114, 0x1f ;  /* 0x00001f720d777589 */ /* 0x000e6800000e0000 */
[----:B------:R-:W4:Y:S04]  /*61e0*/  SHFL.IDX PT, R117, R16, R114, 0x1f ;  /* 0x00001f7210757589 */ /* 0x000f2800000e0000 */
[----:B------:R-:W4:Y:S04]  /*61f0*/  SHFL.IDX PT, R116, R17, R114, 0x1f ;  /* 0x00001f7211747589 */ /* 0x000f2800000e0000 */
[----:B------:R-:W4:Y:S04]  /*6200*/  SHFL.IDX PT, R115, R18, R114, 0x1f ;  /* 0x00001f7212737589 */ /* 0x000f2800000e0000 */
[----:B------:R-:W-:Y:S04]  /*6210*/  SHFL.IDX PT, R118, R15, R114, 0x1f ;  /* 0x00001f720f767589 */ /* 0x000fe800000e0000 */
[----:B0-----:R-:W-:Y:S04]  /*6220*/  SHFL.IDX PT, R123, R20, R114, 0x1f ;  /* 0x00001f72147b7589 */ /* 0x001fe800000e0000 */
[----:B------:R-:W-:Y:S04]  /*6230*/  SHFL.IDX PT, R121, R21, R114, 0x1f ;  /* 0x00001f7215797589 */ /* 0x000fe800000e0000 */
[----:B------:R-:W-:Y:S04]  /*6240*/  SHFL.IDX PT, R125, R28, R114, 0x1f ;  /* 0x00001f721c7d7589 */ /* 0x000fe800000e0000 */
[----:B------:R-:W-:Y:S04]  /*6250*/  SHFL.IDX PT, R120, R14, R114, 0x1f ;  /* 0x00001f720e787589 */ /* 0x000fe800000e0000 */
[----:B------:R-:W-:Y:S01]  /*6260*/  SHFL.IDX PT, R122, R36, R114, 0x1f ;  /* 0x00001f72247a7589 */ /* 0x000fe200000e0000 */
[-C--:B--2---:R-:W-:Y:S01]  /*6270*/  FFMA R107, R108, R106.reuse, R107 ;  /* 0x0000006a6c6b7223 */ /* 0x084fe2000000006b */
[----:B---3--:R-:W-:-:S02]  /*6280*/  FFMA R106, R112, R106, R111 ;  /* 0x0000006a706a7223 */ /* 0x008fc4000000006f */
[----:B------:R-:W0:Y:S01]  /*6290*/  SHFL.IDX PT, R111, R26, R114, 0x1f ;  /* 0x00001f721a6f7589 */ /* 0x000e2200000e0000 */
[-C--:B-1----:R-:W-:Y:S01]  /*62a0*/  FFMA R105, R108, R119.reuse, R105 ;  /* 0x000000776c697223 */ /* 0x082fe20000000069 */
[----:B------:R-:W-:Y:S01]  /*62b0*/  FFMA R104, R112, R119, R104 ;  /* 0x0000007770687223 */ /* 0x000fe20000000068 */
[-C--:B----4-:R-:W-:Y:S01]  /*62c0*/  FFMA R99, R108, R117.reuse, R99 ;  /* 0x000000756c637223 */ /* 0x090fe20000000063 */
[----:B------:R-:W-:Y:S01]  /*62d0*/  FFMA R98, R112, R117, R98 ;  /* 0x0000007570627223 */ /* 0x000fe20000000062 */
[-C--:B------:R-:W-:Y:S01]  /*62e0*/  FFMA R97, R108, R116.reuse, R97 ;  /* 0x000000746c617223 */ /* 0x080fe20000000061 */
[----:B------:R-:W-:Y:S01]  /*62f0*/  FFMA R96, R112, R116, R96 ;  /* 0x0000007470607223 */ /* 0x000fe20000000060 */
[-C--:B------:R-:W-:Y:S01]  /*6300*/  FFMA R95, R108, R115.reuse, R95 ;  /* 0x000000736c5f7223 */ /* 0x080fe2000000005f */
[----:B------:R-:W-:Y:S01]  /*6310*/  FFMA R94, R112, R115, R94 ;  /* 0x00000073705e7223 */ /* 0x000fe2000000005e */
[----:B------:R-:W1:Y:S04]  /*6320*/  SHFL.IDX PT, R119, R22, R114, 0x1f ;  /* 0x00001f7216777589 */ /* 0x000e6800000e0000 */
[----:B------:R-:W2:Y:S04]  /*6330*/  SHFL.IDX PT, R117, R23, R114, 0x1f ;  /* 0x00001f7217757589 */ /* 0x000ea800000e0000 */
[----:B------:R-:W3:Y:S04]  /*6340*/  SHFL.IDX PT, R116, R24, R114, 0x1f ;  /* 0x00001f7218747589 */ /* 0x000ee800000e0000 */
[----:B------:R-:W4:Y:S01]  /*6350*/  SHFL.IDX PT, R115, R25, R114, 0x1f ;  /* 0x00001f7219737589 */ /* 0x000f2200000e0000 */
[-C--:B0-----:R-:W-:Y:S01]  /*6360*/  FFMA R56, R108, R111.reuse, R56 ;  /* 0x0000006f6c387223 */ /* 0x081fe20000000038 */
[----:B------:R-:W-:-:S02]  /*6370*/  FFMA R57, R112, R111, R57 ;  /* 0x0000006f70397223 */ /* 0x000fc40000000039 */
[----:B------:R-:W0:Y:S01]  /*6380*/  SHFL.IDX PT, R111, R34, R114, 0x1f ;  /* 0x00001f72226f7589 */ /* 0x000e2200000e0000 */
[-C--:B------:R-:W-:Y:S01]  /*6390*/  FFMA R101, R108, R118.reuse, R101 ;  /* 0x000000766c657223 */ /* 0x080fe20000000065 */
[----:B------:R-:W-:Y:S01]  /*63a0*/  FFMA R100, R112, R118, R100 ;  /* 0x0000007670647223 */ /* 0x000fe20000000064 */
[-C--:B------:R-:W-:Y:S01]  /*63b0*/  FFMA R44, R108, R123.reuse, R44 ;  /* 0x0000007b6c2c7223 */ /* 0x080fe2000000002c */
[----:B------:R-:W-:Y:S01]  /*63c0*/  FFMA R45, R112, R123, R45 ;  /* 0x0000007b702d7223 */ /* 0x000fe2000000002d */
[-C--:B------:R-:W-:Y:S01]  /*63d0*/  FFMA R46, R108, R121.reuse, R46 ;  /* 0x000000796c2e7223 */ /* 0x080fe2000000002e */
[----:B------:R-:W-:Y:S01]  /*63e0*/  FFMA R47, R112, R121, R47 ;  /* 0x00000079702f7223 */ /* 0x000fe2000000002f */
[-C--:B-1----:R-:W-:Y:S01]  /*63f0*/  FFMA R48, R108, R119.reuse, R48 ;  /* 0x000000776c307223 */ /* 0x082fe20000000030 */
[----:B------:R-:W-:Y:S01]  /*6400*/  FFMA R49, R112, R119, R49 ;  /* 0x0000007770317223 */ /* 0x000fe20000000031 */
[----:B------:R-:W1:Y:S01]  /*6410*/  SHFL.IDX PT, R118, R19, R114, 0x1f ;  /* 0x00001f7213767589 */ /* 0x000e6200000e0000 */
[-C--:B--2---:R-:W-:Y:S01]  /*6420*/  FFMA R50, R108, R117.reuse, R50 ;  /* 0x000000756c327223 */ /* 0x084fe20000000032 */
[----:B------:R-:W-:-:S02]  /*6430*/  FFMA R51, R112, R117, R51 ;  /* 0x0000007570337223 */ /* 0x000fc40000000033 */
[----:B------:R-:W2:Y:S01]  /*6440*/  SHFL.IDX PT, R123, R27, R114, 0x1f ;  /* 0x00001f721b7b7589 */ /* 0x000ea200000e0000 */
[-C--:B---3--:R-:W-:Y:S01]  /*6450*/  FFMA R52, R108, R116.reuse, R52 ;  /* 0x000000746c347223 */ /* 0x088fe20000000034 */
[----:B------:R-:W-:Y:S02]  /*6460*/  FFMA R53, R112, R116, R53 ;  /* 0x0000007470357223 */ /* 0x000fe40000000035 */
[----:B------:R-:W3:Y:S01]  /*6470*/  SHFL.IDX PT, R121, R29, R114, 0x1f ;  /* 0x00001f721d797589 */ /* 0x000ee200000e0000 */
[-C--:B----4-:R-:W-:Y:S01]  /*6480*/  FFMA R54, R108, R115.reuse, R54 ;  /* 0x000000736c367223 */ /* 0x090fe20000000036 */
[----:B------:R-:W-:Y:S02]  /*6490*/  FFMA R55, R112, R115, R55 ;  /* 0x0000007370377223 */ /* 0x000fe40000000037 */
[----:B------:R-:W4:Y:S04]  /*64a0*/  SHFL.IDX PT, R119, R30, R114, 0x1f ;  /* 0x00001f721e777589 */ /* 0x000f2800000e0000 */
[----:B------:R-:W4:Y:S04]  /*64b0*/  SHFL.IDX PT, R117, R31, R114, 0x1f ;  /* 0x00001f721f757589 */ /* 0x000f2800000e0000 */
[----:B------:R-:W4:Y:S04]  /*64c0*/  SHFL.IDX PT, R116, R32, R114, 0x1f ;  /* 0x00001f7220747589 */ /* 0x000f2800000e0000 */
[----:B------:R-:W4:Y:S01]  /*64d0*/  SHFL.IDX PT, R115, R33, R114, 0x1f ;  /* 0x00001f7221737589 */ /* 0x000f2200000e0000 */
[-C--:B0-----:R-:W-:Y:S01]  /*64e0*/  FFMA R73, R108, R111.reuse, R73 ;  /* 0x0000006f6c497223 */ /* 0x081fe20000000049 */
[----:B------:R-:W-:Y:S01]  /*64f0*/  FFMA R85, R112, R111, R85 ;  /* 0x0000006f70557223 */ /* 0x000fe20000000055 */
[----:B------:R-:W-:Y:S01]  /*6500*/  IADD3 R111, PT, PT, R110, 0x3, RZ ;  /* 0x000000036e6f7810 */ /* 0x000fe20007ffe0ff */
[-C--:B------:R-:W-:Y:S01]  /*6510*/  FFMA R60, R108, R125.reuse, R60 ;  /* 0x0000007d6c3c7223 */ /* 0x080fe2000000003c */
[----:B------:R-:W-:-:S03]  /*6520*/  FFMA R61, R112, R125, R61 ;  /* 0x0000007d703d7223 */ /* 0x000fc6000000003d */
[----:B------:R-:W0:Y:S01]  /*6530*/  SHFL.IDX PT, R125, R10, R111, 0x1f ;  /* 0x00001f6f0a7d7589 */ /* 0x000e2200000e0000 */
[-C--:B------:R-:W-:Y:S01]  /*6540*/  FFMA R103, R108, R120.reuse, R103 ;  /* 0x000000786c677223 */ /* 0x080fe20000000067 */
[----:B------:R-:W-:Y:S01]  /*6550*/  FFMA R102, R112, R120, R102 ;  /* 0x0000007870667223 */ /* 0x000fe20000000066 */
[-C--:B-1----:R-:W-:Y:S01]  /*6560*/  FFMA R93, R108, R118.reuse, R93 ;  /* 0x000000766c5d7223 */ /* 0x082fe2000000005d */
[----:B------:R-:W-:Y:S01]  /*6570*/  FFMA R43, R112, R118, R43 ;  /* 0x00000076702b7223 */ /* 0x000fe2000000002b */
[-C--:B--2---:R-:W-:Y:S01]  /*6580*/  FFMA R58, R108, R123.reuse, R58 ;  /* 0x0000007b6c3a7223 */ /* 0x084fe2000000003a */
        /* <DEDUP_REMOVED lines=9> */
[----:B------:R-:W-:Y:S01]  /*6620*/  SHFL.IDX PT, R123, R35, R114, 0x1f ;  /* 0x00001f72237b7589 */ /* 0x000fe200000e0000 */
[-C--:B------:R-:W-:Y:S01]  /*6630*/  FFMA R72, R108, R115.reuse, R72 ;  /* 0x000000736c487223 */ /* 0x080fe20000000048 */
[----:B------:R-:W-:-:S02]  /*6640*/  FFMA R84, R112, R115, R84 ;  /* 0x0000007370547223 */ /* 0x000fc40000000054 */
[----:B------:R-:W1:Y:S04]  /*6650*/  SHFL.IDX PT, R115, R11, R114, 0x1f ;  /* 0x00001f720b737589 */ /* 0x000e6800000e0000 */
[----:B------:R-:W2:Y:S04]  /*6660*/  SHFL.IDX PT, R121, R37, R114, 0x1f ;  /* 0x00001f7225797589 */ /* 0x000ea800000e0000 */
[----:B------:R-:W3:Y:S04]  /*6670*/  SHFL.IDX PT, R120, R38, R114, 0x1f ;  /* 0x00001f7226787589 */ /* 0x000ee800000e0000 */
[----:B------:R-:W4:Y:S04]  /*6680*/  SHFL.IDX PT, R119, R39, R114, 0x1f ;  /* 0x00001f7227777589 */ /* 0x000f2800000e0000 */
[----:B------:R-:W4:Y:S04]  /*6690*/  SHFL.IDX PT, R118, R40, R114, 0x1f ;  /* 0x00001f7228767589 */ /* 0x000f2800000e0000 */
[----:B------:R-:W4:Y:S04]  /*66a0*/  SHFL.IDX PT, R117, R41, R114, 0x1f ;  /* 0x00001f7229757589 */ /* 0x000f2800000e0000 */
[----:B------:R-:W4:Y:S01]  /*66b0*/  SHFL.IDX PT, R116, R42, R114, 0x1f ;  /* 0x00001f722a747589 */ /* 0x000f2200000e0000 */
[----:B0-----:R-:W-:-:S04]  /*66c0*/  IMAD.WIDE R124, R125, 0x4, R82 ;  /* 0x000000047d7c7825 */ /* 0x001fc800078e0252 */
[C---:B-1----:R-:W-:Y:S01]  /*66d0*/  FFMA R109, R115.reuse, R108, R109 ;  /* 0x0000006c736d7223 */ /* 0x042fe2000000006d */
[C---:B------:R-:W-:Y:S01]  /*66e0*/  FFMA R74, R108.reuse, R123, R74 ;  /* 0x0000007b6c4a7223 */ /* 0x040fe2000000004a */
[C---:B------:R-:W-:Y:S01]  /*66f0*/  FFMA R75, R108.reuse, R122, R75 ;  /* 0x0000007a6c4b7223 */ /* 0x040fe2000000004b */
[C---:B--2---:R-:W-:Y:S01]  /*6700*/  FFMA R76, R108.reuse, R121, R76 ;  /* 0x000000796c4c7223 */ /* 0x044fe2000000004c */
[----:B------:R-:W2:Y:S01]  /*6710*/  LDG.E.CONSTANT R83, desc[UR4][R124.64] ;  /* 0x000000047c537981 */ /* 0x000ea2000c1e9900 */
[C---:B---3--:R-:W-:Y:S01]  /*6720*/  FFMA R77, R108.reuse, R120, R77 ;  /* 0x000000786c4d7223 */ /* 0x048fe2000000004d */
[C---:B----4-:R-:W-:Y:S01]  /*6730*/  FFMA R78, R108.reuse, R119, R78 ;  /* 0x000000776c4e7223 */ /* 0x050fe2000000004e */
[C---:B------:R-:W-:Y:S01]  /*6740*/  FFMA R79, R108.reuse, R118, R79 ;  /* 0x000000766c4f7223 */ /* 0x040fe2000000004f */
[C---:B------:R-:W-:Y:S01]  /*6750*/  FFMA R80, R108.reuse, R117, R80 ;  /* 0x000000756c507223 */ /* 0x040fe20000000050 */
[----:B------:R-:W-:Y:S02]  /*6760*/  FFMA R81, R108, R116, R81 ;  /* 0x000000746c517223 */ /* 0x000fe40000000051 */
[----:B------:R-:W3:Y:S01]  /*6770*/  LDG.E.CONSTANT R108, desc[UR4][R124.64+0x80] ;  /* 0x000080047c6c7981 */ /* 0x000ee2000c1e9900 */
        /* <DEDUP_REMOVED lines=9> */
[----:B------:R-:W2:Y:S04]  /*6810*/  SHFL.IDX PT, R117, R12, R111, 0x1f ;  /* 0x00001f6f0c757589 */ /* 0x000ea800000e0000 */
[----:B------:R-:W0:Y:S04]  /*6820*/  SHFL.IDX PT, R118, R15, R111, 0x1f ;  /* 0x00001f6f0f767589 */ /* 0x000e2800000e0000 */
[----:B------:R-:W1:Y:S04]  /*6830*/  SHFL.IDX PT, R116, R16, R111, 0x1f ;  /* 0x00001f6f10747589 */ /* 0x000e6800000e0000 */
[----:B------:R-:W4:Y:S04]  /*6840*/  SHFL.IDX PT, R114, R17, R111, 0x1f ;  /* 0x00001f6f11727589 */ /* 0x000f2800000e0000 */
[----:B------:R-:W4:Y:S04]  /*6850*/  SHFL.IDX PT, R113, R18, R111, 0x1f ;  /* 0x00001f6f12717589 */ /* 0x000f2800000e0000 */
[----:B------:R-:W4:Y:S04]  /*6860*/  SHFL.IDX PT, R112, R19, R111, 0x1f ;  /* 0x00001f6f13707589 */ /* 0x000f2800000e0000 */
[----:B------:R-:W4:Y:S04]  /*6870*/  SHFL.IDX PT, R110, R20, R111, 0x1f ;  /* 0x00001f6f146e7589 */ /* 0x000f2800000e0000 */
[----:B------:R-:W3:Y:S04]  /*6880*/  SHFL.IDX PT, R120, R13, R111, 0x1f ;  /* 0x00001f6f0d787589 */ /* 0x000ee800000e0000 */
[----:B------:R-:W3:Y:S04]  /*6890*/  SHFL.IDX PT, R122, R14, R111, 0x1f ;  /* 0x00001f6f0e7a7589 */ /* 0x000ee800000e0000 */
[----:B------:R-:W-:Y:S04]  /*68a0*/  SHFL.IDX PT, R121, R22, R111, 0x1f ;  /* 0x00001f6f16797589 */ /* 0x000fe800000e0000 */
[----:B------:R-:W-:Y:S04]  /*68b0*/  SHFL.IDX PT, R119, R24, R111, 0x1f ;  /* 0x00001f6f18777589 */ /* 0x000fe800000e0000 */
[----:B------:R-:W-:Y:S04]  /*68c0*/  SHFL.IDX PT, R115, R27, R111, 0x1f ;  /* 0x00001f6f1b737589 */ /* 0x000fe800000e0000 */
[----:B------:R-:W-:Y:S01]  /*68d0*/  SHFL.IDX PT, R123, R23, R111, 0x1f ;  /* 0x00001f6f177b7589 */ /* 0x000fe200000e0000 */
[C---:B--2---:R-:W-:Y:S01]  /*68e0*/  FFMA R107, R83.reuse, R117, R107 ;  /* 0x00000075536b7223 */ /* 0x044fe2000000006b */
[C---:B0-----:R-:W-:Y:S01]  /*68f0*/  FFMA R101, R83.reuse, R118, R101 ;  /* 0x0000007653657223 */ /* 0x041fe20000000065 */
[C---:B-1----:R-:W-:Y:S01]  /*6900*/  FFMA R99, R83.reuse, R116, R99 ;  /* 0x0000007453637223 */ /* 0x042fe20000000063 */
[C---:B----4-:R-:W-:Y:S01]  /*6910*/  FFMA R97, R83.reuse, R114, R97 ;  /* 0x0000007253617223 */ /* 0x050fe20000000061 */
[C---:B------:R-:W-:Y:S01]  /*6920*/  FFMA R95, R83.reuse, R113, R95 ;  /* 0x00000071535f7223 */ /* 0x040fe2000000005f */
[C---:B------:R-:W-:Y:S01]  /*6930*/  FFMA R93, R83.reuse, R112, R93 ;  /* 0x00000070535d7223 */ /* 0x040fe2000000005d */
[----:B------:R-:W-:Y:S01]  /*6940*/  FFMA R44, R83, R110, R44 ;  /* 0x0000006e532c7223 */ /* 0x000fe2000000002c */
[C---:B---3--:R-:W-:Y:S01]  /*6950*/  FFMA R106, R108.reuse, R117, R106 ;  /* 0x000000756c6a7223 */ /* 0x048fe2000000006a */
[C---:B------:R-:W-:Y:S01]  /*6960*/  FFMA R100, R108.reuse, R118, R100 ;  /* 0x000000766c647223 */ /* 0x040fe20000000064 */
[C---:B------:R-:W-:Y:S01]  /*6970*/  FFMA R98, R108.reuse, R116, R98 ;  /* 0x000000746c627223 */ /* 0x040fe20000000062 */
[C---:B------:R-:W-:Y:S01]  /*6980*/  FFMA R96, R108.reuse, R114, R96 ;  /* 0x000000726c607223 */ /* 0x040fe20000000060 */
[C---:B------:R-:W-:Y:S01]  /*6990*/  FFMA R94, R108.reuse, R113, R94 ;  /* 0x000000716c5e7223 */ /* 0x040fe2000000005e */
[C---:B------:R-:W-:Y:S01]  /*69a0*/  FFMA R43, R108.reuse, R112, R43 ;  /* 0x000000706c2b7223 */ /* 0x040fe2000000002b */
[----:B------:R-:W0:Y:S01]  /*69b0*/  SHFL.IDX PT, R118, R21, R111, 0x1f ;  /* 0x00001f6f15767589 */ /* 0x000e2200000e0000 */
[----:B------:R-:W-:-:S03]  /*69c0*/  FFMA R45, R108, R110, R45 ;  /* 0x0000006e6c2d7223 */ /* 0x000fc6000000002d */
[----:B------:R-:W1:Y:S04]  /*69d0*/  SHFL.IDX PT, R117, R25, R111, 0x1f ;  /* 0x00001f6f19757589 */ /* 0x000e6800000e0000 */
[----:B------:R-:W2:Y:S04]  /*69e0*/  SHFL.IDX PT, R116, R26, R111, 0x1f ;  /* 0x00001f6f1a747589 */ /* 0x000ea800000e0000 */
[----:B------:R-:W3:Y:S04]  /*69f0*/  SHFL.IDX PT, R114, R28, R111, 0x1f ;  /* 0x00001f6f1c727589 */ /* 0x000ee800000e0000 */
[----:B------:R-:W4:Y:S04]  /*6a00*/  SHFL.IDX PT, R113, R29, R111, 0x1f ;  /* 0x00001f6f1d717589 */ /* 0x000f2800000e0000 */
[----:B------:R-:W4:Y:S04]  /*6a10*/  SHFL.IDX PT, R112, R30, R111, 0x1f ;  /* 0x00001f6f1e707589 */ /* 0x000f2800000e0000 */
[----:B------:R-:W4:Y:S01]  /*6a20*/  SHFL.IDX PT, R110, R31, R111, 0x1f ;  /* 0x00001f6f1f6e7589 */ /* 0x000f2200000e0000 */
        /* <DEDUP_REMOVED lines=10> */
[CC--:B-1----:R-:W-:Y:S01]  /*6ad0*/  FFMA R54, R83.reuse, R117.reuse, R54 ;  /* 0x0000007553367223 */ /* 0x0c2fe20000000036 */
[C---:B------:R-:W-:Y:S01]  /*6ae0*/  FFMA R55, R108.reuse, R117, R55 ;  /* 0x000000756c377223 */ /* 0x040fe20000000037 */
[CC--:B--2---:R-:W-:Y:S01]  /*6af0*/  FFMA R56, R83.reuse, R116.reuse, R56 ;  /* 0x0000007453387223 */ /* 0x0c4fe20000000038 */
[C---:B------:R-:W-:Y:S01]  /*6b00*/  FFMA R57, R108.reuse, R116, R57 ;  /* 0x000000746c397223 */ /* 0x040fe20000000039 */
[CC--:B------:R-:W-:Y:S01]  /*6b10*/  FFMA R58, R83.reuse, R115.reuse, R58 ;  /* 0x00000073533a7223 */ /* 0x0c0fe2000000003a */
[C---:B------:R-:W-:Y:S01]  /*6b20*/  FFMA R59, R108.reuse, R115, R59 ;  /* 0x000000736c3b7223 */ /* 0x040fe2000000003b */
[CC--:B---3--:R-:W-:Y:S01]  /*6b30*/  FFMA R60, R83.reuse, R114.reuse, R60 ;  /* 0x00000072533c7223 */ /* 0x0c8fe2000000003c */
[C---:B------:R-:W-:Y:S01]  /*6b40*/  FFMA R61, R108.reuse, R114, R61 ;  /* 0x000000726c3d7223 */ /* 0x040fe2000000003d */
[CC--:B----4-:R-:W-:Y:S01]  /*6b50*/  FFMA R64, R83.reuse, R113.reuse, R64 ;  /* 0x0000007153407223 */ /* 0x0d0fe20000000040 */
[C---:B------:R-:W-:Y:S01]  /*6b60*/  FFMA R65, R108.reuse, R113, R65 ;  /* 0x000000716c417223 */ /* 0x040fe20000000041 */
[CC--:B------:R-:W-:Y:S01]  /*6b70*/  FFMA R66, R83.reuse, R112.reuse, R66 ;  /* 0x0000007053427223 */ /* 0x0c0fe20000000042 */
[C---:B------:R-:W-:Y:S01]  /*6b80*/  FFMA R67, R108.reuse, R112, R67 ;  /* 0x000000706c437223 */ /* 0x040fe20000000043 */
[----:B------:R-:W0:Y:S01]  /*6b90*/  SHFL.IDX PT, R122, R32, R111, 0x1f ;  /* 0x00001f6f207a7589 */ /* 0x000e2200000e0000 */
        /* <DEDUP_REMOVED lines=37> */
[----:B------:R-:W-:Y:S01]  /*6df0*/  FFMA R81, R83, R112, R81 ;  /* 0x0000007053517223 */ /* 0x000fe20000000051 */
[----:B------:R-:W-:-:S07]  /*6e00*/  FFMA R108, R110, R108, R82 ;  /* 0x0000006c6e6c7223 */ /* 0x000fce0000000052 */
.L_x_377:
[----:B------:R-:W-:Y:S05]  /*6e10*/  @P0 BRA `(.L_x_378) ;  /* 0x0000000c002c0947 */ /* 0x000fea0003800000 */
[----:B------:R-:W-:Y:S01]  /*6e20*/  IADD3 R83, PT, PT, -R9, R6, R0 ;  /* 0x0000000609537210 */ /* 0x000fe20007ffe100 */
[----:B------:R-:W0:Y:S04]  /*6e30*/  LDC.64 R112, c[0x0][0x380] ;  /* 0x0000e000ff707b82 */ /* 0x000e280000000a00 */
[----:B------:R-:W0:Y:S02]  /*6e40*/  SHFL.IDX PT, R111, R10, R83, 0x1f ;  /* 0x00001f530a6f7589 */ /* 0x000e2400000e0000 */
[----:B0-----:R-:W-:-:S05]  /*6e50*/  IMAD.WIDE R110, R111, 0x4, R112 ;  /* 0x000000046f6e7825 */ /* 0x001fca00078e0270 */
[----:B------:R-:W2:Y:S04]  /*6e60*/  LDG.E.CONSTANT R82, desc[UR4][R110.64] ;  /* 0x000000046e527981 */ /* 0x000ea8000c1e9900 */
[----:B------:R0:W3:Y:S04]  /*6e70*/  LDG.E.CONSTANT R6, desc[UR4][R110.64+0x80] ;  /* 0x000080046e067981 */ /* 0x0000e8000c1e9900 */
[----:B-----5:R-:W2:Y:S04]  /*6e80*/  SHFL.IDX PT, R114, R11, R83, 0x1f ;  /* 0x00001f530b727589 */ /* 0x020ea800000e0000 */
[----:B------:R-:W1:Y:S04]  /*6e90*/  SHFL.IDX PT, R115, R12, R83, 0x1f ;  /* 0x00001f530c737589 */ /* 0x000e6800000e0000 */
[----:B0-----:R-:W0:Y:S04]  /*6ea0*/  SHFL.IDX PT, R110, R22, R83, 0x1f ;  /* 0x00001f53166e7589 */ /* 0x001e2800000e0000 */
        /* <DEDUP_REMOVED lines=8> */
[----:B------:R-:W3:Y:S04]  /*6f30*/  SHFL.IDX PT, R125, R24, R83, 0x1f ;  /* 0x00001f53187d7589 */ /* 0x000ee800000e0000 */
[----:B------:R-:W3:Y:S01]  /*6f40*/  SHFL.IDX PT, R122, R33, R83, 0x1f ;  /* 0x00001f53217a7589 */ /* 0x000ee200000e0000 */
[----:B--2---:R-:W-:Y:S01]  /*6f50*/  FFMA R109, R114, R82, R109 ;  /* 0x00000052726d7223 */ /* 0x004fe2000000006d */
[C---:B-1----:R-:W-:Y:S01]  /*6f60*/  FFMA R107, R82.reuse, R115, R107 ;  /* 0x00000073526b7223 */ /* 0x042fe2000000006b */
[C---:B0-----:R-:W-:Y:S01]  /*6f70*/  FFMA R48, R82.reuse, R110, R48 ;  /* 0x0000006e52307223 */ /* 0x041fe20000000030 */
[----:B----4-:R-:W-:Y:S01]  /*6f80*/  FFMA R105, R82, R121, R105 ;  /* 0x0000007952697223 */ /* 0x010fe20000000069 */
[----:B---3--:R-:W-:Y:S01]  /*6f90*/  FFMA R108, R114, R6, R108 ;  /* 0x00000006726c7223 */ /* 0x008fe2000000006c */
[C---:B------:R-:W-:Y:S01]  /*6fa0*/  FFMA R106, R6.reuse, R115, R106 ;  /* 0x00000073066a7223 */ /* 0x040fe2000000006a */
[----:B------:R-:W0:Y:S01]  /*6fb0*/  SHFL.IDX PT, R114, R20, R83, 0x1f ;  /* 0x00001f5314727589 */ /* 0x000e2200000e0000 */
[C---:B------:R-:W-:Y:S01]  /*6fc0*/  FFMA R49, R6.reuse, R110, R49 ;  /* 0x0000006e06317223 */ /* 0x040fe20000000031 */
[----:B------:R-:W-:Y:S01]  /*6fd0*/  FFMA R104, R6, R121, R104 ;  /* 0x0000007906687223 */ /* 0x000fe20000000068 */
[-C--:B------:R-:W-:Y:S01]  /*6fe0*/  FFMA R101, R82, R119.reuse, R101 ;  /* 0x0000007752657223 */ /* 0x080fe20000000065 */
[----:B------:R-:W1:Y:S01]  /*6ff0*/  SHFL.IDX PT, R115, R19, R83, 0x1f ;  /* 0x00001f5313737589 */ /* 0x000e6200000e0000 */
[----:B------:R-:W-:Y:S01]  /*7000*/  FFMA R100, R6, R119, R100 ;  /* 0x0000007706647223 */ /* 0x000fe20000000064 */
[-C--:B------:R-:W-:Y:S01]  /*7010*/  FFMA R97, R82, R117.reuse, R97 ;  /* 0x0000007552617223 */ /* 0x080fe20000000061 */
[----:B------:R-:W-:Y:S01]  /*7020*/  FFMA R96, R6, R117, R96 ;  /* 0x0000007506607223 */ /* 0x000fe20000000060 */
[----:B------:R-:W2:Y:S01]  /*7030*/  SHFL.IDX PT, R110, R32, R83, 0x1f ;  /* 0x00001f53206e7589 */ /* 0x000ea200000e0000 */
[-C--:B------:R-:W-:Y:S01]  /*7040*/  FFMA R95, R82, R116.reuse, R95 ;  /* 0x00000074525f7223 */ /* 0x080fe2000000005f */
[----:B------:R-:W-:Y:S01]  /*7050*/  FFMA R94, R6, R116, R94 ;  /* 0x00000074065e7223 */ /* 0x000fe2000000005e */
[-C--:B------:R-:W-:Y:S01]  /*7060*/  FFMA R46, R82, R111.reuse, R46 ;  /* 0x0000006f522e7223 */ /* 0x080fe2000000002e */
[----:B------:R-:W-:Y:S01]  /*7070*/  FFMA R47, R6, R111, R47 ;  /* 0x0000006f062f7223 */ /* 0x000fe2000000002f */
[----:B------:R-:W3:Y:S01]  /*7080*/  SHFL.IDX PT, R121, R25, R83, 0x1f ;  /* 0x00001f5319797589 */ /* 0x000ee200000e0000 */
[-C--:B------:R-:W-:Y:S01]  /*7090*/  FFMA R103, R82, R120.reuse, R103 ;  /* 0x0000007852677223 */ /* 0x080fe20000000067 */
[----:B------:R-:W-:Y:S01]  /*70a0*/  FFMA R102, R6, R120, R102 ;  /* 0x0000007806667223 */ /* 0x000fe20000000066 */
[-C--:B------:R-:W-:Y:S01]  /*70b0*/  FFMA R99, R82, R118.reuse, R99 ;  /* 0x0000007652637223 */ /* 0x080fe20000000063 */
[----:B------:R-:W4:Y:S01]  /*70c0*/  SHFL.IDX PT, R119, R26, R83, 0x1f ;  /* 0x00001f531a777589 */ /* 0x000f2200000e0000 */
[----:B------:R-:W-:Y:S01]  /*70d0*/  FFMA R98, R6, R118, R98 ;  /* 0x0000007606627223 */ /* 0x000fe20000000062 */
[C---:B------:R-:W-:Y:S01]  /*70e0*/  FFMA R50, R82.reuse, R123, R50 ;  /* 0x0000007b52327223 */ /* 0x040fe20000000032 */
[C---:B------:R-:W-:Y:S01]  /*70f0*/  FFMA R52, R82.reuse, R125, R52 ;  /* 0x0000007d52347223 */ /* 0x040fe20000000034 */
[----:B------:R-:W4:Y:S01]  /*7100*/  SHFL.IDX PT, R117, R27, R83, 0x1f ;  /* 0x00001f531b757589 */ /* 0x000f2200000e0000 */
[----:B------:R-:W-:Y:S01]  /*7110*/  FFMA R72, R82, R122, R72 ;  /* 0x0000007a52487223 */ /* 0x000fe20000000048 */
[----:B------:R-:W-:Y:S01]  /*7120*/  FFMA R51, R6, R123, R51 ;  /* 0x0000007b06337223 */ /* 0x000fe20000000033 */
[-C--:B0-----:R-:W-:Y:S01]  /*7130*/  FFMA R44, R82, R114.reuse, R44 ;  /* 0x00000072522c7223 */ /* 0x081fe2000000002c */
[C---:B------:R-:W-:Y:S01]  /*7140*/  FFMA R45, R6.reuse, R114, R45 ;  /* 0x00000072062d7223 */ /* 0x040fe2000000002d */
[----:B------:R-:W0:Y:S01]  /*7150*/  SHFL.IDX PT, R116, R28, R83, 0x1f ;  /* 0x00001f531c747589 */ /* 0x000e2200000e0000 */
[----:B------:R-:W-:Y:S01]  /*7160*/  FFMA R53, R6, R125, R53 ;  /* 0x0000007d06357223 */ /* 0x000fe20000000035 */
[-C--:B-1----:R-:W-:Y:S01]  /*7170*/  FFMA R93, R82, R115.reuse, R93 ;  /* 0x00000073525d7223 */ /* 0x082fe2000000005d */
[----:B------:R-:W-:Y:S01]  /*7180*/  FFMA R43, R6, R115, R43 ;  /* 0x00000073062b7223 */ /* 0x000fe2000000002b */
[----:B------:R-:W1:Y:S01]  /*7190*/  SHFL.IDX PT, R114, R30, R83, 0x1f ;  /* 0x00001f531e727589 */ /* 0x000e6200000e0000 */
[-C--:B--2---:R-:W-:Y:S01]  /*71a0*/  FFMA R70, R82, R110.reuse, R70 ;  /* 0x0000006e52467223 */ /* 0x084fe20000000046 */
[----:B------:R-:W-:-:S02]  /*71b0*/  FFMA R71, R6, R110, R71 ;  /* 0x0000006e06477223 */ /* 0x000fc40000000047 */
[----:B------:R-:W2:Y:S01]  /*71c0*/  SHFL.IDX PT, R115, R29, R83, 0x1f ;  /* 0x00001f531d737589 */ /* 0x000ea200000e0000 */
[----:B------:R-:W-:Y:S01]  /*71d0*/  IADD3 R110, PT, PT, R83, 0x1, RZ ;  /* 0x00000001536e7810 */ /* 0x000fe20007ffe0ff */
[-C--:B---3--:R-:W-:Y:S02]  /*71e0*/  FFMA R54, R82, R121.reuse, R54 ;  /* 0x0000007952367223 */ /* 0x088fe40000000036 */
[----:B------:R-:W3:Y:S01]  /*71f0*/  SHFL.IDX PT, R111, R31, R83, 0x1f ;  /* 0x00001f531f6f7589 */ /* 0x000ee200000e0000 */
[----:B------:R-:W-:Y:S01]  /*7200*/  FFMA R55, R6, R121, R55 ;  /* 0x0000007906377223 */ /* 0x000fe20000000037 */
[-C--:B----4-:R-:W-:Y:S01]  /*7210*/  FFMA R56, R82, R119.reuse, R56 ;  /* 0x0000007752387223 */ /* 0x090fe20000000038 */
        /* <DEDUP_REMOVED lines=14> */
[-C--:B---3--:R-:W-:Y:S01]  /*7300*/  FFMA R68, R82, R111.reuse, R68 ;  /* 0x0000006f52447223 */ /* 0x088fe20000000044 */
[----:B------:R-:W-:Y:S02]  /*7310*/  FFMA R69, R6, R111, R69 ;  /* 0x0000006f06457223 */ /* 0x000fe40000000045 */
[----:B------:R-:W3:Y:S01]  /*7320*/  SHFL.IDX PT, R116, R39, R83, 0x1f ;  /* 0x00001f5327747589 */ /* 0x000ee200000e0000 */
[----:B----4-:R-:W-:-:S03]  /*7330*/  FFMA R73, R82, R121, R73 ;  /* 0x0000007952497223 */ /* 0x010fc60000000049 */
[----:B------:R-:W4:Y:S01]  /*7340*/  SHFL.IDX PT, R115, R40, R83, 0x1f ;  /* 0x00001f5328737589 */ /* 0x000f2200000e0000 */
[----:B------:R-:W-:-:S03]  /*7350*/  FFMA R74, R82, R120, R74 ;  /* 0x00000078524a7223 */ /* 0x000fc6000000004a */
[----:B------:R-:W4:Y:S04]  /*7360*/  SHFL.IDX PT, R114, R41, R83, 0x1f ;  /* 0x00001f5329727589 */ /* 0x000f2800000e0000 */
[----:B------:R-:W4:Y:S01]  /*7370*/  SHFL.IDX PT, R111, R42, R83, 0x1f ;  /* 0x00001f532a6f7589 */ /* 0x000f2200000e0000 */
[----:B0-----:R-:W-:-:S03]  /*7380*/  FFMA R75, R82, R119, R75 ;  /* 0x00000077524b7223 */ /* 0x001fc6000000004b */
[----:B------:R-:W0:Y:S01]  /*7390*/  SHFL.IDX PT, R83, R10, R110, 0x1f ;  /* 0x00001f6e0a537589 */ /* 0x000e2200000e0000 */
[C---:B-1----:R-:W-:Y:S01]  /*73a0*/  FFMA R76, R82.reuse, R118, R76 ;  /* 0x00000076524c7223 */ /* 0x042fe2000000004c */
[C---:B--2---:R-:W-:Y:S01]  /*73b0*/  FFMA R77, R82.reuse, R117, R77 ;  /* 0x00000075524d7223 */ /* 0x044fe2000000004d */
[C---:B---3--:R-:W-:Y:S01]  /*73c0*/  FFMA R78, R82.reuse, R116, R78 ;  /* 0x00000074524e7223 */ /* 0x048fe2000000004e */
[C---:B----4-:R-:W-:Y:S01]  /*73d0*/  FFMA R79, R82.reuse, R115, R79 ;  /* 0x00000073524f7223 */ /* 0x050fe2000000004f */
        /* <DEDUP_REMOVED lines=16> */
[----:B0-----:R-:W0:Y:S04]  /*74e0*/  SHFL.IDX PT, R113, R12, R110, 0x1f ;  /* 0x00001f6e0c717589 */ /* 0x001e2800000e0000 */
[----:B------:R-:W1:Y:S04]  /*74f0*/  SHFL.IDX PT, R120, R13, R110, 0x1f ;  /* 0x00001f6e0d787589 */ /* 0x000e6800000e0000 */
        /* <DEDUP_REMOVED lines=11> */
[C---:B0-----:R-:W-:Y:S01]  /*75b0*/  FFMA R107, R82.reuse, R113, R107 ;  /* 0x00000071526b7223 */ /* 0x041fe2000000006b */
[C---:B-1----:R-:W-:Y:S01]  /*75c0*/  FFMA R105, R82.reuse, R120, R105 ;  /* 0x0000007852697223 */ /* 0x042fe20000000069 */
[----:B----4-:R-:W-:Y:S01]  /*75d0*/  FFMA R101, R82, R116, R101 ;  /* 0x0000007452657223 */ /* 0x010fe20000000065 */
        /* <DEDUP_REMOVED lines=11> */
[CC--:B------:R-:W-:Y:S01]  /*7690*/  FFMA R103, R82.reuse, R122.reuse, R103 ;  /* 0x0000007a52677223 */ /* 0x0c0fe20000000067 */
[C---:B------:R-:W-:Y:S01]  /*76a0*/  FFMA R102, R83.reuse, R122, R102 ;  /* 0x0000007a53667223 */ /* 0x040fe20000000066 */
[CC--:B------:R-:W-:Y:S01]  /*76b0*/  FFMA R44, R82.reuse, R119.reuse, R44 ;  /* 0x00000077522c7223 */ /* 0x0c0fe2000000002c */
[----:B------:R-:W1:Y:S01]  /*76c0*/  SHFL.IDX PT, R118, R22, R110, 0x1f ;  /* 0x00001f6e16767589 */ /* 0x000e6200000e0000 */
[C---:B------:R-:W-:Y:S01]  /*76d0*/  FFMA R45, R83.reuse, R119, R45 ;  /* 0x00000077532d7223 */ /* 0x040fe2000000002d */
[CC--:B------:R-:W-:Y:S01]  /*76e0*/  FFMA R46, R82.reuse, R117.reuse, R46 ;  /* 0x00000075522e7223 */ /* 0x0c0fe2000000002e */
[C---:B------:R-:W-:Y:S01]  /*76f0*/  FFMA R47, R83.reuse, R117, R47 ;  /* 0x00000075532f7223 */ /* 0x040fe2000000002f */
[----:B------:R-:W2:Y:S01]  /*7700*/  SHFL.IDX PT, R116, R23, R110, 0x1f ;  /* 0x00001f6e17747589 */ /* 0x000ea200000e0000 */
[CC--:B------:R-:W-:Y:S01]  /*7710*/  FFMA R52, R82.reuse, R115.reuse, R52 ;  /* 0x0000007352347223 */ /* 0x0c0fe20000000034 */
[C---:B------:R-:W-:Y:S01]  /*7720*/  FFMA R53, R83.reuse, R115, R53 ;  /* 0x0000007353357223 */ /* 0x040fe20000000035 */
[CC--:B------:R-:W-:Y:S01]  /*7730*/  FFMA R60, R82.reuse, R111.reuse, R60 ;  /* 0x0000006f523c7223 */ /* 0x0c0fe2000000003c */
[----:B------:R-:W3:Y:S01]  /*7740*/  SHFL.IDX PT, R114, R25, R110, 0x1f ;  /* 0x00001f6e19727589 */ /* 0x000ee200000e0000 */
[C---:B------:R-:W-:Y:S01]  /*7750*/  FFMA R61, R83.reuse, R111, R61 ;  /* 0x0000006f533d7223 */ /* 0x040fe2000000003d */
[CC--:B------:R-:W-:Y:S01]  /*7760*/  FFMA R68, R82.reuse, R121.reuse, R68 ;  /* 0x0000007952447223 */ /* 0x0c0fe20000000044 */
[C---:B------:R-:W-:Y:S01]  /*7770*/  FFMA R69, R83.reuse, R121, R69 ;  /* 0x0000007953457223 */ /* 0x040fe20000000045 */
[----:B------:R-:W4:Y:S04]  /*7780*/  SHFL.IDX PT, R113, R26, R110, 0x1f ;  /* 0x00001f6e1a717589 */ /* 0x000f2800000e0000 */
[----:B------:R-:W4:Y:S04]  /*7790*/  SHFL.IDX PT, R112, R27, R110, 0x1f ;  /* 0x00001f6e1b707589 */ /* 0x000f2800000e0000 */
[----:B------:R-:W4:Y:S01]  /*77a0*/  SHFL.IDX PT, R6, R29, R110, 0x1f ;  /* 0x00001f6e1d067589 */ /* 0x000f2200000e0000 */
[CC--:B0-----:R-:W-:Y:S01]  /*77b0*/  FFMA R93, R82.reuse, R120.reuse, R93 ;  /* 0x00000078525d7223 */ /* 0x0c1fe2000000005d */
[C---:B------:R-:W-:Y:S01]  /*77c0*/  FFMA R43, R83.reuse, R120, R43 ;  /* 0x00000078532b7223 */ /* 0x040fe2000000002b */
[CC--:B-1----:R-:W-:Y:S01]  /*77d0*/  FFMA R48, R82.reuse, R118.reuse, R48 ;  /* 0x0000007652307223 */ /* 0x0c2fe20000000030 */
[C---:B------:R-:W-:Y:S01]  /*77e0*/  FFMA R49, R83.reuse, R118, R49 ;  /* 0x0000007653317223 */ /* 0x040fe20000000031 */
[----:B------:R-:W0:Y:S01]  /*77f0*/  SHFL.IDX PT, R122, R30, R110, 0x1f ;  /* 0x00001f6e1e7a7589 */ /* 0x000e2200000e0000 */
[-C--:B--2---:R-:W-:Y:S01]  /*7800*/  FFMA R50, R82, R116.reuse, R50 ;  /* 0x0000007452327223 */ /* 0x084fe20000000032 */
[----:B------:R-:W-:-:S02]  /*7810*/  FFMA R51, R83, R116, R51 ;  /* 0x0000007453337223 */ /* 0x000fc40000000033 */
[----:B------:R-:W1:Y:S01]  /*7820*/  SHFL.IDX PT, R120, R32, R110, 0x1f ;  /* 0x00001f6e20787589 */ /* 0x000e6200000e0000 */
[CC--:B---3--:R-:W-:Y:S01]  /*7830*/  FFMA R54, R82.reuse, R114.reuse, R54 ;  /* 0x0000007252367223 */ /* 0x0c8fe20000000036 */
[C---:B------:R-:W-:Y:S02]  /*7840*/  FFMA R55, R83.reuse, R114, R55 ;  /* 0x0000007253377223 */ /* 0x040fe40000000037 */
[----:B------:R-:W2:Y:S01]  /*7850*/  SHFL.IDX PT, R119, R33, R110, 0x1f ;  /* 0x00001f6e21777589 */ /* 0x000ea200000e0000 */
[CC--:B----4-:R-:W-:Y:S01]  /*7860*/  FFMA R56, R82.reuse, R113.reuse, R56 ;  /* 0x0000007152387223 */ /* 0x0d0fe20000000038 */
[C---:B------:R-:W-:Y:S02]  /*7870*/  FFMA R57, R83.reuse, R113, R57 ;  /* 0x0000007153397223 */ /* 0x040fe40000000039 */
[----:B------:R-:W3:Y:S01]  /*7880*/  SHFL.IDX PT, R118, R34, R110, 0x1f ;  /* 0x00001f6e22767589 */ /* 0x000ee200000e0000 */
[-C--:B------:R-:W-:Y:S01]  /*7890*/  FFMA R58, R82, R112.reuse, R58 ;  /* 0x00000070523a7223 */ /* 0x080fe2000000003a */
[----:B------:R-:W-:-:S02]  /*78a0*/  FFMA R59, R83, R112, R59 ;  /* 0x00000070533b7223 */ /* 0x000fc4000000003b */
[----:B------:R-:W4:Y:S01]  /*78b0*/  SHFL.IDX PT, R117, R35, R110, 0x1f ;  /* 0x00001f6e23757589 */ /* 0x000f2200000e0000 */
[CC--:B------:R-:W-:Y:S01]  /*78c0*/  FFMA R64, R82.reuse, R6.reuse, R64 ;  /* 0x0000000652407223 */ /* 0x0c0fe20000000040 */
[C---:B------:R-:W-:Y:S02]  /*78d0*/  FFMA R65, R83.reuse, R6, R65 ;  /* 0x0000000653417223 */ /* 0x040fe40000000041 */
[----:B------:R-:W4:Y:S04]  /*78e0*/  SHFL.IDX PT, R116, R36, R110, 0x1f ;  /* 0x00001f6e24747589 */ /* 0x000f2800000e0000 */
[----:B------:R-:W4:Y:S01]  /*78f0*/  SHFL.IDX PT, R115, R37, R110, 0x1f ;  /* 0x00001f6e25737589 */ /* 0x000f2200000e0000 */
[-C--:B0-----:R-:W-:Y:S01]  /*7900*/  FFMA R66, R82, R122.reuse, R66 ;  /* 0x0000007a52427223 */ /* 0x081fe20000000042 */
        /* <DEDUP_REMOVED lines=11> */
[CC--:B----4-:R-:W-:Y:S01]  /*79c0*/  FFMA R74, R82.reuse, R117.reuse, R74 ;  /* 0x00000075524a7223 */ /* 0x0d0fe2000000004a */
[C---:B------:R-:W-:Y:S02]  /*79d0*/  FFMA R86, R83.reuse, R117, R86 ;  /* 0x0000007553567223 */ /* 0x040fe40000000056 */
[----:B------:R-:W4:Y:S01]  /*79e0*/  SHFL.IDX PT, R6, R42, R110, 0x1f ;  /* 0x00001f6e2a067589 */ /* 0x000f2200000e0000 */
        /* <DEDUP_REMOVED lines=12> */
[-C--:B----4-:R-:W-:Y:S01]  /*7ab0*/  FFMA R81, R82, R6.reuse, R81 ;  /* 0x0000000652517223 */ /* 0x090fe20000000051 */
[----:B------:R-:W-:-:S07]  /*7ac0*/  FFMA R5, R83, R6, R5 ;  /* 0x0000000653057223 */ /* 0x000fce0000000005 */
.L_x_378:
[----:B------:R0:W5:Y:S04]  /*7ad0*/  LDG.E.CONSTANT R6, desc[UR4][R62.64+0x8] ;  /* 0x000008043e067981 */ /* 0x000168000c1e9900 */
        /* <DEDUP_REMOVED lines=8> */
[----:B------:R0:W5:Y:S01]  /*7b60*/  LDG.E.CONSTANT R110, desc[UR4][R62.64+0x2c] ;  /* 0x00002c043e6e7981 */ /* 0x000162000c1e9900 */
[----:B------:R-:W-:-:S02]  /*7b70*/  IADD3 R83, PT, PT, -R0, R2, RZ ;  /* 0x0000000200537210 */ /* 0x000fc40007ffe1ff */
[----:B------:R-:W-:-:S04]  /*7b80*/  IADD3 R0, PT, PT, R0, R4, RZ ;  /* 0x0000000400007210 */ /* 0x000fc80007ffe0ff */
[----:B------:R-:W-:-:S13]  /*7b90*/  ISETP.GE.AND P0, PT, R0, R83, PT ;  /* 0x000000530000720c */ /* 0x000fda0003f06270 */
[----:B0-----:R-:W-:Y:S05]  /*7ba0*/  @P0 BRA `(.L_x_379) ;  /* 0x0000000400980947 */ /* 0x001fea0003800000 */
[----:B------:R-:W-:Y:S01]  /*7bb0*/  IADD3 R9, PT, PT, -R9, R0, RZ ;  /* 0x0000000009097210 */ /* 0x000fe20007ffe1ff */
[----:B------:R-:W0:Y:S04]  /*7bc0*/  LDC.64 R82, c[0x0][0x380] ;  /* 0x0000e000ff527b82 */ /* 0x000e280000000a00 */
[----:B------:R-:W0:Y:S02]  /*7bd0*/  SHFL.IDX PT, R119, R10, R9, 0x1f ;  /* 0x00001f090a777589 */ /* 0x000e2400000e0000 */
[----:B0-----:R-:W-:-:S05]  /*7be0*/  IMAD.WIDE R82, R119, 0x4, R82 ;  /* 0x0000000477527825 */ /* 0x001fca00078e0252 */
[----:B------:R-:W2:Y:S04]  /*7bf0*/  LDG.E.CONSTANT R119, desc[UR4][R82.64] ;  /* 0x0000000452777981 */ /* 0x000ea8000c1e9900 */
[----:B------:R-:W3:Y:S04]  /*7c00*/  LDG.E.CONSTANT R0, desc[UR4][R82.64+0x80] ;  /* 0x0000800452007981 */ /* 0x000ee8000c1e9900 */
[----:B-----5:R-:W2:Y:S04]  /*7c10*/  SHFL.IDX PT, R11, R11, R9, 0x1f ;  /* 0x00001f090b0b7589 */ /* 0x020ea800000e0000 */
[----:B------:R-:W0:Y:S04]  /*7c20*/  SHFL.IDX PT, R12, R12, R9, 0x1f ;  /* 0x00001f090c0c7589 */ /* 0x000e2800000e0000 */
        /* <DEDUP_REMOVED lines=30> */
[----:B--2---:R-:W-:Y:S01]  /*7e10*/  FFMA R109, R11, R119, R109 ;  /* 0x000000770b6d7223 */ /* 0x004fe2000000006d */
[C---:B0-----:R-:W-:Y:S01]  /*7e20*/  FFMA R107, R119.reuse, R12, R107 ;  /* 0x0000000c776b7223 */ /* 0x041fe2000000006b */
[C---:B-1----:R-:W-:Y:S01]  /*7e30*/  FFMA R105, R119.reuse, R13, R105 ;  /* 0x0000000d77697223 */ /* 0x042fe20000000069 */
        /* <DEDUP_REMOVED lines=60> */
[----:B------:R-:W-:-:S07]  /*8200*/  FFMA R5, R0, R42, R5 ;  /* 0x0000002a00057223 */ /* 0x000fce0000000005 */
.L_x_379:
[----:B------:R-:W2:Y:S01]  /*8210*/  LDG.E.CONSTANT R122, desc[UR4][R62.64+0x34] ;  /* 0x000034043e7a7981 */ /* 0x000ea2000c1e9900 */
[----:B-----5:R-:W0:Y:S03]  /*8220*/  LDC.64 R10, c[0x0][0x388] ;  /* 0x0000e200ff0a7b82 */ /* 0x020e260000000a00 */
[----:B------:R-:W3:Y:S04]  /*8230*/  LDG.E.CONSTANT R124, desc[UR4][R62.64+0x30] ;  /* 0x000030043e7c7981 */ /* 0x000ee8000c1e9900 */
[----:B------:R-:W4:Y:S04]  /*8240*/  LDG.E.CONSTANT R2, desc[UR4][R62.64+0x3c] ;  /* 0x00003c043e027981 */ /* 0x000f28000c1e9900 */
        /* <DEDUP_REMOVED lines=16> */
[----:B------:R-:W4:Y:S01]  /*8350*/  LDG.E.CONSTANT R120, desc[UR4][R62.64+0x7c] ;  /* 0x00007c043e787981 */ /* 0x000f22000c1e9900 */
[----:B------:R-:W-:-:S02]  /*8360*/  LEA R7, R7, R3, 0x6 ;  /* 0x0000000307077211 */ /* 0x000fc400078e30ff */
[-C--:B------:R-:W-:Y:S02]  /*8370*/  LEA R13, R8, R3.reuse, 0x6 ;  /* 0x00000003080d7211 */ /* 0x080fe400078e30ff */
[-C--:B------:R-:W-:Y:S01]  /*8380*/  LEA R15, R6, R3.reuse, 0x6 ;  /* 0x00000003060f7211 */ /* 0x080fe200078e30ff */
[----:B0-----:R-:W-:Y:S01]  /*8390*/  IMAD.WIDE R8, R7, 0x4, R10 ;  /* 0x0000000407087825 */ /* 0x001fe200078e020a */
[----:B------:R-:W-:-:S03]  /*83a0*/  LEA R117, R117, R3, 0x6 ;  /* 0x0000000375757211 */ /* 0x000fc600078e30ff */
[----:B------:R-:W-:Y:S01]  /*83b0*/  IMAD.WIDE R6, R13, 0x4, R10 ;  /* 0x000000040d067825 */ /* 0x000fe200078e020a */
[----:B------:R-:W-:Y:S01]  /*83c0*/  STG.E desc[UR4][R8.64], R109 ;  /* 0x0000006d08007986 */ /* 0x000fe2000c101904 */
[----:B------:R-:W-:-:S03]  /*83d0*/  LEA R13, R118, R3, 0x6 ;  /* 0x00000003760d7211 */ /* 0x000fc600078e30ff */
[----:B------:R0:W-:Y:S01]  /*83e0*/  STG.E desc[UR4][R8.64+0x80], R108 ;  /* 0x0000806c08007986 */ /* 0x0001e2000c101904 */
[----:B------:R-:W-:-:S03]  /*83f0*/  LEA R19, R112, R3, 0x6 ;  /* 0x0000000370137211 */ /* 0x000fc600078e30ff */
[----:B------:R-:W-:Y:S04]  /*8400*/  STG.E desc[UR4][R6.64], R107 ;  /* 0x0000006b06007986 */ /* 0x000fe8000c101904 */
[----:B------:R1:W-:Y:S01]  /*8410*/  STG.E desc[UR4][R6.64+0x80], R106 ;  /* 0x0000806a06007986 */ /* 0x0003e2000c101904 */
[----:B0-----:R-:W-:Y:S01]  /*8420*/  IMAD.WIDE R8, R15, 0x4, R10 ;  /* 0x000000040f087825 */ /* 0x001fe200078e020a */
[----:B------:R-:W-:-:S04]  /*8430*/  LEA R15, R115, R3, 0x6 ;  /* 0x00000003730f7211 */ /* 0x000fc800078e30ff */
[----:B------:R-:W-:Y:S01]  /*8440*/  STG.E desc[UR4][R8.64], R105 ;  /* 0x0000006908007986 */ /* 0x000fe2000c101904 */
[----:B-1----:R-:W-:-:S03]  /*8450*/  IMAD.WIDE R6, R13, 0x4, R10 ;  /* 0x000000040d067825 */ /* 0x002fc600078e020a */
[----:B------:R0:W-:Y:S01]  /*8460*/  STG.E desc[UR4][R8.64+0x80], R104 ;  /* 0x0000806808007986 */ /* 0x0001e2000c101904 */
[----:B------:R-:W-:-:S03]  /*8470*/  LEA R13, R116, R3, 0x6 ;  /* 0x00000003740d7211 */ /* 0x000fc600078e30ff */
[----:B------:R-:W-:Y:S01]  /*8480*/  STG.E desc[UR4][R6.64], R103 ;  /* 0x0000006706007986 */ /* 0x000fe2000c101904 */
[-C--:B------:R-:W-:Y:S01]  /*8490*/  LEA R17, R114, R3.reuse, 0x6 ;  /* 0x0000000372117211 */ /* 0x080fe200078e30ff */
[--C-:B------:R-:W-:Y:S02]  /*84a0*/  IMAD.WIDE R12, R13, 0x4, R10.reuse ;  /* 0x000000040d0c7825 */ /* 0x100fe400078e020a */
[----:B------:R1:W-:Y:S02]  /*84b0*/  STG.E desc[UR4][R6.64+0x80], R102 ;  /* 0x0000806606007986 */ /* 0x0003e4000c101904 */
[----:B0-----:R-:W-:Y:S01]  /*84c0*/  IMAD.WIDE R8, R117, 0x4, R10 ;  /* 0x0000000475087825 */ /* 0x001fe200078e020a */
[----:B------:R-:W-:-:S03]  /*84d0*/  LEA R113, R113, R3, 0x6 ;  /* 0x0000000371717211 */ /* 0x000fc600078e30ff */
[--C-:B------:R-:W-:Y:S01]  /*84e0*/  IMAD.WIDE R14, R15, 0x4, R10.reuse ;  /* 0x000000040f0e7825 */ /* 0x100fe200078e020a */
[----:B------:R-:W-:Y:S04]  /*84f0*/  STG.E desc[UR4][R8.64], R101 ;  /* 0x0000006508007986 */ /* 0x000fe8000c101904 */
[----:B------:R0:W-:Y:S01]  /*8500*/  STG.E desc[UR4][R8.64+0x80], R100 ;  /* 0x0000806408007986 */ /* 0x0001e2000c101904 */
[----:B------:R-:W-:-:S03]  /*8510*/  IMAD.WIDE R16, R17, 0x4, R10 ;  /* 0x0000000411107825 */ /* 0x000fc600078e020a */
[----:B------:R-:W-:Y:S01]  /*8520*/  STG.E desc[UR4][R12.64], R99 ;  /* 0x000000630c007986 */ /* 0x000fe2000c101904 */
[----:B-1----:R-:W-:-:S03]  /*8530*/  IMAD.WIDE R6, R113, 0x4, R10 ;  /* 0x0000000471067825 */ /* 0x002fc600078e020a */
[----:B------:R1:W-:Y:S01]  /*8540*/  STG.E desc[UR4][R12.64+0x80], R98 ;  /* 0x000080620c007986 */ /* 0x0003e2000c101904 */
[----:B0-----:R-:W-:Y:S01]  /*8550*/  IMAD.WIDE R8, R19, 0x4, R10 ;  /* 0x0000000413087825 */ /* 0x001fe200078e020a */
[-C--:B------:R-:W-:Y:S02]  /*8560*/  LEA R19, R110, R3.reuse, 0x6 ;  /* 0x000000036e137211 */ /* 0x080fe400078e30ff */
[----:B------:R-:W-:Y:S01]  /*8570*/  STG.E desc[UR4][R14.64], R97 ;  /* 0x000000610e007986 */ /* 0x000fe2000c101904 */
[----:B------:R-:W-:-:S03]  /*8580*/  LEA R111, R111, R3, 0x6 ;  /* 0x000000036f6f7211 */ /* 0x000fc600078e30ff */
[----:B------:R0:W-:Y:S02]  /*8590*/  STG.E desc[UR4][R14.64+0x80], R96 ;  /* 0x000080600e007986 */ /* 0x0001e4000c101904 */
[--C-:B-1----:R-:W-:Y:S02]  /*85a0*/  IMAD.WIDE R12, R111, 0x4, R10.reuse ;  /* 0x000000046f0c7825 */ /* 0x102fe400078e020a */
[----:B------:R-:W-:Y:S04]  /*85b0*/  STG.E desc[UR4][R16.64], R95 ;  /* 0x0000005f10007986 */ /* 0x000fe8000c101904 */
[----:B------:R-:W-:Y:S01]  /*85c0*/  STG.E desc[UR4][R16.64+0x80], R94 ;  /* 0x0000805e10007986 */ /* 0x000fe2000c101904 */
[----:B0-----:R-:W-:-:S03]  /*85d0*/  IMAD.WIDE R14, R19, 0x4, R10 ;  /* 0x00000004130e7825 */ /* 0x001fc600078e020a */
[----:B------:R-:W-:Y:S04]  /*85e0*/  STG.E desc[UR4][R6.64], R93 ;  /* 0x0000005d06007986 */ /* 0x000fe8000c101904 */
[----:B------:R0:W-:Y:S04]  /*85f0*/  STG.E desc[UR4][R6.64+0x80], R43 ;  /* 0x0000802b06007986 */ /* 0x0001e8000c101904 */
[----:B------:R-:W-:Y:S04]  /*8600*/  STG.E desc[UR4][R8.64], R44 ;  /* 0x0000002c08007986 */ /* 0x000fe8000c101904 */
[----:B------:R-:W-:Y:S04]  /*8610*/  STG.E desc[UR4][R8.64+0x80], R45 ;  /* 0x0000802d08007986 */ /* 0x000fe8000c101904 */
[----:B------:R-:W-:Y:S04]  /*8620*/  STG.E desc[UR4][R12.64], R46 ;  /* 0x0000002e0c007986 */ /* 0x000fe8000c101904 */
[----:B------:R1:W-:Y:S04]  /*8630*/  STG.E desc[UR4][R12.64+0x80], R47 ;  /* 0x0000802f0c007986 */ /* 0x0003e8000c101904 */
[----:B------:R-:W-:Y:S04]  /*8640*/  STG.E desc[UR4][R14.64], R48 ;  /* 0x000000300e007986 */ /* 0x000fe8000c101904 */
[----:B------:R1:W-:Y:S01]  /*8650*/  STG.E desc[UR4][R14.64+0x80], R49 ;  /* 0x000080310e007986 */ /* 0x0003e2000c101904 */
[----:B--2---:R-:W-:-:S02]  /*8660*/  LEA R19, R122, R3, 0x6 ;  /* 0x000000037a137211 */ /* 0x004fc400078e30ff */
[----:B---3--:R-:W-:-:S03]  /*8670*/  LEA R21, R124, R3, 0x6 ;  /* 0x000000037c157211 */ /* 0x008fc600078e30ff */
[----:B0-----:R-:W-:Y:S01]  /*8680*/  IMAD.WIDE R6, R19, 0x4, R10 ;  /* 0x0000000413067825 */ /* 0x001fe200078e020a */
[----:B----4-:R-:W-:-:S03]  /*8690*/  LEA R19, R2, R3, 0x6 ;  /* 0x0000000302137211 */ /* 0x010fc600078e30ff */
[----:B------:R-:W-:Y:S01]  /*86a0*/  IMAD.WIDE R16, R21, 0x4, R10 ;  /* 0x0000000415107825 */ /* 0x000fe200078e020a */
[----:B------:R-:W-:-:S03]  /*86b0*/  LEA R21, R0, R3, 0x6 ;  /* 0x0000000300157211 */ /* 0x000fc600078e30ff */
[----:B-1----:R-:W-:Y:S01]  /*86c0*/  IMAD.WIDE R12, R19, 0x4, R10 ;  /* 0x00000004130c7825 */ /* 0x002fe200078e020a */
[----:B------:R-:W-:-:S03]  /*86d0*/  LEA R19, R18, R3, 0x6 ;  /* 0x0000000312137211 */ /* 0x000fc600078e30ff */
[----:B------:R-:W-:Y:S01]  /*86e0*/  IMAD.WIDE R8, R21, 0x4, R10 ;  /* 0x0000000415087825 */ /* 0x000fe200078e020a */
[----:B------:R-:W-:Y:S01]  /*86f0*/  STG.E desc[UR4][R16.64], R50 ;  /* 0x0000003210007986 */ /* 0x000fe2000c101904 */
[----:B------:R-:W-:-:S03]  /*8700*/  LEA R21, R4, R3, 0x6 ;  /* 0x0000000304157211 */ /* 0x000fc600078e30ff */
[----:B------:R0:W-:Y:S02]  /*8710*/  STG.E desc[UR4][R16.64+0x80], R51 ;  /* 0x0000803310007986 */ /* 0x0001e4000c101904 */
[----:B------:R-:W-:Y:S02]  /*8720*/  IMAD.WIDE R14, R21, 0x4, R10 ;  /* 0x00000004150e7825 */ /* 0x000fe400078e020a */
[----:B------:R-:W-:Y:S01]  /*8730*/  STG.E desc[UR4][R6.64], R52 ;  /* 0x0000003406007986 */ /* 0x000fe2000c101904 */
[----:B------:R-:W-:-:S03]  /*8740*/  LEA R21, R20, R3, 0x6 ;  /* 0x0000000314157211 */ /* 0x000fc600078e30ff */
[----:B------:R1:W-:Y:S01]  /*8750*/  STG.E desc[UR4][R6.64+0x80], R53 ;  /* 0x0000803506007986 */ /* 0x0003e2000c101904 */
[--C-:B0-----:R-:W-:Y:S01]  /*8760*/  IMAD.WIDE R16, R19, 0x4, R10.reuse ;  /* 0x0000000413107825 */ /* 0x101fe200078e020a */
[-C--:B------:R-:W-:Y:S02]  /*8770*/  LEA R19, R22, R3.reuse, 0x6 ;  /* 0x0000000316137211 */ /* 0x080fe400078e30ff */
[----:B------:R-:W-:Y:S04]  /*8780*/  STG.E desc[UR4][R8.64], R54 ;  /* 0x0000003608007986 */ /* 0x000fe8000c101904 */
[----:B------:R0:W-:Y:S01]  /*8790*/  STG.E desc[UR4][R8.64+0x80], R55 ;  /* 0x0000803708007986 */ /* 0x0001e2000c101904 */
[----:B-1----:R-:W-:Y:S01]  /*87a0*/  IMAD.WIDE R6, R21, 0x4, R10 ;  /* 0x0000000415067825 */ /* 0x002fe200078e020a */
[----:B------:R-:W-:-:S02]  /*87b0*/  LEA R21, R24, R3, 0x6 ;  /* 0x0000000318157211 */ /* 0x000fc400078e30ff */
[----:B------:R-:W-:Y:S04]  /*87c0*/  STG.E desc[UR4][R12.64], R56 ;  /* 0x000000380c007986 */ /* 0x000fe8000c101904 */
        /* <DEDUP_REMOVED lines=15> */
[----:B------:R-:W-:Y:S01]  /*88c0*/  STG.E desc[UR4][R8.64], R66 ;  /* 0x0000004208007986 */ /* 0x000fe2000c101904 */
[--C-:B0-----:R-:W-:Y:S01]  /*88d0*/  IMAD.WIDE R6, R19, 0x4, R10.reuse ;  /* 0x0000000413067825 */ /* 0x101fe200078e020a */
[-C--:B------:R-:W-:Y:S02]  /*88e0*/  LEA R19, R32, R3.reuse, 0x6 ;  /* 0x0000000320137211 */ /* 0x080fe400078e30ff */
[----:B------:R0:W-:Y:S04]  /*88f0*/  STG.E desc[UR4][R8.64+0x80], R67 ;  /* 0x0000804308007986 */ /* 0x0001e8000c101904 */
[----:B------:R-:W-:Y:S04]  /*8900*/  STG.E desc[UR4][R12.64], R68 ;  /* 0x000000440c007986 */ /* 0x000fe8000c101904 */
[----:B------:R1:W-:Y:S01]  /*8910*/  STG.E desc[UR4][R12.64+0x80], R69 ;  /* 0x000080450c007986 */ /* 0x0003e2000c101904 */
[----:B0-----:R-:W-:Y:S01]  /*8920*/  IMAD.WIDE R8, R19, 0x4, R10 ;  /* 0x0000000413087825 */ /* 0x001fe200078e020a */
[----:B------:R-:W-:-:S02]  /*8930*/  LEA R19, R36, R3, 0x6 ;  /* 0x0000000324137211 */ /* 0x000fc400078e30ff */
[----:B------:R-:W-:Y:S04]  /*8940*/  STG.E desc[UR4][R14.64], R70 ;  /* 0x000000460e007986 */ /* 0x000fe8000c101904 */
[----:B------:R0:W-:Y:S01]  /*8950*/  STG.E desc[UR4][R14.64+0x80], R71 ;  /* 0x000080470e007986 */ /* 0x0001e2000c101904 */
[--C-:B-1----:R-:W-:Y:S01]  /*8960*/  IMAD.WIDE R12, R21, 0x4, R10.reuse ;  /* 0x00000004150c7825 */ /* 0x102fe200078e020a */
[-C--:B------:R-:W-:Y:S02]  /*8970*/  LEA R21, R38, R3.reuse, 0x6 ;  /* 0x0000000326157211 */ /* 0x080fe400078e30ff */
        /* <DEDUP_REMOVED lines=12> */
[----:B------:R-:W-:Y:S01]  /*8a40*/  STG.E desc[UR4][R12.64], R75 ;  /* 0x0000004b0c007986 */ /* 0x000fe2000c101904 */
[----:B-1----:R-:W-:Y:S01]  /*8a50*/  LEA R9, R82, R3, 0x6 ;  /* 0x0000000352097211 */ /* 0x002fe200078e30ff */
[--C-:B------:R-:W-:Y:S02]  /*8a60*/  IMAD.WIDE R2, R21, 0x4, R10.reuse ;  /* 0x0000000415027825 */ /* 0x100fe400078e020a */
[----:B------:R-:W-:Y:S02]  /*8a70*/  STG.E desc[UR4][R12.64+0x80], R87 ;  /* 0x000080570c007986 */ /* 0x000fe4000c101904 */
[--C-:B------:R-:W-:Y:S02]  /*8a80*/  IMAD.WIDE R8, R9, 0x4, R10.reuse ;  /* 0x0000000409087825 */ /* 0x100fe400078e020a */
[----:B------:R-:W-:Y:S02]  /*8a90*/  STG.E desc[UR4][R14.64], R76 ;  /* 0x0000004c0e007986 */ /* 0x000fe4000c101904 */
[----:B------:R-:W-:-:S02]  /*8aa0*/  IMAD.WIDE R10, R19, 0x4, R10 ;  /* 0x00000004130a7825 */ /* 0x000fc400078e020a */
        /* <DEDUP_REMOVED lines=12> */
.L_x_380:
        /* <DEDUP_REMOVED lines=9> */
.L_x_4373:


//--------------------- .text._Z13_spmm_conv_13PKfPfiiPKiS3_S3_S0_ --------------------------
	.section	.text._Z13_spmm_conv_13PKfPfiiPKiS3_S3_S0_,"ax",@progbits
	.align	128
        .global         _Z13_spmm_conv_13PKfPfiiPKiS3_S3_S0_
        .type           _Z13_spmm_conv_13PKfPfiiPKiS3_S3_S0_,@function
        .size           _Z13_spmm_conv_13PKfPfiiPKiS3_S3_S0_,(.L_x_4374 - _Z13_spmm_conv_13PKfPfiiPKiS3_S3_S0_)
        .other          _Z13_spmm_conv_13PKfPfiiPKiS3_S3_S0_,@"STO_CUDA_ENTRY STV_DEFAULT"
_Z13_spmm_conv_13PKfPfiiPKiS3_S3_S0_:
.text._Z13_spmm_conv_13PKfPfiiPKiS3_S3_S0_:
        /* <DEDUP_REMOVED lines=60> */
.L_x_386:
        /* <DEDUP_REMOVED lines=94> */
.L_x_384:
[----:B------:R-:W-:Y:S05]  /*09a0*/  BSYNC.RECONVERGENT B1 ;  /* 0x0000000000017941 */ /* 0x000fea0003800200 */
.L_x_383:
        /* <DEDUP_REMOVED lines=579> */
.L_x_583:
[----:B------:R-:W-:Y:S01]  /*2de0*/  LOP3.LUT R3, R3, 0xfffffff8, RZ, 0xc0, !PT ;  /* 0xfffffff803037812 */ /* 0x000fe200078ec0ff */
[-C--:B------:R-:W-:Y:S01]  /*2df0*/  FFMA R68, R68, R96.reuse, R9 ;  /* 0x0000006044447223 */ /* 0x080fe20000000009 */
[----:B------:R-:W-:Y:S01]  /*2e00*/  IADD3 R28, PT, PT, R28, 0x8, RZ ;  /* 0x000000081c1c7810 */ /* 0x000fe20007ffe0ff */
[----:B------:R-:W-:Y:S01]  /*2e10*/  FFMA R69, R4, R96, R69 ;  /* 0x0000006004457223 */ /* 0x000fe20000000045 */
[----:B------:R-:W-:-:S04]  /*2e20*/  IADD3 R3, PT, PT, R72, R3, RZ ;  /* 0x0000000348037210 */ /* 0x000fc80007ffe0ff */
[----:B------:R-:W-:-:S13]  /*2e30*/  ISETP.GE.AND P0, PT, R28, R3, PT ;  /* 0x000000031c00720c */ /* 0x000fda0003f06270 */
[----:B------:R-:W-:Y:S05]  /*2e40*/  @!P0 BRA `(.L_x_386) ;  /* 0xffffffd4005c8947 */ /* 0x000fea000383ffff */
.L_x_382:
[----:B------:R-:W-:Y:S05]  /*2e50*/  BSYNC B0 ;  /* 0x0000000000007941 */ /* 0x000fea0003800000 */
.L_x_381:
        /* <DEDUP_REMOVED lines=100> */
.L_x_388:
[----:B------:R-:W-:Y:S05]  /*34a0*/  BSYNC.RECONVERGENT B0 ;  /* 0x0000000000007941 */ /* 0x000fea0003800200 */
.L_x_387:
        /* <DEDUP_REMOVED lines=481> */
.L_x_677:
[-C--:B------:R-:W-:Y:S01]  /*52c0*/  FFMA R68, R5, R96.reuse, R68 ;  /* 0x0000006005447223 */ /* 0x080fe20000000044 */
[----:B------:R-:W-:-:S07]  /*52d0*/  FFMA R69, R4, R96, R69 ;  /* 0x0000006004457223 */ /* 0x000fce0000000045 */
.L_x_390:
[----:B------:R-:W-:Y:S05]  /*52e0*/  BSYNC B0 ;  /* 0x0000000000007941 */ /* 0x000fea0003800000 */
.L_x_389:
        /* <DEDUP_REMOVED lines=149> */
.L_x_725:
[-C--:B------:R-:W-:Y:S01]  /*5c40*/  FFMA R68, R5, R96.reuse, R68 ;  /* 0x0000006005447223 */ /* 0x080fe20000000044 */
[----:B------:R-:W-:-:S07]  /*5c50*/  FFMA R69, R4, R96, R69 ;  /* 0x0000006004457223 */ /* 0x000fce0000000045 */
.L_x_393:
[----:B------:R-:W-:Y:S05]  /*5c60*/  BSYNC B0 ;  /* 0x0000000000007941 */ /* 0x000fea0003800000 */
.L_x_392:
        /* <DEDUP_REMOVED lines=75> */
.L_x_750:
[-C--:B------:R-:W-:Y:S01]  /*6120*/  FFMA R68, R5, R86.reuse, R68 ;  /* 0x0000005605447223 */ /* 0x080fe20000000044 */
[----:B------:R-:W-:-:S07]  /*6130*/  FFMA R69, R4, R86, R69 ;  /* 0x0000005604457223 */ /* 0x000fce0000000045 */
.L_x_396:
[----:B------:R-:W-:Y:S05]  /*6140*/  BSYNC B0 ;  /* 0x0000000000007941 */ /* 0x000fea0003800000 */
.L_x_395:
        /* <DEDUP_REMOVED lines=124> */
.L_x_385:
        /* <DEDUP_REMOVED lines=8> */
.L_x_399:
[----:B------:R-:W-:Y:S05]  /*6990*/  BSYNC B1 ;  /* 0x0000000000017941 */ /* 0x000fea0003800000 */
.L_x_398:
        /* <DEDUP_REMOVED lines=14> */
.L_x_400:
        /* <DEDUP_REMOVED lines=9> */
.L_x_401:
        /* <DEDUP_REMOVED lines=8> */
.L_x_402:
[----:B------:R-:W-:Y:S02]  /*6b90*/  MOV R92, R19 ;  /* 0x00000013005c7202 */ /* 0x000fe40000000f00 */
[----:B------:R-:W-:-:S07]  /*6ba0*/  MOV R83, R96 ;  /* 0x0000006000537202 */ /* 0x000fce0000000f00 */
[----:B------:R-:W-:Y:S05]  /*6bb0*/  WARPSYNC.COLLECTIVE R90, `(.L_x_403) ;  /* 0x000000005a087348 */ /* 0x000fea0003c00000 */
[----:B------:R0:W1:Y:S02]  /*6bc0*/  SHFL.IDX P0, R96, R101, R92, R99 ;  /* 0x0000005c65607389 */ /* 0x0000640000000063 */
[----:B01----:R-:W-:Y:S05]  /*6bd0*/  ENDCOLLECTIVE ;  /* 0x000000000000791b */ /* 0x003fea0003800000 */
.L_x_403:
[----:B------:R-:W-:Y:S02]  /*6be0*/  MOV R92, R17 ;  /* 0x00000011005c7202 */ /* 0x000fe40000000f00 */
[----:B------:R-:W-:-:S07]  /*6bf0*/  MOV R19, R96 ;  /* 0x0000006000137202 */ /* 0x000fce0000000f00 */
[----:B------:R-:W-:Y:S05]  /*6c00*/  WARPSYNC.COLLECTIVE R90, `(.L_x_404) ;  /* 0x000000005a087348 */ /* 0x000fea0003c00000 */
[----:B------:R0:W1:Y:S02]  /*6c10*/  SHFL.IDX P0, R96, R101, R92, R99 ;  /* 0x0000005c65607389 */ /* 0x0000640000000063 */
[----:B01----:R-:W-:Y:S05]  /*6c20*/  ENDCOLLECTIVE ;  /* 0x000000000000791b */ /* 0x003fea0003800000 */
.L_x_404:
[----:B------:R-:W-:Y:S02]  /*6c30*/  MOV R92, R89 ;  /* 0x00000059005c7202 */ /* 0x000fe40000000f00 */
[----:B------:R-:W-:-:S07]  /*6c40*/  MOV R17, R96 ;  /* 0x0000006000117202 */ /* 0x000fce0000000f00 */
[----:B------:R-:W-:Y:S05]  /*6c50*/  WARPSYNC.COLLECTIVE R90, `(.L_x_405) ;  /* 0x000000005a087348 */ /* 0x000fea0003c00000 */
[----:B------:R0:W1:Y:S02]  /*6c60*/  SHFL.IDX P0, R96, R101, R92, R99 ;  /* 0x0000005c65607389 */ /* 0x0000640000000063 */
[----:B01----:R-:W-:Y:S05]  /*6c70*/  ENDCOLLECTIVE ;  /* 0x000000000000791b */ /* 0x003fea0003800000 */
.L_x_405:
[----:B------:R-:W-:Y:S02]  /*6c80*/  MOV R92, R87 ;  /* 0x00000057005c7202 */ /* 0x000fe40000000f00 */
[----:B------:R-:W-:-:S07]  /*6c90*/  MOV R15, R96 ;  /* 0x00000060000f7202 */ /* 0x000fce0000000f00 */
[----:B------:R-:W-:Y:S05]  /*6ca0*/  WARPSYNC.COLLECTIVE R90, `(.L_x_406) ;  /* 0x000000005a087348 */ /* 0x000fea0003c00000 */
[----:B------:R0:W1:Y:S02]  /*6cb0*/  SHFL.IDX P0, R96, R101, R92, R99 ;  /* 0x0000005c65607389 */ /* 0x0000640000000063 */
[----:B01----:R-:W-:Y:S05]  /*6cc0*/  ENDCOLLECTIVE ;  /* 0x000000000000791b */ /* 0x003fea0003800000 */
.L_x_406:
[----:B------:R-:W-:Y:S02]  /*6cd0*/  MOV R101, R27 ;  /* 0x0000001b00657202 */ /* 0x000fe40000000f00 */
[----:B------:R-:W-:Y:S02]  /*6ce0*/  MOV R92, R11 ;  /* 0x0000000b005c7202 */ /* 0x000fe40000000f00 */
[----:B------:R-:W-:-:S07]  /*6cf0*/  MOV R5, R96 ;  /* 0x0000006000057202 */ /* 0x000fce0000000f00 */
[----:B------:R-:W-:Y:S05]  /*6d00*/  WARPSYNC.COLLECTIVE R90, `(.L_x_407) ;  /* 0x000000005a087348 */ /* 0x000fea0003c00000 */
[----:B------:R0:W1:Y:S02]  /*6d10*/  SHFL.IDX P0, R96, R101, R92, R99 ;  /* 0x0000005c65607389 */ /* 0x0000640000000063 */
[----:B01----:R-:W-:Y:S05]  /*6d20*/  ENDCOLLECTIVE ;  /* 0x000000000000791b */ /* 0x003fea0003800000 */
.L_x_407:
[----:B------:R-:W-:Y:S01]  /*6d30*/  MOV R101, R26 ;  /* 0x0000001a00657202 */ /* 0x000fe20000000f00 */
[C---:B------:R-:W-:Y:S01]  /*6d40*/  FFMA R78, R96.reuse, R9, R78 ;  /* 0x00000009604e7223 */ /* 0x040fe2000000004e */
[----:B------:R-:W-:-:S07]  /*6d50*/  FFMA R77, R96, R88, R77 ;  /* 0x00000058604d7223 */ /* 0x000fce000000004d */
[----:B------:R-:W-:Y:S05]  /*6d60*/  WARPSYNC.COLLECTIVE R90, `(.L_x_408) ;  /* 0x000000005a087348 */ /* 0x000fea0003c00000 */
[----:B------:R0:W1:Y:S02]  /*6d70*/  SHFL.IDX P0, R96, R101, R92, R99 ;  /* 0x0000005c65607389 */ /* 0x0000640000000063 */
[----:B01----:R-:W-:Y:S05]  /*6d80*/  ENDCOLLECTIVE ;  /* 0x000000000000791b */ /* 0x003fea0003800000 */
.L_x_408:
[----:B------:R-:W-:Y:S02]  /*6d90*/  MOV R101, R25 ;  /* 0x0000001900657202 */ /* 0x000fe40000000f00 */
[----:B------:R-:W-:-:S07]  /*6da0*/  MOV R98, R96 ;  /* 0x0000006000627202 */ /* 0x000fce0000000f00 */
[----:B------:R-:W-:Y:S05]  /*6db0*/  WARPSYNC.COLLECTIVE R90, `(.L_x_409) ;  /* 0x000000005a087348 */ /* 0x000fea0003c00000 */
[----:B------:R0:W1:Y:S02]  /*6dc0*/  SHFL.IDX P0, R96, R101, R92, R99 ;  /* 0x0000005c65607389 */ /* 0x0000640000000063 */
[----:B01----:R-:W-:Y:S05]  /*6dd0*/  ENDCOLLECTIVE ;  /* 0x000000000000791b */ /* 0x003fea0003800000 */
.L_x_409:
        /* <DEDUP_REMOVED lines=8> */
.L_x_410:
[----:B------:R-:W-:Y:S02]  /*6e60*/  MOV R101, R23 ;  /* 0x0000001700657202 */ /* 0x000fe40000000f00 */
[----:B------:R-:W-:-:S07]  /*6e70*/  MOV R103, R96 ;  /* 0x0000006000677202 */ /* 0x000fce0000000f00 */
[----:B------:R-:W-:Y:S05]  /*6e80*/  WARPSYNC.COLLECTIVE R90, `(.L_x_411) ;  /* 0x000000005a087348 */ /* 0x000fea0003c00000 */
[----:B------:R0:W1:Y:S02]  /*6e90*/  SHFL.IDX P0, R96, R101, R92, R99 ;  /* 0x0000005c65607389 */ /* 0x0000640000000063 */
[----:B01----:R-:W-:Y:S05]  /*6ea0*/  ENDCOLLECTIVE ;  /* 0x000000000000791b */ /* 0x003fea0003800000 */
.L_x_411:
[-C--:B------:R-:W-:Y:S01]  /*6eb0*/  FFMA R32, R9, R103.reuse, R32 ;  /* 0x0000006709207223 */ /* 0x080fe20000000020 */
[----:B------:R-:W-:Y:S01]  /*6ec0*/  FFMA R33, R88, R103, R33 ;  /* 0x0000006758217223 */ /* 0x000fe20000000021 */
[----:B------:R-:W-:Y:S02]  /*6ed0*/  MOV R101, R22 ;  /* 0x0000001600657202 */ /* 0x000fe40000000f00 */
[----:B------:R-:W-:-:S07]  /*6ee0*/  MOV R105, R96 ;  /* 0x0000006000697202 */ /* 0x000fce0000000f00 */
[----:B------:R-:W-:Y:S05]  /*6ef0*/  WARPSYNC.COLLECTIVE R90, `(.L_x_412) ;  /* 0x000000005a087348 */ /* 0x000fea0003c00000 */
[----:B------:R0:W1:Y:S02]  /*6f00*/  SHFL.IDX P0, R96, R101, R92, R99 ;  /* 0x0000005c65607389 */ /* 0x0000640000000063 */
[----:B01----:R-:W-:Y:S05]  /*6f10*/  ENDCOLLECTIVE ;  /* 0x000000000000791b */ /* 0x003fea0003800000 */
.L_x_412:
[-C--:B------:R-:W-:Y:S01]  /*6f20*/  FFMA R34, R9, R105.reuse, R34 ;  /* 0x0000006909227223 */ /* 0x080fe20000000022 */
[----:B------:R-:W-:Y:S01]  /*6f30*/  FFMA R35, R88, R105, R35 ;  /* 0x0000006958237223 */ /* 0x000fe20000000023 */
[----:B------:R-:W-:Y:S02]  /*6f40*/  MOV R101, R21 ;  /* 0x0000001500657202 */ /* 0x000fe40000000f00 */
[----:B------:R-:W-:-:S07]  /*6f50*/  MOV R107, R96 ;  /* 0x00000060006b7202 */ /* 0x000fce0000000f00 */
[----:B------:R-:W-:Y:S05]  /*6f60*/  WARPSYNC.COLLECTIVE R90, `(.L_x_413) ;  /* 0x000000005a087348 */ /* 0x000fea0003c00000 */
[----:B------:R0:W1:Y:S02]  /*6f70*/  SHFL.IDX P0, R96, R101, R92, R99 ;  /* 0x0000005c65607389 */ /* 0x0000640000000063 */
[----:B01----:R-:W-:Y:S05]  /*6f80*/  ENDCOLLECTIVE ;  /* 0x000000000000791b */ /* 0x003fea0003800000 */
.L_x_413:
[-C--:B------:R-:W-:Y:S01]  /*6f90*/  FFMA R36, R9, R107.reuse, R36 ;  /* 0x0000006b09247223 */ /* 0x080fe20000000024 */
[----:B------:R-:W-:Y:S01]  /*6fa0*/  FFMA R37, R88, R107, R37 ;  /* 0x0000006b58257223 */ /* 0x000fe20000000025 */
[----:B------:R-:W-:Y:S02]  /*6fb0*/  MOV R101, R20 ;  /* 0x0000001400657202 */ /* 0x000fe40000000f00 */
[----:B------:R-:W-:-:S07]  /*6fc0*/  MOV R109, R96 ;  /* 0x00000060006d7202 */ /* 0x000fce0000000f00 */
[----:B------:R-:W-:Y:S05]  /*6fd0*/  WARPSYNC.COLLECTIVE R90, `(.L_x_414) ;  /* 0x000000005a087348 */ /* 0x000fea0003c00000 */
[----:B------:R0:W1:Y:S02]  /*6fe0*/  SHFL.IDX P0, R96, R101, R92, R99 ;  /* 0x0000005c65607389 */ /* 0x0000640000000063 */
[----:B01----:R-:W-:Y:S05]  /*6ff0*/  ENDCOLLECTIVE ;  /* 0x000000000000791b */ /* 0x003fea0003800000 */
.L_x_414:
[-C--:B------:R-:W-:Y:S01]  /*7000*/  FFMA R38, R9, R109.reuse, R38 ;  /* 0x0000006d09267223 */ /* 0x080fe20000000026 */
[----:B------:R-:W-:Y:S01]  /*7010*/  FFMA R39, R88, R109, R39 ;  /* 0x0000006d58277223 */ /* 0x000fe20000000027 */
[----:B------:R-:W-:Y:S02]  /*7020*/  MOV R101, R0 ;  /* 0x0000000000657202 */ /* 0x000fe40000000f00 */
[----:B------:R-:W-:-:S07]  /*7030*/  MOV R111, R96 ;  /* 0x00000060006f7202 */ /* 0x000fce0000000f00 */
[----:B------:R-:W-:Y:S05]  /*7040*/  WARPSYNC.COLLECTIVE R90, `(.L_x_415) ;  /* 0x000000005a087348 */ /* 0x000fea0003c00000 */
[----:B------:R0:W1:Y:S02]  /*7050*/  SHFL.IDX P0, R96, R101, R92, R99 ;  /* 0x0000005c65607389 */ /* 0x0000640000000063 */
[----:B01----:R-:W-:Y:S05]  /*7060*/  ENDCOLLECTIVE ;  /* 0x000000000000791b */ /* 0x003fea0003800000 */
.L_x_415:
        /* <DEDUP_REMOVED lines=8> */
.L_x_416:
[----:B------:R-:W-:Y:S02]  /*70f0*/  MOV R101, R79 ;  /* 0x0000004f00657202 */ /* 0x000fe40000000f00 */
[----:B------:R-:W-:-:S07]  /*7100*/  MOV R75, R96 ;  /* 0x00000060004b7202 */ /* 0x000fce0000000f00 */
[----:B------:R-:W-:Y:S05]  /*7110*/  WARPSYNC.COLLECTIVE R90, `(.L_x_417) ;  /* 0x000000005a087348 */ /* 0x000fea0003c00000 */
[----:B------:R0:W1:Y:S02]  /*7120*/  SHFL.IDX P0, R96, R101, R92, R99 ;  /* 0x0000005c65607389 */ /* 0x0000640000000063 */
[----:B01----:R-:W-:Y:S05]  /*7130*/  ENDCOLLECTIVE ;  /* 0x000000000000791b */ /* 0x003fea0003800000 */
.L_x_417:
[-C--:B------:R-:W-:Y:S01]  /*7140*/  FFMA R44, R9, R75.reuse, R44 ;  /* 0x0000004b092c7223 */ /* 0x080fe2000000002c */
[----:B------:R-:W-:Y:S01]  /*7150*/  FFMA R45, R88, R75, R45 ;  /* 0x0000004b582d7223 */ /* 0x000fe2000000002d */
[----:B------:R-:W-:Y:S02]  /*7160*/  MOV R101, R80 ;  /* 0x0000005000657202 */ /* 0x000fe40000000f00 */
[----:B------:R-:W-:-:S07]  /*7170*/  MOV R103, R96 ;  /* 0x0000006000677202 */ /* 0x000fce0000000f00 */
[----:B------:R-:W-:Y:S05]  /*7180*/  WARPSYNC.COLLECTIVE R90, `(.L_x_418) ;  /* 0x000000005a087348 */ /* 0x000fea0003c00000 */
[----:B------:R0:W1:Y:S02]  /*7190*/  SHFL.IDX P0, R96, R101, R92, R99 ;  /* 0x0000005c65607389 */ /* 0x0000640000000063 */
[----:B01----:R-:W-:Y:S05]  /*71a0*/  ENDCOLLECTIVE ;  /* 0x000000000000791b */ /* 0x003fea0003800000 */
.L_x_418:
[-C--:B------:R-:W-:Y:S01]  /*71b0*/  FFMA R46, R9, R103.reuse, R46 ;  /* 0x00000067092e7223 */ /* 0x080fe2000000002e */
[----:B------:R-:W-:Y:S01]  /*71c0*/  FFMA R47, R88, R103, R47 ;  /* 0x00000067582f7223 */ /* 0x000fe2000000002f */
[----:B------:R-:W-:Y:S02]  /*71d0*/  MOV R101, R81 ;  /* 0x0000005100657202 */ /* 0x000fe40000000f00 */
[----:B------:R-:W-:-:S07]  /*71e0*/  MOV R105, R96 ;  /* 0x0000006000697202 */ /* 0x000fce0000000f00 */
[----:B------:R-:W-:Y:S05]  /*71f0*/  WARPSYNC.COLLECTIVE R90, `(.L_x_419) ;  /* 0x000000005a087348 */ /* 0x000fea0003c00000 */
[----:B------:R0:W1:Y:S02]  /*7200*/  SHFL.IDX P0, R96, R101, R92, R99 ;  /* 0x0000005c65607389 */ /* 0x0000640000000063 */
[----:B01----:R-:W-:Y:S05]  /*7210*/  ENDCOLLECTIVE ;  /* 0x000000000000791b */ /* 0x003fea0003800000 */
.L_x_419:
[-C--:B------:R-:W-:Y:S01]  /*7220*/  FFMA R48, R9, R105.reuse, R48 ;  /* 0x0000006909307223 */ /* 0x080fe20000000030 */
[----:B------:R-:W-:Y:S01]  /*7230*/  FFMA R49, R88, R105, R49 ;  /* 0x0000006958317223 */ /* 0x000fe20000000031 */
[----:B------:R-:W-:Y:S02]  /*7240*/  MOV R101, R12 ;  /* 0x0000000c00657202 */ /* 0x000fe40000000f00 */
[----:B------:R-:W-:-:S07]  /*7250*/  MOV R107, R96 ;  /* 0x00000060006b7202 */ /* 0x000fce0000000f00 */
[----:B------:R-:W-:Y:S05]  /*7260*/  WARPSYNC.COLLECTIVE R90, `(.L_x_420) ;  /* 0x000000005a087348 */ /* 0x000fea0003c00000 */
[----:B------:R0:W1:Y:S02]  /*7270*/  SHFL.IDX P0, R96, R101, R92, R99 ;  /* 0x0000005c65607389 */ /* 0x0000640000000063 */
[----:B01----:R-:W-:Y:S05]  /*7280*/  ENDCOLLECTIVE ;  /* 0x000000000000791b */ /* 0x003fea0003800000 */
.L_x_420:
[-C--:B------:R-:W-:Y:S01]  /*7290*/  FFMA R50, R9, R107.reuse, R50 ;  /* 0x0000006b09327223 */ /* 0x080fe20000000032 */
[----:B------:R-:W-:Y:S01]  /*72a0*/  FFMA R51, R88, R107, R51 ;  /* 0x0000006b58337223 */ /* 0x000fe20000000033 */
[----:B------:R-:W-:Y:S02]  /*72b0*/  MOV R101, R14 ;  /* 0x0000000e00657202 */ /* 0x000fe40000000f00 */
[----:B------:R-:W-:-:S07]  /*72c0*/  MOV R109, R96 ;  /* 0x00000060006d7202 */ /* 0x000fce0000000f00 */
[----:B------:R-:W-:Y:S05]  /*72d0*/  WARPSYNC.COLLECTIVE R90, `(.L_x_421) ;  /* 0x000000005a087348 */ /* 0x000fea0003c00000 */
[----:B------:R0:W1:Y:S02]  /*72e0*/  SHFL.IDX P0, R96, R101, R92, R99 ;  /* 0x0000005c65607389 */ /* 0x0000640000000063 */
[----:B01----:R-:W-:Y:S05]  /*72f0*/  ENDCOLLECTIVE ;  /* 0x000000000000791b */ /* 0x003fea0003800000 */
.L_x_421:
[-C--:B------:R-:W-:Y:S01]  /*7300*/  FFMA R52, R9, R109.reuse, R52 ;  /* 0x0000006d09347223 */ /* 0x080fe20000000034 */
[----:B------:R-:W-:Y:S01]  /*7310*/  FFMA R53, R88, R109, R53 ;  /* 0x0000006d58357223 */ /* 0x000fe20000000035 */
[----:B------:R-:W-:Y:S02]  /*7320*/  MOV R101, R16 ;  /* 0x0000001000657202 */ /* 0x000fe40000000f00 */
[----:B------:R-:W-:-:S07]  /*7330*/  MOV R111, R96 ;  /* 0x00000060006f7202 */ /* 0x000fce0000000f00 */
[----:B------:R-:W-:Y:S05]  /*7340*/  WARPSYNC.COLLECTIVE R90, `(.L_x_422) ;  /* 0x000000005a087348 */ /* 0x000fea0003c00000 */
[----:B------:R0:W1:Y:S02]  /*7350*/  SHFL.IDX P0, R96, R101, R92, R99 ;  /* 0x0000005c65607389 */ /* 0x0000640000000063 */
[----:B01----:R-:W-:Y:S05]  /*7360*/  ENDCOLLECTIVE ;  /* 0x000000000000791b */ /* 0x003fea0003800000 */
.L_x_422:
        /* <DEDUP_REMOVED lines=8> */
.L_x_423:
[----:B------:R-:W-:Y:S02]  /*73f0*/  MOV R101, R13 ;  /* 0x0000000d00657202 */ /* 0x000fe40000000f00 */
[----:B------:R-:W-:-:S07]  /*7400*/  MOV R75, R96 ;  /* 0x00000060004b7202 */ /* 0x000fce0000000f00 */
[----:B------:R-:W-:Y:S05]  /*7410*/  WARPSYNC.COLLECTIVE R90, `(.L_x_424) ;  /* 0x000000005a087348 */ /* 0x000fea0003c00000 */
[----:B------:R0:W1:Y:S02]  /*7420*/  SHFL.IDX P0, R96, R101, R92, R99 ;  /* 0x0000005c65607389 */ /* 0x0000640000000063 */
[----:B01----:R-:W-:Y:S05]  /*7430*/  ENDCOLLECTIVE ;  /* 0x000000000000791b */ /* 0x003fea0003800000 */
.L_x_424:
[-C--:B------:R-:W-:Y:S01]  /*7440*/  FFMA R58, R9, R75.reuse, R58 ;  /* 0x0000004b093a7223 */ /* 0x080fe2000000003a */
[----:B------:R-:W-:Y:S01]  /*7450*/  FFMA R59, R88, R75, R59 ;  /* 0x0000004b583b7223 */ /* 0x000fe2000000003b */
[----:B------:R-:W-:Y:S02]  /*7460*/  MOV R101, R82 ;  /* 0x0000005200657202 */ /* 0x000fe40000000f00 */
[----:B------:R-:W-:-:S07]  /*7470*/  MOV R103, R96 ;  /* 0x0000006000677202 */ /* 0x000fce0000000f00 */
[----:B------:R-:W-:Y:S05]  /*7480*/  WARPSYNC.COLLECTIVE R90, `(.L_x_425) ;  /* 0x000000005a087348 */ /* 0x000fea0003c00000 */
[----:B------:R0:W1:Y:S02]  /*7490*/  SHFL.IDX P0, R96, R101, R92, R99 ;  /* 0x0000005c65607389 */ /* 0x0000640000000063 */
[----:B01----:R-:W-:Y:S05]  /*74a0*/  ENDCOLLECTIVE ;  /* 0x000000000000791b */ /* 0x003fea0003800000 */
.L_x_425:
[-C--:B------:R-:W-:Y:S01]  /*74b0*/  FFMA R60, R9, R103.reuse, R60 ;  /* 0x00000067093c7223 */ /* 0x080fe2000000003c */
[----:B------:R-:W-:Y:S01]  /*74c0*/  FFMA R61, R88, R103, R61 ;  /* 0x00000067583d7223 */ /* 0x000fe2000000003d */
[----:B------:R-:W-:Y:S02]  /*74d0*/  MOV R101, R8 ;  /* 0x0000000800657202 */ /* 0x000fe40000000f00 */
[----:B------:R-:W-:-:S07]  /*74e0*/  MOV R105, R96 ;  /* 0x0000006000697202 */ /* 0x000fce0000000f00 */
[----:B------:R-:W-:Y:S05]  /*74f0*/  WARPSYNC.COLLECTIVE R90, `(.L_x_426) ;  /* 0x000000005a087348 */ /* 0x000fea0003c00000 */
[----:B------:R0:W1:Y:S02]  /*7500*/  SHFL.IDX P0, R96, R101, R92, R99 ;  /* 0x0000005c65607389 */ /* 0x0000640000000063 */
[----:B01----:R-:W-:Y:S05]  /*7510*/  ENDCOLLECTIVE ;  /* 0x000000000000791b */ /* 0x003fea0003800000 */
.L_x_426:
[-C--:B------:R-:W-:Y:S01]  /*7520*/  FFMA R62, R9, R105.reuse, R62 ;  /* 0x00000069093e7223 */ /* 0x080fe2000000003e */
[----:B------:R-:W-:Y:S01]  /*7530*/  FFMA R63, R88, R105, R63 ;  /* 0x00000069583f7223 */ /* 0x000fe2000000003f */
[----:B------:R-:W-:Y:S02]  /*7540*/  MOV R101, R10 ;  /* 0x0000000a00657202 */ /* 0x000fe40000000f00 */
[----:B------:R-:W-:-:S07]  /*7550*/  MOV R107, R96 ;  /* 0x00000060006b7202 */ /* 0x000fce0000000f00 */
[----:B------:R-:W-:Y:S05]  /*7560*/  WARPSYNC.COLLECTIVE R90, `(.L_x_427) ;  /* 0x000000005a087348 */ /* 0x000fea0003c00000 */
[----:B------:R0:W1:Y:S02]  /*7570*/  SHFL.IDX P0, R96, R101, R92, R99 ;  /* 0x0000005c65607389 */ /* 0x0000640000000063 */
[----:B01----:R-:W-:Y:S05]  /*7580*/  ENDCOLLECTIVE ;  /* 0x000000000000791b */ /* 0x003fea0003800000 */
.L_x_427:
[-C--:B------:R-:W-:Y:S01]  /*7590*/  FFMA R64, R9, R107.reuse, R64 ;  /* 0x0000006b09407223 */ /* 0x080fe20000000040 */
[----:B------:R-:W-:Y:S01]  /*75a0*/  FFMA R65, R88, R107, R65 ;  /* 0x0000006b58417223 */ /* 0x000fe20000000041 */
[----:B------:R-:W-:Y:S02]  /*75b0*/  MOV R101, R86 ;  /* 0x0000005600657202 */ /* 0x000fe40000000f00 */
[----:B------:R-:W-:-:S07]  /*75c0*/  MOV R109, R96 ;  /* 0x00000060006d7202 */ /* 0x000fce0000000f00 */
[----:B------:R-:W-:Y:S05]  /*75d0*/  WARPSYNC.COLLECTIVE R90, `(.L_x_428) ;  /* 0x000000005a087348 */ /* 0x000fea0003c00000 */
[----:B------:R0:W1:Y:S02]  /*75e0*/  SHFL.IDX P0, R96, R101, R92, R99 ;  /* 0x0000005c65607389 */ /* 0x0000640000000063 */
[----:B01----:R-:W-:Y:S05]  /*75f0*/  ENDCOLLECTIVE ;  /* 0x000000000000791b */ /* 0x003fea0003800000 */
.L_x_428:
        /* <DEDUP_REMOVED lines=8> */
.L_x_429:
[-C--:B------:R-:W-:Y:S01]  /*7680*/  FFMA R68, R9, R111.reuse, R68 ;  /* 0x0000006f09447223 */ /* 0x080fe20000000044 */
[----:B------:R-:W-:Y:S01]  /*7690*/  FFMA R69, R88, R111, R69 ;  /* 0x0000006f58457223 */ /* 0x000fe20000000045 */
[----:B------:R-:W-:Y:S02]  /*76a0*/  MOV R101, R26 ;  /* 0x0000001a00657202 */ /* 0x000fe40000000f00 */
[----:B------:R-:W-:-:S07]  /*76b0*/  MOV R113, R96 ;  /* 0x0000006000717202 */ /* 0x000fce0000000f00 */
[----:B------:R-:W-:Y:S05]  /*76c0*/  WARPSYNC.COLLECTIVE R90, `(.L_x_430) ;  /* 0x000000005a087348 */ /* 0x000fea0003c00000 */
[----:B------:R0:W1:Y:S02]  /*76d0*/  SHFL.IDX P0, R96, R101, R92, R99 ;  /* 0x0000005c65607389 */ /* 0x0000640000000063 */
[----:B01----:R-:W-:Y:S05]  /*76e0*/  ENDCOLLECTIVE ;  /* 0x000000000000791b */ /* 0x003fea0003800000 */
.L_x_430:
[----:B------:R-:W-:Y:S01]  /*76f0*/  MOV R101, R25 ;  /* 0x0000001900657202 */ /* 0x000fe20000000f00 */
[-C--:B------:R-:W-:Y:S01]  /*7700*/  FFMA R4, R97, R96.reuse, R4 ;  /* 0x0000006061047223 */ /* 0x080fe20000000004 */
[----:B------:R-:W-:-:S07]  /*7710*/  FFMA R29, R94, R96, R29 ;  /* 0x000000605e1d7223 */ /* 0x000fce000000001d */
[----:B------:R-:W-:Y:S05]  /*7720*/  WARPSYNC.COLLECTIVE R90, `(.L_x_431) ;  /* 0x000000005a087348 */ /* 0x000fea0003c00000 */
[----:B------:R0:W1:Y:S02]  /*7730*/  SHFL.IDX P0, R96, R101, R92, R99 ;  /* 0x0000005c65607389 */ /* 0x0000640000000063 */
[----:B01----:R-:W-:Y:S05]  /*7740*/  ENDCOLLECTIVE ;  /* 0x000000000000791b */ /* 0x003fea0003800000 */
.L_x_431:
[----:B------:R-:W-:Y:S02]  /*7750*/  MOV R101, R24 ;  /* 0x0000001800657202 */ /* 0x000fe40000000f00 */
[----:B------:R-:W-:-:S07]  /*7760*/  MOV R7, R96 ;  /* 0x0000006000077202 */ /* 0x000fce0000000f00 */
[----:B------:R-:W-:Y:S05]  /*7770*/  WARPSYNC.COLLECTIVE R90, `(.L_x_432) ;  /* 0x000000005a087348 */ /* 0x000fea0003c00000 */
[----:B------:R0:W1:Y:S02]  /*7780*/  SHFL.IDX P0, R96, R101, R92, R99 ;  /* 0x0000005c65607389 */ /* 0x0000640000000063 */
[----:B01----:R-:W-:Y:S05]  /*7790*/  ENDCOLLECTIVE ;  /* 0x000000000000791b */ /* 0x003fea0003800000 */
.L_x_432:
[----:B------:R-:W-:Y:S02]  /*77a0*/  MOV R101, R23 ;  /* 0x0000001700657202 */ /* 0x000fe40000000f00 */
[----:B------:R-:W-:-:S07]  /*77b0*/  MOV R9, R96 ;  /* 0x0000006000097202 */ /* 0x000fce0000000f00 */
[----:B------:R-:W-:Y:S05]  /*77c0*/  WARPSYNC.COLLECTIVE R90, `(.L_x_433) ;  /* 0x000000005a087348 */ /* 0x000fea0003c00000 */
[----:B------:R0:W1:Y:S02]  /*77d0*/  SHFL.IDX P0, R96, R101, R92, R99 ;  /* 0x0000005c65607389 */ /* 0x0000640000000063 */
[----:B01----:R-:W-:Y:S05]  /*77e0*/  ENDCOLLECTIVE ;  /* 0x000000000000791b */ /* 0x003fea0003800000 */
.L_x_433:
[----:B------:R-:W-:Y:S02]  /*77f0*/  MOV R101, R22 ;  /* 0x0000001600657202 */ /* 0x000fe40000000f00 */
[----:B------:R-:W-:-:S07]  /*7800*/  MOV R75, R96 ;  /* 0x00000060004b7202 */ /* 0x000fce0000000f00 */
[----:B------:R-:W-:Y:S05]  /*7810*/  WARPSYNC.COLLECTIVE R90, `(.L_x_434) ;  /* 0x000000005a087348 */ /* 0x000fea0003c00000 */
[----:B------:R0:W1:Y:S02]  /*7820*/  SHFL.IDX P0, R96, R101, R92, R99 ;  /* 0x0000005c65607389 */ /* 0x0000640000000063 */
[----:B01----:R-:W-:Y:S05]  /*7830*/  ENDCOLLECTIVE ;  /* 0x000000000000791b */ /* 0x003fea0003800000 */
.L_x_434:
[----:B------:R-:W-:Y:S02]  /*7840*/  MOV R101, R21 ;  /* 0x0000001500657202 */ /* 0x000fe40000000f00 */
[----:B------:R-:W-:-:S07]  /*7850*/  MOV R103, R96 ;  /* 0x0000006000677202 */ /* 0x000fce0000000f00 */
[----:B------:R-:W-:Y:S05]  /*7860*/  WARPSYNC.COLLECTIVE R90, `(.L_x_435) ;  /* 0x000000005a087348 */ /* 0x000fea0003c00000 */
[----:B------:R0:W1:Y:S02]  /*7870*/  SHFL.IDX P0, R96, R101, R92, R99 ;  /* 0x0000005c65607389 */ /* 0x0000640000000063 */
[----:B01----:R-:W-:Y:S05]  /*7880*/  ENDCOLLECTIVE ;  /* 0x000000000000791b */ /* 0x003fea0003800000 */
.L_x_435:
[----:B------:R-:W-:Y:S02]  /*7890*/  MOV R101, R20 ;  /* 0x0000001400657202 */ /* 0x000fe40000000f00 */
[----:B------:R-:W-:-:S07]  /*78a0*/  MOV R105, R96 ;  /* 0x0000006000697202 */ /* 0x000fce0000000f00 */
[----:B------:R-:W-:Y:S05]  /*78b0*/  WARPSYNC.COLLECTIVE R90, `(.L_x_436) ;  /* 0x000000005a087348 */ /* 0x000fea0003c00000 */
[----:B------:R0:W1:Y:S02]  /*78c0*/  SHFL.IDX P0, R96, R101, R92, R99 ;  /* 0x0000005c65607389 */ /* 0x0000640000000063 */
[----:B01----:R-:W-:Y:S05]  /*78d0*/  ENDCOLLECTIVE ;  /* 0x000000000000791b */ /* 0x003fea0003800000 */
.L_x_436:
[----:B------:R-:W-:Y:S02]  /*78e0*/  MOV R101, R0 ;  /* 0x0000000000657202 */ /* 0x000fe40000000f00 */
[----:B------:R-:W-:-:S07]  /*78f0*/  MOV R107, R96 ;  /* 0x00000060006b7202 */ /* 0x000fce0000000f00 */
[----:B------:R-:W-:Y:S05]  /*7900*/  WARPSYNC.COLLECTIVE R90, `(.L_x_437) ;  /* 0x000000005a087348 */ /* 0x000fea0003c00000 */
[----:B------:R0:W1:Y:S02]  /*7910*/  SHFL.IDX P0, R96, R101, R92, R99 ;  /* 0x0000005c65607389 */ /* 0x0000640000000063 */
[----:B01----:R-:W-:Y:S05]  /*7920*/  ENDCOLLECTIVE ;  /* 0x000000000000791b */ /* 0x003fea0003800000 */
.L_x_437:
[----:B------:R-:W-:Y:S02]  /*7930*/  MOV R101, R76 ;  /* 0x0000004c00657202 */ /* 0x000fe40000000f00 */
[----:B------:R-:W-:-:S07]  /*7940*/  MOV R109, R96 ;  /* 0x00000060006d7202 */ /* 0x000fce0000000f00 */
[----:B------:R-:W-:Y:S05]  /*7950*/  WARPSYNC.COLLECTIVE R90, `(.L_x_438) ;  /* 0x000000005a087348 */ /* 0x000fea0003c00000 */
[----:B------:R0:W1:Y:S02]  /*7960*/  SHFL.IDX P0, R96, R101, R92, R99 ;  /* 0x0000005c65607389 */ /* 0x0000640000000063 */
[----:B01----:R-:W-:Y:S05]  /*7970*/  ENDCOLLECTIVE ;  /* 0x000000000000791b */ /* 0x003fea0003800000 */
.L_x_438:
[----:B------:R-:W-:Y:S02]  /*7980*/  MOV R101, R79 ;  /* 0x0000004f00657202 */ /* 0x000fe40000000f00 */
[----:B------:R-:W-:-:S07]  /*7990*/  MOV R111, R96 ;  /* 0x00000060006f7202 */ /* 0x000fce0000000f00 */
[----:B------:R-:W-:Y:S05]  /*79a0*/  WARPSYNC.COLLECTIVE R90, `(.L_x_439) ;  /* 0x000000005a087348 */ /* 0x000fea0003c00000 */
[----:B------:R0:W1:Y:S02]  /*79b0*/  SHFL.IDX P0, R96, R101, R92, R99 ;  /* 0x0000005c65607389 */ /* 0x0000640000000063 */
[----:B01----:R-:W-:Y:S05]  /*79c0*/  ENDCOLLECTIVE ;  /* 0x000000000000791b */ /* 0x003fea0003800000 */
.L_x_439:
[C---:B------:R-:W-:Y:S01]  /*79d0*/  FFMA R78, R113.reuse, R97, R78 ;  /* 0x00000061714e7223 */ /* 0x040fe2000000004e */
[----:B------:R-:W-:Y:S01]  /*79e0*/  FFMA R77, R113, R94, R77 ;  /* 0x0000005e714d7223 */ /* 0x000fe2000000004d */
[----:B------:R-:W-:Y:S02]  /*79f0*/  MOV R101, R80 ;  /* 0x0000005000657202 */ /* 0x000fe40000000f00 */
[----:B------:R-:W-:-:S07]  /*7a00*/  MOV R113, R96 ;  /* 0x0000006000717202 */ /* 0x000fce0000000f00 */
[----:B------:R-:W-:Y:S05]  /*7a10*/  WARPSYNC.COLLECTIVE R90, `(.L_x_440) ;  /* 0x000000005a087348 */ /* 0x000fea0003c00000 */
[----:B------:R0:W1:Y:S02]  /*7a20*/  SHFL.IDX P0, R96, R101, R92, R99 ;  /* 0x0000005c65607389 */ /* 0x0000640000000063 */
[----:B01----:R-:W-:Y:S05]  /*7a30*/  ENDCOLLECTIVE ;  /* 0x000000000000791b */ /* 0x003fea0003800000 */
.L_x_440:
[----:B------:R-:W-:Y:S02]  /*7a40*/  MOV R101, R81 ;  /* 0x0000005100657202 */ /* 0x000fe40000000f00 */
[----:B------:R-:W-:-:S07]  /*7a50*/  MOV R6, R96 ;  /* 0x0000006000067202 */ /* 0x000fce0000000f00 */
[----:B------:R-:W-:Y:S05]  /*7a60*/  WARPSYNC.COLLECTIVE R90, `(.L_x_441) ;  /* 0x000000005a087348 */ /* 0x000fea0003c00000 */
[----:B------:R0:W1:Y:S02]  /*7a70*/  SHFL.IDX P0, R96, R101, R92, R99 ;  /* 0x0000005c65607389 */ /* 0x0000640000000063 */
[----:B01----:R-:W-:Y:S05]  /*7a80*/  ENDCOLLECTIVE ;  /* 0x000000000000791b */ /* 0x003fea0003800000 */
.L_x_441:
[-C--:B------:R-:W-:Y:S01]  /*7a90*/  FFMA R30, R97, R7.reuse, R30 ;  /* 0x00000007611e7223 */ /* 0x080fe2000000001e */
[----:B------:R-:W-:Y:S01]  /*7aa0*/  FFMA R31, R94, R7, R31 ;  /* 0x000000075e1f7223 */ /* 0x000fe2000000001f */
[----:B------:R-:W-:Y:S02]  /*7ab0*/  MOV R101, R12 ;  /* 0x0000000c00657202 */ /* 0x000fe40000000f00 */
[----:B------:R-:W-:-:S07]  /*7ac0*/  MOV R7, R96 ;  /* 0x0000006000077202 */ /* 0x000fce0000000f00 */
[----:B------:R-:W-:Y:S05]  /*7ad0*/  WARPSYNC.COLLECTIVE R90, `(.L_x_442) ;  /* 0x000000005a087348 */ /* 0x000fea0003c00000 */
[----:B------:R0:W1:Y:S02]  /*7ae0*/  SHFL.IDX P0, R96, R101, R92, R99 ;  /* 0x0000005c65607389 */ /* 0x0000640000000063 */
[----:B01----:R-:W-:Y:S05]  /*7af0*/  ENDCOLLECTIVE ;  /* 0x000000000000791b */ /* 0x003fea0003800000 */
.L_x_442:
        /* <DEDUP_REMOVED lines=16> */
.L_x_443:
[-C--:B------:R-:W-:Y:S01]  /*7c00*/  FFMA R34, R97, R75.reuse, R34 ;  /* 0x0000004b61227223 */ /* 0x080fe20000000022 */
[----:B------:R-:W-:Y:S01]  /*7c10*/  FFMA R35, R94, R75, R35 ;  /* 0x0000004b5e237223 */ /* 0x000fe20000000023 */
[----:B------:R-:W-:Y:S02]  /*7c20*/  MOV R101, R16 ;  /* 0x0000001000657202 */ /* 0x000fe40000000f00 */
[----:B------:R-:W-:-:S07]  /*7c30*/  MOV R75, R96 ;  /* 0x00000060004b7202 */ /* 0x000fce0000000f00 */
[----:B------:R-:W-:Y:S05]  /*7c40*/  WARPSYNC.COLLECTIVE R90, `(.L_x_444) ;  /* 0x000000005a087348 */ /* 0x000fea0003c00000 */
[----:B------:R0:W1:Y:S02]  /*7c50*/  SHFL.IDX P0, R96, R101, R92, R99 ;  /* 0x0000005c65607389 */ /* 0x0000640000000063 */
[----:B01----:R-:W-:Y:S05]  /*7c60*/  ENDCOLLECTIVE ;  /* 0x000000000000791b */ /* 0x003fea0003800000 */
.L_x_444:
[----:B------:R-:W-:Y:S02]  /*7c70*/  MOV R101, R18 ;  /* 0x0000001200657202 */ /* 0x000fe40000000f00 */
[----:B------:R-:W-:-:S07]  /*7c80*/  MOV R98, R96 ;  /* 0x0000006000627202 */ /* 0x000fce0000000f00 */
[----:B------:R-:W-:Y:S05]  /*7c90*/  WARPSYNC.COLLECTIVE R90, `(.L_x_445) ;  /* 0x000000005a087348 */ /* 0x000fea0003c00000 */
[----:B------:R0:W1:Y:S02]  /*7ca0*/  SHFL.IDX P0, R96, R101, R92, R99 ;  /* 0x0000005c65607389 */ /* 0x0000640000000063 */
[----:B01----:R-:W-:Y:S05]  /*7cb0*/  ENDCOLLECTIVE ;  /* 0x000000000000791b */ /* 0x003fea0003800000 */
.L_x_445:
[----:B------:R-:W-:Y:S02]  /*7cc0*/  MOV R101, R13 ;  /* 0x0000000d00657202 */ /* 0x000fe40000000f00 */
[----:B------:R-:W-:-:S07]  /*7cd0*/  MOV R100, R96 ;  /* 0x0000006000647202 */ /* 0x000fce0000000f00 */
[----:B------:R-:W-:Y:S05]  /*7ce0*/  WARPSYNC.COLLECTIVE R90, `(.L_x_446) ;  /* 0x000000005a087348 */ /* 0x000fea0003c00000 */
[----:B------:R0:W1:Y:S02]  /*7cf0*/  SHFL.IDX P0, R96, R101, R92, R99 ;  /* 0x0000005c65607389 */ /* 0x0000640000000063 */
[----:B01----:R-:W-:Y:S05]  /*7d00*/  ENDCOLLECTIVE ;  /* 0x000000000000791b */ /* 0x003fea0003800000 */
.L_x_446:
[----:B------:R-:W-:Y:S02]  /*7d10*/  MOV R101, R82 ;  /* 0x0000005200657202 */ /* 0x000fe40000000f00 */
[----:B------:R-:W-:-:S07]  /*7d20*/  MOV R102, R96 ;  /* 0x0000006000667202 */ /* 0x000fce0000000f00 */
[----:B------:R-:W-:Y:S05]  /*7d30*/  WARPSYNC.COLLECTIVE R90, `(.L_x_447) ;  /* 0x000000005a087348 */ /* 0x000fea0003c00000 */
[----:B------:R0:W1:Y:S02]  /*7d40*/  SHFL.IDX P0, R96, R101, R92, R99 ;  /* 0x0000005c65607389 */ /* 0x0000640000000063 */
[----:B01----:R-:W-:Y:S05]  /*7d50*/  ENDCOLLECTIVE ;  /* 0x000000000000791b */ /* 0x003fea0003800000 */
.L_x_447:
[-C--:B------:R-:W-:Y:S01]  /*7d60*/  FFMA R36, R97, R103.reuse, R36 ;  /* 0x0000006761247223 */ /* 0x080fe20000000024 */
[----:B------:R-:W-:Y:S01]  /*7d70*/  FFMA R37, R94, R103, R37 ;  /* 0x000000675e257223 */ /* 0x000fe20000000025 */
[----:B------:R-:W-:Y:S02]  /*7d80*/  MOV R101, R8 ;  /* 0x0000000800657202 */ /* 0x000fe40000000f00 */
[----:B------:R-:W-:-:S07]  /*7d90*/  MOV R103, R96 ;  /* 0x0000006000677202 */ /* 0x000fce0000000f00 */
[----:B------:R-:W-:Y:S05]  /*7da0*/  WARPSYNC.COLLECTIVE R90, `(.L_x_448) ;  /* 0x000000005a087348 */ /* 0x000fea0003c00000 */
[----:B------:R0:W1:Y:S02]  /*7db0*/  SHFL.IDX P0, R96, R101, R92, R99 ;  /* 0x0000005c65607389 */ /* 0x0000640000000063 */
[----:B01----:R-:W-:Y:S05]  /*7dc0*/  ENDCOLLECTIVE ;  /* 0x000000000000791b */ /* 0x003fea0003800000 */
.L_x_448:
[----:B------:R-:W-:Y:S02]  /*7dd0*/  MOV R101, R10 ;  /* 0x0000000a00657202 */ /* 0x000fe40000000f00 */
[----:B------:R-:W-:-:S07]  /*7de0*/  MOV R104, R96 ;  /* 0x0000006000687202 */ /* 0x000fce0000000f00 */
[----:B------:R-:W-:Y:S05]  /*7df0*/  WARPSYNC.COLLECTIVE R90, `(.L_x_449) ;  /* 0x000000005a087348 */ /* 0x000fea0003c00000 */
[----:B------:R0:W1:Y:S02]  /*7e00*/  SHFL.IDX P0, R96, R101, R92, R99 ;  /* 0x0000005c65607389 */ /* 0x0000640000000063 */
[----:B01----:R-:W-:Y:S05]  /*7e10*/  ENDCOLLECTIVE ;  /* 0x000000000000791b */ /* 0x003fea0003800000 */
.L_x_449:
[-C--:B------:R-:W-:Y:S01]  /*7e20*/  FFMA R38, R97, R105.reuse, R38 ;  /* 0x0000006961267223 */ /* 0x080fe20000000026 */
[----:B------:R-:W-:Y:S01]  /*7e30*/  FFMA R39, R94, R105, R39 ;  /* 0x000000695e277223 */ /* 0x000fe20000000027 */
[----:B------:R-:W-:Y:S02]  /*7e40*/  MOV R101, R86 ;  /* 0x0000005600657202 */ /* 0x000fe40000000f00 */
[----:B------:R-:W-:-:S07]  /*7e50*/  MOV R105, R96 ;  /* 0x0000006000697202 */ /* 0x000fce0000000f00 */
[----:B------:R-:W-:Y:S05]  /*7e60*/  WARPSYNC.COLLECTIVE R90, `(.L_x_450) ;  /* 0x000000005a087348 */ /* 0x000fea0003c00000 */
[----:B------:R0:W1:Y:S02]  /*7e70*/  SHFL.IDX P0, R96, R101, R92, R99 ;  /* 0x0000005c65607389 */ /* 0x0000640000000063 */
[----:B01----:R-:W-:Y:S05]  /*7e80*/  ENDCOLLECTIVE ;  /* 0x000000000000791b */ /* 0x003fea0003800000 */
.L_x_450:
[----:B------:R-:W-:Y:S02]  /*7e90*/  MOV R101, R27 ;  /* 0x0000001b00657202 */ /* 0x000fe40000000f00 */
[----:B------:R-:W-:Y:S01]  /*7ea0*/  MOV R92, R93 ;  /* 0x0000005d005c7202 */ /* 0x000fe20000000f00 */
[-C--:B------:R-:W-:Y:S01]  /*7eb0*/  FFMA R68, R97, R96.reuse, R68 ;  /* 0x0000006061447223 */ /* 0x080fe20000000044 */
[----:B------:R-:W-:-:S07]  /*7ec0*/  FFMA R69, R94, R96, R69 ;  /* 0x000000605e457223 */ /* 0x000fce0000000045 */
[----:B------:R-:W-:Y:S05]  /*7ed0*/  WARPSYNC.COLLECTIVE R90, `(.L_x_451) ;  /* 0x000000005a087348 */ /* 0x000fea0003c00000 */
[----:B------:R0:W1:Y:S02]  /*7ee0*/  SHFL.IDX P0, R96, R101, R92, R99 ;  /* 0x0000005c65607389 */ /* 0x0000640000000063 */
[----:B01----:R-:W-:Y:S05]  /*7ef0*/  ENDCOLLECTIVE ;  /* 0x000000000000791b */ /* 0x003fea0003800000 */
.L_x_451:
[----:B------:R-:W-:Y:S02]  /*7f00*/  MOV R101, R26 ;  /* 0x0000001a00657202 */ /* 0x000fe40000000f00 */
[----:B------:R-:W-:-:S07]  /*7f10*/  MOV R85, R96 ;  /* 0x0000006000557202 */ /* 0x000fce0000000f00 */
[----:B------:R-:W-:Y:S05]  /*7f20*/  WARPSYNC.COLLECTIVE R90, `(.L_x_452) ;  /* 0x000000005a087348 */ /* 0x000fea0003c00000 */
[----:B------:R0:W1:Y:S02]  /*7f30*/  SHFL.IDX P0, R96, R101, R92, R99 ;  /* 0x0000005c65607389 */ /* 0x0000640000000063 */
[----:B01----:R-:W-:Y:S05]  /*7f40*/  ENDCOLLECTIVE ;  /* 0x000000000000791b */ /* 0x003fea0003800000 */
.L_x_452:
[-C--:B------:R-:W-:Y:S01]  /*7f50*/  FFMA R54, R97, R75.reuse, R54 ;  /* 0x0000004b61367223 */ /* 0x080fe20000000036 */
[----:B------:R-:W-:Y:S01]  /*7f60*/  FFMA R55, R94, R75, R55 ;  /* 0x0000004b5e377223 */ /* 0x000fe20000000037 */
[----:B------:R-:W-:Y:S02]  /*7f70*/  MOV R101, R25 ;  /* 0x0000001900657202 */ /* 0x000fe40000000f00 */
[----:B------:R-:W-:-:S07]  /*7f80*/  MOV R75, R96 ;  /* 0x00000060004b7202 */ /* 0x000fce0000000f00 */
[----:B------:R-:W-:Y:S05]  /*7f90*/  WARPSYNC.COLLECTIVE R90, `(.L_x_453) ;  /* 0x000000005a087348 */ /* 0x000fea0003c00000 */
[----:B------:R0:W1:Y:S02]  /*7fa0*/  SHFL.IDX P0, R96, R101, R92, R99 ;  /* 0x0000005c65607389 */ /* 0x0000640000000063 */
[----:B01----:R-:W-:Y:S05]  /*7fb0*/  ENDCOLLECTIVE ;  /* 0x000000000000791b */ /* 0x003fea0003800000 */
.L_x_453:
[----:B------:R-:W-:Y:S01]  /*7fc0*/  MOV R101, R24 ;  /* 0x0000001800657202 */ /* 0x000fe20000000f00 */
[-C--:B------:R-:W-:Y:S01]  /*7fd0*/  FFMA R31, R88, R96.reuse, R31 ;  /* 0x00000060581f7223 */ /* 0x080fe2000000001f */
[----:B------:R-:W-:-:S07]  /*7fe0*/  FFMA R30, R9, R96, R30 ;  /* 0x00000060091e7223 */ /* 0x000fce000000001e */
[----:B------:R-:W-:Y:S05]  /*7ff0*/  WARPSYNC.COLLECTIVE R90, `(.L_x_454) ;  /* 0x000000005a087348 */ /* 0x000fea0003c00000 */
[----:B------:R0:W1:Y:S02]  /*8000*/  SHFL.IDX P0, R96, R101, R92, R99 ;  /* 0x0000005c65607389 */ /* 0x0000640000000063 */
[----:B01----:R-:W-:Y:S05]  /*8010*/  ENDCOLLECTIVE ;  /* 0x000000000000791b */ /* 0x003fea0003800000 */
.L_x_454:
[----:B------:R-:W-:Y:S02]  /*8020*/  MOV R101, R23 ;  /* 0x0000001700657202 */ /* 0x000fe40000000f00 */
[----:B------:R-:W-:-:S07]  /*8030*/  MOV R7, R96 ;  /* 0x0000006000077202 */ /* 0x000fce0000000f00 */
[----:B------:R-:W-:Y:S05]  /*8040*/  WARPSYNC.COLLECTIVE R90, `(.L_x_455) ;  /* 0x000000005a087348 */ /* 0x000fea0003c00000 */
[----:B------:R0:W1:Y:S02]  /*8050*/  SHFL.IDX P0, R96, R101, R92, R99 ;  /* 0x0000005c65607389 */ /* 0x0000640000000063 */
[----:B01----:R-:W-:Y:S05]  /*8060*/  ENDCOLLECTIVE ;  /* 0x000000000000791b */ /* 0x003fea0003800000 */
.L_x_455:
[C---:B------:R-:W-:Y:S01]  /*8070*/  FFMA R78, R85.reuse, R9, R78 ;  /* 0x00000009554e7223 */ /* 0x040fe2000000004e */
[----:B------:R-:W-:Y:S01]  /*8080*/  FFMA R77, R85, R88, R77 ;  /* 0x00000058554d7223 */ /* 0x000fe2000000004d */
[----:B------:R-:W-:Y:S02]  /*8090*/  MOV R101, R22 ;  /* 0x0000001600657202 */ /* 0x000fe40000000f00 */
[----:B------:R-:W-:-:S07]  /*80a0*/  MOV R85, R96 ;  /* 0x0000006000557202 */ /* 0x000fce0000000f00 */
[----:B------:R-:W-:Y:S05]  /*80b0*/  WARPSYNC.COLLECTIVE R90, `(.L_x_456) ;  /* 0x000000005a087348 */ /* 0x000fea0003c00000 */
[----:B------:R0:W1:Y:S02]  /*80c0*/  SHFL.IDX P0, R96, R101, R92, R99 ;  /* 0x0000005c65607389 */ /* 0x0000640000000063 */
[----:B01----:R-:W-:Y:S05]  /*80d0*/  ENDCOLLECTIVE ;  /* 0x000000000000791b */ /* 0x003fea0003800000 */
.L_x_456:
[----:B------:R-:W-:Y:S02]  /*80e0*/  MOV R101, R21 ;  /* 0x0000001500657202 */ /* 0x000fe40000000f00 */
[----:B------:R-:W-:-:S07]  /*80f0*/  MOV R95, R96 ;  /* 0x00000060005f7202 */ /* 0x000fce0000000f00 */
[----:B------:R-:W-:Y:S05]  /*8100*/  WARPSYNC.COLLECTIVE R90, `(.L_x_457) ;  /* 0x000000005a087348 */ /* 0x000fea0003c00000 */
[----:B------:R0:W1:Y:S02]  /*8110*/  SHFL.IDX P0, R96, R101, R92, R99 ;  /* 0x0000005c65607389 */ /* 0x0000640000000063 */
[----:B01----:R-:W-:Y:S05]  /*8120*/  ENDCOLLECTIVE ;  /* 0x000000000000791b */ /* 0x003fea0003800000 */
.L_x_457:
        /* <DEDUP_REMOVED lines=15> */
.L_x_458:
[----:B------:R-:W-:Y:S01]  /*8220*/  FFMA R63, R94, R103, R63 ;  /* 0x000000675e3f7223 */ /* 0x000fe2000000003f */
[----:B------:R-:W-:Y:S02]  /*8230*/  MOV R101, R0 ;  /* 0x0000000000657202 */ /* 0x000fe40000000f00 */
[----:B------:R-:W-:-:S07]  /*8240*/  MOV R103, R96 ;  /* 0x0000006000677202 */ /* 0x000fce0000000f00 */
[----:B------:R-:W-:Y:S05]  /*8250*/  WARPSYNC.COLLECTIVE R90, `(.L_x_459) ;  /* 0x000000005a087348 */ /* 0x000fea0003c00000 */
[----:B------:R0:W1:Y:S02]  /*8260*/  SHFL.IDX P0, R96, R101, R92, R99 ;  /* 0x0000005c65607389 */ /* 0x0000640000000063 */
[----:B01----:R-:W-:Y:S05]  /*8270*/  ENDCOLLECTIVE ;  /* 0x000000000000791b */ /* 0x003fea0003800000 */
.L_x_459:
[----:B------:R-:W-:Y:S01]  /*8280*/  FFMA R67, R94, R105, R67 ;  /* 0x000000695e437223 */ /* 0x000fe20000000043 */
[----:B------:R-:W-:Y:S02]  /*8290*/  MOV R101, R76 ;  /* 0x0000004c00657202 */ /* 0x000fe40000000f00 */
[----:B------:R-:W-:-:S07]  /*82a0*/  MOV R105, R96 ;  /* 0x0000006000697202 */ /* 0x000fce0000000f00 */
[----:B------:R-:W-:Y:S05]  /*82b0*/  WARPSYNC.COLLECTIVE R90, `(.L_x_460) ;  /* 0x000000005a087348 */ /* 0x000fea0003c00000 */
[----:B------:R0:W1:Y:S02]  /*82c0*/  SHFL.IDX P0, R96, R101, R92, R99 ;  /* 0x0000005c65607389 */ /* 0x0000640000000063 */
[----:B01----:R-:W-:Y:S05]  /*82d0*/  ENDCOLLECTIVE ;  /* 0x000000000000791b */ /* 0x003fea0003800000 */
.L_x_460:
[----:B------:R-:W-:Y:S01]  /*82e0*/  FFMA R41, R94, R107, R41 ;  /* 0x0000006b5e297223 */ /* 0x000fe20000000029 */
[----:B------:R-:W-:Y:S02]  /*82f0*/  MOV R101, R79 ;  /* 0x0000004f00657202 */ /* 0x000fe40000000f00 */
[----:B------:R-:W-:-:S07]  /*8300*/  MOV R107, R96 ;  /* 0x00000060006b7202 */ /* 0x000fce0000000f00 */
[----:B------:R-:W-:Y:S05]  /*8310*/  WARPSYNC.COLLECTIVE R90, `(.L_x_461) ;  /* 0x000000005a087348 */ /* 0x000fea0003c00000 */
[----:B------:R0:W1:Y:S02]  /*8320*/  SHFL.IDX P0, R96, R101, R92, R99 ;  /* 0x0000005c65607389 */ /* 0x0000640000000063 */
[----:B01----:R-:W-:Y:S05]  /*8330*/  ENDCOLLECTIVE ;  /* 0x000000000000791b */ /* 0x003fea0003800000 */
.L_x_461:
[----:B------:R-:W-:Y:S01]  /*8340*/  FFMA R43, R94, R109, R43 ;  /* 0x0000006d5e2b7223 */ /* 0x000fe2000000002b */
[----:B------:R-:W-:Y:S02]  /*8350*/  MOV R101, R80 ;  /* 0x0000005000657202 */ /* 0x000fe40000000f00 */
[----:B------:R-:W-:-:S07]  /*8360*/  MOV R109, R96 ;  /* 0x00000060006d7202 */ /* 0x000fce0000000f00 */
[----:B------:R-:W-:Y:S05]  /*8370*/  WARPSYNC.COLLECTIVE R90, `(.L_x_462) ;  /* 0x000000005a087348 */ /* 0x000fea0003c00000 */
[----:B------:R0:W1:Y:S02]  /*8380*/  SHFL.IDX P0, R96, R101, R92, R99 ;  /* 0x0000005c65607389 */ /* 0x0000640000000063 */
[----:B01----:R-:W-:Y:S05]  /*8390*/  ENDCOLLECTIVE ;  /* 0x000000000000791b */ /* 0x003fea0003800000 */
.L_x_462:
[----:B------:R-:W-:Y:S01]  /*83a0*/  MOV R101, R81 ;  /* 0x0000005100657202 */ /* 0x000fe20000000f00 */
[-C--:B------:R-:W-:Y:S01]  /*83b0*/  FFMA R48, R9, R96.reuse, R48 ;  /* 0x0000006009307223 */ /* 0x080fe20000000030 */
[----:B------:R-:W-:-:S07]  /*83c0*/  FFMA R49, R88, R96, R49 ;  /* 0x0000006058317223 */ /* 0x000fce0000000031 */
[----:B------:R-:W-:Y:S05]  /*83d0*/  WARPSYNC.COLLECTIVE R90, `(.L_x_463) ;  /* 0x000000005a087348 */ /* 0x000fea0003c00000 */
[----:B------:R0:W1:Y:S02]  /*83e0*/  SHFL.IDX P0, R96, R101, R92, R99 ;  /* 0x0000005c65607389 */ /* 0x0000640000000063 */
[----:B01----:R-:W-:Y:S05]  /*83f0*/  ENDCOLLECTIVE ;  /* 0x000000000000791b */ /* 0x003fea0003800000 */
.L_x_463:
[----:B------:R-:W-:Y:S02]  /*8400*/  MOV R101, R12 ;  /* 0x0000000c00657202 */ /* 0x000fe40000000f00 */
[----:B------:R-:W-:-:S07]  /*8410*/  MOV R6, R96 ;  /* 0x0000006000067202 */ /* 0x000fce0000000f00 */
[----:B------:R-:W-:Y:S05]  /*8420*/  WARPSYNC.COLLECTIVE R90, `(.L_x_464) ;  /* 0x000000005a087348 */ /* 0x000fea0003c00000 */
[----:B------:R0:W1:Y:S02]  /*8430*/  SHFL.IDX P0, R96, R101, R92, R99 ;  /* 0x0000005c65607389 */ /* 0x0000640000000063 */
[----:B01----:R-:W-:Y:S05]  /*8440*/  ENDCOLLECTIVE ;  /* 0x000000000000791b */ /* 0x003fea0003800000 */
.L_x_464:
[-C--:B------:R-:W-:Y:S01]  /*8450*/  FFMA R32, R9, R7.reuse, R32 ;  /* 0x0000000709207223 */ /* 0x080fe20000000020 */
[----:B------:R-:W-:Y:S01]  /*8460*/  FFMA R33, R88, R7, R33 ;  /* 0x0000000758217223 */ /* 0x000fe20000000021 */
[----:B------:R-:W-:Y:S02]  /*8470*/  MOV R101, R14 ;  /* 0x0000000e00657202 */ /* 0x000fe40000000f00 */
[----:B------:R-:W-:-:S07]  /*8480*/  MOV R7, R96 ;  /* 0x0000006000077202 */ /* 0x000fce0000000f00 */
[----:B------:R-:W-:Y:S05]  /*8490*/  WARPSYNC.COLLECTIVE R90, `(.L_x_465) ;  /* 0x000000005a087348 */ /* 0x000fea0003c00000 */
[----:B------:R0:W1:Y:S02]  /*84a0*/  SHFL.IDX P0, R96, R101, R92, R99 ;  /* 0x0000005c65607389 */ /* 0x0000640000000063 */
[----:B01----:R-:W-:Y:S05]  /*84b0*/  ENDCOLLECTIVE ;  /* 0x000000000000791b */ /* 0x003fea0003800000 */
.L_x_465:
[-C--:B------:R-:W-:Y:S01]  /*84c0*/  FFMA R34, R9, R85.reuse, R34 ;  /* 0x0000005509227223 */ /* 0x080fe20000000022 */
[----:B------:R-:W-:Y:S01]  /*84d0*/  FFMA R35, R88, R85, R35 ;  /* 0x0000005558237223 */ /* 0x000fe20000000023 */
[----:B------:R-:W-:Y:S02]  /*84e0*/  MOV R101, R16 ;  /* 0x0000001000657202 */ /* 0x000fe40000000f00 */
[----:B------:R-:W-:-:S07]  /*84f0*/  MOV R85, R96 ;  /* 0x0000006000557202 */ /* 0x000fce0000000f00 */
[----:B------:R-:W-:Y:S05]  /*8500*/  WARPSYNC.COLLECTIVE R90, `(.L_x_466) ;  /* 0x000000005a087348 */ /* 0x000fea0003c00000 */
[----:B------:R0:W1:Y:S02]  /*8510*/  SHFL.IDX P0, R96, R101, R92, R99 ;  /* 0x0000005c65607389 */ /* 0x0000640000000063 */
[----:B01----:R-:W-:Y:S05]  /*8520*/  ENDCOLLECTIVE ;  /* 0x000000000000791b */ /* 0x003fea0003800000 */
.L_x_466:
        /* <DEDUP_REMOVED lines=11> */
.L_x_467:
[-C--:B------:R-:W-:Y:S01]  /*85e0*/  FFMA R36, R9, R95.reuse, R36 ;  /* 0x0000005f09247223 */ /* 0x080fe20000000024 */
[----:B------:R-:W-:Y:S01]  /*85f0*/  FFMA R37, R88, R95, R37 ;  /* 0x0000005f58257223 */ /* 0x000fe20000000025 */
[----:B------:R-:W-:Y:S02]  /*8600*/  MOV R101, R13 ;  /* 0x0000000d00657202 */ /* 0x000fe40000000f00 */
[----:B------:R-:W-:-:S07]  /*8610*/  MOV R95, R96 ;  /* 0x00000060005f7202 */ /* 0x000fce0000000f00 */
[----:B------:R-:W-:Y:S05]  /*8620*/  WARPSYNC.COLLECTIVE R90, `(.L_x_468) ;  /* 0x000000005a087348 */ /* 0x000fea0003c00000 */
[----:B------:R0:W1:Y:S02]  /*8630*/  SHFL.IDX P0, R96, R101, R92, R99 ;  /* 0x0000005c65607389 */ /* 0x0000640000000063 */
[----:B01----:R-:W-:Y:S05]  /*8640*/  ENDCOLLECTIVE ;  /* 0x000000000000791b */ /* 0x003fea0003800000 */
.L_x_468:
[-C--:B------:R-:W-:Y:S01]  /*8650*/  FFMA R38, R9, R97.reuse, R38 ;  /* 0x0000006109267223 */ /* 0x080fe20000000026 */
[----:B------:R-:W-:Y:S01]  /*8660*/  FFMA R39, R88, R97, R39 ;  /* 0x0000006158277223 */ /* 0x000fe20000000027 */
[----:B------:R-:W-:Y:S02]  /*8670*/  MOV R101, R82 ;  /* 0x0000005200657202 */ /* 0x000fe40000000f00 */
[----:B------:R-:W-:-:S07]  /*8680*/  MOV R97, R96 ;  /* 0x0000006000617202 */ /* 0x000fce0000000f00 */
[----:B------:R-:W-:Y:S05]  /*8690*/  WARPSYNC.COLLECTIVE R90, `(.L_x_469) ;  /* 0x000000005a087348 */ /* 0x000fea0003c00000 */
[----:B------:R0:W1:Y:S02]  /*86a0*/  SHFL.IDX P0, R96, R101, R92, R99 ;  /* 0x0000005c65607389 */ /* 0x0000640000000063 */
[----:B01----:R-:W-:Y:S05]  /*86b0*/  ENDCOLLECTIVE ;  /* 0x000000000000791b */ /* 0x003fea0003800000 */
.L_x_469:
[----:B------:R-:W-:Y:S02]  /*86c0*/  MOV R101, R8 ;  /* 0x0000000800657202 */ /* 0x000fe40000000f00 */
[----:B------:R-:W-:-:S07]  /*86d0*/  MOV R98, R96 ;  /* 0x0000006000627202 */ /* 0x000fce0000000f00 */
[----:B------:R-:W-:Y:S05]  /*86e0*/  WARPSYNC.COLLECTIVE R90, `(.L_x_470) ;  /* 0x000000005a087348 */ /* 0x000fea0003c00000 */
[----:B------:R0:W1:Y:S02]  /*86f0*/  SHFL.IDX P0, R96, R101, R92, R99 ;  /* 0x0000005c65607389 */ /* 0x0000640000000063 */
[----:B01----:R-:W-:Y:S05]  /*8700*/  ENDCOLLECTIVE ;  /* 0x000000000000791b */ /* 0x003fea0003800000 */
.L_x_470:
[----:B------:R-:W-:Y:S02]  /*8710*/  MOV R101, R10 ;  /* 0x0000000a00657202 */ /* 0x000fe40000000f00 */
[----:B------:R-:W-:-:S07]  /*8720*/  MOV R100, R96 ;  /* 0x0000006000647202 */ /* 0x000fce0000000f00 */
[----:B------:R-:W-:Y:S05]  /*8730*/  WARPSYNC.COLLECTIVE R90, `(.L_x_471) ;  /* 0x000000005a087348 */ /* 0x000fea0003c00000 */
[----:B------:R0:W1:Y:S02]  /*8740*/  SHFL.IDX P0, R96, R101, R92, R99 ;  /* 0x0000005c65607389 */ /* 0x0000640000000063 */
[----:B01----:R-:W-:Y:S05]  /*8750*/  ENDCOLLECTIVE ;  /* 0x000000000000791b */ /* 0x003fea0003800000 */
.L_x_471:
[----:B------:R-:W-:Y:S02]  /*8760*/  MOV R101, R86 ;  /* 0x0000005600657202 */ /* 0x000fe40000000f00 */
[----:B------:R-:W-:-:S07]  /*8770*/  MOV R102, R96 ;  /* 0x0000006000667202 */ /* 0x000fce0000000f00 */
[----:B------:R-:W-:Y:S05]  /*8780*/  WARPSYNC.COLLECTIVE R90, `(.L_x_472) ;  /* 0x000000005a087348 */ /* 0x000fea0003c00000 */
[----:B------:R0:W1:Y:S02]  /*8790*/  SHFL.IDX P0, R96, R101, R92, R99 ;  /* 0x0000005c65607389 */ /* 0x0000640000000063 */
[----:B01----:R-:W-:Y:S05]  /*87a0*/  ENDCOLLECTIVE ;  /* 0x000000000000791b */ /* 0x003fea0003800000 */
.L_x_472:
        /* <DEDUP_REMOVED lines=28> */
.L_x_473:
        /* <DEDUP_REMOVED lines=12> */
.L_x_474:
[----:B------:R-:W-:Y:S02]  /*8a30*/  MOV R101, R25 ;  /* 0x0000001900657202 */ /* 0x000fe40000000f00 */
[----:B------:R-:W-:-:S07]  /*8a40*/  MOV R83, R96 ;  /* 0x0000006000537202 */ /* 0x000fce0000000f00 */
[----:B------:R-:W-:Y:S05]  /*8a50*/  WARPSYNC.COLLECTIVE R90, `(.L_x_475) ;  /* 0x000000005a087348 */ /* 0x000fea0003c00000 */
[----:B------:R0:W1:Y:S02]  /*8a60*/  SHFL.IDX P0, R96, R101, R92, R99 ;  /* 0x0000005c65607389 */ /* 0x0000640000000063 */
[----:B01----:R-:W-:Y:S05]  /*8a70*/  ENDCOLLECTIVE ;  /* 0x000000000000791b */ /* 0x003fea0003800000 */
.L_x_475:
[----:B------:R-:W-:Y:S02]  /*8a80*/  MOV R101, R24 ;  /* 0x0000001800657202 */ /* 0x000fe40000000f00 */
[----:B------:R-:W-:-:S07]  /*8a90*/  MOV R7, R96 ;  /* 0x0000006000077202 */ /* 0x000fce0000000f00 */
[----:B------:R-:W-:Y:S05]  /*8aa0*/  WARPSYNC.COLLECTIVE R90, `(.L_x_476) ;  /* 0x000000005a087348 */ /* 0x000fea0003c00000 */
[----:B------:R0:W1:Y:S02]  /*8ab0*/  SHFL.IDX P0, R96, R101, R92, R99 ;  /* 0x0000005c65607389 */ /* 0x0000640000000063 */
[----:B01----:R-:W-:Y:S05]  /*8ac0*/  ENDCOLLECTIVE ;  /* 0x000000000000791b */ /* 0x003fea0003800000 */
.L_x_476:
[----:B------:R-:W-:Y:S02]  /*8ad0*/  MOV R101, R23 ;  /* 0x0000001700657202 */ /* 0x000fe40000000f00 */
[----:B------:R-:W-:-:S07]  /*8ae0*/  MOV R85, R96 ;  /* 0x0000006000557202 */ /* 0x000fce0000000f00 */
[----:B------:R-:W-:Y:S05]  /*8af0*/  WARPSYNC.COLLECTIVE R90, `(.L_x_477) ;  /* 0x000000005a087348 */ /* 0x000fea0003c00000 */
[----:B------:R0:W1:Y:S02]  /*8b00*/  SHFL.IDX P0, R96, R101, R92, R99 ;  /* 0x0000005c65607389 */ /* 0x0000640000000063 */
[----:B01----:R-:W-:Y:S05]  /*8b10*/  ENDCOLLECTIVE ;  /* 0x000000000000791b */ /* 0x003fea0003800000 */
.L_x_477:
[----:B------:R-:W-:Y:S01]  /*8b20*/  MOV R101, R22 ;  /* 0x0000001600657202 */ /* 0x000fe20000000f00 */
[-C--:B------:R-:W-:Y:S01]  /*8b30*/  FFMA R34, R75, R96.reuse, R34 ;  /* 0x000000604b227223 */ /* 0x080fe20000000022 */
[----:B------:R-:W-:-:S07]  /*8b40*/  FFMA R35, R68, R96, R35 ;  /* 0x0000006044237223 */ /* 0x000fce0000000023 */
[----:B------:R-:W-:Y:S05]  /*8b50*/  WARPSYNC.COLLECTIVE R90, `(.L_x_478) ;  /* 0x000000005a087348 */ /* 0x000fea0003c00000 */
[----:B------:R0:W1:Y:S02]  /*8b60*/  SHFL.IDX P0, R96, R101, R92, R99 ;  /* 0x0000005c65607389 */ /* 0x0000640000000063 */
[----:B01----:R-:W-:Y:S05]  /*8b70*/  ENDCOLLECTIVE ;  /* 0x000000000000791b */ /* 0x003fea0003800000 */
.L_x_478:
[----:B------:R-:W-:Y:S02]  /*8b80*/  MOV R101, R21 ;  /* 0x0000001500657202 */ /* 0x000fe40000000f00 */
[----:B------:R-:W-:-:S07]  /*8b90*/  MOV R93, R96 ;  /* 0x00000060005d7202 */ /* 0x000fce0000000f00 */
[----:B------:R-:W-:Y:S05]  /*8ba0*/  WARPSYNC.COLLECTIVE R90, `(.L_x_479) ;  /* 0x000000005a087348 */ /* 0x000fea0003c00000 */
[----:B------:R0:W1:Y:S02]  /*8bb0*/  SHFL.IDX P0, R96, R101, R92, R99 ;  /* 0x0000005c65607389 */ /* 0x0000640000000063 */
[----:B01----:R-:W-:Y:S05]  /*8bc0*/  ENDCOLLECTIVE ;  /* 0x000000000000791b */ /* 0x003fea0003800000 */
.L_x_479:
[----:B------:R-:W-:Y:S02]  /*8bd0*/  MOV R101, R20 ;  /* 0x0000001400657202 */ /* 0x000fe40000000f00 */
[----:B------:R-:W-:-:S07]  /*8be0*/  MOV R95, R96 ;  /* 0x00000060005f7202 */ /* 0x000fce0000000f00 */
[----:B------:R-:W-:Y:S05]  /*8bf0*/  WARPSYNC.COLLECTIVE R90, `(.L_x_480) ;  /* 0x000000005a087348 */ /* 0x000fea0003c00000 */
[----:B------:R0:W1:Y:S02]  /*8c00*/  SHFL.IDX P0, R96, R101, R92, R99 ;  /* 0x0000005c65607389 */ /* 0x0000640000000063 */
[----:B01----:R-:W-:Y:S05]  /*8c10*/  ENDCOLLECTIVE ;  /* 0x000000000000791b */ /* 0x003fea0003800000 */
.L_x_480:
[----:B------:R-:W-:Y:S02]  /*8c20*/  MOV R101, R0 ;  /* 0x0000000000657202 */ /* 0x000fe40000000f00 */
[----:B------:R-:W-:-:S07]  /*8c30*/  MOV R97, R96 ;  /* 0x0000006000617202 */ /* 0x000fce0000000f00 */
[----:B------:R-:W-:Y:S05]  /*8c40*/  WARPSYNC.COLLECTIVE R90, `(.L_x_481) ;  /* 0x000000005a087348 */ /* 0x000fea0003c00000 */
[----:B------:R0:W1:Y:S02]  /*8c50*/  SHFL.IDX P0, R96, R101, R92, R99 ;  /* 0x0000005c65607389 */ /* 0x0000640000000063 */
[----:B01----:R-:W-:Y:S05]  /*8c60*/  ENDCOLLECTIVE ;  /* 0x000000000000791b */ /* 0x003fea0003800000 */
.L_x_481:
[----:B------:R-:W-:Y:S02]  /*8c70*/  MOV R101, R76 ;  /* 0x0000004c00657202 */ /* 0x000fe40000000f00 */
[----:B------:R-:W-:-:S07]  /*8c80*/  MOV R103, R96 ;  /* 0x0000006000677202 */ /* 0x000fce0000000f00 */
[----:B------:R-:W-:Y:S05]  /*8c90*/  WARPSYNC.COLLECTIVE R90, `(.L_x_482) ;  /* 0x000000005a087348 */ /* 0x000fea0003c00000 */
[----:B------:R0:W1:Y:S02]  /*8ca0*/  SHFL.IDX P0, R96, R101, R92, R99 ;  /* 0x0000005c65607389 */ /* 0x0000640000000063 */
[----:B01----:R-:W-:Y:S05]  /*8cb0*/  ENDCOLLECTIVE ;  /* 0x000000000000791b */ /* 0x003fea0003800000 */
.L_x_482:
[----:B------:R-:W-:Y:S02]  /*8cc0*/  MOV R101, R79 ;  /* 0x0000004f00657202 */ /* 0x000fe40000000f00 */
[----:B------:R-:W-:-:S07]  /*8cd0*/  MOV R105, R96 ;  /* 0x0000006000697202 */ /* 0x000fce0000000f00 */
[----:B------:R-:W-:Y:S05]  /*8ce0*/  WARPSYNC.COLLECTIVE R90, `(.L_x_483) ;  /* 0x000000005a087348 */ /* 0x000fea0003c00000 */
[----:B------:R0:W1:Y:S02]  /*8cf0*/  SHFL.IDX P0, R96, R101, R92, R99 ;  /* 0x0000005c65607389 */ /* 0x0000640000000063 */
[----:B01----:R-:W-:Y:S05]  /*8d00*/  ENDCOLLECTIVE ;  /* 0x000000000000791b */ /* 0x003fea0003800000 */
.L_x_483:
[----:B------:R-:W-:Y:S02]  /*8d10*/  MOV R101, R80 ;  /* 0x0000005000657202 */ /* 0x000fe40000000f00 */
[----:B------:R-:W-:-:S07]  /*8d20*/  MOV R107, R96 ;  /* 0x00000060006b7202 */ /* 0x000fce0000000f00 */
[----:B------:R-:W-:Y:S05]  /*8d30*/  WARPSYNC.COLLECTIVE R90, `(.L_x_484) ;  /* 0x000000005a087348 */ /* 0x000fea0003c00000 */
[----:B------:R0:W1:Y:S02]  /*8d40*/  SHFL.IDX P0, R96, R101, R92, R99 ;  /* 0x0000005c65607389 */ /* 0x0000640000000063 */
[----:B01----:R-:W-:Y:S05]  /*8d50*/  ENDCOLLECTIVE ;  /* 0x000000000000791b */ /* 0x003fea0003800000 */
.L_x_484:
[----:B------:R-:W-:Y:S01]  /*8d60*/  MOV R101, R81 ;  /* 0x0000005100657202 */ /* 0x000fe20000000f00 */
[-C--:B------:R-:W-:Y:S01]  /*8d70*/  FFMA R48, R75, R96.reuse, R48 ;  /* 0x000000604b307223 */ /* 0x080fe20000000030 */
[----:B------:R-:W-:-:S07]  /*8d80*/  FFMA R49, R68, R96, R49 ;  /* 0x0000006044317223 */ /* 0x000fce0000000031 */
[----:B------:R-:W-:Y:S05]  /*8d90*/  WARPSYNC.COLLECTIVE R90, `(.L_x_485) ;  /* 0x000000005a087348 */ /* 0x000fea0003c00000 */
[----:B------:R0:W1:Y:S02]  /*8da0*/  SHFL.IDX P0, R96, R101, R92, R99 ;  /* 0x0000005c65607389 */ /* 0x0000640000000063 */
[----:B01----:R-:W-:Y:S05]  /*8db0*/  ENDCOLLECTIVE ;  /* 0x000000000000791b */ /* 0x003fea0003800000 */
.L_x_485:
[----:B------:R-:W-:Y:S02]  /*8dc0*/  MOV R101, R12 ;  /* 0x0000000c00657202 */ /* 0x000fe40000000f00 */
[----:B------:R-:W-:-:S07]  /*8dd0*/  MOV R6, R96 ;  /* 0x0000006000067202 */ /* 0x000fce0000000f00 */
[----:B------:R-:W-:Y:S05]  /*8de0*/  WARPSYNC.COLLECTIVE R90, `(.L_x_486) ;  /* 0x000000005a087348 */ /* 0x000fea0003c00000 */
[----:B------:R0:W1:Y:S02]  /*8df0*/  SHFL.IDX P0, R96, R101, R92, R99 ;  /* 0x0000005c65607389 */ /* 0x0000640000000063 */
[----:B01----:R-:W-:Y:S05]  /*8e00*/  ENDCOLLECTIVE ;  /* 0x000000000000791b */ /* 0x003fea0003800000 */
.L_x_486:
[-C--:B------:R-:W-:Y:S01]  /*8e10*/  FFMA R4, R75, R83.reuse, R4 ;  /* 0x000000534b047223 */ /* 0x080fe20000000004 */
[----:B------:R-:W-:Y:S01]  /*8e20*/  FFMA R29, R68, R83, R29 ;  /* 0x00000053441d7223 */ /* 0x000fe2000000001d */
[----:B------:R-:W-:Y:S02]  /*8e30*/  MOV R101, R14 ;  /* 0x0000000e00657202 */ /* 0x000fe40000000f00 */
[----:B------:R-:W-:-:S07]  /*8e40*/  MOV R83, R96 ;  /* 0x0000006000537202 */ /* 0x000fce0000000f00 */
[----:B------:R-:W-:Y:S05]  /*8e50*/  WARPSYNC.COLLECTIVE R90, `(.L_x_487) ;  /* 0x000000005a087348 */ /* 0x000fea0003c00000 */
[----:B------:R0:W1:Y:S02]  /*8e60*/  SHFL.IDX P0, R96, R101, R92, R99 ;  /* 0x0000005c65607389 */ /* 0x0000640000000063 */
[----:B01----:R-:W-:Y:S05]  /*8e70*/  ENDCOLLECTIVE ;  /* 0x000000000000791b */ /* 0x003fea0003800000 */
.L_x_487:
[-C--:B------:R-:W-:Y:S01]  /*8e80*/  FFMA R32, R75, R85.reuse, R32 ;  /* 0x000000554b207223 */ /* 0x080fe20000000020 */
[----:B------:R-:W-:Y:S01]  /*8e90*/  FFMA R33, R68, R85, R33 ;  /* 0x0000005544217223 */ /* 0x000fe20000000021 */
[----:B------:R-:W-:Y:S02]  /*8ea0*/  MOV R101, R16 ;  /* 0x0000001000657202 */ /* 0x000fe40000000f00 */
[----:B------:R-:W-:-:S07]  /*8eb0*/  MOV R85, R96 ;  /* 0x0000006000557202 */ /* 0x000fce0000000f00 */
[----:B------:R-:W-:Y:S05]  /*8ec0*/  WARPSYNC.COLLECTIVE R90, `(.L_x_488) ;  /* 0x000000005a087348 */ /* 0x000fea0003c00000 */
[----:B------:R0:W1:Y:S02]  /*8ed0*/  SHFL.IDX P0, R96, R101, R92, R99 ;  /* 0x0000005c65607389 */ /* 0x0000640000000063 */
[----:B01----:R-:W-:Y:S05]  /*8ee0*/  ENDCOLLECTIVE ;  /* 0x000000000000791b */ /* 0x003fea0003800000 */
.L_x_488:
[-C--:B------:R-:W-:Y:S01]  /*8ef0*/  FFMA R36, R75, R93.reuse, R36 ;  /* 0x0000005d4b247223 */ /* 0x080fe20000000024 */
[----:B------:R-:W-:Y:S01]  /*8f00*/  FFMA R37, R68, R93, R37 ;  /* 0x0000005d44257223 */ /* 0x000fe20000000025 */
[----:B------:R-:W-:Y:S02]  /*8f10*/  MOV R101, R18 ;  /* 0x0000001200657202 */ /* 0x000fe40000000f00 */
[----:B------:R-:W-:-:S07]  /*8f20*/  MOV R93, R96 ;  /* 0x00000060005d7202 */ /* 0x000fce0000000f00 */
[----:B------:R-:W-:Y:S05]  /*8f30*/  WARPSYNC.COLLECTIVE R90, `(.L_x_489) ;  /* 0x000000005a087348 */ /* 0x000fea0003c00000 */
[----:B------:R0:W1:Y:S02]  /*8f40*/  SHFL.IDX P0, R96, R101, R92, R99 ;  /* 0x0000005c65607389 */ /* 0x0000640000000063 */
[----:B01----:R-:W-:Y:S05]  /*8f50*/  ENDCOLLECTIVE ;  /* 0x000000000000791b */ /* 0x003fea0003800000 */
.L_x_489:
[----:B------:R-:W-:Y:S01]  /*8f60*/  FFMA R57, R88, R94, R57 ;  /* 0x0000005e58397223 */ /* 0x000fe20000000039 */
[----:B------:R-:W-:Y:S02]  /*8f70*/  MOV R101, R13 ;  /* 0x0000000d00657202 */ /* 0x000fe40000000f00 */
[----:B------:R-:W-:-:S07]  /*8f80*/  MOV R94, R96 ;  /* 0x00000060005e7202 */ /* 0x000fce0000000f00 */
[----:B------:R-:W-:Y:S05]  /*8f90*/  WARPSYNC.COLLECTIVE R90, `(.L_x_490) ;  /* 0x000000005a087348 */ /* 0x000fea0003c00000 */
[----:B------:R0:W1:Y:S02]  /*8fa0*/  SHFL.IDX P0, R96, R101, R92, R99 ;  /* 0x0000005c65607389 */ /* 0x0000640000000063 */
[----:B01----:R-:W-:Y:S05]  /*8fb0*/  ENDCOLLECTIVE ;  /* 0x000000000000791b */ /* 0x003fea0003800000 */
.L_x_490:
[-C--:B------:R-:W-:Y:S01]  /*8fc0*/  FFMA R38, R75, R95.reuse, R38 ;  /* 0x0000005f4b267223 */ /* 0x080fe20000000026 */
[----:B------:R-:W-:Y:S01]  /*8fd0*/  FFMA R39, R68, R95, R39 ;  /* 0x0000005f44277223 */ /* 0x000fe20000000027 */
[----:B------:R-:W-:Y:S02]  /*8fe0*/  MOV R101, R82 ;  /* 0x0000005200657202 */ /* 0x000fe40000000f00 */
[----:B------:R-:W-:-:S07]  /*8ff0*/  MOV R95, R96 ;  /* 0x00000060005f7202 */ /* 0x000fce0000000f00 */
[----:B------:R-:W-:Y:S05]  /*9000*/  WARPSYNC.COLLECTIVE R90, `(.L_x_491) ;  /* 0x000000005a087348 */ /* 0x000fea0003c00000 */
[----:B------:R0:W1:Y:S02]  /*9010*/  SHFL.IDX P0, R96, R101, R92, R99 ;  /* 0x0000005c65607389 */ /* 0x0000640000000063 */
[----:B01----:R-:W-:Y:S05]  /*9020*/  ENDCOLLECTIVE ;  /* 0x000000000000791b */ /* 0x003fea0003800000 */
.L_x_491:
[-C--:B------:R-:W-:Y:S01]  /*9030*/  FFMA R40, R75, R97.reuse, R40 ;  /* 0x000000614b287223 */ /* 0x080fe20000000028 */
[----:B------:R-:W-:Y:S01]  /*9040*/  FFMA R41, R68, R97, R41 ;  /* 0x0000006144297223 */ /* 0x000fe20000000029 */
[----:B------:R-:W-:Y:S02]  /*9050*/  MOV R101, R8 ;  /* 0x0000000800657202 */ /* 0x000fe40000000f00 */
[----:B------:R-:W-:-:S07]  /*9060*/  MOV R97, R96 ;  /* 0x0000006000617202 */ /* 0x000fce0000000f00 */
[----:B------:R-:W-:Y:S05]  /*9070*/  WARPSYNC.COLLECTIVE R90, `(.L_x_492) ;  /* 0x000000005a087348 */ /* 0x000fea0003c00000 */
[----:B------:R0:W1:Y:S02]  /*9080*/  SHFL.IDX P0, R96, R101, R92, R99 ;  /* 0x0000005c65607389 */ /* 0x0000640000000063 */
[----:B01----:R-:W-:Y:S05]  /*9090*/  ENDCOLLECTIVE ;  /* 0x000000000000791b */ /* 0x003fea0003800000 */
.L_x_492:
[----:B------:R-:W-:Y:S01]  /*90a0*/  FFMA R63, R88, R98, R63 ;  /* 0x00000062583f7223 */ /* 0x000fe2000000003f */
[----:B------:R-:W-:Y:S02]  /*90b0*/  MOV R101, R10 ;  /* 0x0000000a00657202 */ /* 0x000fe40000000f00 */
[----:B------:R-:W-:-:S07]  /*90c0*/  MOV R98, R96 ;  /* 0x0000006000627202 */ /* 0x000fce0000000f00 */
[----:B------:R-:W-:Y:S05]  /*90d0*/  WARPSYNC.COLLECTIVE R90, `(.L_x_493) ;  /* 0x000000005a087348 */ /* 0x000fea0003c00000 */
[----:B------:R0:W1:Y:S02]  /*90e0*/  SHFL.IDX P0, R96, R101, R92, R99 ;  /* 0x0000005c65607389 */ /* 0x0000640000000063 */
[----:B01----:R-:W-:Y:S05]  /*90f0*/  ENDCOLLECTIVE ;  /* 0x000000000000791b */ /* 0x003fea0003800000 */
.L_x_493:
[----:B------:R-:W-:Y:S01]  /*9100*/  FFMA R65, R88, R100, R65 ;  /* 0x0000006458417223 */ /* 0x000fe20000000041 */
[----:B------:R-:W-:Y:S02]  /*9110*/  MOV R101, R86 ;  /* 0x0000005600657202 */ /* 0x000fe40000000f00 */
[----:B------:R-:W-:-:S07]  /*9120*/  MOV R100, R96 ;  /* 0x0000006000647202 */ /* 0x000fce0000000f00 */
[----:B------:R-:W-:Y:S05]  /*9130*/  WARPSYNC.COLLECTIVE R90, `(.L_x_494) ;  /* 0x000000005a087348 */ /* 0x000fea0003c00000 */
[----:B------:R0:W1:Y:S02]  /*9140*/  SHFL.IDX P0, R96, R101, R92, R99 ;  /* 0x0000005c65607389 */ /* 0x0000640000000063 */
[----:B01----:R-:W-:Y:S05]  /*9150*/  ENDCOLLECTIVE ;  /* 0x000000000000791b */ /* 0x003fea0003800000 */
.L_x_494:
        /* <DEDUP_REMOVED lines=27> */
.L_x_495:
        /* <DEDUP_REMOVED lines=11> */
.L_x_496:
[----:B------:R-:W-:Y:S02]  /*93c0*/  MOV R101, R25 ;  /* 0x0000001900657202 */ /* 0x000fe40000000f00 */
[----:B------:R-:W-:-:S07]  /*93d0*/  MOV R6, R96 ;  /* 0x0000006000067202 */ /* 0x000fce0000000f00 */
[----:B------:R-:W-:Y:S05]  /*93e0*/  WARPSYNC.COLLECTIVE R90, `(.L_x_497) ;  /* 0x000000005a087348 */ /* 0x000fea0003c00000 */
[----:B------:R0:W1:Y:S02]  /*93f0*/  SHFL.IDX P0, R96, R101, R92, R99 ;  /* 0x0000005c65607389 */ /* 0x0000640000000063 */
[----:B01----:R-:W-:Y:S05]  /*9400*/  ENDCOLLECTIVE ;  /* 0x000000000000791b */ /* 0x003fea0003800000 */
.L_x_497:
[----:B------:R-:W-:Y:S02]  /*9410*/  MOV R101, R24 ;  /* 0x0000001800657202 */ /* 0x000fe40000000f00 */
[----:B------:R-:W-:-:S07]  /*9420*/  MOV R7, R96 ;  /* 0x0000006000077202 */ /* 0x000fce0000000f00 */
[----:B------:R-:W-:Y:S05]  /*9430*/  WARPSYNC.COLLECTIVE R90, `(.L_x_498) ;  /* 0x000000005a087348 */ /* 0x000fea0003c00000 */
[----:B------:R0:W1:Y:S02]  /*9440*/  SHFL.IDX P0, R96, R101, R92, R99 ;  /* 0x0000005c65607389 */ /* 0x0000640000000063 */
[----:B01----:R-:W-:Y:S05]  /*9450*/  ENDCOLLECTIVE ;  /* 0x000000000000791b */ /* 0x003fea0003800000 */
.L_x_498:
[----:B------:R-:W-:Y:S02]  /*9460*/  MOV R101, R23 ;  /* 0x0000001700657202 */ /* 0x000fe40000000f00 */
[----:B------:R-:W-:-:S07]  /*9470*/  MOV R19, R96 ;  /* 0x0000006000137202 */ /* 0x000fce0000000f00 */
[----:B------:R-:W-:Y:S05]  /*9480*/  WARPSYNC.COLLECTIVE R90, `(.L_x_499) ;  /* 0x000000005a087348 */ /* 0x000fea0003c00000 */
[----:B------:R0:W1:Y:S02]  /*9490*/  SHFL.IDX P0, R96, R101, R92, R99 ;  /* 0x0000005c65607389 */ /* 0x0000640000000063 */
[----:B01----:R-:W-:Y:S05]  /*94a0*/  ENDCOLLECTIVE ;  /* 0x000000000000791b */ /* 0x003fea0003800000 */
.L_x_499:
[----:B------:R-:W-:Y:S01]  /*94b0*/  MOV R101, R22 ;  /* 0x0000001600657202 */ /* 0x000fe20000000f00 */
[-C--:B------:R-:W-:Y:S01]  /*94c0*/  FFMA R34, R75, R96.reuse, R34 ;  /* 0x000000604b227223 */ /* 0x080fe20000000022 */
[----:B------:R-:W-:-:S07]  /*94d0*/  FFMA R35, R88, R96, R35 ;  /* 0x0000006058237223 */ /* 0x000fce0000000023 */
[----:B------:R-:W-:Y:S05]  /*94e0*/  WARPSYNC.COLLECTIVE R90, `(.L_x_500) ;  /* 0x000000005a087348 */ /* 0x000fea0003c00000 */
[----:B------:R0:W1:Y:S02]  /*94f0*/  SHFL.IDX P0, R96, R101, R92, R99 ;  /* 0x0000005c65607389 */ /* 0x0000640000000063 */
[----:B01----:R-:W-:Y:S05]  /*9500*/  ENDCOLLECTIVE ;  /* 0x000000000000791b */ /* 0x003fea0003800000 */
.L_x_500:
[----:B------:R-:W-:Y:S02]  /*9510*/  MOV R101, R21 ;  /* 0x0000001500657202 */ /* 0x000fe40000000f00 */
[----:B------:R-:W-:-:S07]  /*9520*/  MOV R83, R96 ;  /* 0x0000006000537202 */ /* 0x000fce0000000f00 */
[----:B------:R-:W-:Y:S05]  /*9530*/  WARPSYNC.COLLECTIVE R90, `(.L_x_501) ;  /* 0x000000005a087348 */ /* 0x000fea0003c00000 */
[----:B------:R0:W1:Y:S02]  /*9540*/  SHFL.IDX P0, R96, R101, R92, R99 ;  /* 0x0000005c65607389 */ /* 0x0000640000000063 */
[----:B01----:R-:W-:Y:S05]  /*9550*/  ENDCOLLECTIVE ;  /* 0x000000000000791b */ /* 0x003fea0003800000 */
.L_x_501:
[----:B------:R-:W-:Y:S02]  /*9560*/  MOV R101, R20 ;  /* 0x0000001400657202 */ /* 0x000fe40000000f00 */
[----:B------:R-:W-:-:S07]  /*9570*/  MOV R85, R96 ;  /* 0x0000006000557202 */ /* 0x000fce0000000f00 */
[----:B------:R-:W-:Y:S05]  /*9580*/  WARPSYNC.COLLECTIVE R90, `(.L_x_502) ;  /* 0x000000005a087348 */ /* 0x000fea0003c00000 */
[----:B------:R0:W1:Y:S02]  /*9590*/  SHFL.IDX P0, R96, R101, R92, R99 ;  /* 0x0000005c65607389 */ /* 0x0000640000000063 */
[----:B01----:R-:W-:Y:S05]  /*95a0*/  ENDCOLLECTIVE ;  /* 0x000000000000791b */ /* 0x003fea0003800000 */
.L_x_502:
[----:B------:R-:W-:Y:S02]  /*95b0*/  MOV R101, R0 ;  /* 0x0000000000657202 */ /* 0x000fe40000000f00 */
[----:B------:R-:W-:-:S07]  /*95c0*/  MOV R91, R96 ;  /* 0x00000060005b7202 */ /* 0x000fce0000000f00 */
[----:B------:R-:W-:Y:S05]  /*95d0*/  WARPSYNC.COLLECTIVE R90, `(.L_x_503) ;  /* 0x000000005a087348 */ /* 0x000fea0003c00000 */
[----:B------:R0:W1:Y:S02]  /*95e0*/  SHFL.IDX P0, R96, R101, R92, R99 ;  /* 0x0000005c65607389 */ /* 0x0000640000000063 */
[----:B01----:R-:W-:Y:S05]  /*95f0*/  ENDCOLLECTIVE ;  /* 0x000000000000791b */ /* 0x003fea0003800000 */
.L_x_503:
[----:B------:R-:W-:Y:S02]  /*9600*/  MOV R101, R76 ;  /* 0x0000004c00657202 */ /* 0x000fe40000000f00 */
[----:B------:R-:W-:-:S07]  /*9610*/  MOV R93, R96 ;  /* 0x00000060005d7202 */ /* 0x000fce0000000f00 */
[----:B------:R-:W-:Y:S05]  /*9620*/  WARPSYNC.COLLECTIVE R90, `(.L_x_504) ;  /* 0x000000005a087348 */ /* 0x000fea0003c00000 */
[----:B------:R0:W1:Y:S02]  /*9630*/  SHFL.IDX P0, R96, R101, R92, R99 ;  /* 0x0000005c65607389 */ /* 0x0000640000000063 */
[----:B01----:R-:W-:Y:S05]  /*9640*/  ENDCOLLECTIVE ;  /* 0x000000000000791b */ /* 0x003fea0003800000 */
.L_x_504:
[----:B------:R-:W-:Y:S02]  /*9650*/  MOV R101, R79 ;  /* 0x0000004f00657202 */ /* 0x000fe40000000f00 */
[----:B------:R-:W-:-:S07]  /*9660*/  MOV R95, R96 ;  /* 0x00000060005f7202 */ /* 0x000fce0000000f00 */
[----:B------:R-:W-:Y:S05]  /*9670*/  WARPSYNC.COLLECTIVE R90, `(.L_x_505) ;  /* 0x000000005a087348 */ /* 0x000fea0003c00000 */
[----:B------:R0:W1:Y:S02]  /*9680*/  SHFL.IDX P0, R96, R101, R92, R99 ;  /* 0x0000005c65607389 */ /* 0x0000640000000063 */
[----:B01----:R-:W-:Y:S05]  /*9690*/  ENDCOLLECTIVE ;  /* 0x000000000000791b */ /* 0x003fea0003800000 */
.L_x_505:
[----:B------:R-:W-:Y:S02]  /*96a0*/  MOV R101, R80 ;  /* 0x0000005000657202 */ /* 0x000fe40000000f00 */
[----:B------:R-:W-:-:S07]  /*96b0*/  MOV R97, R96 ;  /* 0x0000006000617202 */ /* 0x000fce0000000f00 */
[----:B------:R-:W-:Y:S05]  /*96c0*/  WARPSYNC.COLLECTIVE R90, `(.L_x_506) ;  /* 0x000000005a087348 */ /* 0x000fea0003c00000 */
[----:B------:R0:W1:Y:S02]  /*96d0*/  SHFL.IDX P0, R96, R101, R92, R99 ;  /* 0x0000005c65607389 */ /* 0x0000640000000063 */
[----:B01----:R-:W-:Y:S05]  /*96e0*/  ENDCOLLECTIVE ;  /* 0x000000000000791b */ /* 0x003fea0003800000 */
.L_x_506:
[----:B------:R-:W-:Y:S01]  /*96f0*/  MOV R101, R81 ;  /* 0x0000005100657202 */ /* 0x000fe20000000f00 */
[-C--:B------:R-:W-:Y:S01]  /*9700*/  FFMA R48, R75, R96.reuse, R48 ;  /* 0x000000604b307223 */ /* 0x080fe20000000030 */
[----:B------:R-:W-:-:S07]  /*9710*/  FFMA R49, R88, R96, R49 ;  /* 0x0000006058317223 */ /* 0x000fce0000000031 */
[----:B------:R-:W-:Y:S05]  /*9720*/  WARPSYNC.COLLECTIVE R90, `(.L_x_507) ;  /* 0x000000005a087348 */ /* 0x000fea0003c00000 */
[----:B------:R0:W1:Y:S02]  /*9730*/  SHFL.IDX P0, R96, R101, R92, R99 ;  /* 0x0000005c65607389 */ /* 0x0000640000000063 */
[----:B01----:R-:W-:Y:S05]  /*9740*/  ENDCOLLECTIVE ;  /* 0x000000000000791b */ /* 0x003fea0003800000 */
.L_x_507:
        /* <DEDUP_REMOVED lines=23> */
.L_x_508:
[-C--:B------:R-:W-:Y:S01]  /*98c0*/  FFMA R36, R75, R83.reuse, R36 ;  /* 0x000000534b247223 */ /* 0x080fe20000000024 */
[----:B------:R-:W-:Y:S01]  /*98d0*/  FFMA R37, R88, R83, R37 ;  /* 0x0000005358257223 */ /* 0x000fe20000000025 */
[----:B------:R-:W-:Y:S02]  /*98e0*/  MOV R101, R14 ;  /* 0x0000000e00657202 */ /* 0x000fe40000000f00 */
[----:B------:R-:W-:-:S07]  /*98f0*/  MOV R83, R96 ;  /* 0x0000006000537202 */ /* 0x000fce0000000f00 */
[----:B------:R-:W-:Y:S05]  /*9900*/  WARPSYNC.COLLECTIVE R90, `(.L_x_509) ;  /* 0x000000005a087348 */ /* 0x000fea0003c00000 */
[----:B------:R0:W1:Y:S02]  /*9910*/  SHFL.IDX P0, R96, R101, R92, R99 ;  /* 0x0000005c65607389 */ /* 0x0000640000000063 */
[----:B01----:R-:W-:Y:S05]  /*9920*/  ENDCOLLECTIVE ;  /* 0x000000000000791b */ /* 0x003fea0003800000 */
.L_x_509:
[-C--:B------:R-:W-:Y:S01]  /*9930*/  FFMA R38, R75, R85.reuse, R38 ;  /* 0x000000554b267223 */ /* 0x080fe20000000026 */
[----:B------:R-:W-:Y:S01]  /*9940*/  FFMA R39, R88, R85, R39 ;  /* 0x0000005558277223 */ /* 0x000fe20000000027 */
[----:B------:R-:W-:Y:S02]  /*9950*/  MOV R101, R16 ;  /* 0x0000001000657202 */ /* 0x000fe40000000f00 */
[----:B------:R-:W-:-:S07]  /*9960*/  MOV R85, R96 ;  /* 0x0000006000557202 */ /* 0x000fce0000000f00 */
[----:B------:R-:W-:Y:S05]  /*9970*/  WARPSYNC.COLLECTIVE R90, `(.L_x_510) ;  /* 0x000000005a087348 */ /* 0x000fea0003c00000 */
[----:B------:R0:W1:Y:S02]  /*9980*/  SHFL.IDX P0, R96, R101, R92, R99 ;  /* 0x0000005c65607389 */ /* 0x0000640000000063 */
[----:B01----:R-:W-:Y:S05]  /*9990*/  ENDCOLLECTIVE ;  /* 0x000000000000791b */ /* 0x003fea0003800000 */
.L_x_510:
[-C--:B------:R-:W-:Y:S01]  /*99a0*/  FFMA R40, R75, R91.reuse, R40 ;  /* 0x0000005b4b287223 */ /* 0x080fe20000000028 */
[----:B------:R-:W-:Y:S01]  /*99b0*/  FFMA R41, R88, R91, R41 ;  /* 0x0000005b58297223 */ /* 0x000fe20000000029 */
[----:B------:R-:W-:Y:S02]  /*99c0*/  MOV R101, R18 ;  /* 0x0000001200657202 */ /* 0x000fe40000000f00 */
[----:B------:R-:W-:-:S07]  /*99d0*/  MOV R91, R96 ;  /* 0x00000060005b7202 */ /* 0x000fce0000000f00 */
[----:B------:R-:W-:Y:S05]  /*99e0*/  WARPSYNC.COLLECTIVE R90, `(.L_x_511) ;  /* 0x000000005a087348 */ /* 0x000fea0003c00000 */
[----:B------:R0:W1:Y:S02]  /*99f0*/  SHFL.IDX P0, R96, R101, R92, R99 ;  /* 0x0000005c65607389 */ /* 0x0000640000000063 */
[----:B01----:R-:W-:Y:S05]  /*9a00*/  ENDCOLLECTIVE ;  /* 0x000000000000791b */ /* 0x003fea0003800000 */
.L_x_511:
[-C--:B------:R-:W-:Y:S01]  /*9a10*/  FFMA R42, R75, R93.reuse, R42 ;  /* 0x0000005d4b2a7223 */ /* 0x080fe2000000002a */
[----:B------:R-:W-:Y:S01]  /*9a20*/  FFMA R43, R88, R93, R43 ;  /* 0x0000005d582b7223 */ /* 0x000fe2000000002b */
[----:B------:R-:W-:Y:S02]  /*9a30*/  MOV R101, R13 ;  /* 0x0000000d00657202 */ /* 0x000fe40000000f00 */
[----:B------:R-:W-:-:S07]  /*9a40*/  MOV R93, R96 ;  /* 0x00000060005d7202 */ /* 0x000fce0000000f00 */
[----:B------:R-:W-:Y:S05]  /*9a50*/  WARPSYNC.COLLECTIVE R90, `(.L_x_512) ;  /* 0x000000005a087348 */ /* 0x000fea0003c00000 */
[----:B------:R0:W1:Y:S02]  /*9a60*/  SHFL.IDX P0, R96, R101, R92, R99 ;  /* 0x0000005c65607389 */ /* 0x0000640000000063 */
[----:B01----:R-:W-:Y:S05]  /*9a70*/  ENDCOLLECTIVE ;  /* 0x000000000000791b */ /* 0x003fea0003800000 */
.L_x_512:
[----:B------:R-:W-:Y:S02]  /*9a80*/  MOV R101, R82 ;  /* 0x0000005200657202 */ /* 0x000fe40000000f00 */
[----:B------:R-:W-:-:S07]  /*9a90*/  MOV R94, R96 ;  /* 0x00000060005e7202 */ /* 0x000fce0000000f00 */
[----:B------:R-:W-:Y:S05]  /*9aa0*/  WARPSYNC.COLLECTIVE R90, `(.L_x_513) ;  /* 0x000000005a087348 */ /* 0x000fea0003c00000 */
[----:B------:R0:W1:Y:S02]  /*9ab0*/  SHFL.IDX P0, R96, R101, R92, R99 ;  /* 0x0000005c65607389 */ /* 0x0000640000000063 */
[----:B01----:R-:W-:Y:S05]  /*9ac0*/  ENDCOLLECTIVE ;  /* 0x000000000000791b */ /* 0x003fea0003800000 */
.L_x_513:
[-C--:B------:R-:W-:Y:S01]  /*9ad0*/  FFMA R44, R75, R95.reuse, R44 ;  /* 0x0000005f4b2c7223 */ /* 0x080fe2000000002c */
[----:B------:R-:W-:Y:S01]  /*9ae0*/  FFMA R45, R88, R95, R45 ;  /* 0x0000005f582d7223 */ /* 0x000fe2000000002d */
[----:B------:R-:W-:Y:S02]  /*9af0*/  MOV R101, R8 ;  /* 0x0000000800657202 */ /* 0x000fe40000000f00 */
[----:B------:R-:W-:-:S07]  /*9b00*/  MOV R95, R96 ;  /* 0x00000060005f7202 */ /* 0x000fce0000000f00 */
[----:B------:R-:W-:Y:S05]  /*9b10*/  WARPSYNC.COLLECTIVE R90, `(.L_x_514) ;  /* 0x000000005a087348 */ /* 0x000fea0003c00000 */
[----:B------:R0:W1:Y:S02]  /*9b20*/  SHFL.IDX P0, R96, R101, R92, R99 ;  /* 0x0000005c65607389 */ /* 0x0000640000000063 */
[----:B01----:R-:W-:Y:S05]  /*9b30*/  ENDCOLLECTIVE ;  /* 0x000000000000791b */ /* 0x003fea0003800000 */
.L_x_514:
[-C--:B------:R-:W-:Y:S01]  /*9b40*/  FFMA R46, R75, R97.reuse, R46 ;  /* 0x000000614b2e7223 */ /* 0x080fe2000000002e */
[----:B------:R-:W-:Y:S01]  /*9b50*/  FFMA R47, R88, R97, R47 ;  /* 0x00000061582f7223 */ /* 0x000fe2000000002f */
[----:B------:R-:W-:Y:S02]  /*9b60*/  MOV R101, R10 ;  /* 0x0000000a00657202 */ /* 0x000fe40000000f00 */
[----:B------:R-:W-:-:S07]  /*9b70*/  MOV R97, R96 ;  /* 0x0000006000617202 */ /* 0x000fce0000000f00 */
[----:B------:R-:W-:Y:S05]  /*9b80*/  WARPSYNC.COLLECTIVE R90, `(.L_x_515) ;  /* 0x000000005a087348 */ /* 0x000fea0003c00000 */
[----:B------:R0:W1:Y:S02]  /*9b90*/  SHFL.IDX P0, R96, R101, R92, R99 ;  /* 0x0000005c65607389 */ /* 0x0000640000000063 */
[----:B01----:R-:W-:Y:S05]  /*9ba0*/  ENDCOLLECTIVE ;  /* 0x000000000000791b */ /* 0x003fea0003800000 */
.L_x_515:
[----:B------:R-:W-:Y:S02]  /*9bb0*/  MOV R101, R86 ;  /* 0x0000005600657202 */ /* 0x000fe40000000f00 */
[----:B------:R-:W-:-:S07]  /*9bc0*/  MOV R98, R96 ;  /* 0x0000006000627202 */ /* 0x000fce0000000f00 */
[----:B------:R-:W-:Y:S05]  /*9bd0*/  WARPSYNC.COLLECTIVE R90, `(.L_x_516) ;  /* 0x000000005a087348 */ /* 0x000fea0003c00000 */
[----:B------:R0:W1:Y:S02]  /*9be0*/  SHFL.IDX P0, R96, R101, R92, R99 ;  /* 0x0000005c65607389 */ /* 0x0000640000000063 */
[----:B01----:R-:W-:Y:S05]  /*9bf0*/  ENDCOLLECTIVE ;  /* 0x000000000000791b */ /* 0x003fea0003800000 */
.L_x_516:
[----:B------:R-:W-:Y:S02]  /*9c00*/  IADD3 R92, PT, PT, R11, 0x5, RZ ;  /* 0x000000050b5c7810 */ /* 0x000fe40007ffe0ff */
[----:B------:R-:W-:Y:S02]  /*9c10*/  MOV R101, R27 ;  /* 0x0000001b00657202 */ /* 0x000fe40000000f00 */
[----:B------:R-:W-:-:S07]  /*9c20*/  MOV R100, R96 ;  /* 0x0000006000647202 */ /* 0x000fce0000000f00 */
[----:B------:R-:W-:Y:S05]  /*9c30*/  WARPSYNC.COLLECTIVE R90, `(.L_x_517) ;  /* 0x000000005a087348 */ /* 0x000fea0003c00000 */
[----:B------:R0:W1:Y:S02]  /*9c40*/  SHFL.IDX P0, R96, R101, R92, R99 ;  /* 0x0000005c65607389 */ /* 0x0000640000000063 */
[----:B01----:R-:W-:Y:S05]  /*9c50*/  ENDCOLLECTIVE ;  /* 0x000000000000791b */ /* 0x003fea0003800000 */
.L_x_517:
[----:B------:R-:W-:Y:S01]  /*9c60*/  MOV R101, R26 ;  /* 0x0000001a00657202 */ /* 0x000fe20000000f00 */
[C---:B------:R-:W-:Y:S01]  /*9c70*/  FFMA R78, R96.reuse, R19, R78 ;  /* 0x00000013604e7223 */ /* 0x040fe2000000004e */
[----:B------:R-:W-:-:S07]  /*9c80*/  FFMA R77, R96, R68, R77 ;  /* 0x00000044604d7223 */ /* 0x000fce000000004d */
[----:B------:R-:W-:Y:S05]  /*9c90*/  WARPSYNC.COLLECTIVE R90, `(.L_x_518) ;  /* 0x000000005a087348 */ /* 0x000fea0003c00000 */
[----:B------:R0:W1:Y:S02]  /*9ca0*/  SHFL.IDX P0, R96, R101, R92, R99 ;  /* 0x0000005c65607389 */ /* 0x0000640000000063 */
[----:B01----:R-:W-:Y:S05]  /*9cb0*/  ENDCOLLECTIVE ;  /* 0x000000000000791b */ /* 0x003fea0003800000 */
.L_x_518:
[----:B------:R-:W-:Y:S02]  /*9cc0*/  MOV R101, R25 ;  /* 0x0000001900657202 */ /* 0x000fe40000000f00 */
[----:B------:R-:W-:-:S07]  /*9cd0*/  MOV R6, R96 ;  /* 0x0000006000067202 */ /* 0x000fce0000000f00 */
[----:B------:R-:W-:Y:S05]  /*9ce0*/  WARPSYNC.COLLECTIVE R90, `(.L_x_519) ;  /* 0x000000005a087348 */ /* 0x000fea0003c00000 */
[----:B------:R0:W1:Y:S02]  /*9cf0*/  SHFL.IDX P0, R96, R101, R92, R99 ;  /* 0x0000005c65607389 */ /* 0x0000640000000063 */
[----:B01----:R-:W-:Y:S05]  /*9d00*/  ENDCOLLECTIVE ;  /* 0x000000000000791b */ /* 0x003fea0003800000 */
.L_x_519:
[----:B------:R-:W-:Y:S02]  /*9d10*/  MOV R101, R24 ;  /* 0x0000001800657202 */ /* 0x000fe40000000f00 */
[----:B------:R-:W-:-:S07]  /*9d20*/  MOV R7, R96 ;  /* 0x0000006000077202 */ /* 0x000fce0000000f00 */
[----:B------:R-:W-:Y:S05]  /*9d30*/  WARPSYNC.COLLECTIVE R90, `(.L_x_520) ;  /* 0x000000005a087348 */ /* 0x000fea0003c00000 */
[----:B------:R0:W1:Y:S02]  /*9d40*/  SHFL.IDX P0, R96, R101, R92, R99 ;  /* 0x0000005c65607389 */ /* 0x0000640000000063 */
[----:B01----:R-:W-:Y:S05]  /*9d50*/  ENDCOLLECTIVE ;  /* 0x000000000000791b */ /* 0x003fea0003800000 */
.L_x_520:
[----:B------:R-:W-:Y:S02]  /*9d60*/  MOV R101, R23 ;  /* 0x0000001700657202 */ /* 0x000fe40000000f00 */
[----:B------:R-:W-:-:S07]  /*9d70*/  MOV R17, R96 ;  /* 0x0000006000117202 */ /* 0x000fce0000000f00 */
[----:B------:R-:W-:Y:S05]  /*9d80*/  WARPSYNC.COLLECTIVE R90, `(.L_x_521) ;  /* 0x000000005a087348 */ /* 0x000fea0003c00000 */
[----:B------:R0:W1:Y:S02]  /*9d90*/  SHFL.IDX P0, R96, R101, R92, R99 ;  /* 0x0000005c65607389 */ /* 0x0000640000000063 */
[----:B01----:R-:W-:Y:S05]  /*9da0*/  ENDCOLLECTIVE ;  /* 0x000000000000791b */ /* 0x003fea0003800000 */
.L_x_521:
[----:B------:R-:W-:Y:S01]  /*9db0*/  MOV R101, R22 ;  /* 0x0000001600657202 */ /* 0x000fe20000000f00 */
[-C--:B------:R-:W-:Y:S01]  /*9dc0*/  FFMA R34, R19, R96.reuse, R34 ;  /* 0x0000006013227223 */ /* 0x080fe20000000022 */
[----:B------:R-:W-:-:S07]  /*9dd0*/  FFMA R35, R68, R96, R35 ;  /* 0x0000006044237223 */ /* 0x000fce0000000023 */
[----:B------:R-:W-:Y:S05]  /*9de0*/  WARPSYNC.COLLECTIVE R90, `(.L_x_522) ;  /* 0x000000005a087348 */ /* 0x000fea0003c00000 */
[----:B------:R0:W1:Y:S02]  /*9df0*/  SHFL.IDX P0, R96, R101, R92, R99 ;  /* 0x0000005c65607389 */ /* 0x0000640000000063 */
[----:B01----:R-:W-:Y:S05]  /*9e00*/  ENDCOLLECTIVE ;  /* 0x000000000000791b */ /* 0x003fea0003800000 */
.L_x_522:
        /* <DEDUP_REMOVED lines=14> */
.L_x_523:
[----:B------:R-:W-:Y:S01]  /*9ef0*/  FFMA R53, R88, R83, R53 ;  /* 0x0000005358357223 */ /* 0x000fe20000000035 */
[----:B------:R-:W-:Y:S02]  /*9f00*/  MOV R101, R20 ;  /* 0x0000001400657202 */ /* 0x000fe40000000f00 */
[----:B------:R-:W-:-:S07]  /*9f10*/  MOV R83, R96 ;  /* 0x0000006000537202 */ /* 0x000fce0000000f00 */
[----:B------:R-:W-:Y:S05]  /*9f20*/  WARPSYNC.COLLECTIVE R90, `(.L_x_524) ;  /* 0x000000005a087348 */ /* 0x000fea0003c00000 */
[----:B------:R0:W1:Y:S02]  /*9f30*/  SHFL.IDX P0, R96, R101, R92, R99 ;  /* 0x0000005c65607389 */ /* 0x0000640000000063 */
[----:B01----:R-:W-:Y:S05]  /*9f40*/  ENDCOLLECTIVE ;  /* 0x000000000000791b */ /* 0x003fea0003800000 */
.L_x_524:
[----:B------:R-:W-:Y:S01]  /*9f50*/  FFMA R55, R88, R85, R55 ;  /* 0x0000005558377223 */ /* 0x000fe20000000037 */
[----:B------:R-:W-:Y:S02]  /*9f60*/  MOV R101, R0 ;  /* 0x0000000000657202 */ /* 0x000fe40000000f00 */
[----:B------:R-:W-:-:S07]  /*9f70*/  MOV R85, R96 ;  /* 0x0000006000557202 */ /* 0x000fce0000000f00 */
[----:B------:R-:W-:Y:S05]  /*9f80*/  WARPSYNC.COLLECTIVE R90, `(.L_x_525) ;  /* 0x000000005a087348 */ /* 0x000fea0003c00000 */
[----:B------:R0:W1:Y:S02]  /*9f90*/  SHFL.IDX P0, R96, R101, R92, R99 ;  /* 0x0000005c65607389 */ /* 0x0000640000000063 */
[----:B01----:R-:W-:Y:S05]  /*9fa0*/  ENDCOLLECTIVE ;  /* 0x000000000000791b */ /* 0x003fea0003800000 */
.L_x_525:
[----:B------:R-:W-:Y:S01]  /*9fb0*/  FFMA R57, R88, R91, R57 ;  /* 0x0000005b58397223 */ /* 0x000fe20000000039 */
[----:B------:R-:W-:Y:S02]  /*9fc0*/  MOV R101, R76 ;  /* 0x0000004c00657202 */ /* 0x000fe40000000f00 */
[----:B------:R-:W-:-:S07]  /*9fd0*/  MOV R91, R96 ;  /* 0x00000060005b7202 */ /* 0x000fce0000000f00 */
[----:B------:R-:W-:Y:S05]  /*9fe0*/  WARPSYNC.COLLECTIVE R90, `(.L_x_526) ;  /* 0x000000005a087348 */ /* 0x000fea0003c00000 */
[----:B------:R0:W1:Y:S02]  /*9ff0*/  SHFL.IDX P0, R96, R101, R92, R99 ;  /* 0x0000005c65607389 */ /* 0x0000640000000063 */
[----:B01----:R-:W-:Y:S05]  /*a000*/  ENDCOLLECTIVE ;  /* 0x000000000000791b */ /* 0x003fea0003800000 */
.L_x_526:
[----:B------:R-:W-:Y:S01]  /*a010*/  FFMA R59, R88, R93, R59 ;  /* 0x0000005d583b7223 */ /* 0x000fe2000000003b */
[----:B------:R-:W-:Y:S02]  /*a020*/  MOV R101, R79 ;  /* 0x0000004f00657202 */ /* 0x000fe40000000f00 */
[----:B------:R-:W-:-:S07]  /*a030*/  MOV R93, R96 ;  /* 0x00000060005d7202 */ /* 0x000fce0000000f00 */
[----:B------:R-:W-:Y:S05]  /*a040*/  WARPSYNC.COLLECTIVE R90, `(.L_x_527) ;  /* 0x000000005a087348 */ /* 0x000fea0003c00000 */
[----:B------:R0:W1:Y:S02]  /*a050*/  SHFL.IDX P0, R96, R101, R92, R99 ;  /* 0x0000005c65607389 */ /* 0x0000640000000063 */
[----:B01----:R-:W-:Y:S05]  /*a060*/  ENDCOLLECTIVE ;  /* 0x000000000000791b */ /* 0x003fea0003800000 */
.L_x_527:
[----:B------:R-:W-:Y:S01]  /*a070*/  FFMA R63, R88, R95, R63 ;  /* 0x0000005f583f7223 */ /* 0x000fe2000000003f */
[----:B------:R-:W-:Y:S02]  /*a080*/  MOV R101, R80 ;  /* 0x0000005000657202 */ /* 0x000fe40000000f00 */
[----:B------:R-:W-:-:S07]  /*a090*/  MOV R95, R96 ;  /* 0x00000060005f7202 */ /* 0x000fce0000000f00 */
[----:B------:R-:W-:Y:S05]  /*a0a0*/  WARPSYNC.COLLECTIVE R90, `(.L_x_528) ;  /* 0x000000005a087348 */ /* 0x000fea0003c00000 */
[----:B------:R0:W1:Y:S02]  /*a0b0*/  SHFL.IDX P0, R96, R101, R92, R99 ;  /* 0x0000005c65607389 */ /* 0x0000640000000063 */
[----:B01----:R-:W-:Y:S05]  /*a0c0*/  ENDCOLLECTIVE ;  /* 0x000000000000791b */ /* 0x003fea0003800000 */
.L_x_528:
[----:B------:R-:W-:Y:S01]  /*a0d0*/  MOV R101, R81 ;  /* 0x0000005100657202 */ /* 0x000fe20000000f00 */
[-C--:B------:R-:W-:Y:S01]  /*a0e0*/  FFMA R48, R19, R96.reuse, R48 ;  /* 0x0000006013307223 */ /* 0x080fe20000000030 */
[----:B------:R-:W-:-:S07]  /*a0f0*/  FFMA R49, R68, R96, R49 ;  /* 0x0000006044317223 */ /* 0x000fce0000000031 */
[----:B------:R-:W-:Y:S05]  /*a100*/  WARPSYNC.COLLECTIVE R90, `(.L_x_529) ;  /* 0x000000005a087348 */ /* 0x000fea0003c00000 */
[----:B------:R0:W1:Y:S02]  /*a110*/  SHFL.IDX P0, R96, R101, R92, R99 ;  /* 0x0000005c65607389 */ /* 0x0000640000000063 */
[----:B01----:R-:W-:Y:S05]  /*a120*/  ENDCOLLECTIVE ;  /* 0x000000000000791b */ /* 0x003fea0003800000 */
.L_x_529:
[-C--:B------:R-:W-:Y:S01]  /*a130*/  FFMA R4, R19, R6.reuse, R4 ;  /* 0x0000000613047223 */ /* 0x080fe20000000004 */
[----:B------:R-:W-:Y:S01]  /*a140*/  FFMA R29, R68, R6, R29 ;  /* 0x00000006441d7223 */ /* 0x000fe2000000001d */
[----:B------:R-:W-:Y:S02]  /*a150*/  MOV R101, R12 ;  /* 0x0000000c00657202 */ /* 0x000fe40000000f00 */
[----:B------:R-:W-:-:S07]  /*a160*/  MOV R6, R96 ;  /* 0x0000006000067202 */ /* 0x000fce0000000f00 */
[----:B------:R-:W-:Y:S05]  /*a170*/  WARPSYNC.COLLECTIVE R90, `(.L_x_530) ;  /* 0x000000005a087348 */ /* 0x000fea0003c00000 */
[----:B------:R0:W1:Y:S02]  /*a180*/  SHFL.IDX P0, R96, R101, R92, R99 ;  /* 0x0000005c65607389 */ /* 0x0000640000000063 */
[----:B01----:R-:W-:Y:S05]  /*a190*/  ENDCOLLECTIVE ;  /* 0x000000000000791b */ /* 0x003fea0003800000 */
.L_x_530:
        /* <DEDUP_REMOVED lines=18> */
.L_x_531:
[-C--:B------:R-:W-:Y:S01]  /*a2c0*/  FFMA R32, R19, R17.reuse, R32 ;  /* 0x0000001113207223 */ /* 0x080fe20000000020 */
[----:B------:R-:W-:Y:S01]  /*a2d0*/  FFMA R33, R68, R17, R33 ;  /* 0x0000001144217223 */ /* 0x000fe20000000021 */
[----:B------:R-:W-:Y:S02]  /*a2e0*/  MOV R101, R16 ;  /* 0x0000001000657202 */ /* 0x000fe40000000f00 */
[----:B------:R-:W-:-:S07]  /*a2f0*/  MOV R17, R96 ;  /* 0x0000006000117202 */ /* 0x000fce0000000f00 */
[----:B------:R-:W-:Y:S05]  /*a300*/  WARPSYNC.COLLECTIVE R90, `(.L_x_532) ;  /* 0x000000005a087348 */ /* 0x000fea0003c00000 */
[----:B------:R0:W1:Y:S02]  /*a310*/  SHFL.IDX P0, R96, R101, R92, R99 ;  /* 0x0000005c65607389 */ /* 0x0000640000000063 */
[----:B01----:R-:W-:Y:S05]  /*a320*/  ENDCOLLECTIVE ;  /* 0x000000000000791b */ /* 0x003fea0003800000 */
.L_x_532:
[-C--:B------:R-:W-:Y:S01]  /*a330*/  FFMA R36, R19, R75.reuse, R36 ;  /* 0x0000004b13247223 */ /* 0x080fe20000000024 */
[----:B------:R-:W-:Y:S01]  /*a340*/  FFMA R37, R68, R75, R37 ;  /* 0x0000004b44257223 */ /* 0x000fe20000000025 */
[----:B------:R-:W-:Y:S02]  /*a350*/  MOV R101, R18 ;  /* 0x0000001200657202 */ /* 0x000fe40000000f00 */
[----:B------:R-:W-:-:S07]  /*a360*/  MOV R75, R96 ;  /* 0x00000060004b7202 */ /* 0x000fce0000000f00 */
[----:B------:R-:W-:Y:S05]  /*a370*/  WARPSYNC.COLLECTIVE R90, `(.L_x_533) ;  /* 0x000000005a087348 */ /* 0x000fea0003c00000 */
[----:B------:R0:W1:Y:S02]  /*a380*/  SHFL.IDX P0, R96, R101, R92, R99 ;  /* 0x0000005c65607389 */ /* 0x0000640000000063 */
[----:B01----:R-:W-:Y:S05]  /*a390*/  ENDCOLLECTIVE ;  /* 0x000000000000791b */ /* 0x003fea0003800000 */
.L_x_533:
[-C--:B------:R-:W-:Y:S01]  /*a3a0*/  FFMA R38, R19, R83.reuse, R38 ;  /* 0x0000005313267223 */ /* 0x080fe20000000026 */
[----:B------:R-:W-:Y:S01]  /*a3b0*/  FFMA R39, R68, R83, R39 ;  /* 0x0000005344277223 */ /* 0x000fe20000000027 */
[----:B------:R-:W-:Y:S02]  /*a3c0*/  MOV R101, R13 ;  /* 0x0000000d00657202 */ /* 0x000fe40000000f00 */
[----:B------:R-:W-:-:S07]  /*a3d0*/  MOV R83, R96 ;  /* 0x0000006000537202 */ /* 0x000fce0000000f00 */
[----:B------:R-:W-:Y:S05]  /*a3e0*/  WARPSYNC.COLLECTIVE R90, `(.L_x_534) ;  /* 0x000000005a087348 */ /* 0x000fea0003c00000 */
[----:B------:R0:W1:Y:S02]  /*a3f0*/  SHFL.IDX P0, R96, R101, R92, R99 ;  /* 0x0000005c65607389 */ /* 0x0000640000000063 */
[----:B01----:R-:W-:Y:S05]  /*a400*/  ENDCOLLECTIVE ;  /* 0x000000000000791b */ /* 0x003fea0003800000 */
.L_x_534:
[-C--:B------:R-:W-:Y:S01]  /*a410*/  FFMA R40, R19, R85.reuse, R40 ;  /* 0x0000005513287223 */ /* 0x080fe20000000028 */
[----:B------:R-:W-:Y:S01]  /*a420*/  FFMA R41, R68, R85, R41 ;  /* 0x0000005544297223 */ /* 0x000fe20000000029 */
[----:B------:R-:W-:Y:S02]  /*a430*/  MOV R101, R82 ;  /* 0x0000005200657202 */ /* 0x000fe40000000f00 */
[----:B------:R-:W-:-:S07]  /*a440*/  MOV R85, R96 ;  /* 0x0000006000557202 */ /* 0x000fce0000000f00 */
[----:B------:R-:W-:Y:S05]  /*a450*/  WARPSYNC.COLLECTIVE R90, `(.L_x_535) ;  /* 0x000000005a087348 */ /* 0x000fea0003c00000 */
[----:B------:R0:W1:Y:S02]  /*a460*/  SHFL.IDX P0, R96, R101, R92, R99 ;  /* 0x0000005c65607389 */ /* 0x0000640000000063 */
[----:B01----:R-:W-:Y:S05]  /*a470*/  ENDCOLLECTIVE ;  /* 0x000000000000791b */ /* 0x003fea0003800000 */
.L_x_535:
[-C--:B------:R-:W-:Y:S01]  /*a480*/  FFMA R42, R19, R91.reuse, R42 ;  /* 0x0000005b132a7223 */ /* 0x080fe2000000002a */
[----:B------:R-:W-:Y:S01]  /*a490*/  FFMA R43, R68, R91, R43 ;  /* 0x0000005b442b7223 */ /* 0x000fe2000000002b */
[----:B------:R-:W-:Y:S02]  /*a4a0*/  MOV R101, R8 ;  /* 0x0000000800657202 */ /* 0x000fe40000000f00 */
[----:B------:R-:W-:-:S07]  /*a4b0*/  MOV R91, R96 ;  /* 0x00000060005b7202 */ /* 0x000fce0000000f00 */
[----:B------:R-:W-:Y:S05]  /*a4c0*/  WARPSYNC.COLLECTIVE R90, `(.L_x_536) ;  /* 0x000000005a087348 */ /* 0x000fea0003c00000 */
[----:B------:R0:W1:Y:S02]  /*a4d0*/  SHFL.IDX P0, R96, R101, R92, R99 ;  /* 0x0000005c65607389 */ /* 0x0000640000000063 */
[----:B01----:R-:W-:Y:S05]  /*a4e0*/  ENDCOLLECTIVE ;  /* 0x000000000000791b */ /* 0x003fea0003800000 */
.L_x_536:
[-C--:B------:R-:W-:Y:S01]  /*a4f0*/  FFMA R44, R19, R93.reuse, R44 ;  /* 0x0000005d132c7223 */ /* 0x080fe2000000002c */
[----:B------:R-:W-:Y:S01]  /*a500*/  FFMA R45, R68, R93, R45 ;  /* 0x0000005d442d7223 */ /* 0x000fe2000000002d */
[----:B------:R-:W-:Y:S02]  /*a510*/  MOV R101, R10 ;  /* 0x0000000a00657202 */ /* 0x000fe40000000f00 */
[----:B------:R-:W-:-:S07]  /*a520*/  MOV R93, R96 ;  /* 0x00000060005d7202 */ /* 0x000fce0000000f00 */
[----:B------:R-:W-:Y:S05]  /*a530*/  WARPSYNC.COLLECTIVE R90, `(.L_x_537) ;  /* 0x000000005a087348 */ /* 0x000fea0003c00000 */
[----:B------:R0:W1:Y:S02]  /*a540*/  SHFL.IDX P0, R96, R101, R92, R99 ;  /* 0x0000005c65607389 */ /* 0x0000640000000063 */
[----:B01----:R-:W-:Y:S05]  /*a550*/  ENDCOLLECTIVE ;  /* 0x000000000000791b */ /* 0x003fea0003800000 */
.L_x_537:
[----:B------:R-:W-:Y:S02]  /*a560*/  MOV R101, R86 ;  /* 0x0000005600657202 */ /* 0x000fe40000000f00 */
[----:B------:R-:W-:-:S07]  /*a570*/  MOV R94, R96 ;  /* 0x00000060005e7202 */ /* 0x000fce0000000f00 */
[----:B------:R-:W-:Y:S05]  /*a580*/  WARPSYNC.COLLECTIVE R90, `(.L_x_538) ;  /* 0x000000005a087348 */ /* 0x000fea0003c00000 */
[----:B------:R0:W1:Y:S02]  /*a590*/  SHFL.IDX P0, R96, R101, R92, R99 ;  /* 0x0000005c65607389 */ /* 0x0000640000000063 */
[----:B01----:R-:W-:Y:S05]  /*a5a0*/  ENDCOLLECTIVE ;  /* 0x000000000000791b */ /* 0x003fea0003800000 */
.L_x_538:
[----:B------:R-:W-:Y:S02]  /*a5b0*/  MOV R101, R27 ;  /* 0x0000001b00657202 */ /* 0x000fe40000000f00 */
[----:B------:R-:W-:Y:S02]  /*a5c0*/  MOV R92, R89 ;  /* 0x00000059005c7202 */ /* 0x000fe40000000f00 */
[----:B------:R-:W-:-:S07]  /*a5d0*/  MOV R98, R96 ;  /* 0x0000006000627202 */ /* 0x000fce0000000f00 */
[----:B------:R-:W-:Y:S05]  /*a5e0*/  WARPSYNC.COLLECTIVE R90, `(.L_x_539) ;  /* 0x000000005a087348 */ /* 0x000fea0003c00000 */
[----:B------:R0:W1:Y:S02]  /*a5f0*/  SHFL.IDX P0, R96, R101, R92, R99 ;  /* 0x0000005c65607389 */ /* 0x0000640000000063 */
[----:B01----:R-:W-:Y:S05]  /*a600*/  ENDCOLLECTIVE ;  /* 0x000000000000791b */ /* 0x003fea0003800000 */
.L_x_539:
        /* <DEDUP_REMOVED lines=17> */
.L_x_540:
[----:B------:R-:W-:Y:S02]  /*a720*/  MOV R101, R25 ;  /* 0x0000001900657202 */ /* 0x000fe40000000f00 */
[----:B------:R-:W-:-:S07]  /*a730*/  MOV R19, R96 ;  /* 0x0000006000137202 */ /* 0x000fce0000000f00 */
[----:B------:R-:W-:Y:S05]  /*a740*/  WARPSYNC.COLLECTIVE R90, `(.L_x_541) ;  /* 0x000000005a087348 */ /* 0x000fea0003c00000 */
[----:B------:R0:W1:Y:S02]  /*a750*/  SHFL.IDX P0, R96, R101, R92, R99 ;  /* 0x0000005c65607389 */ /* 0x0000640000000063 */
[----:B01----:R-:W-:Y:S05]  /*a760*/  ENDCOLLECTIVE ;  /* 0x000000000000791b */ /* 0x003fea0003800000 */
.L_x_541:
[----:B------:R-:W-:Y:S02]  /*a770*/  MOV R101, R24 ;  /* 0x0000001800657202 */ /* 0x000fe40000000f00 */
[----:B------:R-:W-:-:S07]  /*a780*/  MOV R75, R96 ;  /* 0x00000060004b7202 */ /* 0x000fce0000000f00 */
[----:B------:R-:W-:Y:S05]  /*a790*/  WARPSYNC.COLLECTIVE R90, `(.L_x_542) ;  /* 0x000000005a087348 */ /* 0x000fea0003c00000 */
[----:B------:R0:W1:Y:S02]  /*a7a0*/  SHFL.IDX P0, R96, R101, R92, R99 ;  /* 0x0000005c65607389 */ /* 0x0000640000000063 */
[----:B01----:R-:W-:Y:S05]  /*a7b0*/  ENDCOLLECTIVE ;  /* 0x000000000000791b */ /* 0x003fea0003800000 */
.L_x_542:
[----:B------:R-:W-:Y:S01]  /*a7c0*/  FFMA R59, R68, R83, R59 ;  /* 0x00000053443b7223 */ /* 0x000fe2000000003b */
[----:B------:R-:W-:Y:S02]  /*a7d0*/  MOV R101, R23 ;  /* 0x0000001700657202 */ /* 0x000fe40000000f00 */
[----:B------:R-:W-:-:S07]  /*a7e0*/  MOV R83, R96 ;  /* 0x0000006000537202 */ /* 0x000fce0000000f00 */
[----:B------:R-:W-:Y:S05]  /*a7f0*/  WARPSYNC.COLLECTIVE R90, `(.L_x_543) ;  /* 0x000000005a087348 */ /* 0x000fea0003c00000 */
[----:B------:R0:W1:Y:S02]  /*a800*/  SHFL.IDX P0, R96, R101, R92, R99 ;  /* 0x0000005c65607389 */ /* 0x0000640000000063 */
[----:B01----:R-:W-:Y:S05]  /*a810*/  ENDCOLLECTIVE ;  /* 0x000000000000791b */ /* 0x003fea0003800000 */
.L_x_543:
        /* <DEDUP_REMOVED lines=13> */
.L_x_544:
[----:B------:R-:W-:Y:S01]  /*a8f0*/  FFMA R63, R68, R91, R63 ;  /* 0x0000005b443f7223 */ /* 0x000fe2000000003f */
[----:B------:R-:W-:Y:S02]  /*a900*/  MOV R101, R21 ;  /* 0x0000001500657202 */ /* 0x000fe40000000f00 */
[----:B------:R-:W-:-:S07]  /*a910*/  MOV R91, R96 ;  /* 0x00000060005b7202 */ /* 0x000fce0000000f00 */
[----:B------:R-:W-:Y:S05]  /*a920*/  WARPSYNC.COLLECTIVE R90, `(.L_x_545) ;  /* 0x000000005a087348 */ /* 0x000fea0003c00000 */
[----:B------:R0:W1:Y:S02]  /*a930*/  SHFL.IDX P0, R96, R101, R92, R99 ;  /* 0x0000005c65607389 */ /* 0x0000640000000063 */
[----:B01----:R-:W-:Y:S05]  /*a940*/  ENDCOLLECTIVE ;  /* 0x000000000000791b */ /* 0x003fea0003800000 */
.L_x_545:
[----:B------:R-:W-:Y:S01]  /*a950*/  FFMA R65, R68, R93, R65 ;  /* 0x0000005d44417223 */ /* 0x000fe20000000041 */
[----:B------:R-:W-:Y:S02]  /*a960*/  MOV R101, R20 ;  /* 0x0000001400657202 */ /* 0x000fe40000000f00 */
[----:B------:R-:W-:-:S07]  /*a970*/  MOV R93, R96 ;  /* 0x00000060005d7202 */ /* 0x000fce0000000f00 */
[----:B------:R-:W-:Y:S05]  /*a980*/  WARPSYNC.COLLECTIVE R90, `(.L_x_546) ;  /* 0x000000005a087348 */ /* 0x000fea0003c00000 */
[----:B------:R0:W1:Y:S02]  /*a990*/  SHFL.IDX P0, R96, R101, R92, R99 ;  /* 0x0000005c65607389 */ /* 0x0000640000000063 */
[----:B01----:R-:W-:Y:S05]  /*a9a0*/  ENDCOLLECTIVE ;  /* 0x000000000000791b */ /* 0x003fea0003800000 */
.L_x_546:
[----:B------:R-:W-:Y:S01]  /*a9b0*/  FFMA R47, R68, R95, R47 ;  /* 0x0000005f442f7223 */ /* 0x000fe2000000002f */
[----:B------:R-:W-:Y:S02]  /*a9c0*/  MOV R101, R0 ;  /* 0x0000000000657202 */ /* 0x000fe40000000f00 */
[----:B------:R-:W-:-:S07]  /*a9d0*/  MOV R95, R96 ;  /* 0x00000060005f7202 */ /* 0x000fce0000000f00 */
[----:B------:R-:W-:Y:S05]  /*a9e0*/  WARPSYNC.COLLECTIVE R90, `(.L_x_547) ;  /* 0x000000005a087348 */ /* 0x000fea0003c00000 */
[----:B------:R0:W1:Y:S02]  /*a9f0*/  SHFL.IDX P0, R96, R101, R92, R99 ;  /* 0x0000005c65607389 */ /* 0x0000640000000063 */
[----:B01----:R-:W-:Y:S05]  /*aa00*/  ENDCOLLECTIVE ;  /* 0x000000000000791b */ /* 0x003fea0003800000 */
.L_x_547:
[----:B------:R-:W-:Y:S02]  /*aa10*/  MOV R101, R76 ;  /* 0x0000004c00657202 */ /* 0x000fe40000000f00 */
[----:B------:R-:W-:-:S07]  /*aa20*/  MOV R97, R96 ;  /* 0x0000006000617202 */ /* 0x000fce0000000f00 */
[----:B------:R-:W-:Y:S05]  /*aa30*/  WARPSYNC.COLLECTIVE R90, `(.L_x_548) ;  /* 0x000000005a087348 */ /* 0x000fea0003c00000 */
[----:B------:R0:W1:Y:S02]  /*aa40*/  SHFL.IDX P0, R96, R101, R92, R99 ;  /* 0x0000005c65607389 */ /* 0x0000640000000063 */
[----:B01----:R-:W-:Y:S05]  /*aa50*/  ENDCOLLECTIVE ;  /* 0x000000000000791b */ /* 0x003fea0003800000 */
.L_x_548:
[----:B------:R-:W-:Y:S02]  /*aa60*/  MOV R101, R79 ;  /* 0x0000004f00657202 */ /* 0x000fe40000000f00 */
[----:B------:R-:W-:-:S07]  /*aa70*/  MOV R103, R96 ;  /* 0x0000006000677202 */ /* 0x000fce0000000f00 */
[----:B------:R-:W-:Y:S05]  /*aa80*/  WARPSYNC.COLLECTIVE R90, `(.L_x_549) ;  /* 0x000000005a087348 */ /* 0x000fea0003c00000 */
[----:B------:R0:W1:Y:S02]  /*aa90*/  SHFL.IDX P0, R96, R101, R92, R99 ;  /* 0x0000005c65607389 */ /* 0x0000640000000063 */
[----:B01----:R-:W-:Y:S05]  /*aaa0*/  ENDCOLLECTIVE ;  /* 0x000000000000791b */ /* 0x003fea0003800000 */
.L_x_549:
        /* <DEDUP_REMOVED lines=10> */
.L_x_550:
[----:B------:R-:W-:Y:S01]  /*ab50*/  MOV R101, R81 ;  /* 0x0000005100657202 */ /* 0x000fe20000000f00 */
[-C--:B------:R-:W-:Y:S01]  /*ab60*/  FFMA R111, R15, R96.reuse, R48 ;  /* 0x000000600f6f7223 */ /* 0x080fe20000000030 */
[----:B------:R-:W-:-:S07]  /*ab70*/  FFMA R49, R88, R96, R49 ;  /* 0x0000006058317223 */ /* 0x000fce0000000031 */
[----:B------:R-:W-:Y:S05]  /*ab80*/  WARPSYNC.COLLECTIVE R90, `(.L_x_551) ;  /* 0x000000005a087348 */ /* 0x000fea0003c00000 */
[----:B------:R0:W1:Y:S02]  /*ab90*/  SHFL.IDX P0, R96, R101, R92, R99 ;  /* 0x0000005c65607389 */ /* 0x0000640000000063 */
[----:B01----:R-:W-:Y:S05]  /*aba0*/  ENDCOLLECTIVE ;  /* 0x000000000000791b */ /* 0x003fea0003800000 */
.L_x_551:
[----:B------:R-:W-:Y:S02]  /*abb0*/  MOV R101, R12 ;  /* 0x0000000c00657202 */ /* 0x000fe40000000f00 */
[----:B------:R-:W-:-:S07]  /*abc0*/  MOV R6, R96 ;  /* 0x0000006000067202 */ /* 0x000fce0000000f00 */
[----:B------:R-:W-:Y:S05]  /*abd0*/  WARPSYNC.COLLECTIVE R90, `(.L_x_552) ;  /* 0x000000005a087348 */ /* 0x000fea0003c00000 */
[----:B------:R0:W1:Y:S02]  /*abe0*/  SHFL.IDX P0, R96, R101, R92, R99 ;  /* 0x0000005c65607389 */ /* 0x0000640000000063 */
[----:B01----:R-:W-:Y:S05]  /*abf0*/  ENDCOLLECTIVE ;  /* 0x000000000000791b */ /* 0x003fea0003800000 */
.L_x_552:
[----:B------:R-:W-:Y:S02]  /*ac00*/  MOV R101, R14 ;  /* 0x0000000e00657202 */ /* 0x000fe40000000f00 */
[----:B------:R-:W-:-:S07]  /*ac10*/  MOV R30, R96 ;  /* 0x00000060001e7202 */ /* 0x000fce0000000f00 */
[----:B------:R-:W-:Y:S05]  /*ac20*/  WARPSYNC.COLLECTIVE R90, `(.L_x_553) ;  /* 0x000000005a087348 */ /* 0x000fea0003c00000 */
[----:B------:R0:W1:Y:S02]  /*ac30*/  SHFL.IDX P0, R96, R101, R92, R99 ;  /* 0x0000005c65607389 */ /* 0x0000640000000063 */
[----:B01----:R-:W-:Y:S05]  /*ac40*/  ENDCOLLECTIVE ;  /* 0x000000000000791b */ /* 0x003fea0003800000 */
.L_x_553:
[----:B------:R-:W-:Y:S02]  /*ac50*/  MOV R101, R16 ;  /* 0x0000001000657202 */ /* 0x000fe40000000f00 */
[----:B------:R-:W-:-:S07]  /*ac60*/  MOV R32, R96 ;  /* 0x0000006000207202 */ /* 0x000fce0000000f00 */
[----:B------:R-:W-:Y:S05]  /*ac70*/  WARPSYNC.COLLECTIVE R90, `(.L_x_554) ;  /* 0x000000005a087348 */ /* 0x000fea0003c00000 */
[----:B------:R0:W1:Y:S02]  /*ac80*/  SHFL.IDX P0, R96, R101, R92, R99 ;  /* 0x0000005c65607389 */ /* 0x0000640000000063 */
[----:B01----:R-:W-:Y:S05]  /*ac90*/  ENDCOLLECTIVE ;  /* 0x000000000000791b */ /* 0x003fea0003800000 */
.L_x_554:
[----:B------:R-:W-:Y:S02]  /*aca0*/  MOV R101, R18 ;  /* 0x0000001200657202 */ /* 0x000fe40000000f00 */
[----:B------:R-:W-:-:S07]  /*acb0*/  MOV R34, R96 ;  /* 0x0000006000227202 */ /* 0x000fce0000000f00 */
[----:B------:R-:W-:Y:S05]  /*acc0*/  WARPSYNC.COLLECTIVE R90, `(.L_x_555) ;  /* 0x000000005a087348 */ /* 0x000fea0003c00000 */
[----:B------:R0:W1:Y:S02]  /*acd0*/  SHFL.IDX P0, R96, R101, R92, R99 ;  /* 0x0000005c65607389 */ /* 0x0000640000000063 */
[----:B01----:R-:W-:Y:S05]  /*ace0*/  ENDCOLLECTIVE ;  /* 0x000000000000791b */ /* 0x003fea0003800000 */
.L_x_555:
[----:B------:R-:W-:Y:S01]  /*acf0*/  FFMA R35, R15, R91, R36 ;  /* 0x0000005b0f237223 */ /* 0x000fe20000000024 */
[----:B------:R-:W-:Y:S02]  /*ad00*/  MOV R101, R13 ;  /* 0x0000000d00657202 */ /* 0x000fe40000000f00 */
[----:B------:R-:W-:-:S07]  /*ad10*/  MOV R36, R96 ;  /* 0x0000006000247202 */ /* 0x000fce0000000f00 */
[----:B------:R-:W-:Y:S05]  /*ad20*/  WARPSYNC.COLLECTIVE R90, `(.L_x_556) ;  /* 0x000000005a087348 */ /* 0x000fea0003c00000 */
[----:B------:R0:W1:Y:S02]  /*ad30*/  SHFL.IDX P0, R96, R101, R92, R99 ;  /* 0x0000005c65607389 */ /* 0x0000640000000063 */
[----:B01----:R-:W-:Y:S05]  /*ad40*/  ENDCOLLECTIVE ;  /* 0x000000000000791b */ /* 0x003fea0003800000 */
.L_x_556:
[----:B------:R-:W-:Y:S01]  /*ad50*/  FFMA R91, R88, R91, R37 ;  /* 0x0000005b585b7223 */ /* 0x000fe20000000025 */
[----:B------:R-:W-:Y:S01]  /*ad60*/  FFMA R37, R15, R93, R38 ;  /* 0x0000005d0f257223 */ /* 0x000fe20000000026 */
[----:B------:R-:W-:Y:S02]  /*ad70*/  MOV R101, R82 ;  /* 0x0000005200657202 */ /* 0x000fe40000000f00 */
[----:B------:R-:W-:-:S07]  /*ad80*/  MOV R38, R96 ;  /* 0x0000006000267202 */ /* 0x000fce0000000f00 */
[----:B------:R-:W-:Y:S05]  /*ad90*/  WARPSYNC.COLLECTIVE R90, `(.L_x_557) ;  /* 0x000000005a087348 */ /* 0x000fea0003c00000 */
[----:B------:R0:W1:Y:S02]  /*ada0*/  SHFL.IDX P0, R96, R101, R92, R99 ;  /* 0x0000005c65607389 */ /* 0x0000640000000063 */
[----:B01----:R-:W-:Y:S05]  /*adb0*/  ENDCOLLECTIVE ;  /* 0x000000000000791b */ /* 0x003fea0003800000 */
.L_x_557:
[----:B------:R-:W-:Y:S01]  /*adc0*/  FFMA R93, R88, R93, R39 ;  /* 0x0000005d585d7223 */ /* 0x000fe20000000027 */
[----:B------:R-:W-:Y:S01]  /*add0*/  FFMA R39, R15, R95, R40 ;  /* 0x0000005f0f277223 */ /* 0x000fe20000000028 */
[----:B------:R-:W-:Y:S02]  /*ade0*/  MOV R101, R8 ;  /* 0x0000000800657202 */ /* 0x000fe40000000f00 */
[----:B------:R-:W-:-:S07]  /*adf0*/  MOV R40, R96 ;  /* 0x0000006000287202 */ /* 0x000fce0000000f00 */
[----:B------:R-:W-:Y:S05]  /*ae00*/  WARPSYNC.COLLECTIVE R90, `(.L_x_558) ;  /* 0x000000005a087348 */ /* 0x000fea0003c00000 */
[----:B------:R0:W1:Y:S02]  /*ae10*/  SHFL.IDX P0, R96, R101, R92, R99 ;  /* 0x0000005c65607389 */ /* 0x0000640000000063 */
[----:B01----:R-:W-:Y:S05]  /*ae20*/  ENDCOLLECTIVE ;  /* 0x000000000000791b */ /* 0x003fea0003800000 */
.L_x_558:
[----:B------:R-:W-:Y:S01]  /*ae30*/  FFMA R95, R88, R95, R41 ;  /* 0x0000005f585f7223 */ /* 0x000fe20000000029 */
[----:B------:R-:W-:Y:S01]  /*ae40*/  FFMA R41, R15, R97, R42 ;  /* 0x000000610f297223 */ /* 0x000fe2000000002a */
[----:B------:R-:W-:Y:S02]  /*ae50*/  MOV R101, R10 ;  /* 0x0000000a00657202 */ /* 0x000fe40000000f00 */
[----:B------:R-:W-:-:S07]  /*ae60*/  MOV R42, R96 ;  /* 0x00000060002a7202 */ /* 0x000fce0000000f00 */
[----:B------:R-:W-:Y:S05]  /*ae70*/  WARPSYNC.COLLECTIVE R90, `(.L_x_559) ;  /* 0x000000005a087348 */ /* 0x000fea0003c00000 */
[----:B------:R0:W1:Y:S02]  /*ae80*/  SHFL.IDX P0, R96, R101, R92, R99 ;  /* 0x0000005c65607389 */ /* 0x0000640000000063 */
[----:B01----:R-:W-:Y:S05]  /*ae90*/  ENDCOLLECTIVE ;  /* 0x000000000000791b */ /* 0x003fea0003800000 */
.L_x_559:
[----:B------:R-:W-:Y:S01]  /*aea0*/  FFMA R97, R88, R97, R43 ;  /* 0x0000006158617223 */ /* 0x000fe2000000002b */
[----:B------:R-:W-:Y:S01]  /*aeb0*/  FFMA R43, R15, R103, R44 ;  /* 0x000000670f2b7223 */ /* 0x000fe2000000002c */
[----:B------:R-:W-:Y:S02]  /*aec0*/  MOV R101, R86 ;  /* 0x0000005600657202 */ /* 0x000fe40000000f00 */
[----:B------:R-:W-:-:S07]  /*aed0*/  MOV R44, R96 ;  /* 0x00000060002c7202 */ /* 0x000fce0000000f00 */
[----:B------:R-:W-:Y:S05]  /*aee0*/  WARPSYNC.COLLECTIVE R90, `(.L_x_560) ;  /* 0x000000005a087348 */ /* 0x000fea0003c00000 */
[----:B------:R0:W1:Y:S02]  /*aef0*/  SHFL.IDX P0, R96, R101, R92, R99 ;  /* 0x0000005c65607389 */ /* 0x0000640000000063 */
[----:B01----:R-:W-:Y:S05]  /*af00*/  ENDCOLLECTIVE ;  /* 0x000000000000791b */ /* 0x003fea0003800000 */
.L_x_560:
        /* <DEDUP_REMOVED lines=8> */
.L_x_561:
[----:B------:R-:W-:Y:S01]  /*af90*/  MOV R101, R26 ;  /* 0x0000001a00657202 */ /* 0x000fe20000000f00 */
[C---:B------:R-:W-:Y:S01]  /*afa0*/  FFMA R78, R96.reuse, R68, R17 ;  /* 0x00000044604e7223 */ /* 0x040fe20000000011 */
[----:B------:R-:W-:-:S07]  /*afb0*/  FFMA R77, R96, R4, R77 ;  /* 0x00000004604d7223 */ /* 0x000fce000000004d */
[----:B------:R-:W-:Y:S05]  /*afc0*/  WARPSYNC.COLLECTIVE R90, `(.L_x_562) ;  /* 0x000000005a087348 */ /* 0x000fea0003c00000 */
[----:B------:R0:W1:Y:S02]  /*afd0*/  SHFL.IDX P0, R96, R101, R92, R99 ;  /* 0x0000005c65607389 */ /* 0x0000640000000063 */
[----:B01----:R-:W-:Y:S05]  /*afe0*/  ENDCOLLECTIVE ;  /* 0x000000000000791b */ /* 0x003fea0003800000 */
.L_x_562:
[----:B------:R-:W-:Y:S02]  /*aff0*/  MOV R101, R25 ;  /* 0x0000001900657202 */ /* 0x000fe40000000f00 */
[----:B------:R-:W-:-:S07]  /*b000*/  MOV R5, R96 ;  /* 0x0000006000057202 */ /* 0x000fce0000000f00 */
[----:B------:R-:W-:Y:S05]  /*b010*/  WARPSYNC.COLLECTIVE R90, `(.L_x_563) ;  /* 0x000000005a087348 */ /* 0x000fea0003c00000 */
[----:B------:R0:W1:Y:S02]  /*b020*/  SHFL.IDX P0, R96, R101, R92, R99 ;  /* 0x0000005c65607389 */ /* 0x0000640000000063 */
[----:B01----:R-:W-:Y:S05]  /*b030*/  ENDCOLLECTIVE ;  /* 0x000000000000791b */ /* 0x003fea0003800000 */
.L_x_563:
[----:B------:R-:W-:Y:S02]  /*b040*/  MOV R101, R24 ;  /* 0x0000001800657202 */ /* 0x000fe40000000f00 */
[----:B------:R-:W-:-:S07]  /*b050*/  MOV R2, R96 ;  /* 0x0000006000027202 */ /* 0x000fce0000000f00 */
[----:B------:R-:W-:Y:S05]  /*b060*/  WARPSYNC.COLLECTIVE R90, `(.L_x_564) ;  /* 0x000000005a087348 */ /* 0x000fea0003c00000 */
[----:B------:R0:W1:Y:S02]  /*b070*/  SHFL.IDX P0, R96, R101, R92, R99 ;  /* 0x0000005c65607389 */ /* 0x0000640000000063 */
[----:B01----:R-:W-:Y:S05]  /*b080*/  ENDCOLLECTIVE ;  /* 0x000000000000791b */ /* 0x003fea0003800000 */
.L_x_564:
[-C--:B------:R-:W-:Y:S01]  /*b090*/  FFMA R109, R15, R6.reuse, R50 ;  /* 0x000000060f6d7223 */ /* 0x080fe20000000032 */
[----:B------:R-:W-:Y:S01]  /*b0a0*/  FFMA R51, R88, R6, R51 ;  /* 0x0000000658337223 */ /* 0x000fe20000000033 */
[----:B------:R-:W-:Y:S02]  /*b0b0*/  MOV R101, R23 ;  /* 0x0000001700657202 */ /* 0x000fe40000000f00 */
[----:B------:R-:W-:-:S07]  /*b0c0*/  MOV R6, R96 ;  /* 0x0000006000067202 */ /* 0x000fce0000000f00 */
[----:B------:R-:W-:Y:S05]  /*b0d0*/  WARPSYNC.COLLECTIVE R90, `(.L_x_565) ;  /* 0x000000005a087348 */ /* 0x000fea0003c00000 */
[----:B------:R0:W1:Y:S02]  /*b0e0*/  SHFL.IDX P0, R96, R101, R92, R99 ;  /* 0x0000005c65607389 */ /* 0x0000640000000063 */
[----:B01----:R-:W-:Y:S05]  /*b0f0*/  ENDCOLLECTIVE ;  /* 0x000000000000791b */ /* 0x003fea0003800000 */
.L_x_565:
[-C--:B------:R-:W-:Y:S01]  /*b100*/  FFMA R113, R15, R36.reuse, R58 ;  /* 0x000000240f717223 */ /* 0x080fe2000000003a */
[----:B------:R-:W-:Y:S01]  /*b110*/  FFMA R59, R88, R36, R59 ;  /* 0x00000024583b7223 */ /* 0x000fe2000000003b */
[----:B------:R-:W-:Y:S02]  /*b120*/  MOV R101, R22 ;  /* 0x0000001600657202 */ /* 0x000fe40000000f00 */
[----:B------:R-:W-:-:S07]  /*b130*/  MOV R36, R96 ;  /* 0x0000006000247202 */ /* 0x000fce0000000f00 */
[----:B------:R-:W-:Y:S05]  /*b140*/  WARPSYNC.COLLECTIVE R90, `(.L_x_566) ;  /* 0x000000005a087348 */ /* 0x000fea0003c00000 */
[----:B------:R0:W1:Y:S02]  /*b150*/  SHFL.IDX P0, R96, R101, R92, R99 ;  /* 0x0000005c65607389 */ /* 0x0000640000000063 */
[----:B01----:R-:W-:Y:S05]  /*b160*/  ENDCOLLECTIVE ;  /* 0x000000000000791b */ /* 0x003fea0003800000 */
.L_x_566:
[-C--:B------:R-:W-:Y:S01]  /*b170*/  FFMA R115, R15, R38.reuse, R60 ;  /* 0x000000260f737223 */ /* 0x080fe2000000003c */
[----:B------:R-:W-:Y:S01]  /*b180*/  FFMA R61, R88, R38, R61 ;  /* 0x00000026583d7223 */ /* 0x000fe2000000003d */
[----:B------:R-:W-:Y:S02]  /*b190*/  MOV R101, R21 ;  /* 0x0000001500657202 */ /* 0x000fe40000000f00 */
[----:B------:R-:W-:-:S07]  /*b1a0*/  MOV R38, R96 ;  /* 0x0000006000267202 */ /* 0x000fce0000000f00 */
[----:B------:R-:W-:Y:S05]  /*b1b0*/  WARPSYNC.COLLECTIVE R90, `(.L_x_567) ;  /* 0x000000005a087348 */ /* 0x000fea0003c00000 */
[----:B------:R0:W1:Y:S02]  /*b1c0*/  SHFL.IDX P0, R96, R101, R92, R99 ;  /* 0x0000005c65607389 */ /* 0x0000640000000063 */
[----:B01----:R-:W-:Y:S05]  /*b1d0*/  ENDCOLLECTIVE ;  /* 0x000000000000791b */ /* 0x003fea0003800000 */
.L_x_567:
[-C--:B------:R-:W-:Y:S01]  /*b1e0*/  FFMA R117, R15, R40.reuse, R62 ;  /* 0x000000280f757223 */ /* 0x080fe2000000003e */
[----:B------:R-:W-:Y:S01]  /*b1f0*/  FFMA R63, R88, R40, R63 ;  /* 0x00000028583f7223 */ /* 0x000fe2000000003f */
[----:B------:R-:W-:Y:S02]  /*b200*/  MOV R101, R20 ;  /* 0x0000001400657202 */ /* 0x000fe40000000f00 */
[----:B------:R-:W-:-:S07]  /*b210*/  MOV R40, R96 ;  /* 0x0000006000287202 */ /* 0x000fce0000000f00 */
[----:B------:R-:W-:Y:S05]  /*b220*/  WARPSYNC.COLLECTIVE R90, `(.L_x_568) ;  /* 0x000000005a087348 */ /* 0x000fea0003c00000 */
[----:B------:R0:W1:Y:S02]  /*b230*/  SHFL.IDX P0, R96, R101, R92, R99 ;  /* 0x0000005c65607389 */ /* 0x0000640000000063 */
[----:B01----:R-:W-:Y:S05]  /*b240*/  ENDCOLLECTIVE ;  /* 0x000000000000791b */ /* 0x003fea0003800000 */
.L_x_568:
[----:B------:R-:W-:Y:S02]  /*b250*/  MOV R101, R0 ;  /* 0x0000000000657202 */ /* 0x000fe40000000f00 */
[----:B------:R-:W-:-:S07]  /*b260*/  MOV R3, R96 ;  /* 0x0000006000037202 */ /* 0x000fce0000000f00 */
[----:B------:R-:W-:Y:S05]  /*b270*/  WARPSYNC.COLLECTIVE R90, `(.L_x_569) ;  /* 0x000000005a087348 */ /* 0x000fea0003c00000 */
[----:B------:R0:W1:Y:S02]  /*b280*/  SHFL.IDX P0, R96, R101, R92, R99 ;  /* 0x0000005c65607389 */ /* 0x0000640000000063 */
[----:B01----:R-:W-:Y:S05]  /*b290*/  ENDCOLLECTIVE ;  /* 0x000000000000791b */ /* 0x003fea0003800000 */
.L_x_569:
        /* <DEDUP_REMOVED lines=8> */
.L_x_570:
[-C--:B------:R-:W-:Y:S01]  /*b320*/  FFMA R7, R68, R5.reuse, R7 ;  /* 0x0000000544077223 */ /* 0x080fe20000000007 */
[----:B------:R-:W-:Y:S01]  /*b330*/  FFMA R29, R4, R5, R29 ;  /* 0x00000005041d7223 */ /* 0x000fe2000000001d */
[----:B------:R-:W-:Y:S02]  /*b340*/  MOV R101, R79 ;  /* 0x0000004f00657202 */ /* 0x000fe40000000f00 */
[----:B------:R-:W-:-:S07]  /*b350*/  MOV R5, R96 ;  /* 0x0000006000057202 */ /* 0x000fce0000000f00 */
[----:B------:R-:W-:Y:S05]  /*b360*/  WARPSYNC.COLLECTIVE R90, `(.L_x_571) ;  /* 0x000000005a087348 */ /* 0x000fea0003c00000 */
[----:B------:R0:W1:Y:S02]  /*b370*/  SHFL.IDX P0, R96, R101, R92, R99 ;  /* 0x0000005c65607389 */ /* 0x0000640000000063 */
[----:B01----:R-:W-:Y:S05]  /*b380*/  ENDCOLLECTIVE ;  /* 0x000000000000791b */ /* 0x003fea0003800000 */
.L_x_571:
        /* <DEDUP_REMOVED lines=9> */
.L_x_572:
        /* <DEDUP_REMOVED lines=10> */
.L_x_573:
[----:B------:R-:W-:Y:S02]  /*b4c0*/  MOV R101, R12 ;  /* 0x0000000c00657202 */ /* 0x000fe40000000f00 */
[----:B------:R-:W-:-:S07]  /*b4d0*/  MOV R52, R96 ;  /* 0x0000006000347202 */ /* 0x000fce0000000f00 */
[----:B------:R-:W-:Y:S05]  /*b4e0*/  WARPSYNC.COLLECTIVE R90, `(.L_x_574) ;  /* 0x000000005a087348 */ /* 0x000fea0003c00000 */
[----:B------:R0:W1:Y:S02]  /*b4f0*/  SHFL.IDX P0, R96, R101, R92, R99 ;  /* 0x0000005c65607389 */ /* 0x0000640000000063 */
[----:B01----:R-:W-:Y:S05]  /*b500*/  ENDCOLLECTIVE ;  /* 0x000000000000791b */ /* 0x003fea0003800000 */
.L_x_574:
[----:B------:R-:W-:Y:S02]  /*b510*/  MOV R101, R14 ;  /* 0x0000000e00657202 */ /* 0x000fe40000000f00 */
[----:B------:R-:W-:-:S07]  /*b520*/  MOV R54, R96 ;  /* 0x0000006000367202 */ /* 0x000fce0000000f00 */
[----:B------:R-:W-:Y:S05]  /*b530*/  WARPSYNC.COLLECTIVE R90, `(.L_x_575) ;  /* 0x000000005a087348 */ /* 0x000fea0003c00000 */
[----:B------:R0:W1:Y:S02]  /*b540*/  SHFL.IDX P0, R96, R101, R92, R99 ;  /* 0x0000005c65607389 */ /* 0x0000640000000063 */
[----:B01----:R-:W-:Y:S05]  /*b550*/  ENDCOLLECTIVE ;  /* 0x000000000000791b */ /* 0x003fea0003800000 */
.L_x_575:
        /* <DEDUP_REMOVED lines=10> */
.L_x_576:
[----:B------:R-:W-:Y:S02]  /*b600*/  MOV R101, R18 ;  /* 0x0000001200657202 */ /* 0x000fe40000000f00 */
[----:B------:R-:W-:-:S07]  /*b610*/  MOV R58, R96 ;  /* 0x00000060003a7202 */ /* 0x000fce0000000f00 */
[----:B------:R-:W-:Y:S05]  /*b620*/  WARPSYNC.COLLECTIVE R90, `(.L_x_577) ;  /* 0x000000005a087348 */ /* 0x000fea0003c00000 */
[----:B------:R0:W1:Y:S02]  /*b630*/  SHFL.IDX P0, R96, R101, R92, R99 ;  /* 0x0000005c65607389 */ /* 0x0000640000000063 */
[----:B01----:R-:W-:Y:S05]  /*b640*/  ENDCOLLECTIVE ;  /* 0x000000000000791b */ /* 0x003fea0003800000 */
.L_x_577:
[----:B------:R-:W-:Y:S02]  /*b650*/  MOV R101, R13 ;  /* 0x0000000d00657202 */ /* 0x000fe40000000f00 */
[----:B------:R-:W-:-:S07]  /*b660*/  MOV R60, R96 ;  /* 0x00000060003c7202 */ /* 0x000fce0000000f00 */
[----:B------:R-:W-:Y:S05]  /*b670*/  WARPSYNC.COLLECTIVE R90, `(.L_x_578) ;  /* 0x000000005a087348 */ /* 0x000fea0003c00000 */
[----:B------:R0:W1:Y:S02]  /*b680*/  SHFL.IDX P0, R96, R101, R92, R99 ;  /* 0x0000005c65607389 */ /* 0x0000640000000063 */
[----:B01----:R-:W-:Y:S05]  /*b690*/  ENDCOLLECTIVE ;  /* 0x000000000000791b */ /* 0x003fea0003800000 */
.L_x_578:
[----:B------:R-:W-:Y:S02]  /*b6a0*/  MOV R101, R82 ;  /* 0x0000005200657202 */ /* 0x000fe40000000f00 */
[----:B------:R-:W-:-:S07]  /*b6b0*/  MOV R62, R96 ;  /* 0x00000060003e7202 */ /* 0x000fce0000000f00 */
[----:B------:R-:W-:Y:S05]  /*b6c0*/  WARPSYNC.COLLECTIVE R90, `(.L_x_579) ;  /* 0x000000005a087348 */ /* 0x000fea0003c00000 */
[----:B------:R0:W1:Y:S02]  /*b6d0*/  SHFL.IDX P0, R96, R101, R92, R99 ;  /* 0x0000005c65607389 */ /* 0x0000640000000063 */
[----:B01----:R-:W-:Y:S05]  /*b6e0*/  ENDCOLLECTIVE ;  /* 0x000000000000791b */ /* 0x003fea0003800000 */
.L_x_579:
[----:B------:R-:W-:Y:S02]  /*b6f0*/  MOV R101, R8 ;  /* 0x0000000800657202 */ /* 0x000fe40000000f00 */
[----:B------:R-:W-:-:S07]  /*b700*/  MOV R64, R96 ;  /* 0x0000006000407202 */ /* 0x000fce0000000f00 */
[----:B------:R-:W-:Y:S05]  /*b710*/  WARPSYNC.COLLECTIVE R90, `(.L_x_580) ;  /* 0x000000005a087348 */ /* 0x000fea0003c00000 */
[----:B------:R0:W1:Y:S02]  /*b720*/  SHFL.IDX P0, R96, R101, R92, R99 ;  /* 0x0000005c65607389 */ /* 0x0000640000000063 */
[----:B01----:R-:W-:Y:S05]  /*b730*/  ENDCOLLECTIVE ;  /* 0x000000000000791b */ /* 0x003fea0003800000 */
.L_x_580:
[----:B------:R-:W-:Y:S01]  /*b740*/  FFMA R121, R15, R44, R66 ;  /* 0x0000002c0f797223 */ /* 0x000fe20000000042 */
[----:B------:R-:W-:Y:S02]  /*b750*/  MOV R101, R10 ;  /* 0x0000000a00657202 */ /* 0x000fe40000000f00 */
[----:B------:R-:W-:-:S07]  /*b760*/  MOV R66, R96 ;  /* 0x0000006000427202 */ /* 0x000fce0000000f00 */
[----:B------:R-:W-:Y:S05]  /*b770*/  WARPSYNC.COLLECTIVE R90, `(.L_x_581) ;  /* 0x000000005a087348 */ /* 0x000fea0003c00000 */
[----:B------:R0:W1:Y:S02]  /*b780*/  SHFL.IDX P0, R96, R101, R92, R99 ;  /* 0x0000005c65607389 */ /* 0x0000640000000063 */
[----:B01----:R-:W-:Y:S05]  /*b790*/  ENDCOLLECTIVE ;  /* 0x000000000000791b */ /* 0x003fea0003800000 */
.L_x_581:
        /* <DEDUP_REMOVED lines=8> */
.L_x_582:
        /* <DEDUP_REMOVED lines=37> */
.L_x_391:
        /* <DEDUP_REMOVED lines=11> */
.L_x_585:
[----:B------:R-:W-:Y:S05]  /*bb20*/  BSYNC B1 ;  /* 0x0000000000017941 */ /* 0x000fea0003800000 */
.L_x_584:
        /* <DEDUP_REMOVED lines=9> */
.L_x_586:
[----:B------:R-:W-:Y:S01]  /*bbc0*/  MOV R92, R17 ;  /* 0x00000011005c7202 */ /* 0x000fe20000000f00 */
[----:B------:R-:W-:Y:S01]  /*bbd0*/  IMAD.WIDE R4, R5, 0x4, R2 ;  /* 0x0000000405047825 */ /* 0x000fe200078e0202 */
[----:B------:R-:W-:-:S07]  /*bbe0*/  MOV R87, R96 ;  /* 0x0000006000577202 */ /* 0x000fce0000000f00 */
[----:B------:R-:W-:Y:S05]  /*bbf0*/  WARPSYNC.COLLECTIVE R90, `(.L_x_587) ;  /* 0x000000005a087348 */ /* 0x000fea0003c00000 */
[----:B------:R0:W1:Y:S02]  /*bc00*/  SHFL.IDX P0, R96, R101, R92, R99 ;  /* 0x0000005c65607389 */ /* 0x0000640000000063 */
[----:B01----:R-:W-:Y:S05]  /*bc10*/  ENDCOLLECTIVE ;  /* 0x000000000000791b */ /* 0x003fea0003800000 */
.L_x_587:
[----:B------:R-:W-:Y:S02]  /*bc20*/  MOV R92, R15 ;  /* 0x0000000f005c7202 */ /* 0x000fe40000000f00 */
[----:B------:R-:W-:-:S07]  /*bc30*/  MOV R11, R96 ;  /* 0x00000060000b7202 */ /* 0x000fce0000000f00 */
[----:B------:R-:W-:Y:S05]  /*bc40*/  WARPSYNC.COLLECTIVE R90, `(.L_x_588) ;  /* 0x000000005a087348 */ /* 0x000fea0003c00000 */
[----:B------:R0:W1:Y:S02]  /*bc50*/  SHFL.IDX P0, R96, R101, R92, R99 ;  /* 0x0000005c65607389 */ /* 0x0000640000000063 */
[----:B01----:R-:W-:Y:S05]  /*bc60*/  ENDCOLLECTIVE ;  /* 0x000000000000791b */ /* 0x003fea0003800000 */
.L_x_588:
[----:B------:R-:W-:Y:S02]  /*bc70*/  MOV R101, R27 ;  /* 0x0000001b00657202 */ /* 0x000fe40000000f00 */
[----:B------:R-:W-:Y:S02]  /*bc80*/  MOV R92, R83 ;  /* 0x00000053005c7202 */ /* 0x000fe40000000f00 */
[----:B------:R-:W-:-:S07]  /*bc90*/  MOV R9, R96 ;  /* 0x0000006000097202 */ /* 0x000fce0000000f00 */
[----:B------:R-:W-:Y:S05]  /*bca0*/  WARPSYNC.COLLECTIVE R90, `(.L_x_589) ;  /* 0x000000005a087348 */ /* 0x000fea0003c00000 */
[----:B------:R0:W1:Y:S02]  /*bcb0*/  SHFL.IDX P0, R96, R101, R92, R99 ;  /* 0x0000005c65607389 */ /* 0x0000640000000063 */
[----:B01----:R-:W-:Y:S05]  /*bcc0*/  ENDCOLLECTIVE ;  /* 0x000000000000791b */ /* 0x003fea0003800000 */
.L_x_589:
[----:B------:R-:W-:Y:S02]  /*bcd0*/  MOV R101, R26 ;  /* 0x0000001a00657202 */ /* 0x000fe40000000f00 */
[----:B------:R-:W-:-:S07]  /*bce0*/  MOV R85, R96 ;  /* 0x0000006000557202 */ /* 0x000fce0000000f00 */
[----:B------:R-:W-:Y:S05]  /*bcf0*/  WARPSYNC.COLLECTIVE R90, `(.L_x_590) ;  /* 0x000000005a087348 */ /* 0x000fea0003c00000 */
[----:B------:R0:W1:Y:S02]  /*bd00*/  SHFL.IDX P0, R96, R101, R92, R99 ;  /* 0x0000005c65607389 */ /* 0x0000640000000063 */
[----:B01----:R-:W-:Y:S05]  /*bd10*/  ENDCOLLECTIVE ;  /* 0x000000000000791b */ /* 0x003fea0003800000 */
.L_x_590:
        /* <DEDUP_REMOVED lines=14> */
.L_x_591:
        /* <DEDUP_REMOVED lines=27> */
.L_x_592:
        /* <DEDUP_REMOVED lines=16> */
.L_x_593:
        /* <DEDUP_REMOVED lines=15> */
.L_x_594:
        /* <DEDUP_REMOVED lines=13> */
.L_x_595:
        /* <DEDUP_REMOVED lines=16> */
.L_x_596:
        /* <DEDUP_REMOVED lines=16> */
.L_x_597:
        /* <DEDUP_REMOVED lines=15> */
.L_x_598:
        /* <DEDUP_REMOVED lines=14> */
.L_x_599:
        /* <DEDUP_REMOVED lines=16> */
.L_x_600:
        /* <DEDUP_REMOVED lines=16> */
.L_x_601:
        /* <DEDUP_REMOVED lines=16> */
.L_x_602:
        /* <DEDUP_REMOVED lines=14> */
.L_x_603:
        /* <DEDUP_REMOVED lines=16> */
.L_x_604:
        /* <DEDUP_REMOVED lines=16> */
.L_x_605:
        /* <DEDUP_REMOVED lines=16> */
.L_x_606:
        /* <DEDUP_REMOVED lines=16> */
.L_x_607:
        /* <DEDUP_REMOVED lines=14> */
.L_x_608:
        /* <DEDUP_REMOVED lines=16> */
.L_x_609:
        /* <DEDUP_REMOVED lines=15> */
.L_x_610:
        /* <DEDUP_REMOVED lines=21> */
.L_x_611:
[----:B------:R-:W-:Y:S01]  /*d240*/  MOV R101, R26 ;  /* 0x0000001a00657202 */ /* 0x000fe20000000f00 */
[C---:B------:R-:W-:Y:S01]  /*d250*/  FFMA R78, R96.reuse, R87, R78 ;  /* 0x00000057604e7223 */ /* 0x040fe2000000004e */
[----:B------:R-:W-:-:S07]  /*d260*/  FFMA R77, R96, R94, R77 ;  /* 0x0000005e604d7223 */ /* 0x000fce000000004d */
[----:B------:R-:W-:Y:S05]  /*d270*/  WARPSYNC.COLLECTIVE R90, `(.L_x_612) ;  /* 0x000000005a087348 */ /* 0x000fea0003c00000 */
[----:B------:R0:W1:Y:S02]  /*d280*/  SHFL.IDX P0, R96, R101, R92, R99 ;  /* 0x0000005c65607389 */ /* 0x0000640000000063 */
[----:B01----:R-:W-:Y:S05]  /*d290*/  ENDCOLLECTIVE ;  /* 0x000000000000791b */ /* 0x003fea0003800000 */
.L_x_612:
[----:B------:R-:W-:Y:S01]  /*d2a0*/  MOV R101, R25 ;  /* 0x0000001900657202 */ /* 0x000fe20000000f00 */
[-C--:B------:R-:W-:Y:S01]  /*d2b0*/  FFMA R75, R87, R96.reuse, R75 ;  /* 0x00000060574b7223 */ /* 0x080fe2000000004b */
[----:B------:R-:W-:-:S07]  /*d2c0*/  FFMA R29, R94, R96, R29 ;  /* 0x000000605e1d7223 */ /* 0x000fce000000001d */
[----:B------:R-:W-:Y:S05]  /*d2d0*/  WARPSYNC.COLLECTIVE R90, `(.L_x_613) ;  /* 0x000000005a087348 */ /* 0x000fea0003c00000 */
[----:B------:R0:W1:Y:S02]  /*d2e0*/  SHFL.IDX P0, R96, R101, R92, R99 ;  /* 0x0000005c65607389 */ /* 0x0000640000000063 */
[----:B01----:R-:W-:Y:S05]  /*d2f0*/  ENDCOLLECTIVE ;  /* 0x000000000000791b */ /* 0x003fea0003800000 */
.L_x_613:
[----:B------:R-:W-:Y:S02]  /*d300*/  MOV R101, R24 ;  /* 0x0000001800657202 */ /* 0x000fe40000000f00 */
[----:B------:R-:W-:-:S07]  /*d310*/  MOV R91, R96 ;  /* 0x00000060005b7202 */ /* 0x000fce0000000f00 */
[----:B------:R-:W-:Y:S05]  /*d320*/  WARPSYNC.COLLECTIVE R90, `(.L_x_614) ;  /* 0x000000005a087348 */ /* 0x000fea0003c00000 */
[----:B------:R0:W1:Y:S02]  /*d330*/  SHFL.IDX P0, R96, R101, R92, R99 ;  /* 0x0000005c65607389 */ /* 0x0000640000000063 */
[----:B01----:R-:W-:Y:S05]  /*d340*/  ENDCOLLECTIVE ;  /* 0x000000000000791b */ /* 0x003fea0003800000 */
.L_x_614:
[----:B------:R-:W-:Y:S02]  /*d350*/  MOV R101, R23 ;  /* 0x0000001700657202 */ /* 0x000fe40000000f00 */
[----:B------:R-:W-:-:S07]  /*d360*/  MOV R93, R96 ;  /* 0x00000060005d7202 */ /* 0x000fce0000000f00 */
[----:B------:R-:W-:Y:S05]  /*d370*/  WARPSYNC.COLLECTIVE R90, `(.L_x_615) ;  /* 0x000000005a087348 */ /* 0x000fea0003c00000 */
[----:B------:R0:W1:Y:S02]  /*d380*/  SHFL.IDX P0, R96, R101, R92, R99 ;  /* 0x0000005c65607389 */ /* 0x0000640000000063 */
[----:B01----:R-:W-:Y:S05]  /*d390*/  ENDCOLLECTIVE ;  /* 0x000000000000791b */ /* 0x003fea0003800000 */
.L_x_615:
[----:B------:R-:W-:Y:S01]  /*d3a0*/  MOV R101, R22 ;  /* 0x0000001600657202 */ /* 0x000fe20000000f00 */
[-C--:B------:R-:W-:Y:S01]  /*d3b0*/  FFMA R34, R87, R96.reuse, R34 ;  /* 0x0000006057227223 */ /* 0x080fe20000000022 */
[----:B------:R-:W-:-:S07]  /*d3c0*/  FFMA R35, R94, R96, R35 ;  /* 0x000000605e237223 */ /* 0x000fce0000000023 */
[----:B------:R-:W-:Y:S05]  /*d3d0*/  WARPSYNC.COLLECTIVE R90, `(.L_x_616) ;  /* 0x000000005a087348 */ /* 0x000fea0003c00000 */
[----:B------:R0:W1:Y:S02]  /*d3e0*/  SHFL.IDX P0, R96, R101, R92, R99 ;  /* 0x0000005c65607389 */ /* 0x0000640000000063 */
[----:B01----:R-:W-:Y:S05]  /*d3f0*/  ENDCOLLECTIVE ;  /* 0x000000000000791b */ /* 0x003fea0003800000 */
.L_x_616:
[----:B------:R-:W-:Y:S02]  /*d400*/  MOV R101, R21 ;  /* 0x0000001500657202 */ /* 0x000fe40000000f00 */
[----:B------:R-:W-:-:S07]  /*d410*/  MOV R5, R96 ;  /* 0x0000006000057202 */ /* 0x000fce0000000f00 */
[----:B------:R-:W-:Y:S05]  /*d420*/  WARPSYNC.COLLECTIVE R90, `(.L_x_617) ;  /* 0x000000005a087348 */ /* 0x000fea0003c00000 */
[----:B------:R0:W1:Y:S02]  /*d430*/  SHFL.IDX P0, R96, R101, R92, R99 ;  /* 0x0000005c65607389 */ /* 0x0000640000000063 */
[----:B01----:R-:W-:Y:S05]  /*d440*/  ENDCOLLECTIVE ;  /* 0x000000000000791b */ /* 0x003fea0003800000 */
.L_x_617:
[----:B------:R-:W-:Y:S02]  /*d450*/  MOV R101, R20 ;  /* 0x0000001400657202 */ /* 0x000fe40000000f00 */
[----:B------:R-:W-:-:S07]  /*d460*/  MOV R31, R96 ;  /* 0x00000060001f7202 */ /* 0x000fce0000000f00 */
[----:B------:R-:W-:Y:S05]  /*d470*/  WARPSYNC.COLLECTIVE R90, `(.L_x_618) ;  /* 0x000000005a087348 */ /* 0x000fea0003c00000 */
[----:B------:R0:W1:Y:S02]  /*d480*/  SHFL.IDX P0, R96, R101, R92, R99 ;  /* 0x0000005c65607389 */ /* 0x0000640000000063 */
[----:B01----:R-:W-:Y:S05]  /*d490*/  ENDCOLLECTIVE ;  /* 0x000000000000791b */ /* 0x003fea0003800000 */
.L_x_618:
[----:B------:R-:W-:Y:S02]  /*d4a0*/  MOV R101, R0 ;  /* 0x0000000000657202 */ /* 0x000fe40000000f00 */
[----:B------:R-:W-:-:S07]  /*d4b0*/  MOV R85, R96 ;  /* 0x0000006000557202 */ /* 0x000fce0000000f00 */
[----:B------:R-:W-:Y:S05]  /*d4c0*/  WARPSYNC.COLLECTIVE R90, `(.L_x_619) ;  /* 0x000000005a087348 */ /* 0x000fea0003c00000 */
[----:B------:R0:W1:Y:S02]  /*d4d0*/  SHFL.IDX P0, R96, R101, R92, R99 ;  /* 0x0000005c65607389 */ /* 0x0000640000000063 */
[----:B01----:R-:W-:Y:S05]  /*d4e0*/  ENDCOLLECTIVE ;  /* 0x000000000000791b */ /* 0x003fea0003800000 */
.L_x_619:
[----:B------:R-:W-:Y:S02]  /*d4f0*/  MOV R101, R76 ;  /* 0x0000004c00657202 */ /* 0x000fe40000000f00 */
[----:B------:R-:W-:-:S07]  /*d500*/  MOV R89, R96 ;  /* 0x0000006000597202 */ /* 0x000fce0000000f00 */
[----:B------:R-:W-:Y:S05]  /*d510*/  WARPSYNC.COLLECTIVE R90, `(.L_x_620) ;  /* 0x000000005a087348 */ /* 0x000fea0003c00000 */
[----:B------:R0:W1:Y:S02]  /*d520*/  SHFL.IDX P0, R96, R101, R92, R99 ;  /* 0x0000005c65607389 */ /* 0x0000640000000063 */
[----:B01----:R-:W-:Y:S05]  /*d530*/  ENDCOLLECTIVE ;  /* 0x000000000000791b */ /* 0x003fea0003800000 */
.L_x_620:
[-C--:B------:R-:W-:Y:S01]  /*d540*/  FFMA R6, R87, R91.reuse, R6 ;  /* 0x0000005b57067223 */ /* 0x080fe20000000006 */
[----:B------:R-:W-:Y:S01]  /*d550*/  FFMA R88, R94, R91, R88 ;  /* 0x0000005b5e587223 */ /* 0x000fe20000000058 */
[----:B------:R-:W-:Y:S02]  /*d560*/  MOV R101, R79 ;  /* 0x0000004f00657202 */ /* 0x000fe40000000f00 */
[----:B------:R-:W-:-:S07]  /*d570*/  MOV R91, R96 ;  /* 0x00000060005b7202 */ /* 0x000fce0000000f00 */
[----:B------:R-:W-:Y:S05]  /*d580*/  WARPSYNC.COLLECTIVE R90, `(.L_x_621) ;  /* 0x000000005a087348 */ /* 0x000fea0003c00000 */
[----:B------:R0:W1:Y:S02]  /*d590*/  SHFL.IDX P0, R96, R101, R92, R99 ;  /* 0x0000005c65607389 */ /* 0x0000640000000063 */
[----:B01----:R-:W-:Y:S05]  /*d5a0*/  ENDCOLLECTIVE ;  /* 0x000000000000791b */ /* 0x003fea0003800000 */
.L_x_621:
[-C--:B------:R-:W-:Y:S01]  /*d5b0*/  FFMA R32, R87, R93.reuse, R32 ;  /* 0x0000005d57207223 */ /* 0x080fe20000000020 */
[----:B------:R-:W-:Y:S01]  /*d5c0*/  FFMA R33, R94, R93, R33 ;  /* 0x0000005d5e217223 */ /* 0x000fe20000000021 */
[----:B------:R-:W-:Y:S02]  /*d5d0*/  MOV R101, R80 ;  /* 0x0000005000657202 */ /* 0x000fe40000000f00 */
[----:B------:R-:W-:-:S07]  /*d5e0*/  MOV R93, R96 ;  /* 0x00000060005d7202 */ /* 0x000fce0000000f00 */
[----:B------:R-:W-:Y:S05]  /*d5f0*/  WARPSYNC.COLLECTIVE R90, `(.L_x_622) ;  /* 0x000000005a087348 */ /* 0x000fea0003c00000 */
[----:B------:R0:W1:Y:S02]  /*d600*/  SHFL.IDX P0, R96, R101, R92, R99 ;  /* 0x0000005c65607389 */ /* 0x0000640000000063 */
[----:B01----:R-:W-:Y:S05]  /*d610*/  ENDCOLLECTIVE ;  /* 0x000000000000791b */ /* 0x003fea0003800000 */
.L_x_622:
[----:B------:R-:W-:Y:S02]  /*d620*/  MOV R101, R81 ;  /* 0x0000005100657202 */ /* 0x000fe40000000f00 */
[----:B------:R-:W-:-:S07]  /*d630*/  MOV R95, R96 ;  /* 0x00000060005f7202 */ /* 0x000fce0000000f00 */
[----:B------:R-:W-:Y:S05]  /*d640*/  WARPSYNC.COLLECTIVE R90, `(.L_x_623) ;  /* 0x000000005a087348 */ /* 0x000fea0003c00000 */
[----:B------:R0:W1:Y:S02]  /*d650*/  SHFL.IDX P0, R96, R101, R92, R99 ;  /* 0x0000005c65607389 */ /* 0x0000640000000063 */
[----:B01----:R-:W-:Y:S05]  /*d660*/  ENDCOLLECTIVE ;  /* 0x000000000000791b */ /* 0x003fea0003800000 */
.L_x_623:
[----:B------:R-:W-:Y:S02]  /*d670*/  MOV R101, R12 ;  /* 0x0000000c00657202 */ /* 0x000fe40000000f00 */
[----:B------:R-:W-:-:S07]  /*d680*/  MOV R97, R96 ;  /* 0x0000006000617202 */ /* 0x000fce0000000f00 */
[----:B------:R-:W-:Y:S05]  /*d690*/  WARPSYNC.COLLECTIVE R90, `(.L_x_624) ;  /* 0x000000005a087348 */ /* 0x000fea0003c00000 */
[----:B------:R0:W1:Y:S02]  /*d6a0*/  SHFL.IDX P0, R96, R101, R92, R99 ;  /* 0x0000005c65607389 */ /* 0x0000640000000063 */
[----:B01----:R-:W-:Y:S05]  /*d6b0*/  ENDCOLLECTIVE ;  /* 0x000000000000791b */ /* 0x003fea0003800000 */
.L_x_624:
[----:B------:R-:W-:Y:S02]  /*d6c0*/  MOV R101, R14 ;  /* 0x0000000e00657202 */ /* 0x000fe40000000f00 */
[----:B------:R-:W-:-:S07]  /*d6d0*/  MOV R4, R96 ;  /* 0x0000006000047202 */ /* 0x000fce0000000f00 */
[----:B------:R-:W-:Y:S05]  /*d6e0*/  WARPSYNC.COLLECTIVE R90, `(.L_x_625) ;  /* 0x000000005a087348 */ /* 0x000fea0003c00000 */
[----:B------:R0:W1:Y:S02]  /*d6f0*/  SHFL.IDX P0, R96, R101, R92, R99 ;  /* 0x0000005c65607389 */ /* 0x0000640000000063 */
[----:B01----:R-:W-:Y:S05]  /*d700*/  ENDCOLLECTIVE ;  /* 0x000000000000791b */ /* 0x003fea0003800000 */
.L_x_625:
[-C--:B------:R-:W-:Y:S01]  /*d710*/  FFMA R36, R87, R5.reuse, R36 ;  /* 0x0000000557247223 */ /* 0x080fe20000000024 */
[----:B------:R-:W-:Y:S01]  /*d720*/  FFMA R37, R94, R5, R37 ;  /* 0x000000055e257223 */ /* 0x000fe20000000025 */
[----:B------:R-:W-:Y:S02]  /*d730*/  MOV R101, R16 ;  /* 0x0000001000657202 */ /* 0x000fe40000000f00 */
[----:B------:R-:W-:-:S07]  /*d740*/  MOV R5, R96 ;  /* 0x0000006000057202 */ /* 0x000fce0000000f00 */
[----:B------:R-:W-:Y:S05]  /*d750*/  WARPSYNC.COLLECTIVE R90, `(.L_x_626) ;  /* 0x000000005a087348 */ /* 0x000fea0003c00000 */
[----:B------:R0:W1:Y:S02]  /*d760*/  SHFL.IDX P0, R96, R101, R92, R99 ;  /* 0x0000005c65607389 */ /* 0x0000640000000063 */
[----:B01----:R-:W-:Y:S05]  /*d770*/  ENDCOLLECTIVE ;  /* 0x000000000000791b */ /* 0x003fea0003800000 */
.L_x_626:
        /* <DEDUP_REMOVED lines=14> */
.L_x_627:
[-C--:B------:R-:W-:Y:S01]  /*d860*/  FFMA R38, R87, R31.reuse, R38 ;  /* 0x0000001f57267223 */ /* 0x080fe20000000026 */
[----:B------:R-:W-:Y:S01]  /*d870*/  FFMA R39, R94, R31, R39 ;  /* 0x0000001f5e277223 */ /* 0x000fe20000000027 */
[----:B------:R-:W-:Y:S02]  /*d880*/  MOV R101, R13 ;  /* 0x0000000d00657202 */ /* 0x000fe40000000f00 */
[----:B------:R-:W-:-:S07]  /*d890*/  MOV R31, R96 ;  /* 0x00000060001f7202 */ /* 0x000fce0000000f00 */
[----:B------:R-:W-:Y:S05]  /*d8a0*/  WARPSYNC.COLLECTIVE R90, `(.L_x_628) ;  /* 0x000000005a087348 */ /* 0x000fea0003c00000 */
[----:B------:R0:W1:Y:S02]  /*d8b0*/  SHFL.IDX P0, R96, R101, R92, R99 ;  /* 0x0000005c65607389 */ /* 0x0000640000000063 */
[----:B01----:R-:W-:Y:S05]  /*d8c0*/  ENDCOLLECTIVE ;  /* 0x000000000000791b */ /* 0x003fea0003800000 */
.L_x_628:
[-C--:B------:R-:W-:Y:S01]  /*d8d0*/  FFMA R40, R87, R85.reuse, R40 ;  /* 0x0000005557287223 */ /* 0x080fe20000000028 */
[----:B------:R-:W-:Y:S01]  /*d8e0*/  FFMA R41, R94, R85, R41 ;  /* 0x000000555e297223 */ /* 0x000fe20000000029 */
[----:B------:R-:W-:Y:S02]  /*d8f0*/  MOV R101, R82 ;  /* 0x0000005200657202 */ /* 0x000fe40000000f00 */
[----:B------:R-:W-:-:S07]  /*d900*/  MOV R85, R96 ;  /* 0x0000006000557202 */ /* 0x000fce0000000f00 */
[----:B------:R-:W-:Y:S05]  /*d910*/  WARPSYNC.COLLECTIVE R90, `(.L_x_629) ;  /* 0x000000005a087348 */ /* 0x000fea0003c00000 */
[----:B------:R0:W1:Y:S02]  /*d920*/  SHFL.IDX P0, R96, R101, R92, R99 ;  /* 0x0000005c65607389 */ /* 0x0000640000000063 */
[----:B01----:R-:W-:Y:S05]  /*d930*/  ENDCOLLECTIVE ;  /* 0x000000000000791b */ /* 0x003fea0003800000 */
.L_x_629:
[-C--:B------:R-:W-:Y:S01]  /*d940*/  FFMA R42, R87, R89.reuse, R42 ;  /* 0x00000059572a7223 */ /* 0x080fe2000000002a */
[----:B------:R-:W-:Y:S01]  /*d950*/  FFMA R43, R94, R89, R43 ;  /* 0x000000595e2b7223 */ /* 0x000fe2000000002b */
[----:B------:R-:W-:Y:S02]  /*d960*/  MOV R101, R8 ;  /* 0x0000000800657202 */ /* 0x000fe40000000f00 */
[----:B------:R-:W-:-:S07]  /*d970*/  MOV R89, R96 ;  /* 0x0000006000597202 */ /* 0x000fce0000000f00 */
[----:B------:R-:W-:Y:S05]  /*d980*/  WARPSYNC.COLLECTIVE R90, `(.L_x_630) ;  /* 0x000000005a087348 */ /* 0x000fea0003c00000 */
[----:B------:R0:W1:Y:S02]  /*d990*/  SHFL.IDX P0, R96, R101, R92, R99 ;  /* 0x0000005c65607389 */ /* 0x0000640000000063 */
[----:B01----:R-:W-:Y:S05]  /*d9a0*/  ENDCOLLECTIVE ;  /* 0x000000000000791b */ /* 0x003fea0003800000 */
.L_x_630:
[-C--:B------:R-:W-:Y:S01]  /*d9b0*/  FFMA R44, R87, R91.reuse, R44 ;  /* 0x0000005b572c7223 */ /* 0x080fe2000000002c */
[----:B------:R-:W-:Y:S01]  /*d9c0*/  FFMA R45, R94, R91, R45 ;  /* 0x0000005b5e2d7223 */ /* 0x000fe2000000002d */
[----:B------:R-:W-:Y:S02]  /*d9d0*/  MOV R101, R10 ;  /* 0x0000000a00657202 */ /* 0x000fe40000000f00 */
[----:B------:R-:W-:-:S07]  /*d9e0*/  MOV R91, R96 ;  /* 0x00000060005b7202 */ /* 0x000fce0000000f00 */
[----:B------:R-:W-:Y:S05]  /*d9f0*/  WARPSYNC.COLLECTIVE R90, `(.L_x_631) ;  /* 0x000000005a087348 */ /* 0x000fea0003c00000 */
[----:B------:R0:W1:Y:S02]  /*da00*/  SHFL.IDX P0, R96, R101, R92, R99 ;  /* 0x0000005c65607389 */ /* 0x0000640000000063 */
[----:B01----:R-:W-:Y:S05]  /*da10*/  ENDCOLLECTIVE ;  /* 0x000000000000791b */ /* 0x003fea0003800000 */
.L_x_631:
[-C--:B------:R-:W-:Y:S01]  /*da20*/  FFMA R46, R87, R93.reuse, R46 ;  /* 0x0000005d572e7223 */ /* 0x080fe2000000002e */
[----:B------:R-:W-:Y:S01]  /*da30*/  FFMA R47, R94, R93, R47 ;  /* 0x0000005d5e2f7223 */ /* 0x000fe2000000002f */
[----:B------:R-:W-:Y:S02]  /*da40*/  MOV R101, R86 ;  /* 0x0000005600657202 */ /* 0x000fe40000000f00 */
[----:B------:R-:W-:-:S07]  /*da50*/  MOV R93, R96 ;  /* 0x00000060005d7202 */ /* 0x000fce0000000f00 */
[----:B------:R-:W-:Y:S05]  /*da60*/  WARPSYNC.COLLECTIVE R90, `(.L_x_632) ;  /* 0x000000005a087348 */ /* 0x000fea0003c00000 */
[----:B------:R0:W1:Y:S02]  /*da70*/  SHFL.IDX P0, R96, R101, R92, R99 ;  /* 0x0000005c65607389 */ /* 0x0000640000000063 */
[----:B01----:R-:W-:Y:S05]  /*da80*/  ENDCOLLECTIVE ;  /* 0x000000000000791b */ /* 0x003fea0003800000 */
.L_x_632:
        /* <DEDUP_REMOVED lines=8> */
.L_x_633:
        /* <DEDUP_REMOVED lines=8> */
.L_x_634:
[----:B------:R-:W-:Y:S02]  /*db90*/  MOV R101, R25 ;  /* 0x0000001900657202 */ /* 0x000fe40000000f00 */
[----:B------:R-:W-:-:S07]  /*dba0*/  MOV R98, R96 ;  /* 0x0000006000627202 */ /* 0x000fce0000000f00 */
[----:B------:R-:W-:Y:S05]  /*dbb0*/  WARPSYNC.COLLECTIVE R90, `(.L_x_635) ;  /* 0x000000005a087348 */ /* 0x000fea0003c00000 */
[----:B------:R0:W1:Y:S02]  /*dbc0*/  SHFL.IDX P0, R96, R101, R92, R99 ;  /* 0x0000005c65607389 */ /* 0x0000640000000063 */
[----:B01----:R-:W-:Y:S05]  /*dbd0*/  ENDCOLLECTIVE ;  /* 0x000000000000791b */ /* 0x003fea0003800000 */
.L_x_635:
[----:B------:R-:W-:Y:S02]  /*dbe0*/  MOV R101, R24 ;  /* 0x0000001800657202 */ /* 0x000fe40000000f00 */
[----:B------:R-:W-:-:S07]  /*dbf0*/  MOV R19, R96 ;  /* 0x0000006000137202 */ /* 0x000fce0000000f00 */
[----:B------:R-:W-:Y:S05]  /*dc00*/  WARPSYNC.COLLECTIVE R90, `(.L_x_636) ;  /* 0x000000005a087348 */ /* 0x000fea0003c00000 */
[----:B------:R0:W1:Y:S02]  /*dc10*/  SHFL.IDX P0, R96, R101, R92, R99 ;  /* 0x0000005c65607389 */ /* 0x0000640000000063 */
[----:B01----:R-:W-:Y:S05]  /*dc20*/  ENDCOLLECTIVE ;  /* 0x000000000000791b */ /* 0x003fea0003800000 */
.L_x_636:
[----:B------:R-:W-:Y:S02]  /*dc30*/  MOV R101, R23 ;  /* 0x0000001700657202 */ /* 0x000fe40000000f00 */
[----:B------:R-:W-:-:S07]  /*dc40*/  MOV R31, R96 ;  /* 0x00000060001f7202 */ /* 0x000fce0000000f00 */
[----:B------:R-:W-:Y:S05]  /*dc50*/  WARPSYNC.COLLECTIVE R90, `(.L_x_637) ;  /* 0x000000005a087348 */ /* 0x000fea0003c00000 */
[----:B------:R0:W1:Y:S02]  /*dc60*/  SHFL.IDX P0, R96, R101, R92, R99 ;  /* 0x0000005c65607389 */ /* 0x0000640000000063 */
[----:B01----:R-:W-:Y:S05]  /*dc70*/  ENDCOLLECTIVE ;  /* 0x000000000000791b */ /* 0x003fea0003800000 */
.L_x_637:
[----:B------:R-:W-:Y:S01]  /*dc80*/  MOV R101, R22 ;  /* 0x0000001600657202 */ /* 0x000fe20000000f00 */
[-C--:B------:R-:W-:Y:S01]  /*dc90*/  FFMA R34, R11, R96.reuse, R34 ;  /* 0x000000600b227223 */ /* 0x080fe20000000022 */
[----:B------:R-:W-:-:S07]  /*dca0*/  FFMA R35, R30, R96, R35 ;  /* 0x000000601e237223 */ /* 0x000fce0000000023 */
[----:B------:R-:W-:Y:S05]  /*dcb0*/  WARPSYNC.COLLECTIVE R90, `(.L_x_638) ;  /* 0x000000005a087348 */ /* 0x000fea0003c00000 */
[----:B------:R0:W1:Y:S02]  /*dcc0*/  SHFL.IDX P0, R96, R101, R92, R99 ;  /* 0x0000005c65607389 */ /* 0x0000640000000063 */
[----:B01----:R-:W-:Y:S05]  /*dcd0*/  ENDCOLLECTIVE ;  /* 0x000000000000791b */ /* 0x003fea0003800000 */
.L_x_638:
[----:B------:R-:W-:Y:S02]  /*dce0*/  MOV R101, R21 ;  /* 0x0000001500657202 */ /* 0x000fe40000000f00 */
[----:B------:R-:W-:-:S07]  /*dcf0*/  MOV R5, R96 ;  /* 0x0000006000057202 */ /* 0x000fce0000000f00 */
[----:B------:R-:W-:Y:S05]  /*dd00*/  WARPSYNC.COLLECTIVE R90, `(.L_x_639) ;  /* 0x000000005a087348 */ /* 0x000fea0003c00000 */
[----:B------:R0:W1:Y:S02]  /*dd10*/  SHFL.IDX P0, R96, R101, R92, R99 ;  /* 0x0000005c65607389 */ /* 0x0000640000000063 */
[----:B01----:R-:W-:Y:S05]  /*dd20*/  ENDCOLLECTIVE ;  /* 0x000000000000791b */ /* 0x003fea0003800000 */
.L_x_639:
[-C--:B------:R-:W-:Y:S01]  /*dd30*/  FFMA R32, R11, R31.reuse, R32 ;  /* 0x0000001f0b207223 */ /* 0x080fe20000000020 */
[----:B------:R-:W-:Y:S01]  /*dd40*/  FFMA R33, R30, R31, R33 ;  /* 0x0000001f1e217223 */ /* 0x000fe20000000021 */
[----:B------:R-:W-:Y:S02]  /*dd50*/  MOV R101, R20 ;  /* 0x0000001400657202 */ /* 0x000fe40000000f00 */
[----:B------:R-:W-:-:S07]  /*dd60*/  MOV R31, R96 ;  /* 0x00000060001f7202 */ /* 0x000fce0000000f00 */
[----:B------:R-:W-:Y:S05]  /*dd70*/  WARPSYNC.COLLECTIVE R90, `(.L_x_640) ;  /* 0x000000005a087348 */ /* 0x000fea0003c00000 */
[----:B------:R0:W1:Y:S02]  /*dd80*/  SHFL.IDX P0, R96, R101, R92, R99 ;  /* 0x0000005c65607389 */ /* 0x0000640000000063 */
[----:B01----:R-:W-:Y:S05]  /*dd90*/  ENDCOLLECTIVE ;  /* 0x000000000000791b */ /* 0x003fea0003800000 */
.L_x_640:
        /* <DEDUP_REMOVED lines=12> */
.L_x_641:
[----:B------:R-:W-:Y:S01]  /*de60*/  FFMA R60, R87, R85, R60 ;  /* 0x00000055573c7223 */ /* 0x000fe2000000003c */
[----:B------:R-:W-:Y:S02]  /*de70*/  MOV R101, R76 ;  /* 0x0000004c00657202 */ /* 0x000fe40000000f00 */
[----:B------:R-:W-:-:S07]  /*de80*/  MOV R85, R96 ;  /* 0x0000006000557202 */ /* 0x000fce0000000f00 */
[----:B------:R-:W-:Y:S05]  /*de90*/  WARPSYNC.COLLECTIVE R90, `(.L_x_642) ;  /* 0x000000005a087348 */ /* 0x000fea0003c00000 */
[----:B------:R0:W1:Y:S02]  /*dea0*/  SHFL.IDX P0, R96, R101, R92, R99 ;  /* 0x0000005c65607389 */ /* 0x0000640000000063 */
[----:B01----:R-:W-:Y:S05]  /*deb0*/  ENDCOLLECTIVE ;  /* 0x000000000000791b */ /* 0x003fea0003800000 */
.L_x_642:
        /* <DEDUP_REMOVED lines=10> */
.L_x_643:
        /* <DEDUP_REMOVED lines=10> */
.L_x_644:
[----:B------:R-:W-:Y:S02]  /*e000*/  MOV R101, R81 ;  /* 0x0000005100657202 */ /* 0x000fe40000000f00 */
[----:B------:R-:W-:-:S07]  /*e010*/  MOV R91, R96 ;  /* 0x00000060005b7202 */ /* 0x000fce0000000f00 */
[----:B------:R-:W-:Y:S05]  /*e020*/  WARPSYNC.COLLECTIVE R90, `(.L_x_645) ;  /* 0x000000005a087348 */ /* 0x000fea0003c00000 */
[----:B------:R0:W1:Y:S02]  /*e030*/  SHFL.IDX P0, R96, R101, R92, R99 ;  /* 0x0000005c65607389 */ /* 0x0000640000000063 */
[----:B01----:R-:W-:Y:S05]  /*e040*/  ENDCOLLECTIVE ;  /* 0x000000000000791b */ /* 0x003fea0003800000 */
.L_x_645:
[----:B------:R-:W-:Y:S02]  /*e050*/  MOV R101, R12 ;  /* 0x0000000c00657202 */ /* 0x000fe40000000f00 */
[----:B------:R-:W-:-:S07]  /*e060*/  MOV R93, R96 ;  /* 0x00000060005d7202 */ /* 0x000fce0000000f00 */
[----:B------:R-:W-:Y:S05]  /*e070*/  WARPSYNC.COLLECTIVE R90, `(.L_x_646) ;  /* 0x000000005a087348 */ /* 0x000fea0003c00000 */
[----:B------:R0:W1:Y:S02]  /*e080*/  SHFL.IDX P0, R96, R101, R92, R99 ;  /* 0x0000005c65607389 */ /* 0x0000640000000063 */
[----:B01----:R-:W-:Y:S05]  /*e090*/  ENDCOLLECTIVE ;  /* 0x000000000000791b */ /* 0x003fea0003800000 */
.L_x_646:
[-C--:B------:R-:W-:Y:S01]  /*e0a0*/  FFMA R38, R11, R31.reuse, R38 ;  /* 0x0000001f0b267223 */ /* 0x080fe20000000026 */
[----:B------:R-:W-:Y:S01]  /*e0b0*/  FFMA R39, R30, R31, R39 ;  /* 0x0000001f1e277223 */ /* 0x000fe20000000027 */
[----:B------:R-:W-:Y:S02]  /*e0c0*/  MOV R101, R14 ;  /* 0x0000000e00657202 */ /* 0x000fe40000000f00 */
[----:B------:R-:W-:-:S07]  /*e0d0*/  MOV R31, R96 ;  /* 0x00000060001f7202 */ /* 0x000fce0000000f00 */
[----:B------:R-:W-:Y:S05]  /*e0e0*/  WARPSYNC.COLLECTIVE R90, `(.L_x_647) ;  /* 0x000000005a087348 */ /* 0x000fea0003c00000 */
[----:B------:R0:W1:Y:S02]  /*e0f0*/  SHFL.IDX P0, R96, R101, R92, R99 ;  /* 0x0000005c65607389 */ /* 0x0000640000000063 */
[----:B01----:R-:W-:Y:S05]  /*e100*/  ENDCOLLECTIVE ;  /* 0x000000000000791b */ /* 0x003fea0003800000 */
.L_x_647:
[-C--:B------:R-:W-:Y:S01]  /*e110*/  FFMA R40, R11, R75.reuse, R40 ;  /* 0x0000004b0b287223 */ /* 0x080fe20000000028 */
[----:B------:R-:W-:Y:S01]  /*e120*/  FFMA R41, R30, R75, R41 ;  /* 0x0000004b1e297223 */ /* 0x000fe20000000029 */
[----:B------:R-:W-:Y:S02]  /*e130*/  MOV R101, R16 ;  /* 0x0000001000657202 */ /* 0x000fe40000000f00 */
[----:B------:R-:W-:-:S07]  /*e140*/  MOV R75, R96 ;  /* 0x00000060004b7202 */ /* 0x000fce0000000f00 */
[----:B------:R-:W-:Y:S05]  /*e150*/  WARPSYNC.COLLECTIVE R90, `(.L_x_648) ;  /* 0x000000005a087348 */ /* 0x000fea0003c00000 */
[----:B------:R0:W1:Y:S02]  /*e160*/  SHFL.IDX P0, R96, R101, R92, R99 ;  /* 0x0000005c65607389 */ /* 0x0000640000000063 */
[----:B01----:R-:W-:Y:S05]  /*e170*/  ENDCOLLECTIVE ;  /* 0x000000000000791b */ /* 0x003fea0003800000 */
.L_x_648:
[-C--:B------:R-:W-:Y:S01]  /*e180*/  FFMA R42, R11, R85.reuse, R42 ;  /* 0x000000550b2a7223 */ /* 0x080fe2000000002a */
[----:B------:R-:W-:Y:S01]  /*e190*/  FFMA R43, R30, R85, R43 ;  /* 0x000000551e2b7223 */ /* 0x000fe2000000002b */
[----:B------:R-:W-:Y:S02]  /*e1a0*/  MOV R101, R18 ;  /* 0x0000001200657202 */ /* 0x000fe40000000f00 */
[----:B------:R-:W-:-:S07]  /*e1b0*/  MOV R85, R96 ;  /* 0x0000006000557202 */ /* 0x000fce0000000f00 */
[----:B------:R-:W-:Y:S05]  /*e1c0*/  WARPSYNC.COLLECTIVE R90, `(.L_x_649) ;  /* 0x000000005a087348 */ /* 0x000fea0003c00000 */
[----:B------:R0:W1:Y:S02]  /*e1d0*/  SHFL.IDX P0, R96, R101, R92, R99 ;  /* 0x0000005c65607389 */ /* 0x0000640000000063 */
[----:B01----:R-:W-:Y:S05]  /*e1e0*/  ENDCOLLECTIVE ;  /* 0x000000000000791b */ /* 0x003fea0003800000 */
.L_x_649:
[-C--:B------:R-:W-:Y:S01]  /*e1f0*/  FFMA R44, R11, R87.reuse, R44 ;  /* 0x000000570b2c7223 */ /* 0x080fe2000000002c */
[----:B------:R-:W-:Y:S01]  /*e200*/  FFMA R45, R30, R87, R45 ;  /* 0x000000571e2d7223 */ /* 0x000fe2000000002d */
[----:B------:R-:W-:Y:S02]  /*e210*/  MOV R101, R13 ;  /* 0x0000000d00657202 */ /* 0x000fe40000000f00 */
[----:B------:R-:W-:-:S07]  /*e220*/  MOV R87, R96 ;  /* 0x0000006000577202 */ /* 0x000fce0000000f00 */
[----:B------:R-:W-:Y:S05]  /*e230*/  WARPSYNC.COLLECTIVE R90, `(.L_x_650) ;  /* 0x000000005a087348 */ /* 0x000fea0003c00000 */
[----:B------:R0:W1:Y:S02]  /*e240*/  SHFL.IDX P0, R96, R101, R92, R99 ;  /* 0x0000005c65607389 */ /* 0x0000640000000063 */
[----:B01----:R-:W-:Y:S05]  /*e250*/  ENDCOLLECTIVE ;  /* 0x000000000000791b */ /* 0x003fea0003800000 */
.L_x_650:
[-C--:B------:R-:W-:Y:S01]  /*e260*/  FFMA R6, R11, R19.reuse, R6 ;  /* 0x000000130b067223 */ /* 0x080fe20000000006 */
[----:B------:R-:W-:Y:S01]  /*e270*/  FFMA R19, R30, R19, R88 ;  /* 0x000000131e137223 */ /* 0x000fe20000000058 */
[----:B------:R-:W-:Y:S02]  /*e280*/  MOV R101, R82 ;  /* 0x0000005200657202 */ /* 0x000fe40000000f00 */
[----:B------:R-:W-:-:S07]  /*e290*/  MOV R88, R96 ;  /* 0x0000006000587202 */ /* 0x000fce0000000f00 */
[----:B------:R-:W-:Y:S05]  /*e2a0*/  WARPSYNC.COLLECTIVE R90, `(.L_x_651) ;  /* 0x000000005a087348 */ /* 0x000fea0003c00000 */
[----:B------:R0:W1:Y:S02]  /*e2b0*/  SHFL.IDX P0, R96, R101, R92, R99 ;  /* 0x0000005c65607389 */ /* 0x0000640000000063 */
[----:B01----:R-:W-:Y:S05]  /*e2c0*/  ENDCOLLECTIVE ;  /* 0x000000000000791b */ /* 0x003fea0003800000 */
.L_x_651:
[-C--:B------:R-:W-:Y:S01]  /*e2d0*/  FFMA R46, R11, R89.reuse, R46 ;  /* 0x000000590b2e7223 */ /* 0x080fe2000000002e */
[----:B------:R-:W-:Y:S01]  /*e2e0*/  FFMA R47, R30, R89, R47 ;  /* 0x000000591e2f7223 */ /* 0x000fe2000000002f */
[----:B------:R-:W-:Y:S02]  /*e2f0*/  MOV R101, R8 ;  /* 0x0000000800657202 */ /* 0x000fe40000000f00 */
[----:B------:R-:W-:-:S07]  /*e300*/  MOV R89, R96 ;  /* 0x0000006000597202 */ /* 0x000fce0000000f00 */
[----:B------:R-:W-:Y:S05]  /*e310*/  WARPSYNC.COLLECTIVE R90, `(.L_x_652) ;  /* 0x000000005a087348 */ /* 0x000fea0003c00000 */
[----:B------:R0:W1:Y:S02]  /*e320*/  SHFL.IDX P0, R96, R101, R92, R99 ;  /* 0x0000005c65607389 */ /* 0x0000640000000063 */
[----:B01----:R-:W-:Y:S05]  /*e330*/  ENDCOLLECTIVE ;  /* 0x000000000000791b */ /* 0x003fea0003800000 */
.L_x_652:
[-C--:B------:R-:W-:Y:S01]  /*e340*/  FFMA R48, R11, R91.reuse, R48 ;  /* 0x0000005b0b307223 */ /* 0x080fe20000000030 */
[----:B------:R-:W-:Y:S01]  /*e350*/  FFMA R49, R30, R91, R49 ;  /* 0x0000005b1e317223 */ /* 0x000fe20000000031 */
[----:B------:R-:W-:Y:S02]  /*e360*/  MOV R101, R10 ;  /* 0x0000000a00657202 */ /* 0x000fe40000000f00 */
[----:B------:R-:W-:-:S07]  /*e370*/  MOV R91, R96 ;  /* 0x00000060005b7202 */ /* 0x000fce0000000f00 */
[----:B------:R-:W-:Y:S05]  /*e380*/  WARPSYNC.COLLECTIVE R90, `(.L_x_653) ;  /* 0x000000005a087348 */ /* 0x000fea0003c00000 */
[----:B------:R0:W1:Y:S02]  /*e390*/  SHFL.IDX P0, R96, R101, R92, R99 ;  /* 0x0000005c65607389 */ /* 0x0000640000000063 */
[----:B01----:R-:W-:Y:S05]  /*e3a0*/  ENDCOLLECTIVE ;  /* 0x000000000000791b */ /* 0x003fea0003800000 */
.L_x_653:
[-C--:B------:R-:W-:Y:S01]  /*e3b0*/  FFMA R50, R11, R93.reuse, R50 ;  /* 0x0000005d0b327223 */ /* 0x080fe20000000032 */
[----:B------:R-:W-:Y:S01]  /*e3c0*/  FFMA R51, R30, R93, R51 ;  /* 0x0000005d1e337223 */ /* 0x000fe20000000033 */
[----:B------:R-:W-:Y:S02]  /*e3d0*/  MOV R101, R86 ;  /* 0x0000005600657202 */ /* 0x000fe40000000f00 */
[----:B------:R-:W-:-:S07]  /*e3e0*/  MOV R93, R96 ;  /* 0x00000060005d7202 */ /* 0x000fce0000000f00 */
[----:B------:R-:W-:Y:S05]  /*e3f0*/  WARPSYNC.COLLECTIVE R90, `(.L_x_654) ;  /* 0x000000005a087348 */ /* 0x000fea0003c00000 */
[----:B------:R0:W1:Y:S02]  /*e400*/  SHFL.IDX P0, R96, R101, R92, R99 ;  /* 0x0000005c65607389 */ /* 0x0000640000000063 */
[----:B01----:R-:W-:Y:S05]  /*e410*/  ENDCOLLECTIVE ;  /* 0x000000000000791b */ /* 0x003fea0003800000 */
.L_x_654:
[----:B------:R-:W-:Y:S02]  /*e420*/  MOV R101, R27 ;  /* 0x0000001b00657202 */ /* 0x000fe40000000f00 */
[----:B------:R-:W-:Y:S02]  /*e430*/  MOV R92, R15 ;  /* 0x0000000f005c7202 */ /* 0x000fe40000000f00 */
[----:B------:R-:W-:-:S07]  /*e440*/  MOV R95, R96 ;  /* 0x00000060005f7202 */ /* 0x000fce0000000f00 */
[----:B------:R-:W-:Y:S05]  /*e450*/  WARPSYNC.COLLECTIVE R90, `(.L_x_655) ;  /* 0x000000005a087348 */ /* 0x000fea0003c00000 */
[----:B------:R0:W1:Y:S02]  /*e460*/  SHFL.IDX P0, R96, R101, R92, R99 ;  /* 0x0000005c65607389 */ /* 0x0000640000000063 */
[----:B01----:R-:W-:Y:S05]  /*e470*/  ENDCOLLECTIVE ;  /* 0x000000000000791b */ /* 0x003fea0003800000 */
.L_x_655:
[----:B------:R-:W-:Y:S01]  /*e480*/  MOV R101, R26 ;  /* 0x0000001a00657202 */ /* 0x000fe20000000f00 */
[C---:B------:R-:W-:Y:S01]  /*e490*/  FFMA R78, R96.reuse, R5, R78 ;  /* 0x00000005604e7223 */ /* 0x040fe2000000004e */
[----:B------:R-:W-:-:S07]  /*e4a0*/  FFMA R77, R96, R4, R77 ;  /* 0x00000004604d7223 */ /* 0x000fce000000004d */
[----:B------:R-:W-:Y:S05]  /*e4b0*/  WARPSYNC.COLLECTIVE R90, `(.L_x_656) ;  /* 0x000000005a087348 */ /* 0x000fea0003c00000 */
[----:B------:R0:W1:Y:S02]  /*e4c0*/  SHFL.IDX P0, R96, R101, R92, R99 ;  /* 0x0000005c65607389 */ /* 0x0000640000000063 */
[----:B01----:R-:W-:Y:S05]  /*e4d0*/  ENDCOLLECTIVE ;  /* 0x000000000000791b */ /* 0x003fea0003800000 */
.L_x_656:
[----:B------:R-:W-:Y:S02]  /*e4e0*/  MOV R101, R25 ;  /* 0x0000001900657202 */ /* 0x000fe40000000f00 */
[----:B------:R-:W-:-:S07]  /*e4f0*/  MOV R9, R96 ;  /* 0x0000006000097202 */ /* 0x000fce0000000f00 */
[----:B------:R-:W-:Y:S05]  /*e500*/  WARPSYNC.COLLECTIVE R90, `(.L_x_657) ;  /* 0x000000005a087348 */ /* 0x000fea0003c00000 */
[----:B------:R0:W1:Y:S02]  /*e510*/  SHFL.IDX P0, R96, R101, R92, R99 ;  /* 0x0000005c65607389 */ /* 0x0000640000000063 */
[----:B01----:R-:W-:Y:S05]  /*e520*/  ENDCOLLECTIVE ;  /* 0x000000000000791b */ /* 0x003fea0003800000 */
.L_x_657:
[-C--:B------:R-:W-:Y:S01]  /*e530*/  FFMA R52, R11, R31.reuse, R52 ;  /* 0x0000001f0b347223 */ /* 0x080fe20000000034 */
[----:B------:R-:W-:Y:S01]  /*e540*/  FFMA R53, R30, R31, R53 ;  /* 0x0000001f1e357223 */ /* 0x000fe20000000035 */
[----:B------:R-:W-:Y:S02]  /*e550*/  MOV R101, R24 ;  /* 0x0000001800657202 */ /* 0x000fe40000000f00 */
[----:B------:R-:W-:-:S07]  /*e560*/  MOV R31, R96 ;  /* 0x00000060001f7202 */ /* 0x000fce0000000f00 */
[----:B------:R-:W-:Y:S05]  /*e570*/  WARPSYNC.COLLECTIVE R90, `(.L_x_658) ;  /* 0x000000005a087348 */ /* 0x000fea0003c00000 */
[----:B------:R0:W1:Y:S02]  /*e580*/  SHFL.IDX P0, R96, R101, R92, R99 ;  /* 0x0000005c65607389 */ /* 0x0000640000000063 */
[----:B01----:R-:W-:Y:S05]  /*e590*/  ENDCOLLECTIVE ;  /* 0x000000000000791b */ /* 0x003fea0003800000 */
.L_x_658:
[----:B------:R-:W-:Y:S02]  /*e5a0*/  MOV R101, R23 ;  /* 0x0000001700657202 */ /* 0x000fe40000000f00 */
[----:B------:R-:W-:-:S07]  /*e5b0*/  MOV R2, R96 ;  /* 0x0000006000027202 */ /* 0x000fce0000000f00 */
[----:B------:R-:W-:Y:S05]  /*e5c0*/  WARPSYNC.COLLECTIVE R90, `(.L_x_659) ;  /* 0x000000005a087348 */ /* 0x000fea0003c00000 */
[----:B------:R0:W1:Y:S02]  /*e5d0*/  SHFL.IDX P0, R96, R101, R92, R99 ;  /* 0x0000005c65607389 */ /* 0x0000640000000063 */
[----:B01----:R-:W-:Y:S05]  /*e5e0*/  ENDCOLLECTIVE ;  /* 0x000000000000791b */ /* 0x003fea0003800000 */
.L_x_659:
[----:B------:R-:W-:Y:S02]  /*e5f0*/  MOV R101, R22 ;  /* 0x0000001600657202 */ /* 0x000fe40000000f00 */
[----:B------:R-:W-:-:S07]  /*e600*/  MOV R3, R96 ;  /* 0x0000006000037202 */ /* 0x000fce0000000f00 */
[----:B------:R-:W-:Y:S05]  /*e610*/  WARPSYNC.COLLECTIVE R90, `(.L_x_660) ;  /* 0x000000005a087348 */ /* 0x000fea0003c00000 */
[----:B------:R0:W1:Y:S02]  /*e620*/  SHFL.IDX P0, R96, R101, R92, R99 ;  /* 0x0000005c65607389 */ /* 0x0000640000000063 */
[----:B01----:R-:W-:Y:S05]  /*e630*/  ENDCOLLECTIVE ;  /* 0x000000000000791b */ /* 0x003fea0003800000 */
.L_x_660:
[----:B------:R-:W-:Y:S01]  /*e640*/  MOV R101, R21 ;  /* 0x0000001500657202 */ /* 0x000fe20000000f00 */
[-C--:B------:R-:W-:Y:S01]  /*e650*/  FFMA R36, R5, R96.reuse, R36 ;  /* 0x0000006005247223 */ /* 0x080fe20000000024 */
[----:B------:R-:W-:-:S07]  /*e660*/  FFMA R37, R4, R96, R37 ;  /* 0x0000006004257223 */ /* 0x000fce0000000025 */
[----:B------:R-:W-:Y:S05]  /*e670*/  WARPSYNC.COLLECTIVE R90, `(.L_x_661) ;  /* 0x000000005a087348 */ /* 0x000fea0003c00000 */
[----:B------:R0:W1:Y:S02]  /*e680*/  SHFL.IDX P0, R96, R101, R92, R99 ;  /* 0x0000005c65607389 */ /* 0x0000640000000063 */
[----:B01----:R-:W-:Y:S05]  /*e690*/  ENDCOLLECTIVE ;  /* 0x000000000000791b */ /* 0x003fea0003800000 */
.L_x_661:
        /* <DEDUP_REMOVED lines=13> */
.L_x_662:
[----:B------:R-:W-:Y:S02]  /*e770*/  MOV R101, R0 ;  /* 0x0000000000657202 */ /* 0x000fe40000000f00 */
[----:B------:R-:W-:-:S07]  /*e780*/  MOV R17, R96 ;  /* 0x0000006000117202 */ /* 0x000fce0000000f00 */
[----:B------:R-:W-:Y:S05]  /*e790*/  WARPSYNC.COLLECTIVE R90, `(.L_x_663) ;  /* 0x000000005a087348 */ /* 0x000fea0003c00000 */
[----:B------:R0:W1:Y:S02]  /*e7a0*/  SHFL.IDX P0, R96, R101, R92, R99 ;  /* 0x0000005c65607389 */ /* 0x0000640000000063 */
[----:B01----:R-:W-:Y:S05]  /*e7b0*/  ENDCOLLECTIVE ;  /* 0x000000000000791b */ /* 0x003fea0003800000 */
.L_x_663:
        /* <DEDUP_REMOVED lines=9> */
.L_x_664:
        /* <DEDUP_REMOVED lines=13> */
.L_x_665:
[----:B------:R-:W-:Y:S01]  /*e920*/  FFMA R31, R4, R31, R19 ;  /* 0x0000001f041f7223 */ /* 0x000fe20000000013 */
[----:B------:R-:W-:Y:S02]  /*e930*/  MOV R101, R80 ;  /* 0x0000005000657202 */ /* 0x000fe40000000f00 */
[----:B------:R-:W-:-:S07]  /*e940*/  MOV R19, R96 ;  /* 0x0000006000137202 */ /* 0x000fce0000000f00 */
[----:B------:R-:W-:Y:S05]  /*e950*/  WARPSYNC.COLLECTIVE R90, `(.L_x_666) ;  /* 0x000000005a087348 */ /* 0x000fea0003c00000 */
[----:B------:R0:W1:Y:S02]  /*e960*/  SHFL.IDX P0, R96, R101, R92, R99 ;  /* 0x0000005c65607389 */ /* 0x0000640000000063 */
[----:B01----:R-:W-:Y:S05]  /*e970*/  ENDCOLLECTIVE ;  /* 0x000000000000791b */ /* 0x003fea0003800000 */
.L_x_666:
[-C--:B------:R-:W-:Y:S01]  /*e980*/  FFMA R32, R5, R2.reuse, R32 ;  /* 0x0000000205207223 */ /* 0x080fe20000000020 */
[----:B------:R-:W-:Y:S01]  /*e990*/  FFMA R33, R4, R2, R33 ;  /* 0x0000000204217223 */ /* 0x000fe20000000021 */
[----:B------:R-:W-:Y:S02]  /*e9a0*/  MOV R101, R81 ;  /* 0x0000005100657202 */ /* 0x000fe40000000f00 */
[----:B------:R-:W-:-:S07]  /*e9b0*/  MOV R2, R96 ;  /* 0x0000006000027202 */ /* 0x000fce0000000f00 */
[----:B------:R-:W-:Y:S05]  /*e9c0*/  WARPSYNC.COLLECTIVE R90, `(.L_x_667) ;  /* 0x000000005a087348 */ /* 0x000fea0003c00000 */
[----:B------:R0:W1:Y:S02]  /*e9d0*/  SHFL.IDX P0, R96, R101, R92, R99 ;  /* 0x0000005c65607389 */ /* 0x0000640000000063 */
[----:B01----:R-:W-:Y:S05]  /*e9e0*/  ENDCOLLECTIVE ;  /* 0x000000000000791b */ /* 0x003fea0003800000 */
.L_x_667:
[-C--:B------:R-:W-:Y:S01]  /*e9f0*/  FFMA R34, R5, R3.reuse, R34 ;  /* 0x0000000305227223 */ /* 0x080fe20000000022 */
[----:B------:R-:W-:Y:S01]  /*ea00*/  FFMA R35, R4, R3, R35 ;  /* 0x0000000304237223 */ /* 0x000fe20000000023 */
[----:B------:R-:W-:Y:S02]  /*ea10*/  MOV R101, R12 ;  /* 0x0000000c00657202 */ /* 0x000fe40000000f00 */
[----:B------:R-:W-:-:S07]  /*ea20*/  MOV R3, R96 ;  /* 0x0000006000037202 */ /* 0x000fce0000000f00 */
[----:B------:R-:W-:Y:S05]  /*ea30*/  WARPSYNC.COLLECTIVE R90, `(.L_x_668) ;  /* 0x000000005a087348 */ /* 0x000fea0003c00000 */
[----:B------:R0:W1:Y:S02]  /*ea40*/  SHFL.IDX P0, R96, R101, R92, R99 ;  /* 0x0000005c65607389 */ /* 0x0000640000000063 */
[----:B01----:R-:W-:Y:S05]  /*ea50*/  ENDCOLLECTIVE ;  /* 0x000000000000791b */ /* 0x003fea0003800000 */
.L_x_668:
[-C--:B------:R-:W-:Y:S01]  /*ea60*/  FFMA R42, R5, R9.reuse, R42 ;  /* 0x00000009052a7223 */ /* 0x080fe2000000002a */
[----:B------:R-:W-:Y:S01]  /*ea70*/  FFMA R43, R4, R9, R43 ;  /* 0x00000009042b7223 */ /* 0x000fe2000000002b */
[----:B------:R-:W-:Y:S02]  /*ea80*/  MOV R101, R14 ;  /* 0x0000000e00657202 */ /* 0x000fe40000000f00 */
[----:B------:R-:W-:-:S07]  /*ea90*/  MOV R9, R96 ;  /* 0x0000006000097202 */ /* 0x000fce0000000f00 */
[----:B------:R-:W-:Y:S05]  /*eaa0*/  WARPSYNC.COLLECTIVE R90, `(.L_x_669) ;  /* 0x000000005a087348 */ /* 0x000fea0003c00000 */
[----:B------:R0:W1:Y:S02]  /*eab0*/  SHFL.IDX P0, R96, R101, R92, R99 ;  /* 0x0000005c65607389 */ /* 0x0000640000000063 */
[----:B01----:R-:W-:Y:S05]  /*eac0*/  ENDCOLLECTIVE ;  /* 0x000000000000791b */ /* 0x003fea0003800000 */
.L_x_669:
[-C--:B------:R-:W-:Y:S01]  /*ead0*/  FFMA R38, R5, R11.reuse, R38 ;  /* 0x0000000b05267223 */ /* 0x080fe20000000026 */
[----:B------:R-:W-:Y:S01]  /*eae0*/  FFMA R39, R4, R11, R39 ;  /* 0x0000000b04277223 */ /* 0x000fe20000000027 */
[----:B------:R-:W-:Y:S02]  /*eaf0*/  MOV R101, R16 ;  /* 0x0000001000657202 */ /* 0x000fe40000000f00 */
[----:B------:R-:W-:-:S07]  /*eb00*/  MOV R11, R96 ;  /* 0x00000060000b7202 */ /* 0x000fce0000000f00 */
[----:B------:R-:W-:Y:S05]  /*eb10*/  WARPSYNC.COLLECTIVE R90, `(.L_x_670) ;  /* 0x000000005a087348 */ /* 0x000fea0003c00000 */
[----:B------:R0:W1:Y:S02]  /*eb20*/  SHFL.IDX P0, R96, R101, R92, R99 ;  /* 0x0000005c65607389 */ /* 0x0000640000000063 */
[----:B01----:R-:W-:Y:S05]  /*eb30*/  ENDCOLLECTIVE ;  /* 0x000000000000791b */ /* 0x003fea0003800000 */
.L_x_670:
[-C--:B------:R-:W-:Y:S01]  /*eb40*/  FFMA R40, R5, R17.reuse, R40 ;  /* 0x0000001105287223 */ /* 0x080fe20000000028 */
[----:B------:R-:W-:Y:S01]  /*eb50*/  FFMA R41, R4, R17, R41 ;  /* 0x0000001104297223 */ /* 0x000fe20000000029 */
[----:B------:R-:W-:Y:S02]  /*eb60*/  MOV R101, R18 ;  /* 0x0000001200657202 */ /* 0x000fe40000000f00 */
[----:B------:R-:W-:-:S07]  /*eb70*/  MOV R17, R96 ;  /* 0x0000006000117202 */ /* 0x000fce0000000f00 */
[----:B------:R-:W-:Y:S05]  /*eb80*/  WARPSYNC.COLLECTIVE R90, `(.L_x_671) ;  /* 0x000000005a087348 */ /* 0x000fea0003c00000 */
[----:B------:R0:W1:Y:S02]  /*eb90*/  SHFL.IDX P0, R96, R101, R92, R99 ;  /* 0x0000005c65607389 */ /* 0x0000640000000063 */
[----:B01----:R-:W-:Y:S05]  /*eba0*/  ENDCOLLECTIVE ;  /* 0x000000000000791b */ /* 0x003fea0003800000 */
.L_x_671:
[-C--:B------:R-:W-:Y:S01]  /*ebb0*/  FFMA R46, R5, R19.reuse, R46 ;  /* 0x00000013052e7223 */ /* 0x080fe2000000002e */
[----:B------:R-:W-:Y:S01]  /*ebc0*/  FFMA R47, R4, R19, R47 ;  /* 0x00000013042f7223 */ /* 0x000fe2000000002f */
[----:B------:R-:W-:Y:S02]  /*ebd0*/  MOV R101, R13 ;  /* 0x0000000d00657202 */ /* 0x000fe40000000f00 */
[----:B------:R-:W-:-:S07]  /*ebe0*/  MOV R19, R96 ;  /* 0x0000006000137202 */ /* 0x000fce0000000f00 */
[----:B------:R-:W-:Y:S05]  /*ebf0*/  WARPSYNC.COLLECTIVE R90, `(.L_x_672) ;  /* 0x000000005a087348 */ /* 0x000fea0003c00000 */
[----:B------:R0:W1:Y:S02]  /*ec00*/  SHFL.IDX P0, R96, R101, R92, R99 ;  /* 0x0000005c65607389 */ /* 0x0000640000000063 */
[----:B01----:R-:W-:Y:S05]  /*ec10*/  ENDCOLLECTIVE ;  /* 0x000000000000791b */ /* 0x003fea0003800000 */
.L_x_672:
[----:B------:R-:W-:Y:S02]  /*ec20*/  MOV R101, R82 ;  /* 0x0000005200657202 */ /* 0x000fe40000000f00 */
[----:B------:R-:W-:-:S07]  /*ec30*/  MOV R83, R96 ;  /* 0x0000006000537202 */ /* 0x000fce0000000f00 */
[----:B------:R-:W-:Y:S05]  /*ec40*/  WARPSYNC.COLLECTIVE R90, `(.L_x_673) ;  /* 0x000000005a087348 */ /* 0x000fea0003c00000 */
[----:B------:R0:W1:Y:S02]  /*ec50*/  SHFL.IDX P0, R96, R101, R92, R99 ;  /* 0x0000005c65607389 */ /* 0x0000640000000063 */
[----:B01----:R-:W-:Y:S05]  /*ec60*/  ENDCOLLECTIVE ;  /* 0x000000000000791b */ /* 0x003fea0003800000 */
.L_x_673:
[----:B------:R-:W-:Y:S02]  /*ec70*/  MOV R101, R8 ;  /* 0x0000000800657202 */ /* 0x000fe40000000f00 */
[----:B------:R-:W-:-:S07]  /*ec80*/  MOV R85, R96 ;  /* 0x0000006000557202 */ /* 0x000fce0000000f00 */
[----:B------:R-:W-:Y:S05]  /*ec90*/  WARPSYNC.COLLECTIVE R90, `(.L_x_674) ;  /* 0x000000005a087348 */ /* 0x000fea0003c00000 */
[----:B------:R0:W1:Y:S02]  /*eca0*/  SHFL.IDX P0, R96, R101, R92, R99 ;  /* 0x0000005c65607389 */ /* 0x0000640000000063 */
[----:B01----:R-:W-:Y:S05]  /*ecb0*/  ENDCOLLECTIVE ;  /* 0x000000000000791b */ /* 0x003fea0003800000 */
.L_x_674:
[----:B------:R-:W-:Y:S02]  /*ecc0*/  MOV R101, R10 ;  /* 0x0000000a00657202 */ /* 0x000fe40000000f00 */
[----:B------:R-:W-:-:S07]  /*ecd0*/  MOV R87, R96 ;  /* 0x0000006000577202 */ /* 0x000fce0000000f00 */
[----:B------:R-:W-:Y:S05]  /*ece0*/  WARPSYNC.COLLECTIVE R90, `(.L_x_675) ;  /* 0x000000005a087348 */ /* 0x000fea0003c00000 */
[----:B------:R0:W1:Y:S02]  /*ecf0*/  SHFL.IDX P0, R96, R101, R92, R99 ;  /* 0x0000005c65607389 */ /* 0x0000640000000063 */
[----:B01----:R-:W-:Y:S05]  /*ed00*/  ENDCOLLECTIVE ;  /* 0x000000000000791b */ /* 0x003fea0003800000 */
.L_x_675:
[----:B------:R-:W-:Y:S02]  /*ed10*/  MOV R101, R86 ;  /* 0x0000005600657202 */ /* 0x000fe40000000f00 */
[----:B------:R-:W-:-:S07]  /*ed20*/  MOV R89, R96 ;  /* 0x0000006000597202 */ /* 0x000fce0000000f00 */
[----:B------:R-:W-:Y:S05]  /*ed30*/  WARPSYNC.COLLECTIVE R90, `(.L_x_676) ;  /* 0x000000005a087348 */ /* 0x000fea0003c00000 */
[----:B------:R0:W1:Y:S02]  /*ed40*/  SHFL.IDX P0, R96, R101, R92, R99 ;  /* 0x0000005c65607389 */ /* 0x0000640000000063 */
[----:B01----:R-:W-:Y:S05]  /*ed50*/  ENDCOLLECTIVE ;  /* 0x000000000000791b */ /* 0x003fea0003800000 */
.L_x_676:
        /* <DEDUP_REMOVED lines=23> */
.L_x_394:
        /* <DEDUP_REMOVED lines=8> */
.L_x_679:
[----:B------:R-:W-:Y:S05]  /*ef50*/  BSYNC B1 ;  /* 0x0000000000017941 */ /* 0x000fea0003800000 */
.L_x_678:
        /* <DEDUP_REMOVED lines=12> */
.L_x_680:
[----:B------:R-:W-:Y:S02]  /*f020*/  MOV R101, R27 ;  /* 0x0000001b00657202 */ /* 0x000fe40000000f00 */
[----:B------:R-:W-:Y:S02]  /*f030*/  MOV R92, R71 ;  /* 0x00000047005c7202 */ /* 0x000fe40000000f00 */
[----:B------:R-:W-:-:S07]  /*f040*/  MOV R11, R96 ;  /* 0x00000060000b7202 */ /* 0x000fce0000000f00 */
[----:B------:R-:W-:Y:S05]  /*f050*/  WARPSYNC.COLLECTIVE R90, `(.L_x_681) ;  /* 0x000000005a087348 */ /* 0x000fea0003c00000 */
[----:B------:R0:W1:Y:S02]  /*f060*/  SHFL.IDX P0, R96, R101, R92, R99 ;  /* 0x0000005c65607389 */ /* 0x0000640000000063 */
[----:B01----:R-:W-:Y:S05]  /*f070*/  ENDCOLLECTIVE ;  /* 0x000000000000791b */ /* 0x003fea0003800000 */
.L_x_681:
        /* <DEDUP_REMOVED lines=9> */
.L_x_682:
[----:B------:R-:W-:Y:S02]  /*f110*/  MOV R101, R25 ;  /* 0x0000001900657202 */ /* 0x000fe40000000f00 */
[----:B------:R-:W-:-:S07]  /*f120*/  MOV R72, R96 ;  /* 0x0000006000487202 */ /* 0x000fce0000000f00 */
[----:B------:R-:W-:Y:S05]  /*f130*/  WARPSYNC.COLLECTIVE R90, `(.L_x_683) ;  /* 0x000000005a087348 */ /* 0x000fea0003c00000 */
[----:B------:R0:W1:Y:S02]  /*f140*/  SHFL.IDX P0, R96, R101, R92, R99 ;  /* 0x0000005c65607389 */ /* 0x0000640000000063 */
[----:B01----:R-:W-:Y:S05]  /*f150*/  ENDCOLLECTIVE ;  /* 0x000000000000791b */ /* 0x003fea0003800000 */
.L_x_683:
[-C--:B------:R-:W-:Y:S01]  /*f160*/  FFMA R75, R15, R72.reuse, R75 ;  /* 0x000000480f4b7223 */ /* 0x080fe2000000004b */
[----:B------:R-:W-:Y:S01]  /*f170*/  FFMA R29, R28, R72, R29 ;  /* 0x000000481c1d7223 */ /* 0x000fe2000000001d */
[----:B------:R-:W-:Y:S02]  /*f180*/  MOV R101, R24 ;  /* 0x0000001800657202 */ /* 0x000fe40000000f00 */
[----:B------:R-:W-:-:S07]  /*f190*/  MOV R17, R96 ;  /* 0x0000006000117202 */ /* 0x000fce0000000f00 */
[----:B------:R-:W-:Y:S05]  /*f1a0*/  WARPSYNC.COLLECTIVE R90, `(.L_x_684) ;  /* 0x000000005a087348 */ /* 0x000fea0003c00000 */
[----:B------:R0:W1:Y:S02]  /*f1b0*/  SHFL.IDX P0, R96, R101, R92, R99 ;  /* 0x0000005c65607389 */ /* 0x0000640000000063 */
[----:B01----:R-:W-:Y:S05]  /*f1c0*/  ENDCOLLECTIVE ;  /* 0x000000000000791b */ /* 0x003fea0003800000 */
.L_x_684:
[-C--:B------:R-:W-:Y:S01]  /*f1d0*/  FFMA R30, R15, R17.reuse, R30 ;  /* 0x000000110f1e7223 */ /* 0x080fe2000000001e */
[----:B------:R-:W-:Y:S01]  /*f1e0*/  FFMA R31, R28, R17, R31 ;  /* 0x000000111c1f7223 */ /* 0x000fe2000000001f */
[----:B------:R-:W-:Y:S02]  /*f1f0*/  MOV R101, R23 ;  /* 0x0000001700657202 */ /* 0x000fe40000000f00 */
[----:B------:R-:W-:-:S07]  /*f200*/  MOV R19, R96 ;  /* 0x0000006000137202 */ /* 0x000fce0000000f00 */
[----:B------:R-:W-:Y:S05]  /*f210*/  WARPSYNC.COLLECTIVE R90, `(.L_x_685) ;  /* 0x000000005a087348 */ /* 0x000fea0003c00000 */
[----:B------:R0:W1:Y:S02]  /*f220*/  SHFL.IDX P0, R96, R101, R92, R99 ;  /* 0x0000005c65607389 */ /* 0x0000640000000063 */
[----:B01----:R-:W-:Y:S05]  /*f230*/  ENDCOLLECTIVE ;  /* 0x000000000000791b */ /* 0x003fea0003800000 */
.L_x_685:
[-C--:B------:R-:W-:Y:S01]  /*f240*/  FFMA R32, R15, R19.reuse, R32 ;  /* 0x000000130f207223 */ /* 0x080fe20000000020 */
[----:B------:R-:W-:Y:S01]  /*f250*/  FFMA R33, R28, R19, R33 ;  /* 0x000000131c217223 */ /* 0x000fe20000000021 */
[----:B------:R-:W-:Y:S02]  /*f260*/  MOV R101, R22 ;  /* 0x0000001600657202 */ /* 0x000fe40000000f00 */
[----:B------:R-:W-:-:S07]  /*f270*/  MOV R83, R96 ;  /* 0x0000006000537202 */ /* 0x000fce0000000f00 */
[----:B------:R-:W-:Y:S05]  /*f280*/  WARPSYNC.COLLECTIVE R90, `(.L_x_686) ;  /* 0x000000005a087348 */ /* 0x000fea0003c00000 */
[----:B------:R0:W1:Y:S02]  /*f290*/  SHFL.IDX P0, R96, R101, R92, R99 ;  /* 0x0000005c65607389 */ /* 0x0000640000000063 */
[----:B01----:R-:W-:Y:S05]  /*f2a0*/  ENDCOLLECTIVE ;  /* 0x000000000000791b */ /* 0x003fea0003800000 */
.L_x_686:
[-C--:B------:R-:W-:Y:S01]  /*f2b0*/  FFMA R34, R15, R83.reuse, R34 ;  /* 0x000000530f227223 */ /* 0x080fe20000000022 */
[----:B------:R-:W-:Y:S01]  /*f2c0*/  FFMA R35, R28, R83, R35 ;  /* 0x000000531c237223 */ /* 0x000fe20000000023 */
[----:B------:R-:W-:Y:S02]  /*f2d0*/  MOV R101, R21 ;  /* 0x0000001500657202 */ /* 0x000fe40000000f00 */
[----:B------:R-:W-:-:S07]  /*f2e0*/  MOV R85, R96 ;  /* 0x0000006000557202 */ /* 0x000fce0000000f00 */
[----:B------:R-:W-:Y:S05]  /*f2f0*/  WARPSYNC.COLLECTIVE R90, `(.L_x_687) ;  /* 0x000000005a087348 */ /* 0x000fea0003c00000 */
[----:B------:R0:W1:Y:S02]  /*f300*/  SHFL.IDX P0, R96, R101, R92, R99 ;  /* 0x0000005c65607389 */ /* 0x0000640000000063 */
[----:B01----:R-:W-:Y:S05]  /*f310*/  ENDCOLLECTIVE ;  /* 0x000000000000791b */ /* 0x003fea0003800000 */
.L_x_687:
[-C--:B------:R-:W-:Y:S01]  /*f320*/  FFMA R36, R15, R85.reuse, R36 ;  /* 0x000000550f247223 */ /* 0x080fe20000000024 */
[----:B------:R-:W-:Y:S01]  /*f330*/  FFMA R37, R28, R85, R37 ;  /* 0x000000551c257223 */ /* 0x000fe20000000025 */
[----:B------:R-:W-:Y:S02]  /*f340*/  MOV R101, R20 ;  /* 0x0000001400657202 */ /* 0x000fe40000000f00 */
[----:B------:R-:W-:-:S07]  /*f350*/  MOV R87, R96 ;  /* 0x0000006000577202 */ /* 0x000fce0000000f00 */
[----:B------:R-:W-:Y:S05]  /*f360*/  WARPSYNC.COLLECTIVE R90, `(.L_x_688) ;  /* 0x000000005a087348 */ /* 0x000fea0003c00000 */
[----:B------:R0:W1:Y:S02]  /*f370*/  SHFL.IDX P0, R96, R101, R92, R99 ;  /* 0x0000005c65607389 */ /* 0x0000640000000063 */
[----:B01----:R-:W-:Y:S05]  /*f380*/  ENDCOLLECTIVE ;  /* 0x000000000000791b */ /* 0x003fea0003800000 */
.L_x_688:
[-C--:B------:R-:W-:Y:S01]  /*f390*/  FFMA R38, R15, R87.reuse, R38 ;  /* 0x000000570f267223 */ /* 0x080fe20000000026 */
[----:B------:R-:W-:Y:S01]  /*f3a0*/  FFMA R39, R28, R87, R39 ;  /* 0x000000571c277223 */ /* 0x000fe20000000027 */
[----:B------:R-:W-:Y:S02]  /*f3b0*/  MOV R101, R0 ;  /* 0x0000000000657202 */ /* 0x000fe40000000f00 */
[----:B------:R-:W-:-:S07]  /*f3c0*/  MOV R89, R96 ;  /* 0x0000006000597202 */ /* 0x000fce0000000f00 */
[----:B------:R-:W-:Y:S05]  /*f3d0*/  WARPSYNC.COLLECTIVE R90, `(.L_x_689) ;  /* 0x000000005a087348 */ /* 0x000fea0003c00000 */
[----:B------:R0:W1:Y:S02]  /*f3e0*/  SHFL.IDX P0, R96, R101, R92, R99 ;  /* 0x0000005c65607389 */ /* 0x0000640000000063 */
[----:B01----:R-:W-:Y:S05]  /*f3f0*/  ENDCOLLECTIVE ;  /* 0x000000000000791b */ /* 0x003fea0003800000 */
.L_x_689:
[-C--:B------:R-:W-:Y:S01]  /*f400*/  FFMA R40, R15, R89.reuse, R40 ;  /* 0x000000590f287223 */ /* 0x080fe20000000028 */
[----:B------:R-:W-:Y:S01]  /*f410*/  FFMA R41, R28, R89, R41 ;  /* 0x000000591c297223 */ /* 0x000fe20000000029 */
[----:B------:R-:W-:Y:S02]  /*f420*/  MOV R101, R76 ;  /* 0x0000004c00657202 */ /* 0x000fe40000000f00 */
[----:B------:R-:W-:-:S07]  /*f430*/  MOV R91, R96 ;  /* 0x00000060005b7202 */ /* 0x000fce0000000f00 */
[----:B------:R-:W-:Y:S05]  /*f440*/  WARPSYNC.COLLECTIVE R90, `(.L_x_690) ;  /* 0x000000005a087348 */ /* 0x000fea0003c00000 */
[----:B------:R0:W1:Y:S02]  /*f450*/  SHFL.IDX P0, R96, R101, R92, R99 ;  /* 0x0000005c65607389 */ /* 0x0000640000000063 */
[----:B01----:R-:W-:Y:S05]  /*f460*/  ENDCOLLECTIVE ;  /* 0x000000000000791b */ /* 0x003fea0003800000 */
.L_x_690:
[-C--:B------:R-:W-:Y:S01]  /*f470*/  FFMA R42, R15, R91.reuse, R42 ;  /* 0x0000005b0f2a7223 */ /* 0x080fe2000000002a */
[----:B------:R-:W-:Y:S01]  /*f480*/  FFMA R43, R28, R91, R43 ;  /* 0x0000005b1c2b7223 */ /* 0x000fe2000000002b */
[----:B------:R-:W-:Y:S02]  /*f490*/  MOV R101, R79 ;  /* 0x0000004f00657202 */ /* 0x000fe40000000f00 */
[----:B------:R-:W-:-:S07]  /*f4a0*/  MOV R93, R96 ;  /* 0x00000060005d7202 */ /* 0x000fce0000000f00 */
[----:B------:R-:W-:Y:S05]  /*f4b0*/  WARPSYNC.COLLECTIVE R90, `(.L_x_691) ;  /* 0x000000005a087348 */ /* 0x000fea0003c00000 */
[----:B------:R0:W1:Y:S02]  /*f4c0*/  SHFL.IDX P0, R96, R101, R92, R99 ;  /* 0x0000005c65607389 */ /* 0x0000640000000063 */
[----:B01----:R-:W-:Y:S05]  /*f4d0*/  ENDCOLLECTIVE ;  /* 0x000000000000791b */ /* 0x003fea0003800000 */
.L_x_691:
        /* <DEDUP_REMOVED lines=8> */
.L_x_692:
[----:B------:R-:W-:Y:S02]  /*f560*/  MOV R101, R81 ;  /* 0x0000005100657202 */ /* 0x000fe40000000f00 */
[----:B------:R-:W-:-:S07]  /*f570*/  MOV R17, R96 ;  /* 0x0000006000117202 */ /* 0x000fce0000000f00 */
[----:B------:R-:W-:Y:S05]  /*f580*/  WARPSYNC.COLLECTIVE R90, `(.L_x_693) ;  /* 0x000000005a087348 */ /* 0x000fea0003c00000 */
[----:B------:R0:W1:Y:S02]  /*f590*/  SHFL.IDX P0, R96, R101, R92, R99 ;  /* 0x0000005c65607389 */ /* 0x0000640000000063 */
[----:B01----:R-:W-:Y:S05]  /*f5a0*/  ENDCOLLECTIVE ;  /* 0x000000000000791b */ /* 0x003fea0003800000 */
.L_x_693:
[-C--:B------:R-:W-:Y:S01]  /*f5b0*/  FFMA R48, R15, R17.reuse, R48 ;  /* 0x000000110f307223 */ /* 0x080fe20000000030 */
[----:B------:R-:W-:Y:S01]  /*f5c0*/  FFMA R49, R28, R17, R49 ;  /* 0x000000111c317223 */ /* 0x000fe20000000031 */
[----:B------:R-:W-:Y:S02]  /*f5d0*/  MOV R101, R12 ;  /* 0x0000000c00657202 */ /* 0x000fe40000000f00 */
[----:B------:R-:W-:-:S07]  /*f5e0*/  MOV R19, R96 ;  /* 0x0000006000137202 */ /* 0x000fce0000000f00 */
[----:B------:R-:W-:Y:S05]  /*f5f0*/  WARPSYNC.COLLECTIVE R90, `(.L_x_694) ;  /* 0x000000005a087348 */ /* 0x000fea0003c00000 */
[----:B------:R0:W1:Y:S02]  /*f600*/  SHFL.IDX P0, R96, R101, R92, R99 ;  /* 0x0000005c65607389 */ /* 0x0000640000000063 */
[----:B01----:R-:W-:Y:S05]  /*f610*/  ENDCOLLECTIVE ;  /* 0x000000000000791b */ /* 0x003fea0003800000 */
.L_x_694:
[-C--:B------:R-:W-:Y:S01]  /*f620*/  FFMA R50, R15, R19.reuse, R50 ;  /* 0x000000130f327223 */ /* 0x080fe20000000032 */
[----:B------:R-:W-:Y:S01]  /*f630*/  FFMA R51, R28, R19, R51 ;  /* 0x000000131c337223 */ /* 0x000fe20000000033 */
[----:B------:R-:W-:Y:S02]  /*f640*/  MOV R101, R14 ;  /* 0x0000000e00657202 */ /* 0x000fe40000000f00 */
[----:B------:R-:W-:-:S07]  /*f650*/  MOV R72, R96 ;  /* 0x0000006000487202 */ /* 0x000fce0000000f00 */
[----:B------:R-:W-:Y:S05]  /*f660*/  WARPSYNC.COLLECTIVE R90, `(.L_x_695) ;  /* 0x000000005a087348 */ /* 0x000fea0003c00000 */
[----:B------:R0:W1:Y:S02]  /*f670*/  SHFL.IDX P0, R96, R101, R92, R99 ;  /* 0x0000005c65607389 */ /* 0x0000640000000063 */
[----:B01----:R-:W-:Y:S05]  /*f680*/  ENDCOLLECTIVE ;  /* 0x000000000000791b */ /* 0x003fea0003800000 */
.L_x_695:
[-C--:B------:R-:W-:Y:S01]  /*f690*/  FFMA R52, R15, R72.reuse, R52 ;  /* 0x000000480f347223 */ /* 0x080fe20000000034 */
[----:B------:R-:W-:Y:S01]  /*f6a0*/  FFMA R53, R28, R72, R53 ;  /* 0x000000481c357223 */ /* 0x000fe20000000035 */
[----:B------:R-:W-:Y:S02]  /*f6b0*/  MOV R101, R16 ;  /* 0x0000001000657202 */ /* 0x000fe40000000f00 */
[----:B------:R-:W-:-:S07]  /*f6c0*/  MOV R83, R96 ;  /* 0x0000006000537202 */ /* 0x000fce0000000f00 */
[----:B------:R-:W-:Y:S05]  /*f6d0*/  WARPSYNC.COLLECTIVE R90, `(.L_x_696) ;  /* 0x000000005a087348 */ /* 0x000fea0003c00000 */
[----:B------:R0:W1:Y:S02]  /*f6e0*/  SHFL.IDX P0, R96, R101, R92, R99 ;  /* 0x0000005c65607389 */ /* 0x0000640000000063 */
[----:B01----:R-:W-:Y:S05]  /*f6f0*/  ENDCOLLECTIVE ;  /* 0x000000000000791b */ /* 0x003fea0003800000 */
.L_x_696:
[-C--:B------:R-:W-:Y:S01]  /*f700*/  FFMA R54, R15, R83.reuse, R54 ;  /* 0x000000530f367223 */ /* 0x080fe20000000036 */
[----:B------:R-:W-:Y:S01]  /*f710*/  FFMA R55, R28, R83, R55 ;  /* 0x000000531c377223 */ /* 0x000fe20000000037 */
[----:B------:R-:W-:Y:S02]  /*f720*/  MOV R101, R18 ;  /* 0x0000001200657202 */ /* 0x000fe40000000f00 */
[----:B------:R-:W-:-:S07]  /*f730*/  MOV R85, R96 ;  /* 0x0000006000557202 */ /* 0x000fce0000000f00 */
[----:B------:R-:W-:Y:S05]  /*f740*/  WARPSYNC.COLLECTIVE R90, `(.L_x_697) ;  /* 0x000000005a087348 */ /* 0x000fea0003c00000 */
[----:B------:R0:W1:Y:S02]  /*f750*/  SHFL.IDX P0, R96, R101, R92, R99 ;  /* 0x0000005c65607389 */ /* 0x0000640000000063 */
[----:B01----:R-:W-:Y:S05]  /*f760*/  ENDCOLLECTIVE ;  /* 0x000000000000791b */ /* 0x003fea0003800000 */
.L_x_697:
[-C--:B------:R-:W-:Y:S01]  /*f770*/  FFMA R56, R15, R85.reuse, R56 ;  /* 0x000000550f387223 */ /* 0x080fe20000000038 */
[----:B------:R-:W-:Y:S01]  /*f780*/  FFMA R57, R28, R85, R57 ;  /* 0x000000551c397223 */ /* 0x000fe20000000039 */
[----:B------:R-:W-:Y:S02]  /*f790*/  MOV R101, R13 ;  /* 0x0000000d00657202 */ /* 0x000fe40000000f00 */
[----:B------:R-:W-:-:S07]  /*f7a0*/  MOV R87, R96 ;  /* 0x0000006000577202 */ /* 0x000fce0000000f00 */
[----:B------:R-:W-:Y:S05]  /*f7b0*/  WARPSYNC.COLLECTIVE R90, `(.L_x_698) ;  /* 0x000000005a087348 */ /* 0x000fea0003c00000 */
[----:B------:R0:W1:Y:S02]  /*f7c0*/  SHFL.IDX P0, R96, R101, R92, R99 ;  /* 0x0000005c65607389 */ /* 0x0000640000000063 */
[----:B01----:R-:W-:Y:S05]  /*f7d0*/  ENDCOLLECTIVE ;  /* 0x000000000000791b */ /* 0x003fea0003800000 */
.L_x_698:
[-C--:B------:R-:W-:Y:S01]  /*f7e0*/  FFMA R58, R15, R87.reuse, R58 ;  /* 0x000000570f3a7223 */ /* 0x080fe2000000003a */
[----:B------:R-:W-:Y:S01]  /*f7f0*/  FFMA R59, R28, R87, R59 ;  /* 0x000000571c3b7223 */ /* 0x000fe2000000003b */
[----:B------:R-:W-:Y:S02]  /*f800*/  MOV R101, R82 ;  /* 0x0000005200657202 */ /* 0x000fe40000000f00 */
[----:B------:R-:W-:-:S07]  /*f810*/  MOV R88, R96 ;  /* 0x0000006000587202 */ /* 0x000fce0000000f00 */
[----:B------:R-:W-:Y:S05]  /*f820*/  WARPSYNC.COLLECTIVE R90, `(.L_x_699) ;  /* 0x000000005a087348 */ /* 0x000fea0003c00000 */
[----:B------:R0:W1:Y:S02]  /*f830*/  SHFL.IDX P0, R96, R101, R92, R99 ;  /* 0x0000005c65607389 */ /* 0x0000640000000063 */
[----:B01----:R-:W-:Y:S05]  /*f840*/  ENDCOLLECTIVE ;  /* 0x000000000000791b */ /* 0x003fea0003800000 */
.L_x_699:
[-C--:B------:R-:W-:Y:S01]  /*f850*/  FFMA R60, R15, R88.reuse, R60 ;  /* 0x000000580f3c7223 */ /* 0x080fe2000000003c */
[----:B------:R-:W-:Y:S01]  /*f860*/  FFMA R61, R28, R88, R61 ;  /* 0x000000581c3d7223 */ /* 0x000fe2000000003d */
[----:B------:R-:W-:Y:S02]  /*f870*/  MOV R101, R8 ;  /* 0x0000000800657202 */ /* 0x000fe40000000f00 */
[----:B------:R-:W-:-:S07]  /*f880*/  MOV R89, R96 ;  /* 0x0000006000597202 */ /* 0x000fce0000000f00 */
[----:B------:R-:W-:Y:S05]  /*f890*/  WARPSYNC.COLLECTIVE R90, `(.L_x_700) ;  /* 0x000000005a087348 */ /* 0x000fea0003c00000 */
[----:B------:R0:W1:Y:S02]  /*f8a0*/  SHFL.IDX P0, R96, R101, R92, R99 ;  /* 0x0000005c65607389 */ /* 0x0000640000000063 */
[----:B01----:R-:W-:Y:S05]  /*f8b0*/  ENDCOLLECTIVE ;  /* 0x000000000000791b */ /* 0x003fea0003800000 */
.L_x_700:
[-C--:B------:R-:W-:Y:S01]  /*f8c0*/  FFMA R62, R15, R89.reuse, R62 ;  /* 0x000000590f3e7223 */ /* 0x080fe2000000003e */
[----:B------:R-:W-:Y:S01]  /*f8d0*/  FFMA R63, R28, R89, R63 ;  /* 0x000000591c3f7223 */ /* 0x000fe2000000003f */
[----:B------:R-:W-:Y:S02]  /*f8e0*/  MOV R101, R10 ;  /* 0x0000000a00657202 */ /* 0x000fe40000000f00 */
[----:B------:R-:W-:-:S07]  /*f8f0*/  MOV R91, R96 ;  /* 0x00000060005b7202 */ /* 0x000fce0000000f00 */
[----:B------:R-:W-:Y:S05]  /*f900*/  WARPSYNC.COLLECTIVE R90, `(.L_x_701) ;  /* 0x000000005a087348 */ /* 0x000fea0003c00000 */
[----:B------:R0:W1:Y:S02]  /*f910*/  SHFL.IDX P0, R96, R101, R92, R99 ;  /* 0x0000005c65607389 */ /* 0x0000640000000063 */
[----:B01----:R-:W-:Y:S05]  /*f920*/  ENDCOLLECTIVE ;  /* 0x000000000000791b */ /* 0x003fea0003800000 */
.L_x_701:
[-C--:B------:R-:W-:Y:S01]  /*f930*/  FFMA R64, R15, R91.reuse, R64 ;  /* 0x0000005b0f407223 */ /* 0x080fe20000000040 */
[----:B------:R-:W-:Y:S01]  /*f940*/  FFMA R65, R28, R91, R65 ;  /* 0x0000005b1c417223 */ /* 0x000fe20000000041 */
[----:B------:R-:W-:Y:S02]  /*f950*/  MOV R101, R86 ;  /* 0x0000005600657202 */ /* 0x000fe40000000f00 */
[----:B------:R-:W-:-:S07]  /*f960*/  MOV R93, R96 ;  /* 0x00000060005d7202 */ /* 0x000fce0000000f00 */
[----:B------:R-:W-:Y:S05]  /*f970*/  WARPSYNC.COLLECTIVE R90, `(.L_x_702) ;  /* 0x000000005a087348 */ /* 0x000fea0003c00000 */
[----:B------:R0:W1:Y:S02]  /*f980*/  SHFL.IDX P0, R96, R101, R92, R99 ;  /* 0x0000005c65607389 */ /* 0x0000640000000063 */
[----:B01----:R-:W-:Y:S05]  /*f990*/  ENDCOLLECTIVE ;  /* 0x000000000000791b */ /* 0x003fea0003800000 */
.L_x_702:
        /* <DEDUP_REMOVED lines=8> */
.L_x_703:
        /* <DEDUP_REMOVED lines=8> */
.L_x_704:
[----:B------:R-:W-:Y:S02]  /*faa0*/  MOV R101, R25 ;  /* 0x0000001900657202 */ /* 0x000fe40000000f00 */
[----:B------:R-:W-:-:S07]  /*fab0*/  MOV R72, R96 ;  /* 0x0000006000487202 */ /* 0x000fce0000000f00 */
[----:B------:R-:W-:Y:S05]  /*fac0*/  WARPSYNC.COLLECTIVE R90, `(.L_x_705) ;  /* 0x000000005a087348 */ /* 0x000fea0003c00000 */
[----:B------:R0:W1:Y:S02]  /*fad0*/  SHFL.IDX P0, R96, R101, R92, R99 ;  /* 0x0000005c65607389 */ /* 0x0000640000000063 */
[----:B01----:R-:W-:Y:S05]  /*fae0*/  ENDCOLLECTIVE ;  /* 0x000000000000791b */ /* 0x003fea0003800000 */
.L_x_705:
[----:B------:R-:W-:Y:S02]  /*faf0*/  MOV R101, R24 ;  /* 0x0000001800657202 */ /* 0x000fe40000000f00 */
[----:B------:R-:W-:-:S07]  /*fb00*/  MOV R3, R96 ;  /* 0x0000006000037202 */ /* 0x000fce0000000f00 */
[----:B------:R-:W-:Y:S05]  /*fb10*/  WARPSYNC.COLLECTIVE R90, `(.L_x_706) ;  /* 0x000000005a087348 */ /* 0x000fea0003c00000 */
[----:B------:R0:W1:Y:S02]  /*fb20*/  SHFL.IDX P0, R96, R101, R92, R99 ;  /* 0x0000005c65607389 */ /* 0x0000640000000063 */
[----:B01----:R-:W-:Y:S05]  /*fb30*/  ENDCOLLECTIVE ;  /* 0x000000000000791b */ /* 0x003fea0003800000 */
.L_x_706:
[----:B------:R-:W-:Y:S02]  /*fb40*/  MOV R101, R23 ;  /* 0x0000001700657202 */ /* 0x000fe40000000f00 */
[----:B------:R-:W-:-:S07]  /*fb50*/  MOV R11, R96 ;  /* 0x00000060000b7202 */ /* 0x000fce0000000f00 */
[----:B------:R-:W-:Y:S05]  /*fb60*/  WARPSYNC.COLLECTIVE R90, `(.L_x_707) ;  /* 0x000000005a087348 */ /* 0x000fea0003c00000 */
[----:B------:R0:W1:Y:S02]  /*fb70*/  SHFL.IDX P0, R96, R101, R92, R99 ;  /* 0x0000005c65607389 */ /* 0x0000640000000063 */
[----:B01----:R-:W-:Y:S05]  /*fb80*/  ENDCOLLECTIVE ;  /* 0x000000000000791b */ /* 0x003fea0003800000 */
.L_x_707:
[----:B------:R-:W-:Y:S02]  /*fb90*/  MOV R101, R22 ;  /* 0x0000001600657202 */ /* 0x000fe40000000f00 */
[----:B------:R-:W-:-:S07]  /*fba0*/  MOV R15, R96 ;  /* 0x00000060000f7202 */ /* 0x000fce0000000f00 */
[----:B------:R-:W-:Y:S05]  /*fbb0*/  WARPSYNC.COLLECTIVE R90, `(.L_x_708) ;  /* 0x000000005a087348 */ /* 0x000fea0003c00000 */
[----:B------:R0:W1:Y:S02]  /*fbc0*/  SHFL.IDX P0, R96, R101, R92, R99 ;  /* 0x0000005c65607389 */ /* 0x0000640000000063 */
[----:B01----:R-:W-:Y:S05]  /*fbd0*/  ENDCOLLECTIVE ;  /* 0x000000000000791b */ /* 0x003fea0003800000 */
.L_x_708:
[----:B------:R-:W-:Y:S02]  /*fbe0*/  MOV R101, R21 ;  /* 0x0000001500657202 */ /* 0x000fe40000000f00 */
[----:B------:R-:W-:-:S07]  /*fbf0*/  MOV R17, R96 ;  /* 0x0000006000117202 */ /* 0x000fce0000000f00 */
[----:B------:R-:W-:Y:S05]  /*fc00*/  WARPSYNC.COLLECTIVE R90, `(.L_x_709) ;  /* 0x000000005a087348 */ /* 0x000fea0003c00000 */
[----:B------:R0:W1:Y:S02]  /*fc10*/  SHFL.IDX P0, R96, R101, R92, R99 ;  /* 0x0000005c65607389 */ /* 0x0000640000000063 */
[----:B01----:R-:W-:Y:S05]  /*fc20*/  ENDCOLLECTIVE ;  /* 0x000000000000791b */ /* 0x003fea0003800000 */
.L_x_709:
[----:B------:R-:W-:Y:S02]  /*fc30*/  MOV R101, R20 ;  /* 0x0000001400657202 */ /* 0x000fe40000000f00 */
[----:B------:R-:W-:-:S07]  /*fc40*/  MOV R19, R96 ;  /* 0x0000006000137202 */ /* 0x000fce0000000f00 */
[----:B------:R-:W-:Y:S05]  /*fc50*/  WARPSYNC.COLLECTIVE R90, `(.L_x_710) ;  /* 0x000000005a087348 */ /* 0x000fea0003c00000 */
[----:B------:R0:W1:Y:S02]  /*fc60*/  SHFL.IDX P0, R96, R101, R92, R99 ;  /* 0x0000005c65607389 */ /* 0x0000640000000063 */
[----:B01----:R-:W-:Y:S05]  /*fc70*/  ENDCOLLECTIVE ;  /* 0x000000000000791b */ /* 0x003fea0003800000 */
.L_x_710:
[----:B------:R-:W-:Y:S02]  /*fc80*/  MOV R101, R0 ;  /* 0x0000000000657202 */ /* 0x000fe40000000f00 */
[----:B------:R-:W-:-:S07]  /*fc90*/  MOV R2, R96 ;  /* 0x0000006000027202 */ /* 0x000fce0000000f00 */
[----:B------:R-:W-:Y:S05]  /*fca0*/  WARPSYNC.COLLECTIVE R90, `(.L_x_711) ;  /* 0x000000005a087348 */ /* 0x000fea0003c00000 */
[----:B------:R0:W1:Y:S02]  /*fcb0*/  SHFL.IDX P0, R96, R101, R92, R99 ;  /* 0x0000005c65607389 */ /* 0x0000640000000063 */
[----:B01----:R-:W-:Y:S05]  /*fcc0*/  ENDCOLLECTIVE ;  /* 0x000000000000791b */ /* 0x003fea0003800000 */
.L_x_711:
[----:B------:R-:W-:Y:S02]  /*fcd0*/  MOV R101, R76 ;  /* 0x0000004c00657202 */ /* 0x000fe40000000f00 */
[----:B------:R-:W-:-:S07]  /*fce0*/  MOV R28, R96 ;  /* 0x00000060001c7202 */ /* 0x000fce0000000f00 */
[----:B------:R-:W-:Y:S05]  /*fcf0*/  WARPSYNC.COLLECTIVE R90, `(.L_x_712) ;  /* 0x000000005a087348 */ /* 0x000fea0003c00000 */
[----:B------:R0:W1:Y:S02]  /*fd00*/  SHFL.IDX P0, R96, R101, R92, R99 ;  /* 0x0000005c65607389 */ /* 0x0000640000000063 */
[----:B01----:R-:W-:Y:S05]  /*fd10*/  ENDCOLLECTIVE ;  /* 0x000000000000791b */ /* 0x003fea0003800000 */
.L_x_712:
[----:B------:R-:W-:Y:S01]  /*fd20*/  MOV R101, R79 ;  /* 0x0000004f00657202 */ /* 0x000fe20000000f00 */
[-C--:B------:R-:W-:Y:S01]  /*fd30*/  FFMA R44, R5, R96.reuse, R44 ;  /* 0x00000060052c7223 */ /* 0x080fe2000000002c */
[----:B------:R-:W-:-:S07]  /*fd40*/  FFMA R45, R4, R96, R45 ;  /* 0x00000060042d7223 */ /* 0x000fce000000002d */
[----:B------:R-:W-:Y:S05]  /*fd50*/  WARPSYNC.COLLECTIVE R90, `(.L_x_713) ;  /* 0x000000005a087348 */ /* 0x000fea0003c00000 */
[----:B------:R0:W1:Y:S02]  /*fd60*/  SHFL.IDX P0, R96, R101, R92, R99 ;  /* 0x0000005c65607389 */ /* 0x0000640000000063 */
[----:B01----:R-:W-:Y:S05]  /*fd70*/  ENDCOLLECTIVE ;  /* 0x000000000000791b */ /* 0x003fea0003800000 */
.L_x_713:
[-C--:B------:R-:W-:Y:S01]  /*fd80*/  FFMA R30, R5, R3.reuse, R30 ;  /* 0x00000003051e7223 */ /* 0x080fe2000000001e */
[----:B------:R-:W-:Y:S01]  /*fd90*/  FFMA R31, R4, R3, R31 ;  /* 0x00000003041f7223 */ /* 0x000fe2000000001f */
[----:B------:R-:W-:Y:S02]  /*fda0*/  MOV R101, R80 ;  /* 0x0000005000657202 */ /* 0x000fe40000000f00 */
[----:B------:R-:W-:-:S07]  /*fdb0*/  MOV R3, R96 ;  /* 0x0000006000037202 */ /* 0x000fce0000000f00 */
[----:B------:R-:W-:Y:S05]  /*fdc0*/  WARPSYNC.COLLECTIVE R90, `(.L_x_714) ;  /* 0x000000005a087348 */ /* 0x000fea0003c00000 */
[----:B------:R0:W1:Y:S02]  /*fdd0*/  SHFL.IDX P0, R96, R101, R92, R99 ;  /* 0x0000005c65607389 */ /* 0x0000640000000063 */
[----:B01----:R-:W-:Y:S05]  /*fde0*/  ENDCOLLECTIVE ;  /* 0x000000000000791b */ /* 0x003fea0003800000 */
.L_x_714:
[-C--:B------:R-:W-:Y:S01]  /*fdf0*/  FFMA R32, R5, R11.reuse, R32 ;  /* 0x0000000b05207223 */ /* 0x080fe20000000020 */
[----:B------:R-:W-:Y:S01]  /*fe00*/  FFMA R33, R4, R11, R33 ;  /* 0x0000000b04217223 */ /* 0x000fe20000000021 */
[----:B------:R-:W-:Y:S02]  /*fe10*/  MOV R101, R81 ;  /* 0x0000005100657202 */ /* 0x000fe40000000f00 */
[----:B------:R-:W-:-:S07]  /*fe20*/  MOV R11, R96 ;  /* 0x00000060000b7202 */ /* 0x000fce0000000f00 */
[----:B------:R-:W-:Y:S05]  /*fe30*/  WARPSYNC.COLLECTIVE R90, `(.L_x_715) ;  /* 0x000000005a087348 */ /* 0x000fea0003c00000 */
[----:B------:R0:W1:Y:S02]  /*fe40*/  SHFL.IDX P0, R96, R101, R92, R99 ;  /* 0x0000005c65607389 */ /* 0x0000640000000063 */
[----:B01----:R-:W-:Y:S05]  /*fe50*/  ENDCOLLECTIVE ;  /* 0x000000000000791b */ /* 0x003fea0003800000 */
.L_x_715:
[-C--:B------:R-:W-:Y:S01]  /*fe60*/  FFMA R34, R5, R15.reuse, R34 ;  /* 0x0000000f05227223 */ /* 0x080fe20000000022 */
[----:B------:R-:W-:Y:S01]  /*fe70*/  FFMA R35, R4, R15, R35 ;  /* 0x0000000f04237223 */ /* 0x000fe20000000023 */
[----:B------:R-:W-:Y:S02]  /*fe80*/  MOV R101, R12 ;  /* 0x0000000c00657202 */ /* 0x000fe40000000f00 */
[----:B------:R-:W-:-:S07]  /*fe90*/  MOV R15, R96 ;  /* 0x00000060000f7202 */ /* 0x000fce0000000f00 */
[----:B------:R-:W-:Y:S05]  /*fea0*/  WARPSYNC.COLLECTIVE R90, `(.L_x_716) ;  /* 0x000000005a087348 */ /* 0x000fea0003c00000 */
[----:B------:R0:W1:Y:S02]  /*feb0*/  SHFL.IDX P0, R96, R101, R92, R99 ;  /* 0x0000005c65607389 */ /* 0x0000640000000063 */
[----:B01----:R-:W-:Y:S05]  /*fec0*/  ENDCOLLECTIVE ;  /* 0x000000000000791b */ /* 0x003fea0003800000 */
.L_x_716:
[-C--:B------:R-:W-:Y:S01]  /*fed0*/  FFMA R36, R5, R17.reuse, R36 ;  /* 0x0000001105247223 */ /* 0x080fe20000000024 */
[----:B------:R-:W-:Y:S01]  /*fee0*/  FFMA R37, R4, R17, R37 ;  /* 0x0000001104257223 */ /* 0x000fe20000000025 */
[----:B------:R-:W-:Y:S02]  /*fef0*/  MOV R101, R14 ;  /* 0x0000000e00657202 */ /* 0x000fe40000000f00 */
[----:B------:R-:W-:-:S07]  /*ff00*/  MOV R17, R96 ;  /* 0x0000006000117202 */ /* 0x000fce0000000f00 */
[----:B------:R-:W-:Y:S05]  /*ff10*/  WARPSYNC.COLLECTIVE R90, `(.L_x_717) ;  /* 0x000000005a087348 */ /* 0x000fea0003c00000 */
[----:B------:R0:W1:Y:S02]  /*ff20*/  SHFL.IDX P0, R96, R101, R92, R99 ;  /* 0x0000005c65607389 */ /* 0x0000640000000063 */
[----:B01----:R-:W-:Y:S05]  /*ff30*/  ENDCOLLECTIVE ;  /* 0x000000000000791b */ /* 0x003fea0003800000 */
.L_x_717:
[-C--:B------:R-:W-:Y:S01]  /*ff40*/  FFMA R38, R5, R19.reuse, R38 ;  /* 0x0000001305267223 */ /* 0x080fe20000000026 */
[----:B------:R-:W-:Y:S01]  /*ff50*/  FFMA R39, R4, R19, R39 ;  /* 0x0000001304277223 */ /* 0x000fe20000000027 */
[----:B------:R-:W-:Y:S02]  /*ff60*/  MOV R101, R16 ;  /* 0x0000001000657202 */ /* 0x000fe40000000f00 */
[----:B------:R-:W-:-:S07]  /*ff70*/  MOV R19, R96 ;  /* 0x0000006000137202 */ /* 0x000fce0000000f00 */
[----:B------:R-:W-:Y:S05]  /*ff80*/  WARPSYNC.COLLECTIVE R90, `(.L_x_718) ;  /* 0x000000005a087348 */ /* 0x000fea0003c00000 */
[----:B------:R0:W1:Y:S02]  /*ff90*/  SHFL.IDX P0, R96, R101, R92, R99 ;  /* 0x0000005c65607389 */ /* 0x0000640000000063 */
[----:B01----:R-:W-:Y:S05]  /*ffa0*/  ENDCOLLECTIVE ;  /* 0x000000000000791b */ /* 0x003fea0003800000 */
.L_x_718:
[----:B------:R-:W-:Y:S02]  /*ffb0*/  MOV R101, R18 ;  /* 0x0000001200657202 */ /* 0x000fe40000000f00 */
[----:B------:R-:W-:-:S07]  /*ffc0*/  MOV R71, R96 ;  /* 0x0000006000477202 */ /* 0x000fce0000000f00 */
[----:B------:R-:W-:Y:S05]  /*ffd0*/  WARPSYNC.COLLECTIVE R90, `(.L_x_719) ;  /* 0x000000005a087348 */ /* 0x000fea0003c00000 */
[----:B------:R0:W1:Y:S02]  /*ffe0*/  SHFL.IDX P0, R96, R101, R92, R99 ;  /* 0x0000005c65607389 */ /* 0x0000640000000063 */
[----:B01----:R-:W-:Y:S05]  /*fff0*/  ENDCOLLECTIVE ;  /* 0x000000000000791b */ /* 0x003fea0003800000 */
.L_x_719:
[----:B------:R-:W-:Y:S02]  /*10000*/  MOV R101, R13 ;  /* 0x0000000d00657202 */ /* 0x000fe40000000f00 */
[----:B------:R-:W-:-:S07]  /*10010*/  MOV R83, R96 ;  /* 0x0000006000537202 */ /* 0x000fce0000000f00 */
[----:B------:R-:W-:Y:S05]  /*10020*/  WARPSYNC.COLLECTIVE R90, `(.L_x_720) ;  /* 0x000000005a087348 */ /* 0x000fea0003c00000 */
[----:B------:R0:W1:Y:S02]  /*10030*/  SHFL.IDX P0, R96, R101, R92, R99 ;  /* 0x0000005c65607389 */ /* 0x0000640000000063 */
[----:B01----:R-:W-:Y:S05]  /*10040*/  ENDCOLLECTIVE ;  /* 0x000000000000791b */ /* 0x003fea0003800000 */
.L_x_720:
[----:B------:R-:W-:Y:S01]  /*10050*/  MOV R101, R82 ;  /* 0x0000005200657202 */ /* 0x000fe20000000f00 */
[-C--:B------:R-:W-:Y:S01]  /*10060*/  FFMA R60, R5, R96.reuse, R60 ;  /* 0x00000060053c7223 */ /* 0x080fe2000000003c */
[----:B------:R-:W-:-:S07]  /*10070*/  FFMA R61, R4, R96, R61 ;  /* 0x00000060043d7223 */ /* 0x000fce000000003d */
[----:B------:R-:W-:Y:S05]  /*10080*/  WARPSYNC.COLLECTIVE R90, `(.L_x_721) ;  /* 0x000000005a087348 */ /* 0x000fea0003c00000 */
[----:B------:R0:W1:Y:S02]  /*10090*/  SHFL.IDX P0, R96, R101, R92, R99 ;  /* 0x0000005c65607389 */ /* 0x0000640000000063 */
[----:B01----:R-:W-:Y:S05]  /*100a0*/  ENDCOLLECTIVE ;  /* 0x000000000000791b */ /* 0x003fea0003800000 */
.L_x_721:
[----:B------:R-:W-:Y:S02]  /*100b0*/  MOV R101, R8 ;  /* 0x0000000800657202 */ /* 0x000fe40000000f00 */
[----:B------:R-:W-:-:S07]  /*100c0*/  MOV R85, R96 ;  /* 0x0000006000557202 */ /* 0x000fce0000000f00 */
[----:B------:R-:W-:Y:S05]  /*100d0*/  WARPSYNC.COLLECTIVE R90, `(.L_x_722) ;  /* 0x000000005a087348 */ /* 0x000fea0003c00000 */
[----:B------:R0:W1:Y:S02]  /*100e0*/  SHFL.IDX P0, R96, R101, R92, R99 ;  /* 0x0000005c65607389 */ /* 0x0000640000000063 */
[----:B01----:R-:W-:Y:S05]  /*100f0*/  ENDCOLLECTIVE ;  /* 0x000000000000791b */ /* 0x003fea0003800000 */
.L_x_722:
[----:B------:R-:W-:Y:S02]  /*10100*/  MOV R101, R10 ;  /* 0x0000000a00657202 */ /* 0x000fe40000000f00 */
[----:B------:R-:W-:-:S07]  /*10110*/  MOV R87, R96 ;  /* 0x0000006000577202 */ /* 0x000fce0000000f00 */
[----:B------:R-:W-:Y:S05]  /*10120*/  WARPSYNC.COLLECTIVE R90, `(.L_x_723) ;  /* 0x000000005a087348 */ /* 0x000fea0003c00000 */
[----:B------:R0:W1:Y:S02]  /*10130*/  SHFL.IDX P0, R96, R101, R92, R99 ;  /* 0x0000005c65607389 */ /* 0x0000640000000063 */
[----:B01----:R-:W-:Y:S05]  /*10140*/  ENDCOLLECTIVE ;  /* 0x000000000000791b */ /* 0x003fea0003800000 */
.L_x_723:
[----:B------:R-:W-:Y:S02]  /*10150*/  MOV R101, R86 ;  /* 0x0000005600657202 */ /* 0x000fe40000000f00 */
[----:B------:R-:W-:-:S07]  /*10160*/  MOV R89, R96 ;  /* 0x0000006000597202 */ /* 0x000fce0000000f00 */
[----:B------:R-:W-:Y:S05]  /*10170*/  WARPSYNC.COLLECTIVE R90, `(.L_x_724) ;  /* 0x000000005a087348 */ /* 0x000fea0003c00000 */
[----:B------:R0:W1:Y:S02]  /*10180*/  SHFL.IDX P0, R96, R101, R92, R99 ;  /* 0x0000005c65607389 */ /* 0x0000640000000063 */
[----:B01----:R-:W-:Y:S05]  /*10190*/  ENDCOLLECTIVE ;  /* 0x000000000000791b */ /* 0x003fea0003800000 */
.L_x_724:
        /* <DEDUP_REMOVED lines=27> */
.L_x_397:
[----:B------:R-:W-:Y:S01]  /*10350*/  HFMA2 R99, -RZ, RZ, 0, 1.847743988037109375e-06 ;  /* 0x0000001fff637431 */ /* 0x000fe200000001ff */
[----:B------:R-:W-:Y:S01]  /*10360*/  BSSY B1, `(.L_x_726) ;  /* 0x0000006000017945 */ /* 0x000fe20003800000 */
[----:B------:R-:W-:Y:S02]  /*10370*/  MOV R101, R84 ;  /* 0x0000005400657202 */ /* 0x000fe40000000f00 */
[----:B------:R-:W-:-:S07]  /*10380*/  MOV R90, 0xffffffff ;  /* 0xffffffff005a7802 */ /* 0x000fce0000000f00 */
[----:B-----5:R-:W-:Y:S05]  /*10390*/  WARPSYNC.COLLECTIVE R90, `(.L_x_727) ;  /* 0x000000005a087348 */ /* 0x020fea0003c00000 */
[----:B------:R0:W1:Y:S02]  /*103a0*/  SHFL.IDX P0, R96, R101, R92, R99 ;  /* 0x0000005c65607389 */ /* 0x0000640000000063 */
[----:B01---5:R-:W-:Y:S05]  /*103b0*/  ENDCOLLECTIVE ;  /* 0x000000000000791b */ /* 0x023fea0003800000 */
.L_x_727:
[----:B------:R-:W-:Y:S05]  /*103c0*/  BSYNC B1 ;  /* 0x0000000000017941 */ /* 0x000fea0003800000 */
.L_x_726:
        /* <DEDUP_REMOVED lines=10> */
.L_x_728:
[----:B------:R-:W-:Y:S01]  /*10470*/  MOV R101, R26 ;  /* 0x0000001a00657202 */ /* 0x000fe20000000f00 */
[C---:B------:R-:W-:Y:S01]  /*10480*/  FFMA R78, R96.reuse, R5, R78 ;  /* 0x00000005604e7223 */ /* 0x040fe2000000004e */
[----:B------:R-:W-:-:S07]  /*10490*/  FFMA R77, R96, R4, R77 ;  /* 0x00000004604d7223 */ /* 0x000fce000000004d */
[----:B------:R-:W-:Y:S05]  /*104a0*/  WARPSYNC.COLLECTIVE R90, `(.L_x_729) ;  /* 0x000000005a087348 */ /* 0x000fea0003c00000 */
[----:B------:R0:W1:Y:S02]  /*104b0*/  SHFL.IDX P0, R96, R101, R92, R99 ;  /* 0x0000005c65607389 */ /* 0x0000640000000063 */
[----:B01----:R-:W-:Y:S05]  /*104c0*/  ENDCOLLECTIVE ;  /* 0x000000000000791b */ /* 0x003fea0003800000 */
.L_x_729:
[----:B------:R-:W-:Y:S02]  /*104d0*/  MOV R101, R25 ;  /* 0x0000001900657202 */ /* 0x000fe40000000f00 */
[----:B------:R-:W-:-:S07]  /*104e0*/  MOV R26, R96 ;  /* 0x00000060001a7202 */ /* 0x000fce0000000f00 */
[----:B------:R-:W-:Y:S05]  /*104f0*/  WARPSYNC.COLLECTIVE R90, `(.L_x_730) ;  /* 0x000000005a087348 */ /* 0x000fea0003c00000 */
[----:B------:R0:W1:Y:S02]  /*10500*/  SHFL.IDX P0, R96, R101, R92, R99 ;  /* 0x0000005c65607389 */ /* 0x0000640000000063 */
[----:B01----:R-:W-:Y:S05]  /*10510*/  ENDCOLLECTIVE ;  /* 0x000000000000791b */ /* 0x003fea0003800000 */
.L_x_730:
[-C--:B------:R-:W-:Y:S01]  /*10520*/  FFMA R75, R5, R26.reuse, R75 ;  /* 0x0000001a054b7223 */ /* 0x080fe2000000004b */
[----:B------:R-:W-:Y:S01]  /*10530*/  FFMA R29, R4, R26, R29 ;  /* 0x0000001a041d7223 */ /* 0x000fe2000000001d */
[----:B------:R-:W-:Y:S02]  /*10540*/  MOV R101, R24 ;  /* 0x0000001800657202 */ /* 0x000fe40000000f00 */
[----:B------:R-:W-:-:S07]  /*10550*/  MOV R25, R96 ;  /* 0x0000006000197202 */ /* 0x000fce0000000f00 */
[----:B------:R-:W-:Y:S05]  /*10560*/  WARPSYNC.COLLECTIVE R90, `(.L_x_731) ;  /* 0x000000005a087348 */ /* 0x000fea0003c00000 */
[----:B------:R0:W1:Y:S02]  /*10570*/  SHFL.IDX P0, R96, R101, R92, R99 ;  /* 0x0000005c65607389 */ /* 0x0000640000000063 */
[----:B01----:R-:W-:Y:S05]  /*10580*/  ENDCOLLECTIVE ;  /* 0x000000000000791b */ /* 0x003fea0003800000 */
.L_x_731:
[-C--:B------:R-:W-:Y:S01]  /*10590*/  FFMA R30, R5, R25.reuse, R30 ;  /* 0x00000019051e7223 */ /* 0x080fe2000000001e */
[----:B------:R-:W-:Y:S01]  /*105a0*/  FFMA R31, R4, R25, R31 ;  /* 0x00000019041f7223 */ /* 0x000fe2000000001f */
[----:B------:R-:W-:Y:S02]  /*105b0*/  MOV R101, R23 ;  /* 0x0000001700657202 */ /* 0x000fe40000000f00 */
[----:B------:R-:W-:-:S07]  /*105c0*/  MOV R7, R96 ;  /* 0x0000006000077202 */ /* 0x000fce0000000f00 */
[----:B------:R-:W-:Y:S05]  /*105d0*/  WARPSYNC.COLLECTIVE R90, `(.L_x_732) ;  /* 0x000000005a087348 */ /* 0x000fea0003c00000 */
[----:B------:R0:W1:Y:S02]  /*105e0*/  SHFL.IDX P0, R96, R101, R92, R99 ;  /* 0x0000005c65607389 */ /* 0x0000640000000063 */
[----:B01----:R-:W-:Y:S05]  /*105f0*/  ENDCOLLECTIVE ;  /* 0x000000000000791b */ /* 0x003fea0003800000 */
.L_x_732:
[-C--:B------:R-:W-:Y:S01]  /*10600*/  FFMA R32, R5, R7.reuse, R32 ;  /* 0x0000000705207223 */ /* 0x080fe20000000020 */
[----:B------:R-:W-:Y:S01]  /*10610*/  FFMA R33, R4, R7, R33 ;  /* 0x0000000704217223 */ /* 0x000fe20000000021 */
[----:B------:R-:W-:Y:S02]  /*10620*/  MOV R101, R22 ;  /* 0x0000001600657202 */ /* 0x000fe40000000f00 */
[----:B------:R-:W-:-:S07]  /*10630*/  MOV R23, R96 ;  /* 0x0000006000177202 */ /* 0x000fce0000000f00 */
[----:B------:R-:W-:Y:S05]  /*10640*/  WARPSYNC.COLLECTIVE R90, `(.L_x_733) ;  /* 0x000000005a087348 */ /* 0x000fea0003c00000 */
[----:B------:R0:W1:Y:S02]  /*10650*/  SHFL.IDX P0, R96, R101, R92, R99 ;  /* 0x0000005c65607389 */ /* 0x0000640000000063 */
[----:B01----:R-:W-:Y:S05]  /*10660*/  ENDCOLLECTIVE ;  /* 0x000000000000791b */ /* 0x003fea0003800000 */
.L_x_733:
[-C--:B------:R-:W-:Y:S01]  /*10670*/  FFMA R34, R5, R23.reuse, R34 ;  /* 0x0000001705227223 */ /* 0x080fe20000000022 */
[----:B------:R-:W-:Y:S01]  /*10680*/  FFMA R35, R4, R23, R35 ;  /* 0x0000001704237223 */ /* 0x000fe20000000023 */
[----:B------:R-:W-:Y:S02]  /*10690*/  MOV R101, R21 ;  /* 0x0000001500657202 */ /* 0x000fe40000000f00 */
[----:B------:R-:W-:-:S07]  /*106a0*/  MOV R9, R96 ;  /* 0x0000006000097202 */ /* 0x000fce0000000f00 */
[----:B------:R-:W-:Y:S05]  /*106b0*/  WARPSYNC.COLLECTIVE R90, `(.L_x_734) ;  /* 0x000000005a087348 */ /* 0x000fea0003c00000 */
[----:B------:R0:W1:Y:S02]  /*106c0*/  SHFL.IDX P0, R96, R101, R92, R99 ;  /* 0x0000005c65607389 */ /* 0x0000640000000063 */
[----:B01----:R-:W-:Y:S05]  /*106d0*/  ENDCOLLECTIVE ;  /* 0x000000000000791b */ /* 0x003fea0003800000 */
.L_x_734:
[-C--:B------:R-:W-:Y:S01]  /*106e0*/  FFMA R36, R5, R9.reuse, R36 ;  /* 0x0000000905247223 */ /* 0x080fe20000000024 */
[----:B------:R-:W-:Y:S01]  /*106f0*/  FFMA R37, R4, R9, R37 ;  /* 0x0000000904257223 */ /* 0x000fe20000000025 */
[----:B------:R-:W-:Y:S02]  /*10700*/  MOV R101, R20 ;  /* 0x0000001400657202 */ /* 0x000fe40000000f00 */
[----:B------:R-:W-:-:S07]  /*10710*/  MOV R21, R96 ;  /* 0x0000006000157202 */ /* 0x000fce0000000f00 */
[----:B------:R-:W-:Y:S05]  /*10720*/  WARPSYNC.COLLECTIVE R90, `(.L_x_735) ;  /* 0x000000005a087348 */ /* 0x000fea0003c00000 */
[----:B------:R0:W1:Y:S02]  /*10730*/  SHFL.IDX P0, R96, R101, R92, R99 ;  /* 0x0000005c65607389 */ /* 0x0000640000000063 */
[----:B01----:R-:W-:Y:S05]  /*10740*/  ENDCOLLECTIVE ;  /* 0x000000000000791b */ /* 0x003fea0003800000 */
.L_x_735:
[-C--:B------:R-:W-:Y:S01]  /*10750*/  FFMA R38, R5, R21.reuse, R38 ;  /* 0x0000001505267223 */ /* 0x080fe20000000026 */
[----:B------:R-:W-:Y:S01]  /*10760*/  FFMA R39, R4, R21, R39 ;  /* 0x0000001504277223 */ /* 0x000fe20000000027 */
[----:B------:R-:W-:Y:S02]  /*10770*/  MOV R101, R0 ;  /* 0x0000000000657202 */ /* 0x000fe40000000f00 */
[----:B------:R-:W-:-:S07]  /*10780*/  MOV R11, R96 ;  /* 0x00000060000b7202 */ /* 0x000fce0000000f00 */
[----:B------:R-:W-:Y:S05]  /*10790*/  WARPSYNC.COLLECTIVE R90, `(.L_x_736) ;  /* 0x000000005a087348 */ /* 0x000fea0003c00000 */
[----:B------:R0:W1:Y:S02]  /*107a0*/  SHFL.IDX P0, R96, R101, R92, R99 ;  /* 0x0000005c65607389 */ /* 0x0000640000000063 */
[----:B01----:R-:W-:Y:S05]  /*107b0*/  ENDCOLLECTIVE ;  /* 0x000000000000791b */ /* 0x003fea0003800000 */
.L_x_736:
[-C--:B------:R-:W-:Y:S01]  /*107c0*/  FFMA R40, R5, R11.reuse, R40 ;  /* 0x0000000b05287223 */ /* 0x080fe20000000028 */
[----:B------:R-:W-:Y:S01]  /*107d0*/  FFMA R41, R4, R11, R41 ;  /* 0x0000000b04297223 */ /* 0x000fe20000000029 */
[----:B------:R-:W-:Y:S02]  /*107e0*/  MOV R101, R76 ;  /* 0x0000004c00657202 */ /* 0x000fe40000000f00 */
[----:B------:R-:W-:-:S07]  /*107f0*/  MOV R15, R96 ;  /* 0x00000060000f7202 */ /* 0x000fce0000000f00 */
[----:B------:R-:W-:Y:S05]  /*10800*/  WARPSYNC.COLLECTIVE R90, `(.L_x_737) ;  /* 0x000000005a087348 */ /* 0x000fea0003c00000 */
[----:B------:R0:W1:Y:S02]  /*10810*/  SHFL.IDX P0, R96, R101, R92, R99 ;  /* 0x0000005c65607389 */ /* 0x0000640000000063 */
[----:B01----:R-:W-:Y:S05]  /*10820*/  ENDCOLLECTIVE ;  /* 0x000000000000791b */ /* 0x003fea0003800000 */
.L_x_737:
[-C--:B------:R-:W-:Y:S01]  /*10830*/  FFMA R42, R5, R15.reuse, R42 ;  /* 0x0000000f052a7223 */ /* 0x080fe2000000002a */
[----:B------:R-:W-:Y:S01]  /*10840*/  FFMA R43, R4, R15, R43 ;  /* 0x0000000f042b7223 */ /* 0x000fe2000000002b */
[----:B------:R-:W-:Y:S02]  /*10850*/  MOV R101, R79 ;  /* 0x0000004f00657202 */ /* 0x000fe40000000f00 */
[----:B------:R-:W-:-:S07]  /*10860*/  MOV R17, R96 ;  /* 0x0000006000117202 */ /* 0x000fce0000000f00 */
[----:B------:R-:W-:Y:S05]  /*10870*/  WARPSYNC.COLLECTIVE R90, `(.L_x_738) ;  /* 0x000000005a087348 */ /* 0x000fea0003c00000 */
[----:B------:R0:W1:Y:S02]  /*10880*/  SHFL.IDX P0, R96, R101, R92, R99 ;  /* 0x0000005c65607389 */ /* 0x0000640000000063 */
[----:B01----:R-:W-:Y:S05]  /*10890*/  ENDCOLLECTIVE ;  /* 0x000000000000791b */ /* 0x003fea0003800000 */
.L_x_738:
[-C--:B------:R-:W-:Y:S01]  /*108a0*/  FFMA R44, R5, R17.reuse, R44 ;  /* 0x00000011052c7223 */ /* 0x080fe2000000002c */
[----:B------:R-:W-:Y:S01]  /*108b0*/  FFMA R45, R4, R17, R45 ;  /* 0x00000011042d7223 */ /* 0x000fe2000000002d */
[----:B------:R-:W-:Y:S02]  /*108c0*/  MOV R101, R80 ;  /* 0x0000005000657202 */ /* 0x000fe40000000f00 */
[----:B------:R-:W-:-:S07]  /*108d0*/  MOV R79, R96 ;  /* 0x00000060004f7202 */ /* 0x000fce0000000f00 */
[----:B------:R-:W-:Y:S05]  /*108e0*/  WARPSYNC.COLLECTIVE R90, `(.L_x_739) ;  /* 0x000000005a087348 */ /* 0x000fea0003c00000 */
[----:B------:R0:W1:Y:S02]  /*108f0*/  SHFL.IDX P0, R96, R101, R92, R99 ;  /* 0x0000005c65607389 */ /* 0x0000640000000063 */
[----:B01----:R-:W-:Y:S05]  /*10900*/  ENDCOLLECTIVE ;  /* 0x000000000000791b */ /* 0x003fea0003800000 */
.L_x_739:
[-C--:B------:R-:W-:Y:S01]  /*10910*/  FFMA R46, R5, R79.reuse, R46 ;  /* 0x0000004f052e7223 */ /* 0x080fe2000000002e */
[----:B------:R-:W-:Y:S01]  /*10920*/  FFMA R47, R4, R79, R47 ;  /* 0x0000004f042f7223 */ /* 0x000fe2000000002f */
[----:B------:R-:W-:Y:S02]  /*10930*/  MOV R101, R81 ;  /* 0x0000005100657202 */ /* 0x000fe40000000f00 */
[----:B------:R-:W-:-:S07]  /*10940*/  MOV R3, R96 ;  /* 0x0000006000037202 */ /* 0x000fce0000000f00 */
[----:B------:R-:W-:Y:S05]  /*10950*/  WARPSYNC.COLLECTIVE R90, `(.L_x_740) ;  /* 0x000000005a087348 */ /* 0x000fea0003c00000 */
[----:B------:R0:W1:Y:S02]  /*10960*/  SHFL.IDX P0, R96, R101, R92, R99 ;  /* 0x0000005c65607389 */ /* 0x0000640000000063 */
[----:B01----:R-:W-:Y:S05]  /*10970*/  ENDCOLLECTIVE ;  /* 0x000000000000791b */ /* 0x003fea0003800000 */
.L_x_740:
[-C--:B------:R-:W-:Y:S01]  /*10980*/  FFMA R48, R5, R3.reuse, R48 ;  /* 0x0000000305307223 */ /* 0x080fe20000000030 */
[----:B------:R-:W-:Y:S01]  /*10990*/  FFMA R49, R4, R3, R49 ;  /* 0x0000000304317223 */ /* 0x000fe20000000031 */
[----:B------:R-:W-:Y:S02]  /*109a0*/  MOV R101, R12 ;  /* 0x0000000c00657202 */ /* 0x000fe40000000f00 */
[----:B------:R-:W-:-:S07]  /*109b0*/  MOV R81, R96 ;  /* 0x0000006000517202 */ /* 0x000fce0000000f00 */
[----:B------:R-:W-:Y:S05]  /*109c0*/  WARPSYNC.COLLECTIVE R90, `(.L_x_741) ;  /* 0x000000005a087348 */ /* 0x000fea0003c00000 */
[----:B------:R0:W1:Y:S02]  /*109d0*/  SHFL.IDX P0, R96, R101, R92, R99 ;  /* 0x0000005c65607389 */ /* 0x0000640000000063 */
[----:B01----:R-:W-:Y:S05]  /*109e0*/  ENDCOLLECTIVE ;  /* 0x000000000000791b */ /* 0x003fea0003800000 */
.L_x_741:
[-C--:B------:R-:W-:Y:S01]  /*109f0*/  FFMA R50, R5, R81.reuse, R50 ;  /* 0x0000005105327223 */ /* 0x080fe20000000032 */
[----:B------:R-:W-:Y:S01]  /*10a00*/  FFMA R51, R4, R81, R51 ;  /* 0x0000005104337223 */ /* 0x000fe20000000033 */
[----:B------:R-:W-:Y:S02]  /*10a10*/  MOV R101, R14 ;  /* 0x0000000e00657202 */ /* 0x000fe40000000f00 */
[----:B------:R-:W-:-:S07]  /*10a20*/  MOV R19, R96 ;  /* 0x0000006000137202 */ /* 0x000fce0000000f00 */
[----:B------:R-:W-:Y:S05]  /*10a30*/  WARPSYNC.COLLECTIVE R90, `(.L_x_742) ;  /* 0x000000005a087348 */ /* 0x000fea0003c00000 */
[----:B------:R0:W1:Y:S02]  /*10a40*/  SHFL.IDX P0, R96, R101, R92, R99 ;  /* 0x0000005c65607389 */ /* 0x0000640000000063 */
[----:B01----:R-:W-:Y:S05]  /*10a50*/  ENDCOLLECTIVE ;  /* 0x000000000000791b */ /* 0x003fea0003800000 */
.L_x_742:
[-C--:B------:R-:W-:Y:S01]  /*10a60*/  FFMA R52, R5, R19.reuse, R52 ;  /* 0x0000001305347223 */ /* 0x080fe20000000034 */
[----:B------:R-:W-:Y:S01]  /*10a70*/  FFMA R53, R4, R19, R53 ;  /* 0x0000001304357223 */ /* 0x000fe20000000035 */
[----:B------:R-:W-:Y:S02]  /*10a80*/  MOV R101, R16 ;  /* 0x0000001000657202 */ /* 0x000fe40000000f00 */
[----:B------:R-:W-:-:S07]  /*10a90*/  MOV R27, R96 ;  /* 0x00000060001b7202 */ /* 0x000fce0000000f00 */
[----:B------:R-:W-:Y:S05]  /*10aa0*/  WARPSYNC.COLLECTIVE R90, `(.L_x_743) ;  /* 0x000000005a087348 */ /* 0x000fea0003c00000 */
[----:B------:R0:W1:Y:S02]  /*10ab0*/  SHFL.IDX P0, R96, R101, R92, R99 ;  /* 0x0000005c65607389 */ /* 0x0000640000000063 */
[----:B01----:R-:W-:Y:S05]  /*10ac0*/  ENDCOLLECTIVE ;  /* 0x000000000000791b */ /* 0x003fea0003800000 */
.L_x_743:
[-C--:B------:R-:W-:Y:S01]  /*10ad0*/  FFMA R54, R5, R27.reuse, R54 ;  /* 0x0000001b05367223 */ /* 0x080fe20000000036 */
[----:B------:R-:W-:Y:S01]  /*10ae0*/  FFMA R55, R4, R27, R55 ;  /* 0x0000001b04377223 */ /* 0x000fe20000000037 */
[----:B------:R-:W-:Y:S02]  /*10af0*/  MOV R101, R18 ;  /* 0x0000001200657202 */ /* 0x000fe40000000f00 */
[----:B------:R-:W-:-:S07]  /*10b00*/  MOV R71, R96 ;  /* 0x0000006000477202 */ /* 0x000fce0000000f00 */
[----:B------:R-:W-:Y:S05]  /*10b10*/  WARPSYNC.COLLECTIVE R90, `(.L_x_744) ;  /* 0x000000005a087348 */ /* 0x000fea0003c00000 */
[----:B------:R0:W1:Y:S02]  /*10b20*/  SHFL.IDX P0, R96, R101, R92, R99 ;  /* 0x0000005c65607389 */ /* 0x0000640000000063 */
[----:B01----:R-:W-:Y:S05]  /*10b30*/  ENDCOLLECTIVE ;  /* 0x000000000000791b */ /* 0x003fea0003800000 */
.L_x_744:
[-C--:B------:R-:W-:Y:S01]  /*10b40*/  FFMA R56, R5, R71.reuse, R56 ;  /* 0x0000004705387223 */ /* 0x080fe20000000038 */
[----:B------:R-:W-:Y:S01]  /*10b50*/  FFMA R57, R4, R71, R57 ;  /* 0x0000004704397223 */ /* 0x000fe20000000039 */
[----:B------:R-:W-:Y:S02]  /*10b60*/  MOV R101, R13 ;  /* 0x0000000d00657202 */ /* 0x000fe40000000f00 */
[----:B------:R-:W-:-:S07]  /*10b70*/  MOV R73, R96 ;  /* 0x0000006000497202 */ /* 0x000fce0000000f00 */
[----:B------:R-:W-:Y:S05]  /*10b80*/  WARPSYNC.COLLECTIVE R90, `(.L_x_745) ;  /* 0x000000005a087348 */ /* 0x000fea0003c00000 */
[----:B------:R0:W1:Y:S02]  /*10b90*/  SHFL.IDX P0, R96, R101, R92, R99 ;  /* 0x0000005c65607389 */ /* 0x0000640000000063 */
[----:B01----:R-:W-:Y:S05]  /*10ba0*/  ENDCOLLECTIVE ;  /* 0x000000000000791b */ /* 0x003fea0003800000 */
.L_x_745:
[-C--:B------:R-:W-:Y:S01]  /*10bb0*/  FFMA R58, R5, R73.reuse, R58 ;  /* 0x00000049053a7223 */ /* 0x080fe2000000003a */
[----:B------:R-:W-:Y:S01]  /*10bc0*/  FFMA R59, R4, R73, R59 ;  /* 0x00000049043b7223 */ /* 0x000fe2000000003b */
[----:B------:R-:W-:Y:S02]  /*10bd0*/  MOV R101, R82 ;  /* 0x0000005200657202 */ /* 0x000fe40000000f00 */
[----:B------:R-:W-:-:S07]  /*10be0*/  MOV R13, R96 ;  /* 0x00000060000d7202 */ /* 0x000fce0000000f00 */
[----:B------:R-:W-:Y:S05]  /*10bf0*/  WARPSYNC.COLLECTIVE R90, `(.L_x_746) ;  /* 0x000000005a087348 */ /* 0x000fea0003c00000 */
[----:B------:R0:W1:Y:S02]  /*10c00*/  SHFL.IDX P0, R96, R101, R92, R99 ;  /* 0x0000005c65607389 */ /* 0x0000640000000063 */
[----:B01----:R-:W-:Y:S05]  /*10c10*/  ENDCOLLECTIVE ;  /* 0x000000000000791b */ /* 0x003fea0003800000 */
.L_x_746:
[-C--:B------:R-:W-:Y:S01]  /*10c20*/  FFMA R60, R5, R13.reuse, R60 ;  /* 0x0000000d053c7223 */ /* 0x080fe2000000003c */
[----:B------:R-:W-:Y:S01]  /*10c30*/  FFMA R61, R4, R13, R61 ;  /* 0x0000000d043d7223 */ /* 0x000fe2000000003d */
[----:B------:R-:W-:Y:S02]  /*10c40*/  MOV R101, R8 ;  /* 0x0000000800657202 */ /* 0x000fe40000000f00 */
[----:B------:R-:W-:-:S07]  /*10c50*/  MOV R83, R96 ;  /* 0x0000006000537202 */ /* 0x000fce0000000f00 */
[----:B------:R-:W-:Y:S05]  /*10c60*/  WARPSYNC.COLLECTIVE R90, `(.L_x_747) ;  /* 0x000000005a087348 */ /* 0x000fea0003c00000 */
[----:B------:R0:W1:Y:S02]  /*10c70*/  SHFL.IDX P0, R96, R101, R92, R99 ;  /* 0x0000005c65607389 */ /* 0x0000640000000063 */
[----:B01----:R-:W-:Y:S05]  /*10c80*/  ENDCOLLECTIVE ;  /* 0x000000000000791b */ /* 0x003fea0003800000 */
.L_x_747:
[-C--:B------:R-:W-:Y:S01]  /*10c90*/  FFMA R62, R5, R83.reuse, R62 ;  /* 0x00000053053e7223 */ /* 0x080fe2000000003e */
[----:B------:R-:W-:Y:S01]  /*10ca0*/  FFMA R63, R4, R83, R63 ;  /* 0x00000053043f7223 */ /* 0x000fe2000000003f */
[----:B------:R-:W-:Y:S02]  /*10cb0*/  MOV R101, R10 ;  /* 0x0000000a00657202 */ /* 0x000fe40000000f00 */
[----:B------:R-:W-:-:S07]  /*10cc0*/  MOV R85, R96 ;  /* 0x0000006000557202 */ /* 0x000fce0000000f00 */
[----:B------:R-:W-:Y:S05]  /*10cd0*/  WARPSYNC.COLLECTIVE R90, `(.L_x_748) ;  /* 0x000000005a087348 */ /* 0x000fea0003c00000 */
[----:B------:R0:W1:Y:S02]  /*10ce0*/  SHFL.IDX P0, R96, R101, R92, R99 ;  /* 0x0000005c65607389 */ /* 0x0000640000000063 */
[----:B01----:R-:W-:Y:S05]  /*10cf0*/  ENDCOLLECTIVE ;  /* 0x000000000000791b */ /* 0x003fea0003800000 */
.L_x_748:
[-C--:B------:R-:W-:Y:S01]  /*10d00*/  FFMA R64, R5, R85.reuse, R64 ;  /* 0x0000005505407223 */ /* 0x080fe20000000040 */
[----:B------:R-:W-:Y:S01]  /*10d10*/  FFMA R65, R4, R85, R65 ;  /* 0x0000005504417223 */ /* 0x000fe20000000041 */
[----:B------:R-:W-:Y:S02]  /*10d20*/  MOV R101, R86 ;  /* 0x0000005600657202 */ /* 0x000fe40000000f00 */
[----:B------:R-:W-:-:S07]  /*10d30*/  MOV R87, R96 ;  /* 0x0000006000577202 */ /* 0x000fce0000000f00 */
[----:B------:R-:W-:Y:S05]  /*10d40*/  WARPSYNC.COLLECTIVE R90, `(.L_x_749) ;  /* 0x000000005a087348 */ /* 0x000fea0003c00000 */
[----:B------:R0:W1:Y:S02]  /*10d50*/  SHFL.IDX P0, R96, R101, R92, R99 ;  /* 0x0000005c65607389 */ /* 0x0000640000000063 */
[----:B01----:R-:W-:Y:S05]  /*10d60*/  ENDCOLLECTIVE ;  /* 0x000000000000791b */ /* 0x003fea0003800000 */
.L_x_749:
[-C--:B------:R-:W-:Y:S01]  /*10d70*/  FFMA R66, R5, R87.reuse, R66 ;  /* 0x0000005705427223 */ /* 0x080fe20000000042 */
[----:B------:R-:W-:Y:S01]  /*10d80*/  FFMA R67, R4, R87, R67 ;  /* 0x0000005704437223 */ /* 0x000fe20000000043 */
[----:B------:R-:W-:Y:S01]  /*10d90*/  MOV R86, R96 ;  /* 0x0000006000567202 */ /* 0x000fe20000000f00 */
[----:B------:R-:W-:Y:S06]  /*10da0*/  BRA `(.L_x_750) ;  /* 0xffffff5000dc7947 */ /* 0x000fec000383ffff */
.L_x_751:
        /* <DEDUP_REMOVED lines=13> */
.L_x_4374:


//--------------------- .text._Z13_spmm_conv_12PKfPfiiPKiS3_S3_S0_ --------------------------
	.section	.text._Z13_spmm_conv_12PKfPfiiPKiS3_S3_S0_,"ax",@progbits
	.align	128
        .global         _Z13_spmm_conv_12PKfPfiiPKiS3_S3_S0_
        .type           _Z13_spmm_conv_12PKfPfiiPKiS3_S3_S0_,@function
        .size           _Z13_spmm_conv_12PKfPfiiPKiS3_S3_S0_,(.L_x_4375 - _Z13_spmm_conv_12PKfPfiiPKiS3_S3_S0_)
        .other          _Z13_spmm_conv_12PKfPfiiPKiS3_S3_S0_,@"STO_CUDA_ENTRY STV_DEFAULT"
_Z13_spmm_conv_12PKfPfiiPKiS3_S3_S0_:
.text._Z13_spmm_conv_12PKfPfiiPKiS3_S3_S0_:
        /* <DEDUP_REMOVED lines=65> */
.L_x_755:
        /* <DEDUP_REMOVED lines=122> */
.L_x_754:
[----:B------:R-:W-:Y:S05]  /*0bb0*/  BSYNC.RECONVERGENT B0 ;  /* 0x0000000000007941 */ /* 0x000fea0003800200 */
.L_x_753:
        /* <DEDUP_REMOVED lines=813> */
.L_x_752:
        /* <DEDUP_REMOVED lines=128> */
.L_x_757:
[----:B------:R-:W-:Y:S05]  /*4690*/  BSYNC.RECONVERGENT B0 ;  /* 0x0000000000007941 */ /* 0x000fea0003800200 */
.L_x_756:
        /* <DEDUP_REMOVED lines=631> */
.L_x_758:
        /* <DEDUP_REMOVED lines=204> */
.L_x_759:
        /* <DEDUP_REMOVED lines=116> */
.L_x_760:
        /* <DEDUP_REMOVED lines=150> */
.L_x_761:
        /* <DEDUP_REMOVED lines=9> */
.L_x_4375:


//--------------------- .text._Z13_spmm_conv_11PKfPfiiPKiS3_S3_S0_ --------------------------
	.section	.text._Z13_spmm_conv_11PKfPfiiPKiS3_S3_S0_,"ax",@progbits
	.align	128
        .global         _Z13_spmm_conv_11PKfPfiiPKiS3_S3_S0_
        .type           _Z13_spmm_conv_11PKfPfiiPKiS3_S3_S0_,@function
        .size           _Z13_spmm_conv_11PKfPfiiPKiS3_S3_S0_,(.L_x_4376 - _Z13_spmm_conv_11PKfPfiiPKiS3_S3_S0_)
        .other          _Z13_spmm_conv_11PKfPfiiPKiS3_S3_S0_,@"STO_CUDA_ENTRY STV_DEFAULT"
_Z13_spmm_conv_11PKfPfiiPKiS3_S3_S0_:
.text._Z13_spmm_conv_11PKfPfiiPKiS3_S3_S0_:
        /* <DEDUP_REMOVED lines=60> */
.L_x_767:
        /* <DEDUP_REMOVED lines=94> */
.L_x_765:
[----:B------:R-:W-:Y:S05]  /*09a0*/  BSYNC.RECONVERGENT B1 ;  /* 0x0000000000017941 */ /* 0x000fea0003800200 */
.L_x_764:
        /* <DEDUP_REMOVED lines=579> */
.L_x_964:
[----:B------:R-:W-:Y:S01]  /*2de0*/  LOP3.LUT R3, R3, 0xfffffff8, RZ, 0xc0, !PT ;  /* 0xfffffff803037812 */ /* 0x000fe200078ec0ff */
[-C--:B------:R-:W-:Y:S01]  /*2df0*/  FFMA R68, R68, R96.reuse, R9 ;  /* 0x0000006044447223 */ /* 0x080fe20000000009 */
[----:B------:R-:W-:Y:S01]  /*2e00*/  IADD3 R28, PT, PT, R28, 0x8, RZ ;  /* 0x000000081c1c7810 */ /* 0x000fe20007ffe0ff */
[----:B------:R-:W-:Y:S01]  /*2e10*/  FFMA R69, R4, R96, R69 ;  /* 0x0000006004457223 */ /* 0x000fe20000000045 */
[----:B------:R-:W-:-:S04]  /*2e20*/  IADD3 R3, PT, PT, R72, R3, RZ ;  /* 0x0000000348037210 */ /* 0x000fc80007ffe0ff */
[----:B------:R-:W-:-:S13]  /*2e30*/  ISETP.GE.AND P0, PT, R28, R3, PT ;  /* 0x000000031c00720c */ /* 0x000fda0003f06270 */
[----:B------:R-:W-:Y:S05]  /*2e40*/  @!P0 BRA `(.L_x_767) ;  /* 0xffffffd4005c8947 */ /* 0x000fea000383ffff */
.L_x_763:
[----:B------:R-:W-:Y:S05]  /*2e50*/  BSYNC B0 ;  /* 0x0000000000007941 */ /* 0x000fea0003800000 */
.L_x_762:
        /* <DEDUP_REMOVED lines=100> */
.L_x_769:
[----:B------:R-:W-:Y:S05]  /*34a0*/  BSYNC.RECONVERGENT B0 ;  /* 0x0000000000007941 */ /* 0x000fea0003800200 */
.L_x_768:
        /* <DEDUP_REMOVED lines=481> */
.L_x_1058:
[-C--:B------:R-:W-:Y:S01]  /*52c0*/  FFMA R68, R5, R96.reuse, R68 ;  /* 0x0000006005447223 */ /* 0x080fe20000000044 */
[----:B------:R-:W-:-:S07]  /*52d0*/  FFMA R69, R4, R96, R69 ;  /* 0x0000006004457223 */ /* 0x000fce0000000045 */
.L_x_771:
[----:B------:R-:W-:Y:S05]  /*52e0*/  BSYNC B0 ;  /* 0x0000000000007941 */ /* 0x000fea0003800000 */
.L_x_770:
        /* <DEDUP_REMOVED lines=149> */
.L_x_1106:
[-C--:B------:R-:W-:Y:S01]  /*5c40*/  FFMA R68, R5, R96.reuse, R68 ;  /* 0x0000006005447223 */ /* 0x080fe20000000044 */
[----:B------:R-:W-:-:S07]  /*5c50*/  FFMA R69, R4, R96, R69 ;  /* 0x0000006004457223 */ /* 0x000fce0000000045 */
.L_x_774:
[----:B------:R-:W-:Y:S05]  /*5c60*/  BSYNC B0 ;  /* 0x0000000000007941 */ /* 0x000fea0003800000 */
.L_x_773:
        /* <DEDUP_REMOVED lines=75> */
.L_x_1131:
[-C--:B------:R-:W-:Y:S01]  /*6120*/  FFMA R68, R5, R86.reuse, R68 ;  /* 0x0000005605447223 */ /* 0x080fe20000000044 */
[----:B------:R-:W-:-:S07]  /*6130*/  FFMA R69, R4, R86, R69 ;  /* 0x0000005604457223 */ /* 0x000fce0000000045 */
.L_x_777:
[----:B------:R-:W-:Y:S05]  /*6140*/  BSYNC B0 ;  /* 0x0000000000007941 */ /* 0x000fea0003800000 */
.L_x_776:
        /* <DEDUP_REMOVED lines=124> */
.L_x_766:
        /* <DEDUP_REMOVED lines=8> */
.L_x_780:
[----:B------:R-:W-:Y:S05]  /*6990*/  BSYNC B1 ;  /* 0x0000000000017941 */ /* 0x000fea0003800000 */
.L_x_779:
        /* <DEDUP_REMOVED lines=14> */
.L_x_781:
        /* <DEDUP_REMOVED lines=9> */
.L_x_782:
        /* <DEDUP_REMOVED lines=8> */
.L_x_783:
[----:B------:R-:W-:Y:S02]  /*6b90*/  MOV R92, R19 ;  /* 0x00000013005c7202 */ /* 0x000fe40000000f00 */
[----:B------:R-:W-:-:S07]  /*6ba0*/  MOV R83, R96 ;  /* 0x0000006000537202 */ /* 0x000fce0000000f00 */
[----:B------:R-:W-:Y:S05]  /*6bb0*/  WARPSYNC.COLLECTIVE R90, `(.L_x_784) ;  /* 0x000000005a087348 */ /* 0x000fea0003c00000 */
[----:B------:R0:W1:Y:S02]  /*6bc0*/  SHFL.IDX P0, R96, R101, R92, R99 ;  /* 0x0000005c65607389 */ /* 0x0000640000000063 */
[----:B01----:R-:W-:Y:S05]  /*6bd0*/  ENDCOLLECTIVE ;  /* 0x000000000000791b */ /* 0x003fea0003800000 */
.L_x_784:
[----:B------:R-:W-:Y:S02]  /*6be0*/  MOV R92, R17 ;  /* 0x00000011005c7202 */ /* 0x000fe40000000f00 */
[----:B------:R-:W-:-:S07]  /*6bf0*/  MOV R19, R96 ;  /* 0x0000006000137202 */ /* 0x000fce0000000f00 */
[----:B------:R-:W-:Y:S05]  /*6c00*/  WARPSYNC.COLLECTIVE R90, `(.L_x_785) ;  /* 0x000000005a087348 */ /* 0x000fea0003c00000 */
[----:B------:R0:W1:Y:S02]  /*6c10*/  SHFL.IDX P0, R96, R101, R92, R99 ;  /* 0x0000005c65607389 */ /* 0x0000640000000063 */
[----:B01----:R-:W-:Y:S05]  /*6c20*/  ENDCOLLECTIVE ;  /* 0x000000000000791b */ /* 0x003fea0003800000 */
.L_x_785:
[----:B------:R-:W-:Y:S02]  /*6c30*/  MOV R92, R89 ;  /* 0x00000059005c7202 */ /* 0x000fe40000000f00 */
[----:B------:R-:W-:-:S07]  /*6c40*/  MOV R17, R96 ;  /* 0x0000006000117202 */ /* 0x000fce0000000f00 */
[----:B------:R-:W-:Y:S05]  /*6c50*/  WARPSYNC.COLLECTIVE R90, `(.L_x_786) ;  /* 0x000000005a087348 */ /* 0x000fea0003c00000 */
[----:B------:R0:W1:Y:S02]  /*6c60*/  SHFL.IDX P0, R96, R101, R92, R99 ;  /* 0x0000005c65607389 */ /* 0x0000640000000063 */
[----:B01----:R-:W-:Y:S05]  /*6c70*/  ENDCOLLECTIVE ;  /* 0x000000000000791b */ /* 0x003fea0003800000 */
.L_x_786:
[----:B------:R-:W-:Y:S02]  /*6c80*/  MOV R92, R87 ;  /* 0x00000057005c7202 */ /* 0x000fe40000000f00 */
[----:B------:R-:W-:-:S07]  /*6c90*/  MOV R15, R96 ;  /* 0x00000060000f7202 */ /* 0x000fce0000000f00 */
[----:B------:R-:W-:Y:S05]  /*6ca0*/  WARPSYNC.COLLECTIVE R90, `(.L_x_787) ;  /* 0x000000005a087348 */ /* 0x000fea0003c00000 */
[----:B------:R0:W1:Y:S02]  /*6cb0*/  SHFL.IDX P0, R96, R101, R92, R99 ;  /* 0x0000005c65607389 */ /* 0x0000640000000063 */
[----:B01----:R-:W-:Y:S05]  /*6cc0*/  ENDCOLLECTIVE ;  /* 0x000000000000791b */ /* 0x003fea0003800000 */
.L_x_787:
[----:B------:R-:W-:Y:S02]  /*6cd0*/  MOV R101, R27 ;  /* 0x0000001b00657202 */ /* 0x000fe40000000f00 */
[----:B------:R-:W-:Y:S02]  /*6ce0*/  MOV R92, R11 ;  /* 0x0000000b005c7202 */ /* 0x000fe40000000f00 */
[----:B------:R-:W-:-:S07]  /*6cf0*/  MOV R5, R96 ;  /* 0x0000006000057202 */ /* 0x000fce0000000f00 */
[----:B------:R-:W-:Y:S05]  /*6d00*/  WARPSYNC.COLLECTIVE R90, `(.L_x_788) ;  /* 0x000000005a087348 */ /* 0x000fea0003c00000 */
[----:B------:R0:W1:Y:S02]  /*6d10*/  SHFL.IDX P0, R96, R101, R92, R99 ;  /* 0x0000005c65607389 */ /* 0x0000640000000063 */
[----:B01----:R-:W-:Y:S05]  /*6d20*/  ENDCOLLECTIVE ;  /* 0x000000000000791b */ /* 0x003fea0003800000 */
.L_x_788:
[----:B------:R-:W-:Y:S01]  /*6d30*/  MOV R101, R26 ;  /* 0x0000001a00657202 */ /* 0x000fe20000000f00 */
[C---:B------:R-:W-:Y:S01]  /*6d40*/  FFMA R78, R96.reuse, R9, R78 ;  /* 0x00000009604e7223 */ /* 0x040fe2000000004e */
[----:B------:R-:W-:-:S07]  /*6d50*/  FFMA R77, R96, R88, R77 ;  /* 0x00000058604d7223 */ /* 0x000fce000000004d */
[----:B------:R-:W-:Y:S05]  /*6d60*/  WARPSYNC.COLLECTIVE R90, `(.L_x_789) ;  /* 0x000000005a087348 */ /* 0x000fea0003c00000 */
[----:B------:R0:W1:Y:S02]  /*6d70*/  SHFL.IDX P0, R96, R101, R92, R99 ;  /* 0x0000005c65607389 */ /* 0x0000640000000063 */
[----:B01----:R-:W-:Y:S05]  /*6d80*/  ENDCOLLECTIVE ;  /* 0x000000000000791b */ /* 0x003fea0003800000 */
.L_x_789:
[----:B------:R-:W-:Y:S02]  /*6d90*/  MOV R101, R25 ;  /* 0x0000001900657202 */ /* 0x000fe40000000f00 */
[----:B------:R-:W-:-:S07]  /*6da0*/  MOV R98, R96 ;  /* 0x0000006000627202 */ /* 0x000fce0000000f00 */
[----:B------:R-:W-:Y:S05]  /*6db0*/  WARPSYNC.COLLECTIVE R90, `(.L_x_790) ;  /* 0x000000005a087348 */ /* 0x000fea0003c00000 */
[----:B------:R0:W1:Y:S02]  /*6dc0*/  SHFL.IDX P0, R96, R101, R92, R99 ;  /* 0x0000005c65607389 */ /* 0x0000640000000063 */
[----:B01----:R-:W-:Y:S05]  /*6dd0*/  ENDCOLLECTIVE ;  /* 0x000000000000791b */ /* 0x003fea0003800000 */
.L_x_790:
        /* <DEDUP_REMOVED lines=8> */
.L_x_791:
[----:B------:R-:W-:Y:S02]  /*6e60*/  MOV R101, R23 ;  /* 0x0000001700657202 */ /* 0x000fe40000000f00 */
[----:B------:R-:W-:-:S07]  /*6e70*/  MOV R103, R96 ;  /* 0x0000006000677202 */ /* 0x000fce0000000f00 */
[----:B------:R-:W-:Y:S05]  /*6e80*/  WARPSYNC.COLLECTIVE R90, `(.L_x_792) ;  /* 0x000000005a087348 */ /* 0x000fea0003c00000 */
[----:B------:R0:W1:Y:S02]  /*6e90*/  SHFL.IDX P0, R96, R101, R92, R99 ;  /* 0x0000005c65607389 */ /* 0x0000640000000063 */
[----:B01----:R-:W-:Y:S05]  /*6ea0*/  ENDCOLLECTIVE ;  /* 0x000000000000791b */ /* 0x003fea0003800000 */
.L_x_792:
[-C--:B------:R-:W-:Y:S01]  /*6eb0*/  FFMA R32, R9, R103.reuse, R32 ;  /* 0x0000006709207223 */ /* 0x080fe20000000020 */
[----:B------:R-:W-:Y:S01]  /*6ec0*/  FFMA R33, R88, R103, R33 ;  /* 0x0000006758217223 */ /* 0x000fe20000000021 */
[----:B------:R-:W-:Y:S02]  /*6ed0*/  MOV R101, R22 ;  /* 0x0000001600657202 */ /* 0x000fe40000000f00 */
[----:B------:R-:W-:-:S07]  /*6ee0*/  MOV R105, R96 ;  /* 0x0000006000697202 */ /* 0x000fce0000000f00 */
[----:B------:R-:W-:Y:S05]  /*6ef0*/  WARPSYNC.COLLECTIVE R90, `(.L_x_793) ;  /* 0x000000005a087348 */ /* 0x000fea0003c00000 */
[----:B------:R0:W1:Y:S02]  /*6f00*/  SHFL.IDX P0, R96, R101, R92, R99 ;  /* 0x0000005c65607389 */ /* 0x0000640000000063 */
[----:B01----:R-:W-:Y:S05]  /*6f10*/  ENDCOLLECTIVE ;  /* 0x000000000000791b */ /* 0x003fea0003800000 */
.L_x_793:
[-C--:B------:R-:W-:Y:S01]  /*6f20*/  FFMA R34, R9, R105.reuse, R34 ;  /* 0x0000006909227223 */ /* 0x080fe20000000022 */
[----:B------:R-:W-:Y:S01]  /*6f30*/  FFMA R35, R88, R105, R35 ;  /* 0x0000006958237223 */ /* 0x000fe20000000023 */
[----:B------:R-:W-:Y:S02]  /*6f40*/  MOV R101, R21 ;  /* 0x0000001500657202 */ /* 0x000fe40000000f00 */
[----:B------:R-:W-:-:S07]  /*6f50*/  MOV R107, R96 ;  /* 0x00000060006b7202 */ /* 0x000fce0000000f00 */
[----:B------:R-:W-:Y:S05]  /*6f60*/  WARPSYNC.COLLECTIVE R90, `(.L_x_794) ;  /* 0x000000005a087348 */ /* 0x000fea0003c00000 */
[----:B------:R0:W1:Y:S02]  /*6f70*/  SHFL.IDX P0, R96, R101, R92, R99 ;  /* 0x0000005c65607389 */ /* 0x0000640000000063 */
[----:B01----:R-:W-:Y:S05]  /*6f80*/  ENDCOLLECTIVE ;  /* 0x000000000000791b */ /* 0x003fea0003800000 */
.L_x_794:
[-C--:B------:R-:W-:Y:S01]  /*6f90*/  FFMA R36, R9, R107.reuse, R36 ;  /* 0x0000006b09247223 */ /* 0x080fe20000000024 */
[----:B------:R-:W-:Y:S01]  /*6fa0*/  FFMA R37, R88, R107, R37 ;  /* 0x0000006b58257223 */ /* 0x000fe20000000025 */
[----:B------:R-:W-:Y:S02]  /*6fb0*/  MOV R101, R20 ;  /* 0x0000001400657202 */ /* 0x000fe40000000f00 */
[----:B------:R-:W-:-:S07]  /*6fc0*/  MOV R109, R96 ;  /* 0x00000060006d7202 */ /* 0x000fce0000000f00 */
[----:B------:R-:W-:Y:S05]  /*6fd0*/  WARPSYNC.COLLECTIVE R90, `(.L_x_795) ;  /* 0x000000005a087348 */ /* 0x000fea0003c00000 */
[----:B------:R0:W1:Y:S02]  /*6fe0*/  SHFL.IDX P0, R96, R101, R92, R99 ;  /* 0x0000005c65607389 */ /* 0x0000640000000063 */
[----:B01----:R-:W-:Y:S05]  /*6ff0*/  ENDCOLLECTIVE ;  /* 0x000000000000791b */ /* 0x003fea0003800000 */
.L_x_795:
[-C--:B------:R-:W-:Y:S01]  /*7000*/  FFMA R38, R9, R109.reuse, R38 ;  /* 0x0000006d09267223 */ /* 0x080fe20000000026 */
[----:B------:R-:W-:Y:S01]  /*7010*/  FFMA R39, R88, R109, R39 ;  /* 0x0000006d58277223 */ /* 0x000fe20000000027 */
[----:B------:R-:W-:Y:S02]  /*7020*/  MOV R101, R0 ;  /* 0x0000000000657202 */ /* 0x000fe40000000f00 */
[----:B------:R-:W-:-:S07]  /*7030*/  MOV R111, R96 ;  /* 0x00000060006f7202 */ /* 0x000fce0000000f00 */
[----:B------:R-:W-:Y:S05]  /*7040*/  WARPSYNC.COLLECTIVE R90, `(.L_x_796) ;  /* 0x000000005a087348 */ /* 0x000fea0003c00000 */
[----:B------:R0:W1:Y:S02]  /*7050*/  SHFL.IDX P0, R96, R101, R92, R99 ;  /* 0x0000005c65607389 */ /* 0x0000640000000063 */
[----:B01----:R-:W-:Y:S05]  /*7060*/  ENDCOLLECTIVE ;  /* 0x000000000000791b */ /* 0x003fea0003800000 */
.L_x_796:
        /* <DEDUP_REMOVED lines=8> */
.L_x_797:
[----:B------:R-:W-:Y:S02]  /*70f0*/  MOV R101, R79 ;  /* 0x0000004f00657202 */ /* 0x000fe40000000f00 */
[----:B------:R-:W-:-:S07]  /*7100*/  MOV R75, R96 ;  /* 0x00000060004b7202 */ /* 0x000fce0000000f00 */
[----:B------:R-:W-:Y:S05]  /*7110*/  WARPSYNC.COLLECTIVE R90, `(.L_x_798) ;  /* 0x000000005a087348 */ /* 0x000fea0003c00000 */
[----:B------:R0:W1:Y:S02]  /*7120*/  SHFL.IDX P0, R96, R101, R92, R99 ;  /* 0x0000005c65607389 */ /* 0x0000640000000063 */
[----:B01----:R-:W-:Y:S05]  /*7130*/  ENDCOLLECTIVE ;  /* 0x000000000000791b */ /* 0x003fea0003800000 */
.L_x_798:
[-C--:B------:R-:W-:Y:S01]  /*7140*/  FFMA R44, R9, R75.reuse, R44 ;  /* 0x0000004b092c7223 */ /* 0x080fe2000000002c */
[----:B------:R-:W-:Y:S01]  /*7150*/  FFMA R45, R88, R75, R45 ;  /* 0x0000004b582d7223 */ /* 0x000fe2000000002d */
[----:B------:R-:W-:Y:S02]  /*7160*/  MOV R101, R80 ;  /* 0x0000005000657202 */ /* 0x000fe40000000f00 */
[----:B------:R-:W-:-:S07]  /*7170*/  MOV R103, R96 ;  /* 0x0000006000677202 */ /* 0x000fce0000000f00 */
[----:B------:R-:W-:Y:S05]  /*7180*/  WARPSYNC.COLLECTIVE R90, `(.L_x_799) ;  /* 0x000000005a087348 */ /* 0x000fea0003c00000 */
[----:B------:R0:W1:Y:S02]  /*7190*/  SHFL.IDX P0, R96, R101, R92, R99 ;  /* 0x0000005c65607389 */ /* 0x0000640000000063 */
[----:B01----:R-:W-:Y:S05]  /*71a0*/  ENDCOLLECTIVE ;  /* 0x000000000000791b */ /* 0x003fea0003800000 */
.L_x_799:
[-C--:B------:R-:W-:Y:S01]  /*71b0*/  FFMA R46, R9, R103.reuse, R46 ;  /* 0x00000067092e7223 */ /* 0x080fe2000000002e */
[----:B------:R-:W-:Y:S01]  /*71c0*/  FFMA R47, R88, R103, R47 ;  /* 0x00000067582f7223 */ /* 0x000fe2000000002f */
[----:B------:R-:W-:Y:S02]  /*71d0*/  MOV R101, R81 ;  /* 0x0000005100657202 */ /* 0x000fe40000000f00 */
[----:B------:R-:W-:-:S07]  /*71e0*/  MOV R105, R96 ;  /* 0x0000006000697202 */ /* 0x000fce0000000f00 */
[----:B------:R-:W-:Y:S05]  /*71f0*/  WARPSYNC.COLLECTIVE R90, `(.L_x_800) ;  /* 0x000000005a087348 */ /* 0x000fea0003c00000 */
[----:B------:R0:W1:Y:S02]  /*7200*/  SHFL.IDX P0, R96, R101, R92, R99 ;  /* 0x0000005c65607389 */ /* 0x0000640000000063 */
[----:B01----:R-:W-:Y:S05]  /*7210*/  ENDCOLLECTIVE ;  /* 0x000000000000791b */ /* 0x003fea0003800000 */
.L_x_800:
[-C--:B------:R-:W-:Y:S01]  /*7220*/  FFMA R48, R9, R105.reuse, R48 ;  /* 0x0000006909307223 */ /* 0x080fe20000000030 */
[----:B------:R-:W-:Y:S01]  /*7230*/  FFMA R49, R88, R105, R49 ;  /* 0x0000006958317223 */ /* 0x000fe20000000031 */
[----:B------:R-:W-:Y:S02]  /*7240*/  MOV R101, R12 ;  /* 0x0000000c00657202 */ /* 0x000fe40000000f00 */
[----:B------:R-:W-:-:S07]  /*7250*/  MOV R107, R96 ;  /* 0x00000060006b7202 */ /* 0x000fce0000000f00 */
[----:B------:R-:W-:Y:S05]  /*7260*/  WARPSYNC.COLLECTIVE R90, `(.L_x_801) ;  /* 0x000000005a087348 */ /* 0x000fea0003c00000 */
[----:B------:R0:W1:Y:S02]  /*7270*/  SHFL.IDX P0, R96, R101, R92, R99 ;  /* 0x0000005c65607389 */ /* 0x0000640000000063 */
[----:B01----:R-:W-:Y:S05]  /*7280*/  ENDCOLLECTIVE ;  /* 0x000000000000791b */ /* 0x003fea0003800000 */
.L_x_801:
[-C--:B------:R-:W-:Y:S01]  /*7290*/  FFMA R50, R9, R107.reuse, R50 ;  /* 0x0000006b09327223 */ /* 0x080fe20000000032 */
[----:B------:R-:W-:Y:S01]  /*72a0*/  FFMA R51, R88, R107, R51 ;  /* 0x0000006b58337223 */ /* 0x000fe20000000033 */
[----:B------:R-:W-:Y:S02]  /*72b0*/  MOV R101, R14 ;  /* 0x0000000e00657202 */ /* 0x000fe40000000f00 */
[----:B------:R-:W-:-:S07]  /*72c0*/  MOV R109, R96 ;  /* 0x00000060006d7202 */ /* 0x000fce0000000f00 */
[----:B------:R-:W-:Y:S05]  /*72d0*/  WARPSYNC.COLLECTIVE R90, `(.L_x_802) ;  /* 0x000000005a087348 */ /* 0x000fea0003c00000 */
[----:B------:R0:W1:Y:S02]  /*72e0*/  SHFL.IDX P0, R96, R101, R92, R99 ;  /* 0x0000005c65607389 */ /* 0x0000640000000063 */
[----:B01----:R-:W-:Y:S05]  /*72f0*/  ENDCOLLECTIVE ;  /* 0x000000000000791b */ /* 0x003fea0003800000 */
.L_x_802:
[-C--:B------:R-:W-:Y:S01]  /*7300*/  FFMA R52, R9, R109.reuse, R52 ;  /* 0x0000006d09347223 */ /* 0x080fe20000000034 */
[----:B------:R-:W-:Y:S01]  /*7310*/  FFMA R53, R88, R109, R53 ;  /* 0x0000006d58357223 */ /* 0x000fe20000000035 */
[----:B------:R-:W-:Y:S02]  /*7320*/  MOV R101, R16 ;  /* 0x0000001000657202 */ /* 0x000fe40000000f00 */
[----:B------:R-:W-:-:S07]  /*7330*/  MOV R111, R96 ;  /* 0x00000060006f7202 */ /* 0x000fce0000000f00 */
[----:B------:R-:W-:Y:S05]  /*7340*/  WARPSYNC.COLLECTIVE R90, `(.L_x_803) ;  /* 0x000000005a087348 */ /* 0x000fea0003c00000 */
[----:B------:R0:W1:Y:S02]  /*7350*/  SHFL.IDX P0, R96, R101, R92, R99 ;  /* 0x0000005c65607389 */ /* 0x0000640000000063 */
[----:B01----:R-:W-:Y:S05]  /*7360*/  ENDCOLLECTIVE ;  /* 0x000000000000791b */ /* 0x003fea0003800000 */
.L_x_803:
        /* <DEDUP_REMOVED lines=8> */
.L_x_804:
[----:B------:R-:W-:Y:S02]  /*73f0*/  MOV R101, R13 ;  /* 0x0000000d00657202 */ /* 0x000fe40000000f00 */
[----:B------:R-:W-:-:S07]  /*7400*/  MOV R75, R96 ;  /* 0x00000060004b7202 */ /* 0x000fce0000000f00 */
[----:B------:R-:W-:Y:S05]  /*7410*/  WARPSYNC.COLLECTIVE R90, `(.L_x_805) ;  /* 0x000000005a087348 */ /* 0x000fea0003c00000 */
[----:B------:R0:W1:Y:S02]  /*7420*/  SHFL.IDX P0, R96, R101, R92, R99 ;  /* 0x0000005c65607389 */ /* 0x0000640000000063 */
[----:B01----:R-:W-:Y:S05]  /*7430*/  ENDCOLLECTIVE ;  /* 0x000000000000791b */ /* 0x003fea0003800000 */
.L_x_805:
[-C--:B------:R-:W-:Y:S01]  /*7440*/  FFMA R58, R9, R75.reuse, R58 ;  /* 0x0000004b093a7223 */ /* 0x080fe2000000003a */
[----:B------:R-:W-:Y:S01]  /*7450*/  FFMA R59, R88, R75, R59 ;  /* 0x0000004b583b7223 */ /* 0x000fe2000000003b */
[----:B------:R-:W-:Y:S02]  /*7460*/  MOV R101, R82 ;  /* 0x0000005200657202 */ /* 0x000fe40000000f00 */
[----:B------:R-:W-:-:S07]  /*7470*/  MOV R103, R96 ;  /* 0x0000006000677202 */ /* 0x000fce0000000f00 */
[----:B------:R-:W-:Y:S05]  /*7480*/  WARPSYNC.COLLECTIVE R90, `(.L_x_806) ;  /* 0x000000005a087348 */ /* 0x000fea0003c00000 */
[----:B------:R0:W1:Y:S02]  /*7490*/  SHFL.IDX P0, R96, R101, R92, R99 ;  /* 0x0000005c65607389 */ /* 0x0000640000000063 */
[----:B01----:R-:W-:Y:S05]  /*74a0*/  ENDCOLLECTIVE ;  /* 0x000000000000791b */ /* 0x003fea0003800000 */
.L_x_806:
[-C--:B------:R-:W-:Y:S01]  /*74b0*/  FFMA R60, R9, R103.reuse, R60 ;  /* 0x00000067093c7223 */ /* 0x080fe2000000003c */
[----:B------:R-:W-:Y:S01]  /*74c0*/  FFMA R61, R88, R103, R61 ;  /* 0x00000067583d7223 */ /* 0x000fe2000000003d */
[----:B------:R-:W-:Y:S02]  /*74d0*/  MOV R101, R8 ;  /* 0x0000000800657202 */ /* 0x000fe40000000f00 */
[----:B------:R-:W-:-:S07]  /*74e0*/  MOV R105, R96 ;  /* 0x0000006000697202 */ /* 0x000fce0000000f00 */
[----:B------:R-:W-:Y:S05]  /*74f0*/  WARPSYNC.COLLECTIVE R90, `(.L_x_807) ;  /* 0x000000005a087348 */ /* 0x000fea0003c00000 */
[----:B------:R0:W1:Y:S02]  /*7500*/  SHFL.IDX P0, R96, R101, R92, R99 ;  /* 0x0000005c65607389 */ /* 0x0000640000000063 */
[----:B01----:R-:W-:Y:S05]  /*7510*/  ENDCOLLECTIVE ;  /* 0x000000000000791b */ /* 0x003fea0003800000 */
.L_x_807:
[-C--:B------:R-:W-:Y:S01]  /*7520*/  FFMA R62, R9, R105.reuse, R62 ;  /* 0x00000069093e7223 */ /* 0x080fe2000000003e */
[----:B------:R-:W-:Y:S01]  /*7530*/  FFMA R63, R88, R105, R63 ;  /* 0x00000069583f7223 */ /* 0x000fe2000000003f */
[----:B------:R-:W-:Y:S02]  /*7540*/  MOV R101, R10 ;  /* 0x0000000a00657202 */ /* 0x000fe40000000f00 */
[----:B------:R-:W-:-:S07]  /*7550*/  MOV R107, R96 ;  /* 0x00000060006b7202 */ /* 0x000fce0000000f00 */
[----:B------:R-:W-:Y:S05]  /*7560*/  WARPSYNC.COLLECTIVE R90, `(.L_x_808) ;  /* 0x000000005a087348 */ /* 0x000fea0003c00000 */
[----:B------:R0:W1:Y:S02]  /*7570*/  SHFL.IDX P0, R96, R101, R92, R99 ;  /* 0x0000005c65607389 */ /* 0x0000640000000063 */
[----:B01----:R-:W-:Y:S05]  /*7580*/  ENDCOLLECTIVE ;  /* 0x000000000000791b */ /* 0x003fea0003800000 */
.L_x_808:
[-C--:B------:R-:W-:Y:S01]  /*7590*/  FFMA R64, R9, R107.reuse, R64 ;  /* 0x0000006b09407223 */ /* 0x080fe20000000040 */
[----:B------:R-:W-:Y:S01]  /*75a0*/  FFMA R65, R88, R107, R65 ;  /* 0x0000006b58417223 */ /* 0x000fe20000000041 */
[----:B------:R-:W-:Y:S02]  /*75b0*/  MOV R101, R86 ;  /* 0x0000005600657202 */ /* 0x000fe40000000f00 */
[----:B------:R-:W-:-:S07]  /*75c0*/  MOV R109, R96 ;  /* 0x00000060006d7202 */ /* 0x000fce0000000f00 */
[----:B------:R-:W-:Y:S05]  /*75d0*/  WARPSYNC.COLLECTIVE R90, `(.L_x_809) ;  /* 0x000000005a087348 */ /* 0x000fea0003c00000 */
[----:B------:R0:W1:Y:S02]  /*75e0*/  SHFL.IDX P0, R96, R101, R92, R99 ;  /* 0x0000005c65607389 */ /* 0x0000640000000063 */
[----:B01----:R-:W-:Y:S05]  /*75f0*/  ENDCOLLECTIVE ;  /* 0x000000000000791b */ /* 0x003fea0003800000 */
.L_x_809:
        /* <DEDUP_REMOVED lines=8> */
.L_x_810:
[-C--:B------:R-:W-:Y:S01]  /*7680*/  FFMA R68, R9, R111.reuse, R68 ;  /* 0x0000006f09447223 */ /* 0x080fe20000000044 */
[----:B------:R-:W-:Y:S01]  /*7690*/  FFMA R69, R88, R111, R69 ;  /* 0x0000006f58457223 */ /* 0x000fe20000000045 */
[----:B------:R-:W-:Y:S02]  /*76a0*/  MOV R101, R26 ;  /* 0x0000001a00657202 */ /* 0x000fe40000000f00 */
[----:B------:R-:W-:-:S07]  /*76b0*/  MOV R113, R96 ;  /* 0x0000006000717202 */ /* 0x000fce0000000f00 */
[----:B------:R-:W-:Y:S05]  /*76c0*/  WARPSYNC.COLLECTIVE R90, `(.L_x_811) ;  /* 0x000000005a087348 */ /* 0x000fea0003c00000 */
[----:B------:R0:W1:Y:S02]  /*76d0*/  SHFL.IDX P0, R96, R101, R92, R99 ;  /* 0x0000005c65607389 */ /* 0x0000640000000063 */
[----:B01----:R-:W-:Y:S05]  /*76e0*/  ENDCOLLECTIVE ;  /* 0x000000000000791b */ /* 0x003fea0003800000 */
.L_x_811:
[----:B------:R-:W-:Y:S01]  /*76f0*/  MOV R101, R25 ;  /* 0x0000001900657202 */ /* 0x000fe20000000f00 */
[-C--:B------:R-:W-:Y:S01]  /*7700*/  FFMA R4, R97, R96.reuse, R4 ;  /* 0x0000006061047223 */ /* 0x080fe20000000004 */
[----:B------:R-:W-:-:S07]  /*7710*/  FFMA R29, R94, R96, R29 ;  /* 0x000000605e1d7223 */ /* 0x000fce000000001d */
[----:B------:R-:W-:Y:S05]  /*7720*/  WARPSYNC.COLLECTIVE R90, `(.L_x_812) ;  /* 0x000000005a087348 */ /* 0x000fea0003c00000 */
[----:B------:R0:W1:Y:S02]  /*7730*/  SHFL.IDX P0, R96, R101, R92, R99 ;  /* 0x0000005c65607389 */ /* 0x0000640000000063 */
[----:B01----:R-:W-:Y:S05]  /*7740*/  ENDCOLLECTIVE ;  /* 0x000000000000791b */ /* 0x003fea0003800000 */
.L_x_812:
[----:B------:R-:W-:Y:S02]  /*7750*/  MOV R101, R24 ;  /* 0x0000001800657202 */ /* 0x000fe40000000f00 */
[----:B------:R-:W-:-:S07]  /*7760*/  MOV R7, R96 ;  /* 0x0000006000077202 */ /* 0x000fce0000000f00 */
[----:B------:R-:W-:Y:S05]  /*7770*/  WARPSYNC.COLLECTIVE R90, `(.L_x_813) ;  /* 0x000000005a087348 */ /* 0x000fea0003c00000 */
[----:B------:R0:W1:Y:S02]  /*7780*/  SHFL.IDX P0, R96, R101, R92, R99 ;  /* 0x0000005c65607389 */ /* 0x0000640000000063 */
[----:B01----:R-:W-:Y:S05]  /*7790*/  ENDCOLLECTIVE ;  /* 0x000000000000791b */ /* 0x003fea0003800000 */
.L_x_813:
[----:B------:R-:W-:Y:S02]  /*77a0*/  MOV R101, R23 ;  /* 0x0000001700657202 */ /* 0x000fe40000000f00 */
[----:B------:R-:W-:-:S07]  /*77b0*/  MOV R9, R96 ;  /* 0x0000006000097202 */ /* 0x000fce0000000f00 */
[----:B------:R-:W-:Y:S05]  /*77c0*/  WARPSYNC.COLLECTIVE R90, `(.L_x_814) ;  /* 0x000000005a087348 */ /* 0x000fea0003c00000 */
[----:B------:R0:W1:Y:S02]  /*77d0*/  SHFL.IDX P0, R96, R101, R92, R99 ;  /* 0x0000005c65607389 */ /* 0x0000640000000063 */
[----:B01----:R-:W-:Y:S05]  /*77e0*/  ENDCOLLECTIVE ;  /* 0x000000000000791b */ /* 0x003fea0003800000 */
.L_x_814:
[----:B------:R-:W-:Y:S02]  /*77f0*/  MOV R101, R22 ;  /* 0x0000001600657202 */ /* 0x000fe40000000f00 */
[----:B------:R-:W-:-:S07]  /*7800*/  MOV R75, R96 ;  /* 0x00000060004b7202 */ /* 0x000fce0000000f00 */
[----:B------:R-:W-:Y:S05]  /*7810*/  WARPSYNC.COLLECTIVE R90, `(.L_x_815) ;  /* 0x000000005a087348 */ /* 0x000fea0003c00000 */
[----:B------:R0:W1:Y:S02]  /*7820*/  SHFL.IDX P0, R96, R101, R92, R99 ;  /* 0x0000005c65607389 */ /* 0x0000640000000063 */
[----:B01----:R-:W-:Y:S05]  /*7830*/  ENDCOLLECTIVE ;  /* 0x000000000000791b */ /* 0x003fea0003800000 */
.L_x_815:
[----:B------:R-:W-:Y:S02]  /*7840*/  MOV R101, R21 ;  /* 0x0000001500657202 */ /* 0x000fe40000000f00 */
[----:B------:R-:W-:-:S07]  /*7850*/  MOV R103, R96 ;  /* 0x0000006000677202 */ /* 0x000fce0000000f00 */
[----:B------:R-:W-:Y:S05]  /*7860*/  WARPSYNC.COLLECTIVE R90, `(.L_x_816) ;  /* 0x000000005a087348 */ /* 0x000fea0003c00000 */
[----:B------:R0:W1:Y:S02]  /*7870*/  SHFL.IDX P0, R96, R101, R92, R99 ;  /* 0x0000005c65607389 */ /* 0x0000640000000063 */
[----:B01----:R-:W-:Y:S05]  /*7880*/  ENDCOLLECTIVE ;  /* 0x000000000000791b */ /* 0x003fea0003800000 */
.L_x_816:
[----:B------:R-:W-:Y:S02]  /*7890*/  MOV R101, R20 ;  /* 0x0000001400657202 */ /* 0x000fe40000000f00 */
[----:B------:R-:W-:-:S07]  /*78a0*/  MOV R105, R96 ;  /* 0x0000006000697202 */ /* 0x000fce0000000f00 */
[----:B------:R-:W-:Y:S05]  /*78b0*/  WARPSYNC.COLLECTIVE R90, `(.L_x_817) ;  /* 0x000000005a087348 */ /* 0x000fea0003c00000 */
[----:B------:R0:W1:Y:S02]  /*78c0*/  SHFL.IDX P0, R96, R101, R92, R99 ;  /* 0x0000005c65607389 */ /* 0x0000640000000063 */
[----:B01----:R-:W-:Y:S05]  /*78d0*/  ENDCOLLECTIVE ;  /* 0x000000000000791b */ /* 0x003fea0003800000 */
.L_x_817:
[----:B------:R-:W-:Y:S02]  /*78e0*/  MOV R101, R0 ;  /* 0x0000000000657202 */ /* 0x000fe40000000f00 */
[----:B------:R-:W-:-:S07]  /*78f0*/  MOV R107, R96 ;  /* 0x00000060006b7202 */ /* 0x000fce0000000f00 */
[----:B------:R-:W-:Y:S05]  /*7900*/  WARPSYNC.COLLECTIVE R90, `(.L_x_818) ;  /* 0x000000005a087348 */ /* 0x000fea0003c00000 */
[----:B------:R0:W1:Y:S02]  /*7910*/  SHFL.IDX P0, R96, R101, R92, R99 ;  /* 0x0000005c65607389 */ /* 0x0000640000000063 */
[----:B01----:R-:W-:Y:S05]  /*7920*/  ENDCOLLECTIVE ;  /* 0x000000000000791b */ /* 0x003fea0003800000 */
.L_x_818:
[----:B------:R-:W-:Y:S02]  /*7930*/  MOV R101, R76 ;  /* 0x0000004c00657202 */ /* 0x000fe40000000f00 */
[----:B------:R-:W-:-:S07]  /*7940*/  MOV R109, R96 ;  /* 0x00000060006d7202 */ /* 0x000fce0000000f00 */
[----:B------:R-:W-:Y:S05]  /*7950*/  WARPSYNC.COLLECTIVE R90, `(.L_x_819) ;  /* 0x000000005a087348 */ /* 0x000fea0003c00000 */
[----:B------:R0:W1:Y:S02]  /*7960*/  SHFL.IDX P0, R96, R101, R92, R99 ;  /* 0x0000005c65607389 */ /* 0x0000640000000063 */
[----:B01----:R-:W-:Y:S05]  /*7970*/  ENDCOLLECTIVE ;  /* 0x000000000000791b */ /* 0x003fea0003800000 */
.L_x_819:
[----:B------:R-:W-:Y:S02]  /*7980*/  MOV R101, R79 ;  /* 0x0000004f00657202 */ /* 0x000fe40000000f00 */
[----:B------:R-:W-:-:S07]  /*7990*/  MOV R111, R96 ;  /* 0x00000060006f7202 */ /* 0x000fce0000000f00 */
[----:B------:R-:W-:Y:S05]  /*79a0*/  WARPSYNC.COLLECTIVE R90, `(.L_x_820) ;  /* 0x000000005a087348 */ /* 0x000fea0003c00000 */
[----:B------:R0:W1:Y:S02]  /*79b0*/  SHFL.IDX P0, R96, R101, R92, R99 ;  /* 0x0000005c65607389 */ /* 0x0000640000000063 */
[----:B01----:R-:W-:Y:S05]  /*79c0*/  ENDCOLLECTIVE ;  /* 0x000000000000791b */ /* 0x003fea0003800000 */
.L_x_820:
[C---:B------:R-:W-:Y:S01]  /*79d0*/  FFMA R78, R113.reuse, R97, R78 ;  /* 0x00000061714e7223 */ /* 0x040fe2000000004e */
[----:B------:R-:W-:Y:S01]  /*79e0*/  FFMA R77, R113, R94, R77 ;  /* 0x0000005e714d7223 */ /* 0x000fe2000000004d */
[----:B------:R-:W-:Y:S02]  /*79f0*/  MOV R101, R80 ;  /* 0x0000005000657202 */ /* 0x000fe40000000f00 */
[----:B------:R-:W-:-:S07]  /*7a00*/  MOV R113, R96 ;  /* 0x0000006000717202 */ /* 0x000fce0000000f00 */
[----:B------:R-:W-:Y:S05]  /*7a10*/  WARPSYNC.COLLECTIVE R90, `(.L_x_821) ;  /* 0x000000005a087348 */ /* 0x000fea0003c00000 */
[----:B------:R0:W1:Y:S02]  /*7a20*/  SHFL.IDX P0, R96, R101, R92, R99 ;  /* 0x0000005c65607389 */ /* 0x0000640000000063 */
[----:B01----:R-:W-:Y:S05]  /*7a30*/  ENDCOLLECTIVE ;  /* 0x000000000000791b */ /* 0x003fea0003800000 */
.L_x_821:
[----:B------:R-:W-:Y:S02]  /*7a40*/  MOV R101, R81 ;  /* 0x0000005100657202 */ /* 0x000fe40000000f00 */
[----:B------:R-:W-:-:S07]  /*7a50*/  MOV R6, R96 ;  /* 0x0000006000067202 */ /* 0x000fce0000000f00 */
[----:B------:R-:W-:Y:S05]  /*7a60*/  WARPSYNC.COLLECTIVE R90, `(.L_x_822) ;  /* 0x000000005a087348 */ /* 0x000fea0003c00000 */
[----:B------:R0:W1:Y:S02]  /*7a70*/  SHFL.IDX P0, R96, R101, R92, R99 ;  /* 0x0000005c65607389 */ /* 0x0000640000000063 */
[----:B01----:R-:W-:Y:S05]  /*7a80*/  ENDCOLLECTIVE ;  /* 0x000000000000791b */ /* 0x003fea0003800000 */
.L_x_822:
[-C--:B------:R-:W-:Y:S01]  /*7a90*/  FFMA R30, R97, R7.reuse, R30 ;  /* 0x00000007611e7223 */ /* 0x080fe2000000001e */
[----:B------:R-:W-:Y:S01]  /*7aa0*/  FFMA R31, R94, R7, R31 ;  /* 0x000000075e1f7223 */ /* 0x000fe2000000001f */
[----:B------:R-:W-:Y:S02]  /*7ab0*/  MOV R101, R12 ;  /* 0x0000000c00657202 */ /* 0x000fe40000000f00 */
[----:B------:R-:W-:-:S07]  /*7ac0*/  MOV R7, R96 ;  /* 0x0000006000077202 */ /* 0x000fce0000000f00 */
[----:B------:R-:W-:Y:S05]  /*7ad0*/  WARPSYNC.COLLECTIVE R90, `(.L_x_823) ;  /* 0x000000005a087348 */ /* 0x000fea0003c00000 */
[----:B------:R0:W1:Y:S02]  /*7ae0*/  SHFL.IDX P0, R96, R101, R92, R99 ;  /* 0x0000005c65607389 */ /* 0x0000640000000063 */
[----:B01----:R-:W-:Y:S05]  /*7af0*/  ENDCOLLECTIVE ;  /* 0x000000000000791b */ /* 0x003fea0003800000 */
.L_x_823:
        /* <DEDUP_REMOVED lines=16> */
.L_x_824:
[-C--:B------:R-:W-:Y:S01]  /*7c00*/  FFMA R34, R97, R75.reuse, R34 ;  /* 0x0000004b61227223 */ /* 0x080fe20000000022 */
[----:B------:R-:W-:Y:S01]  /*7c10*/  FFMA R35, R94, R75, R35 ;  /* 0x0000004b5e237223 */ /* 0x000fe20000000023 */
[----:B------:R-:W-:Y:S02]  /*7c20*/  MOV R101, R16 ;  /* 0x0000001000657202 */ /* 0x000fe40000000f00 */
[----:B------:R-:W-:-:S07]  /*7c30*/  MOV R75, R96 ;  /* 0x00000060004b7202 */ /* 0x000fce0000000f00 */
[----:B------:R-:W-:Y:S05]  /*7c40*/  WARPSYNC.COLLECTIVE R90, `(.L_x_825) ;  /* 0x000000005a087348 */ /* 0x000fea0003c00000 */
[----:B------:R0:W1:Y:S02]  /*7c50*/  SHFL.IDX P0, R96, R101, R92, R99 ;  /* 0x0000005c65607389 */ /* 0x0000640000000063 */
[----:B01----:R-:W-:Y:S05]  /*7c60*/  ENDCOLLECTIVE ;  /* 0x000000000000791b */ /* 0x003fea0003800000 */
.L_x_825:
[----:B------:R-:W-:Y:S02]  /*7c70*/  MOV R101, R18 ;  /* 0x0000001200657202 */ /* 0x000fe40000000f00 */
[----:B------:R-:W-:-:S07]  /*7c80*/  MOV R98, R96 ;  /* 0x0000006000627202 */ /* 0x000fce0000000f00 */
[----:B------:R-:W-:Y:S05]  /*7c90*/  WARPSYNC.COLLECTIVE R90, `(.L_x_826) ;  /* 0x000000005a087348 */ /* 0x000fea0003c00000 */
[----:B------:R0:W1:Y:S02]  /*7ca0*/  SHFL.IDX P0, R96, R101, R92, R99 ;  /* 0x0000005c65607389 */ /* 0x0000640000000063 */
[----:B01----:R-:W-:Y:S05]  /*7cb0*/  ENDCOLLECTIVE ;  /* 0x000000000000791b */ /* 0x003fea0003800000 */
.L_x_826:
[----:B------:R-:W-:Y:S02]  /*7cc0*/  MOV R101, R13 ;  /* 0x0000000d00657202 */ /* 0x000fe40000000f00 */
[----:B------:R-:W-:-:S07]  /*7cd0*/  MOV R100, R96 ;  /* 0x0000006000647202 */ /* 0x000fce0000000f00 */
[----:B------:R-:W-:Y:S05]  /*7ce0*/  WARPSYNC.COLLECTIVE R90, `(.L_x_827) ;  /* 0x000000005a087348 */ /* 0x000fea0003c00000 */
[----:B------:R0:W1:Y:S02]  /*7cf0*/  SHFL.IDX P0, R96, R101, R92, R99 ;  /* 0x0000005c65607389 */ /* 0x0000640000000063 */
[----:B01----:R-:W-:Y:S05]  /*7d00*/  ENDCOLLECTIVE ;  /* 0x000000000000791b */ /* 0x003fea0003800000 */
.L_x_827:
[----:B------:R-:W-:Y:S02]  /*7d10*/  MOV R101, R82 ;  /* 0x0000005200657202 */ /* 0x000fe40000000f00 */
[----:B------:R-:W-:-:S07]  /*7d20*/  MOV R102, R96 ;  /* 0x0000006000667202 */ /* 0x000fce0000000f00 */
[----:B------:R-:W-:Y:S05]  /*7d30*/  WARPSYNC.COLLECTIVE R90, `(.L_x_828) ;  /* 0x000000005a087348 */ /* 0x000fea0003c00000 */
[----:B------:R0:W1:Y:S02]  /*7d40*/  SHFL.IDX P0, R96, R101, R92, R99 ;  /* 0x0000005c65607389 */ /* 0x0000640000000063 */
[----:B01----:R-:W-:Y:S05]  /*7d50*/  ENDCOLLECTIVE ;  /* 0x000000000000791b */ /* 0x003fea0003800000 */
.L_x_828:
[-C--:B------:R-:W-:Y:S01]  /*7d60*/  FFMA R36, R97, R103.reuse, R36 ;  /* 0x0000006761247223 */ /* 0x080fe20000000024 */
[----:B------:R-:W-:Y:S01]  /*7d70*/  FFMA R37, R94, R103, R37 ;  /* 0x000000675e257223 */ /* 0x000fe20000000025 */
[----:B------:R-:W-:Y:S02]  /*7d80*/  MOV R101, R8 ;  /* 0x0000000800657202 */ /* 0x000fe40000000f00 */
[----:B------:R-:W-:-:S07]  /*7d90*/  MOV R103, R96 ;  /* 0x0000006000677202 */ /* 0x000fce0000000f00 */
[----:B------:R-:W-:Y:S05]  /*7da0*/  WARPSYNC.COLLECTIVE R90, `(.L_x_829) ;  /* 0x000000005a087348 */ /* 0x000fea0003c00000 */
[----:B------:R0:W1:Y:S02]  /*7db0*/  SHFL.IDX P0, R96, R101, R92, R99 ;  /* 0x0000005c65607389 */ /* 0x0000640000000063 */
[----:B01----:R-:W-:Y:S05]  /*7dc0*/  ENDCOLLECTIVE ;  /* 0x000000000000791b */ /* 0x003fea0003800000 */
.L_x_829:
[----:B------:R-:W-:Y:S02]  /*7dd0*/  MOV R101, R10 ;  /* 0x0000000a00657202 */ /* 0x000fe40000000f00 */
[----:B------:R-:W-:-:S07]  /*7de0*/  MOV R104, R96 ;  /* 0x0000006000687202 */ /* 0x000fce0000000f00 */
[----:B------:R-:W-:Y:S05]  /*7df0*/  WARPSYNC.COLLECTIVE R90, `(.L_x_830) ;  /* 0x000000005a087348 */ /* 0x000fea0003c00000 */
[----:B------:R0:W1:Y:S02]  /*7e00*/  SHFL.IDX P0, R96, R101, R92, R99 ;  /* 0x0000005c65607389 */ /* 0x0000640000000063 */
[----:B01----:R-:W-:Y:S05]  /*7e10*/  ENDCOLLECTIVE ;  /* 0x000000000000791b */ /* 0x003fea0003800000 */
.L_x_830:
[-C--:B------:R-:W-:Y:S01]  /*7e20*/  FFMA R38, R97, R105.reuse, R38 ;  /* 0x0000006961267223 */ /* 0x080fe20000000026 */
[----:B------:R-:W-:Y:S01]  /*7e30*/  FFMA R39, R94, R105, R39 ;  /* 0x000000695e277223 */ /* 0x000fe20000000027 */
[----:B------:R-:W-:Y:S02]  /*7e40*/  MOV R101, R86 ;  /* 0x0000005600657202 */ /* 0x000fe40000000f00 */
[----:B------:R-:W-:-:S07]  /*7e50*/  MOV R105, R96 ;  /* 0x0000006000697202 */ /* 0x000fce0000000f00 */
[----:B------:R-:W-:Y:S05]  /*7e60*/  WARPSYNC.COLLECTIVE R90, `(.L_x_831) ;  /* 0x000000005a087348 */ /* 0x000fea0003c00000 */
[----:B------:R0:W1:Y:S02]  /*7e70*/  SHFL.IDX P0, R96, R101, R92, R99 ;  /* 0x0000005c65607389 */ /* 0x0000640000000063 */
[----:B01----:R-:W-:Y:S05]  /*7e80*/  ENDCOLLECTIVE ;  /* 0x000000000000791b */ /* 0x003fea0003800000 */
.L_x_831:
[----:B------:R-:W-:Y:S02]  /*7e90*/  MOV R101, R27 ;  /* 0x0000001b00657202 */ /* 0x000fe40000000f00 */
[----:B------:R-:W-:Y:S01]  /*7ea0*/  MOV R92, R93 ;  /* 0x0000005d005c7202 */ /* 0x000fe20000000f00 */
[-C--:B------:R-:W-:Y:S01]  /*7eb0*/  FFMA R68, R97, R96.reuse, R68 ;  /* 0x0000006061447223 */ /* 0x080fe20000000044 */
[----:B------:R-:W-:-:S07]  /*7ec0*/  FFMA R69, R94, R96, R69 ;  /* 0x000000605e457223 */ /* 0x000fce0000000045 */
[----:B------:R-:W-:Y:S05]  /*7ed0*/  WARPSYNC.COLLECTIVE R90, `(.L_x_832) ;  /* 0x000000005a087348 */ /* 0x000fea0003c00000 */
[----:B------:R0:W1:Y:S02]  /*7ee0*/  SHFL.IDX P0, R96, R101, R92, R99 ;  /* 0x0000005c65607389 */ /* 0x0000640000000063 */
[----:B01----:R-:W-:Y:S05]  /*7ef0*/  ENDCOLLECTIVE ;  /* 0x000000000000791b */ /* 0x003fea0003800000 */
.L_x_832:
[----:B------:R-:W-:Y:S02]  /*7f00*/  MOV R101, R26 ;  /* 0x0000001a00657202 */ /* 0x000fe40000000f00 */
[----:B------:R-:W-:-:S07]  /*7f10*/  MOV R85, R96 ;  /* 0x0000006000557202 */ /* 0x000fce0000000f00 */
[----:B------:R-:W-:Y:S05]  /*7f20*/  WARPSYNC.COLLECTIVE R90, `(.L_x_833) ;  /* 0x000000005a087348 */ /* 0x000fea0003c00000 */
[----:B------:R0:W1:Y:S02]  /*7f30*/  SHFL.IDX P0, R96, R101, R92, R99 ;  /* 0x0000005c65607389 */ /* 0x0000640000000063 */
[----:B01----:R-:W-:Y:S05]  /*7f40*/  ENDCOLLECTIVE ;  /* 0x000000000000791b */ /* 0x003fea0003800000 */
.L_x_833:
[-C--:B------:R-:W-:Y:S01]  /*7f50*/  FFMA R54, R97, R75.reuse, R54 ;  /* 0x0000004b61367223 */ /* 0x080fe20000000036 */
[----:B------:R-:W-:Y:S01]  /*7f60*/  FFMA R55, R94, R75, R55 ;  /* 0x0000004b5e377223 */ /* 0x000fe20000000037 */
[----:B------:R-:W-:Y:S02]  /*7f70*/  MOV R101, R25 ;  /* 0x0000001900657202 */ /* 0x000fe40000000f00 */
[----:B------:R-:W-:-:S07]  /*7f80*/  MOV R75, R96 ;  /* 0x00000060004b7202 */ /* 0x000fce0000000f00 */
[----:B------:R-:W-:Y:S05]  /*7f90*/  WARPSYNC.COLLECTIVE R90, `(.L_x_834) ;  /* 0x000000005a087348 */ /* 0x000fea0003c00000 */
[----:B------:R0:W1:Y:S02]  /*7fa0*/  SHFL.IDX P0, R96, R101, R92, R99 ;  /* 0x0000005c65607389 */ /* 0x0000640000000063 */
[----:B01----:R-:W-:Y:S05]  /*7fb0*/  ENDCOLLECTIVE ;  /* 0x000000000000791b */ /* 0x003fea0003800000 */
.L_x_834:
[----:B------:R-:W-:Y:S01]  /*7fc0*/  MOV R101, R24 ;  /* 0x0000001800657202 */ /* 0x000fe20000000f00 */
[-C--:B------:R-:W-:Y:S01]  /*7fd0*/  FFMA R31, R88, R96.reuse, R31 ;  /* 0x00000060581f7223 */ /* 0x080fe2000000001f */
[----:B------:R-:W-:-:S07]  /*7fe0*/  FFMA R30, R9, R96, R30 ;  /* 0x00000060091e7223 */ /* 0x000fce000000001e */
[----:B------:R-:W-:Y:S05]  /*7ff0*/  WARPSYNC.COLLECTIVE R90, `(.L_x_835) ;  /* 0x000000005a087348 */ /* 0x000fea0003c00000 */
[----:B------:R0:W1:Y:S02]  /*8000*/  SHFL.IDX P0, R96, R101, R92, R99 ;  /* 0x0000005c65607389 */ /* 0x0000640000000063 */
[----:B01----:R-:W-:Y:S05]  /*8010*/  ENDCOLLECTIVE ;  /* 0x000000000000791b */ /* 0x003fea0003800000 */
.L_x_835:
[----:B------:R-:W-:Y:S02]  /*8020*/  MOV R101, R23 ;  /* 0x0000001700657202 */ /* 0x000fe40000000f00 */
[----:B------:R-:W-:-:S07]  /*8030*/  MOV R7, R96 ;  /* 0x0000006000077202 */ /* 0x000fce0000000f00 */
[----:B------:R-:W-:Y:S05]  /*8040*/  WARPSYNC.COLLECTIVE R90, `(.L_x_836) ;  /* 0x000000005a087348 */ /* 0x000fea0003c00000 */
[----:B------:R0:W1:Y:S02]  /*8050*/  SHFL.IDX P0, R96, R101, R92, R99 ;  /* 0x0000005c65607389 */ /* 0x0000640000000063 */
[----:B01----:R-:W-:Y:S05]  /*8060*/  ENDCOLLECTIVE ;  /* 0x000000000000791b */ /* 0x003fea0003800000 */
.L_x_836:
[C---:B------:R-:W-:Y:S01]  /*8070*/  FFMA R78, R85.reuse, R9, R78 ;  /* 0x00000009554e7223 */ /* 0x040fe2000000004e */
[----:B------:R-:W-:Y:S01]  /*8080*/  FFMA R77, R85, R88, R77 ;  /* 0x00000058554d7223 */ /* 0x000fe2000000004d */
[----:B------:R-:W-:Y:S02]  /*8090*/  MOV R101, R22 ;  /* 0x0000001600657202 */ /* 0x000fe40000000f00 */
[----:B------:R-:W-:-:S07]  /*80a0*/  MOV R85, R96 ;  /* 0x0000006000557202 */ /* 0x000fce0000000f00 */
[----:B------:R-:W-:Y:S05]  /*80b0*/  WARPSYNC.COLLECTIVE R90, `(.L_x_837) ;  /* 0x000000005a087348 */ /* 0x000fea0003c00000 */
[----:B------:R0:W1:Y:S02]  /*80c0*/  SHFL.IDX P0, R96, R101, R92, R99 ;  /* 0x0000005c65607389 */ /* 0x0000640000000063 */
[----:B01----:R-:W-:Y:S05]  /*80d0*/  ENDCOLLECTIVE ;  /* 0x000000000000791b */ /* 0x003fea0003800000 */
.L_x_837:
[----:B------:R-:W-:Y:S02]  /*80e0*/  MOV R101, R21 ;  /* 0x0000001500657202 */ /* 0x000fe40000000f00 */
[----:B------:R-:W-:-:S07]  /*80f0*/  MOV R95, R96 ;  /* 0x00000060005f7202 */ /* 0x000fce0000000f00 */
[----:B------:R-:W-:Y:S05]  /*8100*/  WARPSYNC.COLLECTIVE R90, `(.L_x_838) ;  /* 0x000000005a087348 */ /* 0x000fea0003c00000 */
[----:B------:R0:W1:Y:S02]  /*8110*/  SHFL.IDX P0, R96, R101, R92, R99 ;  /* 0x0000005c65607389 */ /* 0x0000640000000063 */
[----:B01----:R-:W-:Y:S05]  /*8120*/  ENDCOLLECTIVE ;  /* 0x000000000000791b */ /* 0x003fea0003800000 */
.L_x_838:
        /* <DEDUP_REMOVED lines=15> */
.L_x_839:
[----:B------:R-:W-:Y:S01]  /*8220*/  FFMA R63, R94, R103, R63 ;  /* 0x000000675e3f7223 */ /* 0x000fe2000000003f */
[----:B------:R-:W-:Y:S02]  /*8230*/  MOV R101, R0 ;  /* 0x0000000000657202 */ /* 0x000fe40000000f00 */
[----:B------:R-:W-:-:S07]  /*8240*/  MOV R103, R96 ;  /* 0x0000006000677202 */ /* 0x000fce0000000f00 */
[----:B------:R-:W-:Y:S05]  /*8250*/  WARPSYNC.COLLECTIVE R90, `(.L_x_840) ;  /* 0x000000005a087348 */ /* 0x000fea0003c00000 */
[----:B------:R0:W1:Y:S02]  /*8260*/  SHFL.IDX P0, R96, R101, R92, R99 ;  /* 0x0000005c65607389 */ /* 0x0000640000000063 */
[----:B01----:R-:W-:Y:S05]  /*8270*/  ENDCOLLECTIVE ;  /* 0x000000000000791b */ /* 0x003fea0003800000 */
.L_x_840:
[----:B------:R-:W-:Y:S01]  /*8280*/  FFMA R67, R94, R105, R67 ;  /* 0x000000695e437223 */ /* 0x000fe20000000043 */
[----:B------:R-:W-:Y:S02]  /*8290*/  MOV R101, R76 ;  /* 0x0000004c00657202 */ /* 0x000fe40000000f00 */
[----:B------:R-:W-:-:S07]  /*82a0*/  MOV R105, R96 ;  /* 0x0000006000697202 */ /* 0x000fce0000000f00 */
[----:B------:R-:W-:Y:S05]  /*82b0*/  WARPSYNC.COLLECTIVE R90, `(.L_x_841) ;  /* 0x000000005a087348 */ /* 0x000fea0003c00000 */
[----:B------:R0:W1:Y:S02]  /*82c0*/  SHFL.IDX P0, R96, R101, R92, R99 ;  /* 0x0000005c65607389 */ /* 0x0000640000000063 */
[----:B01----:R-:W-:Y:S05]  /*82d0*/  ENDCOLLECTIVE ;  /* 0x000000000000791b */ /* 0x003fea0003800000 */
.L_x_841:
[----:B------:R-:W-:Y:S01]  /*82e0*/  FFMA R41, R94, R107, R41 ;  /* 0x0000006b5e297223 */ /* 0x000fe20000000029 */
[----:B------:R-:W-:Y:S02]  /*82f0*/  MOV R101, R79 ;  /* 0x0000004f00657202 */ /* 0x000fe40000000f00 */
[----:B------:R-:W-:-:S07]  /*8300*/  MOV R107, R96 ;  /* 0x00000060006b7202 */ /* 0x000fce0000000f00 */
[----:B------:R-:W-:Y:S05]  /*8310*/  WARPSYNC.COLLECTIVE R90, `(.L_x_842) ;  /* 0x000000005a087348 */ /* 0x000fea0003c00000 */
[----:B------:R0:W1:Y:S02]  /*8320*/  SHFL.IDX P0, R96, R101, R92, R99 ;  /* 0x0000005c65607389 */ /* 0x0000640000000063 */
[----:B01----:R-:W-:Y:S05]  /*8330*/  ENDCOLLECTIVE ;  /* 0x000000000000791b */ /* 0x003fea0003800000 */
.L_x_842:
[----:B------:R-:W-:Y:S01]  /*8340*/  FFMA R43, R94, R109, R43 ;  /* 0x0000006d5e2b7223 */ /* 0x000fe2000000002b */
[----:B------:R-:W-:Y:S02]  /*8350*/  MOV R101, R80 ;  /* 0x0000005000657202 */ /* 0x000fe40000000f00 */
[----:B------:R-:W-:-:S07]  /*8360*/  MOV R109, R96 ;  /* 0x00000060006d7202 */ /* 0x000fce0000000f00 */
[----:B------:R-:W-:Y:S05]  /*8370*/  WARPSYNC.COLLECTIVE R90, `(.L_x_843) ;  /* 0x000000005a087348 */ /* 0x000fea0003c00000 */
[----:B------:R0:W1:Y:S02]  /*8380*/  SHFL.IDX P0, R96, R101, R92, R99 ;  /* 0x0000005c65607389 */ /* 0x0000640000000063 */
[----:B01----:R-:W-:Y:S05]  /*8390*/  ENDCOLLECTIVE ;  /* 0x000000000000791b */ /* 0x003fea0003800000 */
.L_x_843:
[----:B------:R-:W-:Y:S01]  /*83a0*/  MOV R101, R81 ;  /* 0x0000005100657202 */ /* 0x000fe20000000f00 */
[-C--:B------:R-:W-:Y:S01]  /*83b0*/  FFMA R48, R9, R96.reuse, R48 ;  /* 0x0000006009307223 */ /* 0x080fe20000000030 */
[----:B------:R-:W-:-:S07]  /*83c0*/  FFMA R49, R88, R96, R49 ;  /* 0x0000006058317223 */ /* 0x000fce0000000031 */
[----:B------:R-:W-:Y:S05]  /*83d0*/  WARPSYNC.COLLECTIVE R90, `(.L_x_844) ;  /* 0x000000005a087348 */ /* 0x000fea0003c00000 */
[----:B------:R0:W1:Y:S02]  /*83e0*/  SHFL.IDX P0, R96, R101, R92, R99 ;  /* 0x0000005c65607389 */ /* 0x0000640000000063 */
[----:B01----:R-:W-:Y:S05]  /*83f0*/  ENDCOLLECTIVE ;  /* 0x000000000000791b */ /* 0x003fea0003800000 */
.L_x_844:
[----:B------:R-:W-:Y:S02]  /*8400*/  MOV R101, R12 ;  /* 0x0000000c00657202 */ /* 0x000fe40000000f00 */
[----:B------:R-:W-:-:S07]  /*8410*/  MOV R6, R96 ;  /* 0x0000006000067202 */ /* 0x000fce0000000f00 */
[----:B------:R-:W-:Y:S05]  /*8420*/  WARPSYNC.COLLECTIVE R90, `(.L_x_845) ;  /* 0x000000005a087348 */ /* 0x000fea0003c00000 */
[----:B------:R0:W1:Y:S02]  /*8430*/  SHFL.IDX P0, R96, R101, R92, R99 ;  /* 0x0000005c65607389 */ /* 0x0000640000000063 */
[----:B01----:R-:W-:Y:S05]  /*8440*/  ENDCOLLECTIVE ;  /* 0x000000000000791b */ /* 0x003fea0003800000 */
.L_x_845:
[-C--:B------:R-:W-:Y:S01]  /*8450*/  FFMA R32, R9, R7.reuse, R32 ;  /* 0x0000000709207223 */ /* 0x080fe20000000020 */
[----:B------:R-:W-:Y:S01]  /*8460*/  FFMA R33, R88, R7, R33 ;  /* 0x0000000758217223 */ /* 0x000fe20000000021 */
[----:B------:R-:W-:Y:S02]  /*8470*/  MOV R101, R14 ;  /* 0x0000000e00657202 */ /* 0x000fe40000000f00 */
[----:B------:R-:W-:-:S07]  /*8480*/  MOV R7, R96 ;  /* 0x0000006000077202 */ /* 0x000fce0000000f00 */
[----:B------:R-:W-:Y:S05]  /*8490*/  WARPSYNC.COLLECTIVE R90, `(.L_x_846) ;  /* 0x000000005a087348 */ /* 0x000fea0003c00000 */
[----:B------:R0:W1:Y:S02]  /*84a0*/  SHFL.IDX P0, R96, R101, R92, R99 ;  /* 0x0000005c65607389 */ /* 0x0000640000000063 */
[----:B01----:R-:W-:Y:S05]  /*84b0*/  ENDCOLLECTIVE ;  /* 0x000000000000791b */ /* 0x003fea0003800000 */
.L_x_846:
[-C--:B------:R-:W-:Y:S01]  /*84c0*/  FFMA R34, R9, R85.reuse, R34 ;  /* 0x0000005509227223 */ /* 0x080fe20000000022 */
[----:B------:R-:W-:Y:S01]  /*84d0*/  FFMA R35, R88, R85, R35 ;  /* 0x0000005558237223 */ /* 0x000fe20000000023 */
[----:B------:R-:W-:Y:S02]  /*84e0*/  MOV R101, R16 ;  /* 0x0000001000657202 */ /* 0x000fe40000000f00 */
[----:B------:R-:W-:-:S07]  /*84f0*/  MOV R85, R96 ;  /* 0x0000006000557202 */ /* 0x000fce0000000f00 */
[----:B------:R-:W-:Y:S05]  /*8500*/  WARPSYNC.COLLECTIVE R90, `(.L_x_847) ;  /* 0x000000005a087348 */ /* 0x000fea0003c00000 */
[----:B------:R0:W1:Y:S02]  /*8510*/  SHFL.IDX P0, R96, R101, R92, R99 ;  /* 0x0000005c65607389 */ /* 0x0000640000000063 */
[----:B01----:R-:W-:Y:S05]  /*8520*/  ENDCOLLECTIVE ;  /* 0x000000000000791b */ /* 0x003fea0003800000 */
.L_x_847:
        /* <DEDUP_REMOVED lines=11> */
.L_x_848:
[-C--:B------:R-:W-:Y:S01]  /*85e0*/  FFMA R36, R9, R95.reuse, R36 ;  /* 0x0000005f09247223 */ /* 0x080fe20000000024 */
[----:B------:R-:W-:Y:S01]  /*85f0*/  FFMA R37, R88, R95, R37 ;  /* 0x0000005f58257223 */ /* 0x000fe20000000025 */
[----:B------:R-:W-:Y:S02]  /*8600*/  MOV R101, R13 ;  /* 0x0000000d00657202 */ /* 0x000fe40000000f00 */
[----:B------:R-:W-:-:S07]  /*8610*/  MOV R95, R96 ;  /* 0x00000060005f7202 */ /* 0x000fce0000000f00 */
[----:B------:R-:W-:Y:S05]  /*8620*/  WARPSYNC.COLLECTIVE R90, `(.L_x_849) ;  /* 0x000000005a087348 */ /* 0x000fea0003c00000 */
[----:B------:R0:W1:Y:S02]  /*8630*/  SHFL.IDX P0, R96, R101, R92, R99 ;  /* 0x0000005c65607389 */ /* 0x0000640000000063 */
[----:B01----:R-:W-:Y:S05]  /*8640*/  ENDCOLLECTIVE ;  /* 0x000000000000791b */ /* 0x003fea0003800000 */
.L_x_849:
[-C--:B------:R-:W-:Y:S01]  /*8650*/  FFMA R38, R9, R97.reuse, R38 ;  /* 0x0000006109267223 */ /* 0x080fe20000000026 */
[----:B------:R-:W-:Y:S01]  /*8660*/  FFMA R39, R88, R97, R39 ;  /* 0x0000006158277223 */ /* 0x000fe20000000027 */
[----:B------:R-:W-:Y:S02]  /*8670*/  MOV R101, R82 ;  /* 0x0000005200657202 */ /* 0x000fe40000000f00 */
[----:B------:R-:W-:-:S07]  /*8680*/  MOV R97, R96 ;  /* 0x0000006000617202 */ /* 0x000fce0000000f00 */
[----:B------:R-:W-:Y:S05]  /*8690*/  WARPSYNC.COLLECTIVE R90, `(.L_x_850) ;  /* 0x000000005a087348 */ /* 0x000fea0003c00000 */
[----:B------:R0:W1:Y:S02]  /*86a0*/  SHFL.IDX P0, R96, R101, R92, R99 ;  /* 0x0000005c65607389 */ /* 0x0000640000000063 */
[----:B01----:R-:W-:Y:S05]  /*86b0*/  ENDCOLLECTIVE ;  /* 0x000000000000791b */ /* 0x003fea0003800000 */
.L_x_850:
[----:B------:R-:W-:Y:S02]  /*86c0*/  MOV R101, R8 ;  /* 0x0000000800657202 */ /* 0x000fe40000000f00 */
[----:B------:R-:W-:-:S07]  /*86d0*/  MOV R98, R96 ;  /* 0x0000006000627202 */ /* 0x000fce0000000f00 */
[----:B------:R-:W-:Y:S05]  /*86e0*/  WARPSYNC.COLLECTIVE R90, `(.L_x_851) ;  /* 0x000000005a087348 */ /* 0x000fea0003c00000 */
[----:B------:R0:W1:Y:S02]  /*86f0*/  SHFL.IDX P0, R96, R101, R92, R99 ;  /* 0x0000005c65607389 */ /* 0x0000640000000063 */
[----:B01----:R-:W-:Y:S05]  /*8700*/  ENDCOLLECTIVE ;  /* 0x000000000000791b */ /* 0x003fea0003800000 */
.L_x_851:
[----:B------:R-:W-:Y:S02]  /*8710*/  MOV R101, R10 ;  /* 0x0000000a00657202 */ /* 0x000fe40000000f00 */
[----:B------:R-:W-:-:S07]  /*8720*/  MOV R100, R96 ;  /* 0x0000006000647202 */ /* 0x000fce0000000f00 */
[----:B------:R-:W-:Y:S05]  /*8730*/  WARPSYNC.COLLECTIVE R90, `(.L_x_852) ;  /* 0x000000005a087348 */ /* 0x000fea0003c00000 */
[----:B------:R0:W1:Y:S02]  /*8740*/  SHFL.IDX P0, R96, R101, R92, R99 ;  /* 0x0000005c65607389 */ /* 0x0000640000000063 */
[----:B01----:R-:W-:Y:S05]  /*8750*/  ENDCOLLECTIVE ;  /* 0x000000000000791b */ /* 0x003fea0003800000 */
.L_x_852:
[----:B------:R-:W-:Y:S02]  /*8760*/  MOV R101, R86 ;  /* 0x0000005600657202 */ /* 0x000fe40000000f00 */
[----:B------:R-:W-:-:S07]  /*8770*/  MOV R102, R96 ;  /* 0x0000006000667202 */ /* 0x000fce0000000f00 */
[----:B------:R-:W-:Y:S05]  /*8780*/  WARPSYNC.COLLECTIVE R90, `(.L_x_853) ;  /* 0x000000005a087348 */ /* 0x000fea0003c00000 */
[----:B------:R0:W1:Y:S02]  /*8790*/  SHFL.IDX P0, R96, R101, R92, R99 ;  /* 0x0000005c65607389 */ /* 0x0000640000000063 */
[----:B01----:R-:W-:Y:S05]  /*87a0*/  ENDCOLLECTIVE ;  /* 0x000000000000791b */ /* 0x003fea0003800000 */
.L_x_853:
        /* <DEDUP_REMOVED lines=28> */
.L_x_854:
        /* <DEDUP_REMOVED lines=12> */
.L_x_855:
[----:B------:R-:W-:Y:S02]  /*8a30*/  MOV R101, R25 ;  /* 0x0000001900657202 */ /* 0x000fe40000000f00 */
[----:B------:R-:W-:-:S07]  /*8a40*/  MOV R83, R96 ;  /* 0x0000006000537202 */ /* 0x000fce0000000f00 */
[----:B------:R-:W-:Y:S05]  /*8a50*/  WARPSYNC.COLLECTIVE R90, `(.L_x_856) ;  /* 0x000000005a087348 */ /* 0x000fea0003c00000 */
[----:B------:R0:W1:Y:S02]  /*8a60*/  SHFL.IDX P0, R96, R101, R92, R99 ;  /* 0x0000005c65607389 */ /* 0x0000640000000063 */
[----:B01----:R-:W-:Y:S05]  /*8a70*/  ENDCOLLECTIVE ;  /* 0x000000000000791b */ /* 0x003fea0003800000 */
.L_x_856:
[----:B------:R-:W-:Y:S02]  /*8a80*/  MOV R101, R24 ;  /* 0x0000001800657202 */ /* 0x000fe40000000f00 */
[----:B------:R-:W-:-:S07]  /*8a90*/  MOV R7, R96 ;  /* 0x0000006000077202 */ /* 0x000fce0000000f00 */
[----:B------:R-:W-:Y:S05]  /*8aa0*/  WARPSYNC.COLLECTIVE R90, `(.L_x_857) ;  /* 0x000000005a087348 */ /* 0x000fea0003c00000 */
[----:B------:R0:W1:Y:S02]  /*8ab0*/  SHFL.IDX P0, R96, R101, R92, R99 ;  /* 0x0000005c65607389 */ /* 0x0000640000000063 */
[----:B01----:R-:W-:Y:S05]  /*8ac0*/  ENDCOLLECTIVE ;  /* 0x000000000000791b */ /* 0x003fea0003800000 */
.L_x_857:
[----:B------:R-:W-:Y:S02]  /*8ad0*/  MOV R101, R23 ;  /* 0x0000001700657202 */ /* 0x000fe40000000f00 */
[----:B------:R-:W-:-:S07]  /*8ae0*/  MOV R85, R96 ;  /* 0x0000006000557202 */ /* 0x000fce0000000f00 */
[----:B------:R-:W-:Y:S05]  /*8af0*/  WARPSYNC.COLLECTIVE R90, `(.L_x_858) ;  /* 0x000000005a087348 */ /* 0x000fea0003c00000 */
[----:B------:R0:W1:Y:S02]  /*8b00*/  SHFL.IDX P0, R96, R101, R92, R99 ;  /* 0x0000005c65607389 */ /* 0x0000640000000063 */
[----:B01----:R-:W-:Y:S05]  /*8b10*/  ENDCOLLECTIVE ;  /* 0x000000000000791b */ /* 0x003fea0003800000 */
.L_x_858:
[----:B------:R-:W-:Y:S01]  /*8b20*/  MOV R101, R22 ;  /* 0x0000001600657202 */ /* 0x000fe20000000f00 */
[-C--:B------:R-:W-:Y:S01]  /*8b30*/  FFMA R34, R75, R96.reuse, R34 ;  /* 0x000000604b227223 */ /* 0x080fe20000000022 */
[----:B------:R-:W-:-:S07]  /*8b40*/  FFMA R35, R68, R96, R35 ;  /* 0x0000006044237223 */ /* 0x000fce0000000023 */
[----:B------:R-:W-:Y:S05]  /*8b50*/  WARPSYNC.COLLECTIVE R90, `(.L_x_859) ;  /* 0x000000005a087348 */ /* 0x000fea0003c00000 */
[----:B------:R0:W1:Y:S02]  /*8b60*/  SHFL.IDX P0, R96, R101, R92, R99 ;  /* 0x0000005c65607389 */ /* 0x0000640000000063 */
[----:B01----:R-:W-:Y:S05]  /*8b70*/  ENDCOLLECTIVE ;  /* 0x000000000000791b */ /* 0x003fea0003800000 */
.L_x_859:
[----:B------:R-:W-:Y:S02]  /*8b80*/  MOV R101, R21 ;  /* 0x0000001500657202 */ /* 0x000fe40000000f00 */
[----:B------:R-:W-:-:S07]  /*8b90*/  MOV R93, R96 ;  /* 0x00000060005d7202 */ /* 0x000fce0000000f00 */
[----:B------:R-:W-:Y:S05]  /*8ba0*/  WARPSYNC.COLLECTIVE R90, `(.L_x_860) ;  /* 0x000000005a087348 */ /* 0x000fea0003c00000 */
[----:B------:R0:W1:Y:S02]  /*8bb0*/  SHFL.IDX P0, R96, R101, R92, R99 ;  /* 0x0000005c65607389 */ /* 0x0000640000000063 */
[----:B01----:R-:W-:Y:S05]  /*8bc0*/  ENDCOLLECTIVE ;  /* 0x000000000000791b */ /* 0x003fea0003800000 */
.L_x_860:
[----:B------:R-:W-:Y:S02]  /*8bd0*/  MOV R101, R20 ;  /* 0x0000001400657202 */ /* 0x000fe40000000f00 */
[----:B------:R-:W-:-:S07]  /*8be0*/  MOV R95, R96 ;  /* 0x00000060005f7202 */ /* 0x000fce0000000f00 */
[----:B------:R-:W-:Y:S05]  /*8bf0*/  WARPSYNC.COLLECTIVE R90, `(.L_x_861) ;  /* 0x000000005a087348 */ /* 0x000fea0003c00000 */
[----:B------:R0:W1:Y:S02]  /*8c00*/  SHFL.IDX P0, R96, R101, R92, R99 ;  /* 0x0000005c65607389 */ /* 0x0000640000000063 */
[----:B01----:R-:W-:Y:S05]  /*8c10*/  ENDCOLLECTIVE ;  /* 0x000000000000791b */ /* 0x003fea0003800000 */
.L_x_861:
[----:B------:R-:W-:Y:S02]  /*8c20*/  MOV R101, R0 ;  /* 0x0000000000657202 */ /* 0x000fe40000000f00 */
[----:B------:R-:W-:-:S07]  /*8c30*/  MOV R97, R96 ;  /* 0x0000006000617202 */ /* 0x000fce0000000f00 */
[----:B------:R-:W-:Y:S05]  /*8c40*/  WARPSYNC.COLLECTIVE R90, `(.L_x_862) ;  /* 0x000000005a087348 */ /* 0x000fea0003c00000 */
[----:B------:R0:W1:Y:S02]  /*8c50*/  SHFL.IDX P0, R96, R101, R92, R99 ;  /* 0x0000005c65607389 */ /* 0x0000640000000063 */
[----:B01----:R-:W-:Y:S05]  /*8c60*/  ENDCOLLECTIVE ;  /* 0x000000000000791b */ /* 0x003fea0003800000 */
.L_x_862:
[----:B------:R-:W-:Y:S02]  /*8c70*/  MOV R101, R76 ;  /* 0x0000004c00657202 */ /* 0x000fe40000000f00 */
[----:B------:R-:W-:-:S07]  /*8c80*/  MOV R103, R96 ;  /* 0x0000006000677202 */ /* 0x000fce0000000f00 */
[----:B------:R-:W-:Y:S05]  /*8c90*/  WARPSYNC.COLLECTIVE R90, `(.L_x_863) ;  /* 0x000000005a087348 */ /* 0x000fea0003c00000 */
[----:B------:R0:W1:Y:S02]  /*8ca0*/  SHFL.IDX P0, R96, R101, R92, R99 ;  /* 0x0000005c65607389 */ /* 0x0000640000000063 */
[----:B01----:R-:W-:Y:S05]  /*8cb0*/  ENDCOLLECTIVE ;  /* 0x000000000000791b */ /* 0x003fea0003800000 */
.L_x_863:
[----:B------:R-:W-:Y:S02]  /*8cc0*/  MOV R101, R79 ;  /* 0x0000004f00657202 */ /* 0x000fe40000000f00 */
[----:B------:R-:W-:-:S07]  /*8cd0*/  MOV R105, R96 ;  /* 0x0000006000697202 */ /* 0x000fce0000000f00 */
[----:B------:R-:W-:Y:S05]  /*8ce0*/  WARPSYNC.COLLECTIVE R90, `(.L_x_864) ;  /* 0x000000005a087348 */ /* 0x000fea0003c00000 */
[----:B------:R0:W1:Y:S02]  /*8cf0*/  SHFL.IDX P0, R96, R101, R92, R99 ;  /* 0x0000005c65607389 */ /* 0x0000640000000063 */
[----:B01----:R-:W-:Y:S05]  /*8d00*/  ENDCOLLECTIVE ;  /* 0x000000000000791b */ /* 0x003fea0003800000 */
.L_x_864:
[----:B------:R-:W-:Y:S02]  /*8d10*/  MOV R101, R80 ;  /* 0x0000005000657202 */ /* 0x000fe40000000f00 */
[----:B------:R-:W-:-:S07]  /*8d20*/  MOV R107, R96 ;  /* 0x00000060006b7202 */ /* 0x000fce0000000f00 */
[----:B------:R-:W-:Y:S05]  /*8d30*/  WARPSYNC.COLLECTIVE R90, `(.L_x_865) ;  /* 0x000000005a087348 */ /* 0x000fea0003c00000 */
[----:B------:R0:W1:Y:S02]  /*8d40*/  SHFL.IDX P0, R96, R101, R92, R99 ;  /* 0x0000005c65607389 */ /* 0x0000640000000063 */
[----:B01----:R-:W-:Y:S05]  /*8d50*/  ENDCOLLECTIVE ;  /* 0x000000000000791b */ /* 0x003fea0003800000 */
.L_x_865:
[----:B------:R-:W-:Y:S01]  /*8d60*/  MOV R101, R81 ;  /* 0x0000005100657202 */ /* 0x000fe20000000f00 */
[-C--:B------:R-:W-:Y:S01]  /*8d70*/  FFMA R48, R75, R96.reuse, R48 ;  /* 0x000000604b307223 */ /* 0x080fe20000000030 */
[----:B------:R-:W-:-:S07]  /*8d80*/  FFMA R49, R68, R96, R49 ;  /* 0x0000006044317223 */ /* 0x000fce0000000031 */
[----:B------:R-:W-:Y:S05]  /*8d90*/  WARPSYNC.COLLECTIVE R90, `(.L_x_866) ;  /* 0x000000005a087348 */ /* 0x000fea0003c00000 */
[----:B------:R0:W1:Y:S02]  /*8da0*/  SHFL.IDX P0, R96, R101, R92, R99 ;  /* 0x0000005c65607389 */ /* 0x0000640000000063 */
[----:B01----:R-:W-:Y:S05]  /*8db0*/  ENDCOLLECTIVE ;  /* 0x000000000000791b */ /* 0x003fea0003800000 */
.L_x_866:
[----:B------:R-:W-:Y:S02]  /*8dc0*/  MOV R101, R12 ;  /* 0x0000000c00657202 */ /* 0x000fe40000000f00 */
[----:B------:R-:W-:-:S07]  /*8dd0*/  MOV R6, R96 ;  /* 0x0000006000067202 */ /* 0x000fce0000000f00 */
[----:B------:R-:W-:Y:S05]  /*8de0*/  WARPSYNC.COLLECTIVE R90, `(.L_x_867) ;  /* 0x000000005a087348 */ /* 0x000fea0003c00000 */
[----:B------:R0:W1:Y:S02]  /*8df0*/  SHFL.IDX P0, R96, R101, R92, R99 ;  /* 0x0000005c65607389 */ /* 0x0000640000000063 */
[----:B01----:R-:W-:Y:S05]  /*8e00*/  ENDCOLLECTIVE ;  /* 0x000000000000791b */ /* 0x003fea0003800000 */
.L_x_867:
[-C--:B------:R-:W-:Y:S01]  /*8e10*/  FFMA R4, R75, R83.reuse, R4 ;  /* 0x000000534b047223 */ /* 0x080fe20000000004 */
[----:B------:R-:W-:Y:S01]  /*8e20*/  FFMA R29, R68, R83, R29 ;  /* 0x00000053441d7223 */ /* 0x000fe2000000001d */
[----:B------:R-:W-:Y:S02]  /*8e30*/  MOV R101, R14 ;  /* 0x0000000e00657202 */ /* 0x000fe40000000f00 */
[----:B------:R-:W-:-:S07]  /*8e40*/  MOV R83, R96 ;  /* 0x0000006000537202 */ /* 0x000fce0000000f00 */
[----:B------:R-:W-:Y:S05]  /*8e50*/  WARPSYNC.COLLECTIVE R90, `(.L_x_868) ;  /* 0x000000005a087348 */ /* 0x000fea0003c00000 */
[----:B------:R0:W1:Y:S02]  /*8e60*/  SHFL.IDX P0, R96, R101, R92, R99 ;  /* 0x0000005c65607389 */ /* 0x0000640000000063 */
[----:B01----:R-:W-:Y:S05]  /*8e70*/  ENDCOLLECTIVE ;  /* 0x000000000000791b */ /* 0x003fea0003800000 */
.L_x_868:
[-C--:B------:R-:W-:Y:S01]  /*8e80*/  FFMA R32, R75, R85.reuse, R32 ;  /* 0x000000554b207223 */ /* 0x080fe20000000020 */
[----:B------:R-:W-:Y:S01]  /*8e90*/  FFMA R33, R68, R85, R33 ;  /* 0x0000005544217223 */ /* 0x000fe20000000021 */
[----:B------:R-:W-:Y:S02]  /*8ea0*/  MOV R101, R16 ;  /* 0x0000001000657202 */ /* 0x000fe40000000f00 */
[----:B------:R-:W-:-:S07]  /*8eb0*/  MOV R85, R96 ;  /* 0x0000006000557202 */ /* 0x000fce0000000f00 */
[----:B------:R-:W-:Y:S05]  /*8ec0*/  WARPSYNC.COLLECTIVE R90, `(.L_x_869) ;  /* 0x000000005a087348 */ /* 0x000fea0003c00000 */
[----:B------:R0:W1:Y:S02]  /*8ed0*/  SHFL.IDX P0, R96, R101, R92, R99 ;  /* 0x0000005c65607389 */ /* 0x0000640000000063 */
[----:B01----:R-:W-:Y:S05]  /*8ee0*/  ENDCOLLECTIVE ;  /* 0x000000000000791b */ /* 0x003fea0003800000 */
.L_x_869:
[-C--:B------:R-:W-:Y:S01]  /*8ef0*/  FFMA R36, R75, R93.reuse, R36 ;  /* 0x0000005d4b247223 */ /* 0x080fe20000000024 */
[----:B------:R-:W-:Y:S01]  /*8f00*/  FFMA R37, R68, R93, R37 ;  /* 0x0000005d44257223 */ /* 0x000fe20000000025 */
[----:B------:R-:W-:Y:S02]  /*8f10*/  MOV R101, R18 ;  /* 0x0000001200657202 */ /* 0x000fe40000000f00 */
[----:B------:R-:W-:-:S07]  /*8f20*/  MOV R93, R96 ;  /* 0x00000060005d7202 */ /* 0x000fce0000000f00 */
[----:B------:R-:W-:Y:S05]  /*8f30*/  WARPSYNC.COLLECTIVE R90, `(.L_x_870) ;  /* 0x000000005a087348 */ /* 0x000fea0003c00000 */
[----:B------:R0:W1:Y:S02]  /*8f40*/  SHFL.IDX P0, R96, R101, R92, R99 ;  /* 0x0000005c65607389 */ /* 0x0000640000000063 */
[----:B01----:R-:W-:Y:S05]  /*8f50*/  ENDCOLLECTIVE ;  /* 0x000000000000791b */ /* 0x003fea0003800000 */
.L_x_870:
[----:B------:R-:W-:Y:S01]  /*8f60*/  FFMA R57, R88, R94, R57 ;  /* 0x0000005e58397223 */ /* 0x000fe20000000039 */
[----:B------:R-:W-:Y:S02]  /*8f70*/  MOV R101, R13 ;  /* 0x0000000d00657202 */ /* 0x000fe40000000f00 */
[----:B------:R-:W-:-:S07]  /*8f80*/  MOV R94, R96 ;  /* 0x00000060005e7202 */ /* 0x000fce0000000f00 */
[----:B------:R-:W-:Y:S05]  /*8f90*/  WARPSYNC.COLLECTIVE R90, `(.L_x_871) ;  /* 0x000000005a087348 */ /* 0x000fea0003c00000 */
[----:B------:R0:W1:Y:S02]  /*8fa0*/  SHFL.IDX P0, R96, R101, R92, R99 ;  /* 0x0000005c65607389 */ /* 0x0000640000000063 */
[----:B01----:R-:W-:Y:S05]  /*8fb0*/  ENDCOLLECTIVE ;  /* 0x000000000000791b */ /* 0x003fea0003800000 */
.L_x_871:
[-C--:B------:R-:W-:Y:S01]  /*8fc0*/  FFMA R38, R75, R95.reuse, R38 ;  /* 0x0000005f4b267223 */ /* 0x080fe20000000026 */
[----:B------:R-:W-:Y:S01]  /*8fd0*/  FFMA R39, R68, R95, R39 ;  /* 0x0000005f44277223 */ /* 0x000fe20000000027 */
[----:B------:R-:W-:Y:S02]  /*8fe0*/  MOV R101, R82 ;  /* 0x0000005200657202 */ /* 0x000fe40000000f00 */
[----:B------:R-:W-:-:S07]  /*8ff0*/  MOV R95, R96 ;  /* 0x00000060005f7202 */ /* 0x000fce0000000f00 */
[----:B------:R-:W-:Y:S05]  /*9000*/  WARPSYNC.COLLECTIVE R90, `(.L_x_872) ;  /* 0x000000005a087348 */ /* 0x000fea0003c00000 */
[----:B------:R0:W1:Y:S02]  /*9010*/  SHFL.IDX P0, R96, R101, R92, R99 ;  /* 0x0000005c65607389 */ /* 0x0000640000000063 */
[----:B01----:R-:W-:Y:S05]  /*9020*/  ENDCOLLECTIVE ;  /* 0x000000000000791b */ /* 0x003fea0003800000 */
.L_x_872:
[-C--:B------:R-:W-:Y:S01]  /*9030*/  FFMA R40, R75, R97.reuse, R40 ;  /* 0x000000614b287223 */ /* 0x080fe20000000028 */
[----:B------:R-:W-:Y:S01]  /*9040*/  FFMA R41, R68, R97, R41 ;  /* 0x0000006144297223 */ /* 0x000fe20000000029 */
[----:B------:R-:W-:Y:S02]  /*9050*/  MOV R101, R8 ;  /* 0x0000000800657202 */ /* 0x000fe40000000f00 */
[----:B------:R-:W-:-:S07]  /*9060*/  MOV R97, R96 ;  /* 0x0000006000617202 */ /* 0x000fce0000000f00 */
[----:B------:R-:W-:Y:S05]  /*9070*/  WARPSYNC.COLLECTIVE R90, `(.L_x_873) ;  /* 0x000000005a087348 */ /* 0x000fea0003c00000 */
[----:B------:R0:W1:Y:S02]  /*9080*/  SHFL.IDX P0, R96, R101, R92, R99 ;  /* 0x0000005c65607389 */ /* 0x0000640000000063 */
[----:B01----:R-:W-:Y:S05]  /*9090*/  ENDCOLLECTIVE ;  /* 0x000000000000791b */ /* 0x003fea0003800000 */
.L_x_873:
[----:B------:R-:W-:Y:S01]  /*90a0*/  FFMA R63, R88, R98, R63 ;  /* 0x00000062583f7223 */ /* 0x000fe2000000003f */
[----:B------:R-:W-:Y:S02]  /*90b0*/  MOV R101, R10 ;  /* 0x0000000a00657202 */ /* 0x000fe40000000f00 */
[----:B------:R-:W-:-:S07]  /*90c0*/  MOV R98, R96 ;  /* 0x0000006000627202 */ /* 0x000fce0000000f00 */
[----:B------:R-:W-:Y:S05]  /*90d0*/  WARPSYNC.COLLECTIVE R90, `(.L_x_874) ;  /* 0x000000005a087348 */ /* 0x000fea0003c00000 */
[----:B------:R0:W1:Y:S02]  /*90e0*/  SHFL.IDX P0, R96, R101, R92, R99 ;  /* 0x0000005c65607389 */ /* 0x0000640000000063 */
[----:B01----:R-:W-:Y:S05]  /*90f0*/  ENDCOLLECTIVE ;  /* 0x000000000000791b */ /* 0x003fea0003800000 */
.L_x_874:
[----:B------:R-:W-:Y:S01]  /*9100*/  FFMA R65, R88, R100, R65 ;  /* 0x0000006458417223 */ /* 0x000fe20000000041 */
[----:B------:R-:W-:Y:S02]  /*9110*/  MOV R101, R86 ;  /* 0x0000005600657202 */ /* 0x000fe40000000f00 */
[----:B------:R-:W-:-:S07]  /*9120*/  MOV R100, R96 ;  /* 0x0000006000647202 */ /* 0x000fce0000000f00 */
[----:B------:R-:W-:Y:S05]  /*9130*/  WARPSYNC.COLLECTIVE R90, `(.L_x_875) ;  /* 0x000000005a087348 */ /* 0x000fea0003c00000 */
[----:B------:R0:W1:Y:S02]  /*9140*/  SHFL.IDX P0, R96, R101, R92, R99 ;  /* 0x0000005c65607389 */ /* 0x0000640000000063 */
[----:B01----:R-:W-:Y:S05]  /*9150*/  ENDCOLLECTIVE ;  /* 0x000000000000791b */ /* 0x003fea0003800000 */
.L_x_875:
        /* <DEDUP_REMOVED lines=27> */
.L_x_876:
        /* <DEDUP_REMOVED lines=11> */
.L_x_877:
[----:B------:R-:W-:Y:S02]  /*93c0*/  MOV R101, R25 ;  /* 0x0000001900657202 */ /* 0x000fe40000000f00 */
[----:B------:R-:W-:-:S07]  /*93d0*/  MOV R6, R96 ;  /* 0x0000006000067202 */ /* 0x000fce0000000f00 */
[----:B------:R-:W-:Y:S05]  /*93e0*/  WARPSYNC.COLLECTIVE R90, `(.L_x_878) ;  /* 0x000000005a087348 */ /* 0x000fea0003c00000 */
[----:B------:R0:W1:Y:S02]  /*93f0*/  SHFL.IDX P0, R96, R101, R92, R99 ;  /* 0x0000005c65607389 */ /* 0x0000640000000063 */
[----:B01----:R-:W-:Y:S05]  /*9400*/  ENDCOLLECTIVE ;  /* 0x000000000000791b */ /* 0x003fea0003800000 */
.L_x_878:
[----:B------:R-:W-:Y:S02]  /*9410*/  MOV R101, R24 ;  /* 0x0000001800657202 */ /* 0x000fe40000000f00 */
[----:B------:R-:W-:-:S07]  /*9420*/  MOV R7, R96 ;  /* 0x0000006000077202 */ /* 0x000fce0000000f00 */
[----:B------:R-:W-:Y:S05]  /*9430*/  WARPSYNC.COLLECTIVE R90, `(.L_x_879) ;  /* 0x000000005a087348 */ /* 0x000fea0003c00000 */
[----:B------:R0:W1:Y:S02]  /*9440*/  SHFL.IDX P0, R96, R101, R92, R99 ;  /* 0x0000005c65607389 */ /* 0x0000640000000063 */
[----:B01----:R-:W-:Y:S05]  /*9450*/  ENDCOLLECTIVE ;  /* 0x000000000000791b */ /* 0x003fea0003800000 */
.L_x_879:
[----:B------:R-:W-:Y:S02]  /*9460*/  MOV R101, R23 ;  /* 0x0000001700657202 */ /* 0x000fe40000000f00 */
[----:B------:R-:W-:-:S07]  /*9470*/  MOV R19, R96 ;  /* 0x0000006000137202 */ /* 0x000fce0000000f00 */
[----:B------:R-:W-:Y:S05]  /*9480*/  WARPSYNC.COLLECTIVE R90, `(.L_x_880) ;  /* 0x000000005a087348 */ /* 0x000fea0003c00000 */
[----:B------:R0:W1:Y:S02]  /*9490*/  SHFL.IDX P0, R96, R101, R92, R99 ;  /* 0x0000005c65607389 */ /* 0x0000640000000063 */
[----:B01----:R-:W-:Y:S05]  /*94a0*/  ENDCOLLECTIVE ;  /* 0x000000000000791b */ /* 0x003fea0003800000 */
.L_x_880:
[----:B------:R-:W-:Y:S01]  /*94b0*/  MOV R101, R22 ;  /* 0x0000001600657202 */ /* 0x000fe20000000f00 */
[-C--:B------:R-:W-:Y:S01]  /*94c0*/  FFMA R34, R75, R96.reuse, R34 ;  /* 0x000000604b227223 */ /* 0x080fe20000000022 */
[----:B------:R-:W-:-:S07]  /*94d0*/  FFMA R35, R88, R96, R35 ;  /* 0x0000006058237223 */ /* 0x000fce0000000023 */
[----:B------:R-:W-:Y:S05]  /*94e0*/  WARPSYNC.COLLECTIVE R90, `(.L_x_881) ;  /* 0x000000005a087348 */ /* 0x000fea0003c00000 */
[----:B------:R0:W1:Y:S02]  /*94f0*/  SHFL.IDX P0, R96, R101, R92, R99 ;  /* 0x0000005c65607389 */ /* 0x0000640000000063 */
[----:B01----:R-:W-:Y:S05]  /*9500*/  ENDCOLLECTIVE ;  /* 0x000000000000791b */ /* 0x003fea0003800000 */
.L_x_881:
[----:B------:R-:W-:Y:S02]  /*9510*/  MOV R101, R21 ;  /* 0x0000001500657202 */ /* 0x000fe40000000f00 */
[----:B------:R-:W-:-:S07]  /*9520*/  MOV R83, R96 ;  /* 0x0000006000537202 */ /* 0x000fce0000000f00 */
[----:B------:R-:W-:Y:S05]  /*9530*/  WARPSYNC.COLLECTIVE R90, `(.L_x_882) ;  /* 0x000000005a087348 */ /* 0x000fea0003c00000 */
[----:B------:R0:W1:Y:S02]  /*9540*/  SHFL.IDX P0, R96, R101, R92, R99 ;  /* 0x0000005c65607389 */ /* 0x0000640000000063 */
[----:B01----:R-:W-:Y:S05]  /*9550*/  ENDCOLLECTIVE ;  /* 0x000000000000791b */ /* 0x003fea0003800000 */
.L_x_882:
[----:B------:R-:W-:Y:S02]  /*9560*/  MOV R101, R20 ;  /* 0x0000001400657202 */ /* 0x000fe40000000f00 */
[----:B------:R-:W-:-:S07]  /*9570*/  MOV R85, R96 ;  /* 0x0000006000557202 */ /* 0x000fce0000000f00 */
[----:B------:R-:W-:Y:S05]  /*9580*/  WARPSYNC.COLLECTIVE R90, `(.L_x_883) ;  /* 0x000000005a087348 */ /* 0x000fea0003c00000 */
[----:B------:R0:W1:Y:S02]  /*9590*/  SHFL.IDX P0, R96, R101, R92, R99 ;  /* 0x0000005c65607389 */ /* 0x0000640000000063 */
[----:B01----:R-:W-:Y:S05]  /*95a0*/  ENDCOLLECTIVE ;  /* 0x000000000000791b */ /* 0x003fea0003800000 */
.L_x_883:
[----:B------:R-:W-:Y:S02]  /*95b0*/  MOV R101, R0 ;  /* 0x0000000000657202 */ /* 0x000fe40000000f00 */
[----:B------:R-:W-:-:S07]  /*95c0*/  MOV R91, R96 ;  /* 0x00000060005b7202 */ /* 0x000fce0000000f00 */
[----:B------:R-:W-:Y:S05]  /*95d0*/  WARPSYNC.COLLECTIVE R90, `(.L_x_884) ;  /* 0x000000005a087348 */ /* 0x000fea0003c00000 */
[----:B------:R0:W1:Y:S02]  /*95e0*/  SHFL.IDX P0, R96, R101, R92, R99 ;  /* 0x0000005c65607389 */ /* 0x0000640000000063 */
[----:B01----:R-:W-:Y:S05]  /*95f0*/  ENDCOLLECTIVE ;  /* 0x000000000000791b */ /* 0x003fea0003800000 */
.L_x_884:
[----:B------:R-:W-:Y:S02]  /*9600*/  MOV R101, R76 ;  /* 0x0000004c00657202 */ /* 0x000fe40000000f00 */
[----:B------:R-:W-:-:S07]  /*9610*/  MOV R93, R96 ;  /* 0x00000060005d7202 */ /* 0x000fce0000000f00 */
[----:B------:R-:W-:Y:S05]  /*9620*/  WARPSYNC.COLLECTIVE R90, `(.L_x_885) ;  /* 0x000000005a087348 */ /* 0x000fea0003c00000 */
[----:B------:R0:W1:Y:S02]  /*9630*/  SHFL.IDX P0, R96, R101, R92, R99 ;  /* 0x0000005c65607389 */ /* 0x0000640000000063 */
[----:B01----:R-:W-:Y:S05]  /*9640*/  ENDCOLLECTIVE ;  /* 0x000000000000791b */ /* 0x003fea0003800000 */
.L_x_885:
[----:B------:R-:W-:Y:S02]  /*9650*/  MOV R101, R79 ;  /* 0x0000004f00657202 */ /* 0x000fe40000000f00 */
[----:B------:R-:W-:-:S07]  /*9660*/  MOV R95, R96 ;  /* 0x00000060005f7202 */ /* 0x000fce0000000f00 */
[----:B------:R-:W-:Y:S05]  /*9670*/  WARPSYNC.COLLECTIVE R90, `(.L_x_886) ;  /* 0x000000005a087348 */ /* 0x000fea0003c00000 */
[----:B------:R0:W1:Y:S02]  /*9680*/  SHFL.IDX P0, R96, R101, R92, R99 ;  /* 0x0000005c65607389 */ /* 0x0000640000000063 */
[----:B01----:R-:W-:Y:S05]  /*9690*/  ENDCOLLECTIVE ;  /* 0x000000000000791b */ /* 0x003fea0003800000 */
.L_x_886:
[----:B------:R-:W-:Y:S02]  /*96a0*/  MOV R101, R80 ;  /* 0x0000005000657202 */ /* 0x000fe40000000f00 */
[----:B------:R-:W-:-:S07]  /*96b0*/  MOV R97, R96 ;  /* 0x0000006000617202 */ /* 0x000fce0000000f00 */
[----:B------:R-:W-:Y:S05]  /*96c0*/  WARPSYNC.COLLECTIVE R90, `(.L_x_887) ;  /* 0x000000005a087348 */ /* 0x000fea0003c00000 */
[----:B------:R0:W1:Y:S02]  /*96d0*/  SHFL.IDX P0, R96, R101, R92, R99 ;  /* 0x0000005c65607389 */ /* 0x0000640000000063 */
[----:B01----:R-:W-:Y:S05]  /*96e0*/  ENDCOLLECTIVE ;  /* 0x000000000000791b */ /* 0x003fea0003800000 */
.L_x_887:
[----:B------:R-:W-:Y:S01]  /*96f0*/  MOV R101, R81 ;  /* 0x0000005100657202 */ /* 0x000fe20000000f00 */
[-C--:B------:R-:W-:Y:S01]  /*9700*/  FFMA R48, R75, R96.reuse, R48 ;  /* 0x000000604b307223 */ /* 0x080fe20000000030 */
[----:B------:R-:W-:-:S07]  /*9710*/  FFMA R49, R88, R96, R49 ;  /* 0x0000006058317223 */ /* 0x000fce0000000031 */
[----:B------:R-:W-:Y:S05]  /*9720*/  WARPSYNC.COLLECTIVE R90, `(.L_x_888) ;  /* 0x000000005a087348 */ /* 0x000fea0003c00000 */
[----:B------:R0:W1:Y:S02]  /*9730*/  SHFL.IDX P0, R96, R101, R92, R99 ;  /* 0x0000005c65607389 */ /* 0x0000640000000063 */
[----:B01----:R-:W-:Y:S05]  /*9740*/  ENDCOLLECTIVE ;  /* 0x000000000000791b */ /* 0x003fea0003800000 */
.L_x_888:
        /* <DEDUP_REMOVED lines=23> */
.L_x_889:
[-C--:B------:R-:W-:Y:S01]  /*98c0*/  FFMA R36, R75, R83.reuse, R36 ;  /* 0x000000534b247223 */ /* 0x080fe20000000024 */
[----:B------:R-:W-:Y:S01]  /*98d0*/  FFMA R37, R88, R83, R37 ;  /* 0x0000005358257223 */ /* 0x000fe20000000025 */
[----:B------:R-:W-:Y:S02]  /*98e0*/  MOV R101, R14 ;  /* 0x0000000e00657202 */ /* 0x000fe40000000f00 */
[----:B------:R-:W-:-:S07]  /*98f0*/  MOV R83, R96 ;  /* 0x0000006000537202 */ /* 0x000fce0000000f00 */
[----:B------:R-:W-:Y:S05]  /*9900*/  WARPSYNC.COLLECTIVE R90, `(.L_x_890) ;  /* 0x000000005a087348 */ /* 0x000fea0003c00000 */
[----:B------:R0:W1:Y:S02]  /*9910*/  SHFL.IDX P0, R96, R101, R92, R99 ;  /* 0x0000005c65607389 */ /* 0x0000640000000063 */
[----:B01----:R-:W-:Y:S05]  /*9920*/  ENDCOLLECTIVE ;  /* 0x000000000000791b */ /* 0x003fea0003800000 */
.L_x_890:
[-C--:B------:R-:W-:Y:S01]  /*9930*/  FFMA R38, R75, R85.reuse, R38 ;  /* 0x000000554b267223 */ /* 0x080fe20000000026 */
[----:B------:R-:W-:Y:S01]  /*9940*/  FFMA R39, R88, R85, R39 ;  /* 0x0000005558277223 */ /* 0x000fe20000000027 */
[----:B------:R-:W-:Y:S02]  /*9950*/  MOV R101, R16 ;  /* 0x0000001000657202 */ /* 0x000fe40000000f00 */
[----:B------:R-:W-:-:S07]  /*9960*/  MOV R85, R96 ;  /* 0x0000006000557202 */ /* 0x000fce0000000f00 */
[----:B------:R-:W-:Y:S05]  /*9970*/  WARPSYNC.COLLECTIVE R90, `(.L_x_891) ;  /* 0x000000005a087348 */ /* 0x000fea0003c00000 */
[----:B------:R0:W1:Y:S02]  /*9980*/  SHFL.IDX P0, R96, R101, R92, R99 ;  /* 0x0000005c65607389 */ /* 0x0000640000000063 */
[----:B01----:R-:W-:Y:S05]  /*9990*/  ENDCOLLECTIVE ;  /* 0x000000000000791b */ /* 0x003fea0003800000 */
.L_x_891:
[-C--:B------:R-:W-:Y:S01]  /*99a0*/  FFMA R40, R75, R91.reuse, R40 ;  /* 0x0000005b4b287223 */ /* 0x080fe20000000028 */
[----:B------:R-:W-:Y:S01]  /*99b0*/  FFMA R41, R88, R91, R41 ;  /* 0x0000005b58297223 */ /* 0x000fe20000000029 */
[----:B------:R-:W-:Y:S02]  /*99c0*/  MOV R101, R18 ;  /* 0x0000001200657202 */ /* 0x000fe40000000f00 */
[----:B------:R-:W-:-:S07]  /*99d0*/  MOV R91, R96 ;  /* 0x00000060005b7202 */ /* 0x000fce0000000f00 */
[----:B------:R-:W-:Y:S05]  /*99e0*/  WARPSYNC.COLLECTIVE R90, `(.L_x_892) ;  /* 0x000000005a087348 */ /* 0x000fea0003c00000 */
[----:B------:R0:W1:Y:S02]  /*99f0*/  SHFL.IDX P0, R96, R101, R92, R99 ;  /* 0x0000005c65607389 */ /* 0x0000640000000063 */
[----:B01----:R-:W-:Y:S05]  /*9a00*/  ENDCOLLECTIVE ;  /* 0x000000000000791b */ /* 0x003fea0003800000 */
.L_x_892:
[-C--:B------:R-:W-:Y:S01]  /*9a10*/  FFMA R42, R75, R93.reuse, R42 ;  /* 0x0000005d4b2a7223 */ /* 0x080fe2000000002a */
[----:B------:R-:W-:Y:S01]  /*9a20*/  FFMA R43, R88, R93, R43 ;  /* 0x0000005d582b7223 */ /* 0x000fe2000000002b */
[----:B------:R-:W-:Y:S02]  /*9a30*/  MOV R101, R13 ;  /* 0x0000000d00657202 */ /* 0x000fe40000000f00 */
[----:B------:R-:W-:-:S07]  /*9a40*/  MOV R93, R96 ;  /* 0x00000060005d7202 */ /* 0x000fce0000000f00 */
[----:B------:R-:W-:Y:S05]  /*9a50*/  WARPSYNC.COLLECTIVE R90, `(.L_x_893) ;  /* 0x000000005a087348 */ /* 0x000fea0003c00000 */
[----:B------:R0:W1:Y:S02]  /*9a60*/  SHFL.IDX P0, R96, R101, R92, R99 ;  /* 0x0000005c65607389 */ /* 0x0000640000000063 */
[----:B01----:R-:W-:Y:S05]  /*9a70*/  ENDCOLLECTIVE ;  /* 0x000000000000791b */ /* 0x003fea0003800000 */
.L_x_893:
[----:B------:R-:W-:Y:S02]  /*9a80*/  MOV R101, R82 ;  /* 0x0000005200657202 */ /* 0x000fe40000000f00 */
[----:B------:R-:W-:-:S07]  /*9a90*/  MOV R94, R96 ;  /* 0x00000060005e7202 */ /* 0x000fce0000000f00 */
[----:B------:R-:W-:Y:S05]  /*9aa0*/  WARPSYNC.COLLECTIVE R90, `(.L_x_894) ;  /* 0x000000005a087348 */ /* 0x000fea0003c00000 */
[----:B------:R0:W1:Y:S02]  /*9ab0*/  SHFL.IDX P0, R96, R101, R92, R99 ;  /* 0x0000005c65607389 */ /* 0x0000640000000063 */
[----:B01----:R-:W-:Y:S05]  /*9ac0*/  ENDCOLLECTIVE ;  /* 0x000000000000791b */ /* 0x003fea0003800000 */
.L_x_894:
[-C--:B------:R-:W-:Y:S01]  /*9ad0*/  FFMA R44, R75, R95.reuse, R44 ;  /* 0x0000005f4b2c7223 */ /* 0x080fe2000000002c */
[----:B------:R-:W-:Y:S01]  /*9ae0*/  FFMA R45, R88, R95, R45 ;  /* 0x0000005f582d7223 */ /* 0x000fe2000000002d */
[----:B------:R-:W-:Y:S02]  /*9af0*/  MOV R101, R8 ;  /* 0x0000000800657202 */ /* 0x000fe40000000f00 */
[----:B------:R-:W-:-:S07]  /*9b00*/  MOV R95, R96 ;  /* 0x00000060005f7202 */ /* 0x000fce0000000f00 */
[----:B------:R-:W-:Y:S05]  /*9b10*/  WARPSYNC.COLLECTIVE R90, `(.L_x_895) ;  /* 0x000000005a087348 */ /* 0x000fea0003c00000 */
[----:B------:R0:W1:Y:S02]  /*9b20*/  SHFL.IDX P0, R96, R101, R92, R99 ;  /* 0x0000005c65607389 */ /* 0x0000640000000063 */
[----:B01----:R-:W-:Y:S05]  /*9b30*/  ENDCOLLECTIVE ;  /* 0x000000000000791b */ /* 0x003fea0003800000 */
.L_x_895:
[-C--:B------:R-:W-:Y:S01]  /*9b40*/  FFMA R46, R75, R97.reuse, R46 ;  /* 0x000000614b2e7223 */ /* 0x080fe2000000002e */
[----:B------:R-:W-:Y:S01]  /*9b50*/  FFMA R47, R88, R97, R47 ;  /* 0x00000061582f7223 */ /* 0x000fe2000000002f */
[----:B------:R-:W-:Y:S02]  /*9b60*/  MOV R101, R10 ;  /* 0x0000000a00657202 */ /* 0x000fe40000000f00 */
[----:B------:R-:W-:-:S07]  /*9b70*/  MOV R97, R96 ;  /* 0x0000006000617202 */ /* 0x000fce0000000f00 */
[----:B------:R-:W-:Y:S05]  /*9b80*/  WARPSYNC.COLLECTIVE R90, `(.L_x_896) ;  /* 0x000000005a087348 */ /* 0x000fea0003c00000 */
[----:B------:R0:W1:Y:S02]  /*9b90*/  SHFL.IDX P0, R96, R101, R92, R99 ;  /* 0x0000005c65607389 */ /* 0x0000640000000063 */
[----:B01----:R-:W-:Y:S05]  /*9ba0*/  ENDCOLLECTIVE ;  /* 0x000000000000791b */ /* 0x003fea0003800000 */
.L_x_896:
[----:B------:R-:W-:Y:S02]  /*9bb0*/  MOV R101, R86 ;  /* 0x0000005600657202 */ /* 0x000fe40000000f00 */
[----:B------:R-:W-:-:S07]  /*9bc0*/  MOV R98, R96 ;  /* 0x0000006000627202 */ /* 0x000fce0000000f00 */
[----:B------:R-:W-:Y:S05]  /*9bd0*/  WARPSYNC.COLLECTIVE R90, `(.L_x_897) ;  /* 0x000000005a087348 */ /* 0x000fea0003c00000 */
[----:B------:R0:W1:Y:S02]  /*9be0*/  SHFL.IDX P0, R96, R101, R92, R99 ;  /* 0x0000005c65607389 */ /* 0x0000640000000063 */
[----:B01----:R-:W-:Y:S05]  /*9bf0*/  ENDCOLLECTIVE ;  /* 0x000000000000791b */ /* 0x003fea0003800000 */
.L_x_897:
[----:B------:R-:W-:Y:S02]  /*9c00*/  IADD3 R92, PT, PT, R11, 0x5, RZ ;  /* 0x000000050b5c7810 */ /* 0x000fe40007ffe0ff */
[----:B------:R-:W-:Y:S02]  /*9c10*/  MOV R101, R27 ;  /* 0x0000001b00657202 */ /* 0x000fe40000000f00 */
[----:B------:R-:W-:-:S07]  /*9c20*/  MOV R100, R96 ;  /* 0x0000006000647202 */ /* 0x000fce0000000f00 */
[----:B------:R-:W-:Y:S05]  /*9c30*/  WARPSYNC.COLLECTIVE R90, `(.L_x_898) ;  /* 0x000000005a087348 */ /* 0x000fea0003c00000 */
[----:B------:R0:W1:Y:S02]  /*9c40*/  SHFL.IDX P0, R96, R101, R92, R99 ;  /* 0x0000005c65607389 */ /* 0x0000640000000063 */
[----:B01----:R-:W-:Y:S05]  /*9c50*/  ENDCOLLECTIVE ;  /* 0x000000000000791b */ /* 0x003fea0003800000 */
.L_x_898:
[----:B------:R-:W-:Y:S01]  /*9c60*/  MOV R101, R26 ;  /* 0x0000001a00657202 */ /* 0x000fe20000000f00 */
[C---:B------:R-:W-:Y:S01]  /*9c70*/  FFMA R78, R96.reuse, R19, R78 ;  /* 0x00000013604e7223 */ /* 0x040fe2000000004e */
[----:B------:R-:W-:-:S07]  /*9c80*/  FFMA R77, R96, R68, R77 ;  /* 0x00000044604d7223 */ /* 0x000fce000000004d */
[----:B------:R-:W-:Y:S05]  /*9c90*/  WARPSYNC.COLLECTIVE R90, `(.L_x_899) ;  /* 0x000000005a087348 */ /* 0x000fea0003c00000 */
[----:B------:R0:W1:Y:S02]  /*9ca0*/  SHFL.IDX P0, R96, R101, R92, R99 ;  /* 0x0000005c65607389 */ /* 0x0000640000000063 */
[----:B01----:R-:W-:Y:S05]  /*9cb0*/  ENDCOLLECTIVE ;  /* 0x000000000000791b */ /* 0x003fea0003800000 */
.L_x_899:
[----:B------:R-:W-:Y:S02]  /*9cc0*/  MOV R101, R25 ;  /* 0x0000001900657202 */ /* 0x000fe40000000f00 */
[----:B------:R-:W-:-:S07]  /*9cd0*/  MOV R6, R96 ;  /* 0x0000006000067202 */ /* 0x000fce0000000f00 */
[----:B------:R-:W-:Y:S05]  /*9ce0*/  WARPSYNC.COLLECTIVE R90, `(.L_x_900) ;  /* 0x000000005a087348 */ /* 0x000fea0003c00000 */
[----:B------:R0:W1:Y:S02]  /*9cf0*/  SHFL.IDX P0, R96, R101, R92, R99 ;  /* 0x0000005c65607389 */ /* 0x0000640000000063 */
[----:B01----:R-:W-:Y:S05]  /*9d00*/  ENDCOLLECTIVE ;  /* 0x000000000000791b */ /* 0x003fea0003800000 */
.L_x_900:
[----:B------:R-:W-:Y:S02]  /*9d10*/  MOV R101, R24 ;  /* 0x0000001800657202 */ /* 0x000fe40000000f00 */
[----:B------:R-:W-:-:S07]  /*9d20*/  MOV R7, R96 ;  /* 0x0000006000077202 */ /* 0x000fce0000000f00 */
[----:B------:R-:W-:Y:S05]  /*9d30*/  WARPSYNC.COLLECTIVE R90, `(.L_x_901) ;  /* 0x000000005a087348 */ /* 0x000fea0003c00000 */
[----:B------:R0:W1:Y:S02]  /*9d40*/  SHFL.IDX P0, R96, R101, R92, R99 ;  /* 0x0000005c65607389 */ /* 0x0000640000000063 */
[----:B01----:R-:W-:Y:S05]  /*9d50*/  ENDCOLLECTIVE ;  /* 0x000000000000791b */ /* 0x003fea0003800000 */
.L_x_901:
[----:B------:R-:W-:Y:S02]  /*9d60*/  MOV R101, R23 ;  /* 0x0000001700657202 */ /* 0x000fe40000000f00 */
[----:B------:R-:W-:-:S07]  /*9d70*/  MOV R17, R96 ;  /* 0x0000006000117202 */ /* 0x000fce0000000f00 */
[----:B------:R-:W-:Y:S05]  /*9d80*/  WARPSYNC.COLLECTIVE R90, `(.L_x_902) ;  /* 0x000000005a087348 */ /* 0x000fea0003c00000 */
[----:B------:R0:W1:Y:S02]  /*9d90*/  SHFL.IDX P0, R96, R101, R92, R99 ;  /* 0x0000005c65607389 */ /* 0x0000640000000063 */
[----:B01----:R-:W-:Y:S05]  /*9da0*/  ENDCOLLECTIVE ;  /* 0x000000000000791b */ /* 0x003fea0003800000 */
.L_x_902:
[----:B------:R-:W-:Y:S01]  /*9db0*/  MOV R101, R22 ;  /* 0x0000001600657202 */ /* 0x000fe20000000f00 */
[-C--:B------:R-:W-:Y:S01]  /*9dc0*/  FFMA R34, R19, R96.reuse, R34 ;  /* 0x0000006013227223 */ /* 0x080fe20000000022 */
[----:B------:R-:W-:-:S07]  /*9dd0*/  FFMA R35, R68, R96, R35 ;  /* 0x0000006044237223 */ /* 0x000fce0000000023 */
[----:B------:R-:W-:Y:S05]  /*9de0*/  WARPSYNC.COLLECTIVE R90, `(.L_x_903) ;  /* 0x000000005a087348 */ /* 0x000fea0003c00000 */
[----:B------:R0:W1:Y:S02]  /*9df0*/  SHFL.IDX P0, R96, R101, R92, R99 ;  /* 0x0000005c65607389 */ /* 0x0000640000000063 */
[----:B01----:R-:W-:Y:S05]  /*9e00*/  ENDCOLLECTIVE ;  /* 0x000000000000791b */ /* 0x003fea0003800000 */
.L_x_903:
        /* <DEDUP_REMOVED lines=14> */
.L_x_904:
[----:B------:R-:W-:Y:S01]  /*9ef0*/  FFMA R53, R88, R83, R53 ;  /* 0x0000005358357223 */ /* 0x000fe20000000035 */
[----:B------:R-:W-:Y:S02]  /*9f00*/  MOV R101, R20 ;  /* 0x0000001400657202 */ /* 0x000fe40000000f00 */
[----:B------:R-:W-:-:S07]  /*9f10*/  MOV R83, R96 ;  /* 0x0000006000537202 */ /* 0x000fce0000000f00 */
[----:B------:R-:W-:Y:S05]  /*9f20*/  WARPSYNC.COLLECTIVE R90, `(.L_x_905) ;  /* 0x000000005a087348 */ /* 0x000fea0003c00000 */
[----:B------:R0:W1:Y:S02]  /*9f30*/  SHFL.IDX P0, R96, R101, R92, R99 ;  /* 0x0000005c65607389 */ /* 0x0000640000000063 */
[----:B01----:R-:W-:Y:S05]  /*9f40*/  ENDCOLLECTIVE ;  /* 0x000000000000791b */ /* 0x003fea0003800000 */
.L_x_905:
[----:B------:R-:W-:Y:S01]  /*9f50*/  FFMA R55, R88, R85, R55 ;  /* 0x0000005558377223 */ /* 0x000fe20000000037 */
[----:B------:R-:W-:Y:S02]  /*9f60*/  MOV R101, R0 ;  /* 0x0000000000657202 */ /* 0x000fe40000000f00 */
[----:B------:R-:W-:-:S07]  /*9f70*/  MOV R85, R96 ;  /* 0x0000006000557202 */ /* 0x000fce0000000f00 */
[----:B------:R-:W-:Y:S05]  /*9f80*/  WARPSYNC.COLLECTIVE R90, `(.L_x_906) ;  /* 0x000000005a087348 */ /* 0x000fea0003c00000 */
[----:B------:R0:W1:Y:S02]  /*9f90*/  SHFL.IDX P0, R96, R101, R92, R99 ;  /* 0x0000005c65607389 */ /* 0x0000640000000063 */
[----:B01----:R-:W-:Y:S05]  /*9fa0*/  ENDCOLLECTIVE ;  /* 0x000000000000791b */ /* 0x003fea0003800000 */
.L_x_906:
[----:B------:R-:W-:Y:S01]  /*9fb0*/  FFMA R57, R88, R91, R57 ;  /* 0x0000005b58397223 */ /* 0x000fe20000000039 */
[----:B------:R-:W-:Y:S02]  /*9fc0*/  MOV R101, R76 ;  /* 0x0000004c00657202 */ /* 0x000fe40000000f00 */
[----:B------:R-:W-:-:S07]  /*9fd0*/  MOV R91, R96 ;  /* 0x00000060005b7202 */ /* 0x000fce0000000f00 */
[----:B------:R-:W-:Y:S05]  /*9fe0*/  WARPSYNC.COLLECTIVE R90, `(.L_x_907) ;  /* 0x000000005a087348 */ /* 0x000fea0003c00000 */
[----:B------:R0:W1:Y:S02]  /*9ff0*/  SHFL.IDX P0, R96, R101, R92, R99 ;  /* 0x0000005c65607389 */ /* 0x0000640000000063 */
[----:B01----:R-:W-:Y:S05]  /*a000*/  ENDCOLLECTIVE ;  /* 0x000000000000791b */ /* 0x003fea0003800000 */
.L_x_907:
[----:B------:R-:W-:Y:S01]  /*a010*/  FFMA R59, R88, R93, R59 ;  /* 0x0000005d583b7223 */ /* 0x000fe2000000003b */
[----:B------:R-:W-:Y:S02]  /*a020*/  MOV R101, R79 ;  /* 0x0000004f00657202 */ /* 0x000fe40000000f00 */
[----:B------:R-:W-:-:S07]  /*a030*/  MOV R93, R96 ;  /* 0x00000060005d7202 */ /* 0x000fce0000000f00 */
[----:B------:R-:W-:Y:S05]  /*a040*/  WARPSYNC.COLLECTIVE R90, `(.L_x_908) ;  /* 0x000000005a087348 */ /* 0x000fea0003c00000 */
[----:B------:R0:W1:Y:S02]  /*a050*/  SHFL.IDX P0, R96, R101, R92, R99 ;  /* 0x0000005c65607389 */ /* 0x0000640000000063 */
[----:B01----:R-:W-:Y:S05]  /*a060*/  ENDCOLLECTIVE ;  /* 0x000000000000791b */ /* 0x003fea0003800000 */
.L_x_908:
[----:B------:R-:W-:Y:S01]  /*a070*/  FFMA R63, R88, R95, R63 ;  /* 0x0000005f583f7223 */ /* 0x000fe2000000003f */
[----:B------:R-:W-:Y:S02]  /*a080*/  MOV R101, R80 ;  /* 0x0000005000657202 */ /* 0x000fe40000000f00 */
[----:B------:R-:W-:-:S07]  /*a090*/  MOV R95, R96 ;  /* 0x00000060005f7202 */ /* 0x000fce0000000f00 */
[----:B------:R-:W-:Y:S05]  /*a0a0*/  WARPSYNC.COLLECTIVE R90, `(.L_x_909) ;  /* 0x000000005a087348 */ /* 0x000fea0003c00000 */
[----:B------:R0:W1:Y:S02]  /*a0b0*/  SHFL.IDX P0, R96, R101, R92, R99 ;  /* 0x0000005c65607389 */ /* 0x0000640000000063 */
[----:B01----:R-:W-:Y:S05]  /*a0c0*/  ENDCOLLECTIVE ;  /* 0x000000000000791b */ /* 0x003fea0003800000 */
.L_x_909:
[----:B------:R-:W-:Y:S01]  /*a0d0*/  MOV R101, R81 ;  /* 0x0000005100657202 */ /* 0x000fe20000000f00 */
[-C--:B------:R-:W-:Y:S01]  /*a0e0*/  FFMA R48, R19, R96.reuse, R48 ;  /* 0x0000006013307223 */ /* 0x080fe20000000030 */
[----:B------:R-:W-:-:S07]  /*a0f0*/  FFMA R49, R68, R96, R49 ;  /* 0x0000006044317223 */ /* 0x000fce0000000031 */
[----:B------:R-:W-:Y:S05]  /*a100*/  WARPSYNC.COLLECTIVE R90, `(.L_x_910) ;  /* 0x000000005a087348 */ /* 0x000fea0003c00000 */
[----:B------:R0:W1:Y:S02]  /*a110*/  SHFL.IDX P0, R96, R101, R92, R99 ;  /* 0x0000005c65607389 */ /* 0x0000640000000063 */
[----:B01----:R-:W-:Y:S05]  /*a120*/  ENDCOLLECTIVE ;  /* 0x000000000000791b */ /* 0x003fea0003800000 */
.L_x_910:
[-C--:B------:R-:W-:Y:S01]  /*a130*/  FFMA R4, R19, R6.reuse, R4 ;  /* 0x0000000613047223 */ /* 0x080fe20000000004 */
[----:B------:R-:W-:Y:S01]  /*a140*/  FFMA R29, R68, R6, R29 ;  /* 0x00000006441d7223 */ /* 0x000fe2000000001d */
[----:B------:R-:W-:Y:S02]  /*a150*/  MOV R101, R12 ;  /* 0x0000000c00657202 */ /* 0x000fe40000000f00 */
[----:B------:R-:W-:-:S07]  /*a160*/  MOV R6, R96 ;  /* 0x0000006000067202 */ /* 0x000fce0000000f00 */
[----:B------:R-:W-:Y:S05]  /*a170*/  WARPSYNC.COLLECTIVE R90, `(.L_x_911) ;  /* 0x000000005a087348 */ /* 0x000fea0003c00000 */
[----:B------:R0:W1:Y:S02]  /*a180*/  SHFL.IDX P0, R96, R101, R92, R99 ;  /* 0x0000005c65607389 */ /* 0x0000640000000063 */
[----:B01----:R-:W-:Y:S05]  /*a190*/  ENDCOLLECTIVE ;  /* 0x000000000000791b */ /* 0x003fea0003800000 */
.L_x_911:
        /* <DEDUP_REMOVED lines=18> */
.L_x_912:
[-C--:B------:R-:W-:Y:S01]  /*a2c0*/  FFMA R32, R19, R17.reuse, R32 ;  /* 0x0000001113207223 */ /* 0x080fe20000000020 */
[----:B------:R-:W-:Y:S01]  /*a2d0*/  FFMA R33, R68, R17, R33 ;  /* 0x0000001144217223 */ /* 0x000fe20000000021 */
[----:B------:R-:W-:Y:S02]  /*a2e0*/  MOV R101, R16 ;  /* 0x0000001000657202 */ /* 0x000fe40000000f00 */
[----:B------:R-:W-:-:S07]  /*a2f0*/  MOV R17, R96 ;  /* 0x0000006000117202 */ /* 0x000fce0000000f00 */
[----:B------:R-:W-:Y:S05]  /*a300*/  WARPSYNC.COLLECTIVE R90, `(.L_x_913) ;  /* 0x000000005a087348 */ /* 0x000fea0003c00000 */
[----:B------:R0:W1:Y:S02]  /*a310*/  SHFL.IDX P0, R96, R101, R92, R99 ;  /* 0x0000005c65607389 */ /* 0x0000640000000063 */
[----:B01----:R-:W-:Y:S05]  /*a320*/  ENDCOLLECTIVE ;  /* 0x000000000000791b */ /* 0x003fea0003800000 */
.L_x_913:
[-C--:B------:R-:W-:Y:S01]  /*a330*/  FFMA R36, R19, R75.reuse, R36 ;  /* 0x0000004b13247223 */ /* 0x080fe20000000024 */
[----:B------:R-:W-:Y:S01]  /*a340*/  FFMA R37, R68, R75, R37 ;  /* 0x0000004b44257223 */ /* 0x000fe20000000025 */
[----:B------:R-:W-:Y:S02]  /*a350*/  MOV R101, R18 ;  /* 0x0000001200657202 */ /* 0x000fe40000000f00 */
[----:B------:R-:W-:-:S07]  /*a360*/  MOV R75, R96 ;  /* 0x00000060004b7202 */ /* 0x000fce0000000f00 */
[----:B------:R-:W-:Y:S05]  /*a370*/  WARPSYNC.COLLECTIVE R90, `(.L_x_914) ;  /* 0x000000005a087348 */ /* 0x000fea0003c00000 */
[----:B------:R0:W1:Y:S02]  /*a380*/  SHFL.IDX P0, R96, R101, R92, R99 ;  /* 0x0000005c65607389 */ /* 0x0000640000000063 */
[----:B01----:R-:W-:Y:S05]  /*a390*/  ENDCOLLECTIVE ;  /* 0x000000000000791b */ /* 0x003fea0003800000 */
.L_x_914:
[-C--:B------:R-:W-:Y:S01]  /*a3a0*/  FFMA R38, R19, R83.reuse, R38 ;  /* 0x0000005313267223 */ /* 0x080fe20000000026 */
[----:B------:R-:W-:Y:S01]  /*a3b0*/  FFMA R39, R68, R83, R39 ;  /* 0x0000005344277223 */ /* 0x000fe20000000027 */
[----:B------:R-:W-:Y:S02]  /*a3c0*/  MOV R101, R13 ;  /* 0x0000000d00657202 */ /* 0x000fe40000000f00 */
[----:B------:R-:W-:-:S07]  /*a3d0*/  MOV R83, R96 ;  /* 0x0000006000537202 */ /* 0x000fce0000000f00 */
[----:B------:R-:W-:Y:S05]  /*a3e0*/  WARPSYNC.COLLECTIVE R90, `(.L_x_915) ;  /* 0x000000005a087348 */ /* 0x000fea0003c00000 */
[----:B------:R0:W1:Y:S02]  /*a3f0*/  SHFL.IDX P0, R96, R101, R92, R99 ;  /* 0x0000005c65607389 */ /* 0x0000640000000063 */
[----:B01----:R-:W-:Y:S05]  /*a400*/  ENDCOLLECTIVE ;  /* 0x000000000000791b */ /* 0x003fea0003800000 */
.L_x_915:
[-C--:B------:R-:W-:Y:S01]  /*a410*/  FFMA R40, R19, R85.reuse, R40 ;  /* 0x0000005513287223 */ /* 0x080fe20000000028 */
[----:B------:R-:W-:Y:S01]  /*a420*/  FFMA R41, R68, R85, R41 ;  /* 0x0000005544297223 */ /* 0x000fe20000000029 */
[----:B------:R-:W-:Y:S02]  /*a430*/  MOV R101, R82 ;  /* 0x0000005200657202 */ /* 0x000fe40000000f00 */
[----:B------:R-:W-:-:S07]  /*a440*/  MOV R85, R96 ;  /* 0x0000006000557202 */ /* 0x000fce0000000f00 */
[----:B------:R-:W-:Y:S05]  /*a450*/  WARPSYNC.COLLECTIVE R90, `(.L_x_916) ;  /* 0x000000005a087348 */ /* 0x000fea0003c00000 */
[----:B------:R0:W1:Y:S02]  /*a460*/  SHFL.IDX P0, R96, R101, R92, R99 ;  /* 0x0000005c65607389 */ /* 0x0000640000000063 */
[----:B01----:R-:W-:Y:S05]  /*a470*/  ENDCOLLECTIVE ;  /* 0x000000000000791b */ /* 0x003fea0003800000 */
.L_x_916:
[-C--:B------:R-:W-:Y:S01]  /*a480*/  FFMA R42, R19, R91.reuse, R42 ;  /* 0x0000005b132a7223 */ /* 0x080fe2000000002a */
[----:B------:R-:W-:Y:S01]  /*a490*/  FFMA R43, R68, R91, R43 ;  /* 0x0000005b442b7223 */ /* 0x000fe2000000002b */
[----:B------:R-:W-:Y:S02]  /*a4a0*/  MOV R101, R8 ;  /* 0x0000000800657202 */ /* 0x000fe40000000f00 */
[----:B------:R-:W-:-:S07]  /*a4b0*/  MOV R91, R96 ;  /* 0x00000060005b7202 */ /* 0x000fce0000000f00 */
[----:B------:R-:W-:Y:S05]  /*a4c0*/  WARPSYNC.COLLECTIVE R90, `(.L_x_917) ;  /* 0x000000005a087348 */ /* 0x000fea0003c00000 */
[----:B------:R0:W1:Y:S02]  /*a4d0*/  SHFL.IDX P0, R96, R101, R92, R99 ;  /* 0x0000005c65607389 */ /* 0x0000640000000063 */
[----:B01----:R-:W-:Y:S05]  /*a4e0*/  ENDCOLLECTIVE ;  /* 0x000000000000791b */ /* 0x003fea0003800000 */
.L_x_917:
[-C--:B------:R-:W-:Y:S01]  /*a4f0*/  FFMA R44, R19, R93.reuse, R44 ;  /* 0x0000005d132c7223 */ /* 0x080fe2000000002c */
[----:B------:R-:W-:Y:S01]  /*a500*/  FFMA R45, R68, R93, R45 ;  /* 0x0000005d442d7223 */ /* 0x000fe2000000002d */
[----:B------:R-:W-:Y:S02]  /*a510*/  MOV R101, R10 ;  /* 0x0000000a00657202 */ /* 0x000fe40000000f00 */
[----:B------:R-:W-:-:S07]  /*a520*/  MOV R93, R96 ;  /* 0x00000060005d7202 */ /* 0x000fce0000000f00 */
[----:B------:R-:W-:Y:S05]  /*a530*/  WARPSYNC.COLLECTIVE R90, `(.L_x_918) ;  /* 0x000000005a087348 */ /* 0x000fea0003c00000 */
[----:B------:R0:W1:Y:S02]  /*a540*/  SHFL.IDX P0, R96, R101, R92, R99 ;  /* 0x0000005c65607389 */ /* 0x0000640000000063 */
[----:B01----:R-:W-:Y:S05]  /*a550*/  ENDCOLLECTIVE ;  /* 0x000000000000791b */ /* 0x003fea0003800000 */
.L_x_918:
[----:B------:R-:W-:Y:S02]  /*a560*/  MOV R101, R86 ;  /* 0x0000005600657202 */ /* 0x000fe40000000f00 */
[----:B------:R-:W-:-:S07]  /*a570*/  MOV R94, R96 ;  /* 0x00000060005e7202 */ /* 0x000fce0000000f00 */
[----:B------:R-:W-:Y:S05]  /*a580*/  WARPSYNC.COLLECTIVE R90, `(.L_x_919) ;  /* 0x000000005a087348 */ /* 0x000fea0003c00000 */
[----:B------:R0:W1:Y:S02]  /*a590*/  SHFL.IDX P0, R96, R101, R92, R99 ;  /* 0x0000005c65607389 */ /* 0x0000640000000063 */
[----:B01----:R-:W-:Y:S05]  /*a5a0*/  ENDCOLLECTIVE ;  /* 0x000000000000791b */ /* 0x003fea0003800000 */
.L_x_919:
[----:B------:R-:W-:Y:S02]  /*a5b0*/  MOV R101, R27 ;  /* 0x0000001b00657202 */ /* 0x000fe40000000f00 */
[----:B------:R-:W-:Y:S02]  /*a5c0*/  MOV R92, R89 ;  /* 0x00000059005c7202 */ /* 0x000fe40000000f00 */
[----:B------:R-:W-:-:S07]  /*a5d0*/  MOV R98, R96 ;  /* 0x0000006000627202 */ /* 0x000fce0000000f00 */
[----:B------:R-:W-:Y:S05]  /*a5e0*/  WARPSYNC.COLLECTIVE R90, `(.L_x_920) ;  /* 0x000000005a087348 */ /* 0x000fea0003c00000 */
[----:B------:R0:W1:Y:S02]  /*a5f0*/  SHFL.IDX P0, R96, R101, R92, R99 ;  /* 0x0000005c65607389 */ /* 0x0000640000000063 */
[----:B01----:R-:W-:Y:S05]  /*a600*/  ENDCOLLECTIVE ;  /* 0x000000000000791b */ /* 0x003fea0003800000 */
.L_x_920:
        /* <DEDUP_REMOVED lines=17> */
.L_x_921:
[----:B------:R-:W-:Y:S02]  /*a720*/  MOV R101, R25 ;  /* 0x0000001900657202 */ /* 0x000fe40000000f00 */
[----:B------:R-:W-:-:S07]  /*a730*/  MOV R19, R96 ;  /* 0x0000006000137202 */ /* 0x000fce0000000f00 */
[----:B------:R-:W-:Y:S05]  /*a740*/  WARPSYNC.COLLECTIVE R90, `(.L_x_922) ;  /* 0x000000005a087348 */ /* 0x000fea0003c00000 */
[----:B------:R0:W1:Y:S02]  /*a750*/  SHFL.IDX P0, R96, R101, R92, R99 ;  /* 0x0000005c65607389 */ /* 0x0000640000000063 */
[----:B01----:R-:W-:Y:S05]  /*a760*/  ENDCOLLECTIVE ;  /* 0x000000000000791b */ /* 0x003fea0003800000 */
.L_x_922:
[----:B------:R-:W-:Y:S02]  /*a770*/  MOV R101, R24 ;  /* 0x0000001800657202 */ /* 0x000fe40000000f00 */
[----:B------:R-:W-:-:S07]  /*a780*/  MOV R75, R96 ;  /* 0x00000060004b7202 */ /* 0x000fce0000000f00 */
[----:B------:R-:W-:Y:S05]  /*a790*/  WARPSYNC.COLLECTIVE R90, `(.L_x_923) ;  /* 0x000000005a087348 */ /* 0x000fea0003c00000 */
[----:B------:R0:W1:Y:S02]  /*a7a0*/  SHFL.IDX P0, R96, R101, R92, R99 ;  /* 0x0000005c65607389 */ /* 0x0000640000000063 */
[----:B01----:R-:W-:Y:S05]  /*a7b0*/  ENDCOLLECTIVE ;  /* 0x000000000000791b */ /* 0x003fea0003800000 */
.L_x_923:
[----:B------:R-:W-:Y:S01]  /*a7c0*/  FFMA R59, R68, R83, R59 ;  /* 0x00000053443b7223 */ /* 0x000fe2000000003b */
[----:B------:R-:W-:Y:S02]  /*a7d0*/  MOV R101, R23 ;  /* 0x0000001700657202 */ /* 0x000fe40000000f00 */
[----:B------:R-:W-:-:S07]  /*a7e0*/  MOV R83, R96 ;  /* 0x0000006000537202 */ /* 0x000fce0000000f00 */
[----:B------:R-:W-:Y:S05]  /*a7f0*/  WARPSYNC.COLLECTIVE R90, `(.L_x_924) ;  /* 0x000000005a087348 */ /* 0x000fea0003c00000 */
[----:B------:R0:W1:Y:S02]  /*a800*/  SHFL.IDX P0, R96, R101, R92, R99 ;  /* 0x0000005c65607389 */ /* 0x0000640000000063 */
[----:B01----:R-:W-:Y:S05]  /*a810*/  ENDCOLLECTIVE ;  /* 0x000000000000791b */ /* 0x003fea0003800000 */
.L_x_924:
        /* <DEDUP_REMOVED lines=13> */
.L_x_925:
[----:B------:R-:W-:Y:S01]  /*a8f0*/  FFMA R63, R68, R91, R63 ;  /* 0x0000005b443f7223 */ /* 0x000fe2000000003f */
[----:B------:R-:W-:Y:S02]  /*a900*/  MOV R101, R21 ;  /* 0x0000001500657202 */ /* 0x000fe40000000f00 */
[----:B------:R-:W-:-:S07]  /*a910*/  MOV R91, R96 ;  /* 0x00000060005b7202 */ /* 0x000fce0000000f00 */
[----:B------:R-:W-:Y:S05]  /*a920*/  WARPSYNC.COLLECTIVE R90, `(.L_x_926) ;  /* 0x000000005a087348 */ /* 0x000fea0003c00000 */
[----:B------:R0:W1:Y:S02]  /*a930*/  SHFL.IDX P0, R96, R101, R92, R99 ;  /* 0x0000005c65607389 */ /* 0x0000640000000063 */
[----:B01----:R-:W-:Y:S05]  /*a940*/  ENDCOLLECTIVE ;  /* 0x000000000000791b */ /* 0x003fea0003800000 */
.L_x_926:
[----:B------:R-:W-:Y:S01]  /*a950*/  FFMA R65, R68, R93, R65 ;  /* 0x0000005d44417223 */ /* 0x000fe20000000041 */
[----:B------:R-:W-:Y:S02]  /*a960*/  MOV R101, R20 ;  /* 0x0000001400657202 */ /* 0x000fe40000000f00 */
[----:B------:R-:W-:-:S07]  /*a970*/  MOV R93, R96 ;  /* 0x00000060005d7202 */ /* 0x000fce0000000f00 */
[----:B------:R-:W-:Y:S05]  /*a980*/  WARPSYNC.COLLECTIVE R90, `(.L_x_927) ;  /* 0x000000005a087348 */ /* 0x000fea0003c00000 */
[----:B------:R0:W1:Y:S02]  /*a990*/  SHFL.IDX P0, R96, R101, R92, R99 ;  /* 0x0000005c65607389 */ /* 0x0000640000000063 */
[----:B01----:R-:W-:Y:S05]  /*a9a0*/  ENDCOLLECTIVE ;  /* 0x000000000000791b */ /* 0x003fea0003800000 */
.L_x_927:
[----:B------:R-:W-:Y:S01]  /*a9b0*/  FFMA R47, R68, R95, R47 ;  /* 0x0000005f442f7223 */ /* 0x000fe2000000002f */
[----:B------:R-:W-:Y:S02]  /*a9c0*/  MOV R101, R0 ;  /* 0x0000000000657202 */ /* 0x000fe40000000f00 */
[----:B------:R-:W-:-:S07]  /*a9d0*/  MOV R95, R96 ;  /* 0x00000060005f7202 */ /* 0x000fce0000000f00 */
[----:B------:R-:W-:Y:S05]  /*a9e0*/  WARPSYNC.COLLECTIVE R90, `(.L_x_928) ;  /* 0x000000005a087348 */ /* 0x000fea0003c00000 */
[----:B------:R0:W1:Y:S02]  /*a9f0*/  SHFL.IDX P0, R96, R101, R92, R99 ;  /* 0x0000005c65607389 */ /* 0x0000640000000063 */
[----:B01----:R-:W-:Y:S05]  /*aa00*/  ENDCOLLECTIVE ;  /* 0x000000000000791b */ /* 0x003fea0003800000 */
.L_x_928:
[----:B------:R-:W-:Y:S02]  /*aa10*/  MOV R101, R76 ;  /* 0x0000004c00657202 */ /* 0x000fe40000000f00 */
[----:B------:R-:W-:-:S07]  /*aa20*/  MOV R97, R96 ;  /* 0x0000006000617202 */ /* 0x000fce0000000f00 */
[----:B------:R-:W-:Y:S05]  /*aa30*/  WARPSYNC.COLLECTIVE R90, `(.L_x_929) ;  /* 0x000000005a087348 */ /* 0x000fea0003c00000 */
[----:B------:R0:W1:Y:S02]  /*aa40*/  SHFL.IDX P0, R96, R101, R92, R99 ;  /* 0x0000005c65607389 */ /* 0x0000640000000063 */
[----:B01----:R-:W-:Y:S05]  /*aa50*/  ENDCOLLECTIVE ;  /* 0x000000000000791b */ /* 0x003fea0003800000 */
.L_x_929:
[----:B------:R-:W-:Y:S02]  /*aa60*/  MOV R101, R79 ;  /* 0x0000004f00657202 */ /* 0x000fe40000000f00 */
[----:B------:R-:W-:-:S07]  /*aa70*/  MOV R103, R96 ;  /* 0x0000006000677202 */ /* 0x000fce0000000f00 */
[----:B------:R-:W-:Y:S05]  /*aa80*/  WARPSYNC.COLLECTIVE R90, `(.L_x_930) ;  /* 0x000000005a087348 */ /* 0x000fea0003c00000 */
[----:B------:R0:W1:Y:S02]  /*aa90*/  SHFL.IDX P0, R96, R101, R92, R99 ;  /* 0x0000005c65607389 */ /* 0x0000640000000063 */
[----:B01----:R-:W-:Y:S05]  /*aaa0*/  ENDCOLLECTIVE ;  /* 0x000000000000791b */ /* 0x003fea0003800000 */
.L_x_930:
        /* <DEDUP_REMOVED lines=10> */
.L_x_931:
[----:B------:R-:W-:Y:S01]  /*ab50*/  MOV R101, R81 ;  /* 0x0000005100657202 */ /* 0x000fe20000000f00 */
[-C--:B------:R-:W-:Y:S01]  /*ab60*/  FFMA R111, R15, R96.reuse, R48 ;  /* 0x000000600f6f7223 */ /* 0x080fe20000000030 */
[----:B------:R-:W-:-:S07]  /*ab70*/  FFMA R49, R88, R96, R49 ;  /* 0x0000006058317223 */ /* 0x000fce0000000031 */
[----:B------:R-:W-:Y:S05]  /*ab80*/  WARPSYNC.COLLECTIVE R90, `(.L_x_932) ;  /* 0x000000005a087348 */ /* 0x000fea0003c00000 */
[----:B------:R0:W1:Y:S02]  /*ab90*/  SHFL.IDX P0, R96, R101, R92, R99 ;  /* 0x0000005c65607389 */ /* 0x0000640000000063 */
[----:B01----:R-:W-:Y:S05]  /*aba0*/  ENDCOLLECTIVE ;  /* 0x000000000000791b */ /* 0x003fea0003800000 */
.L_x_932:
[----:B------:R-:W-:Y:S02]  /*abb0*/  MOV R101, R12 ;  /* 0x0000000c00657202 */ /* 0x000fe40000000f00 */
[----:B------:R-:W-:-:S07]  /*abc0*/  MOV R6, R96 ;  /* 0x0000006000067202 */ /* 0x000fce0000000f00 */
[----:B------:R-:W-:Y:S05]  /*abd0*/  WARPSYNC.COLLECTIVE R90, `(.L_x_933) ;  /* 0x000000005a087348 */ /* 0x000fea0003c00000 */
[----:B------:R0:W1:Y:S02]  /*abe0*/  SHFL.IDX P0, R96, R101, R92, R99 ;  /* 0x0000005c65607389 */ /* 0x0000640000000063 */
[----:B01----:R-:W-:Y:S05]  /*abf0*/  ENDCOLLECTIVE ;  /* 0x000000000000791b */ /* 0x003fea0003800000 */
.L_x_933:
[----:B------:R-:W-:Y:S02]  /*ac00*/  MOV R101, R14 ;  /* 0x0000000e00657202 */ /* 0x000fe40000000f00 */
[----:B------:R-:W-:-:S07]  /*ac10*/  MOV R30, R96 ;  /* 0x00000060001e7202 */ /* 0x000fce0000000f00 */
[----:B------:R-:W-:Y:S05]  /*ac20*/  WARPSYNC.COLLECTIVE R90, `(.L_x_934) ;  /* 0x000000005a087348 */ /* 0x000fea0003c00000 */
[----:B------:R0:W1:Y:S02]  /*ac30*/  SHFL.IDX P0, R96, R101, R92, R99 ;  /* 0x0000005c65607389 */ /* 0x0000640000000063 */
[----:B01----:R-:W-:Y:S05]  /*ac40*/  ENDCOLLECTIVE ;  /* 0x000000000000791b */ /* 0x003fea0003800000 */
.L_x_934:
[----:B------:R-:W-:Y:S02]  /*ac50*/  MOV R101, R16 ;  /* 0x0000001000657202 */ /* 0x000fe40000000f00 */
[----:B------:R-:W-:-:S07]  /*ac60*/  MOV R32, R96 ;  /* 0x0000006000207202 */ /* 0x000fce0000000f00 */
[----:B------:R-:W-:Y:S05]  /*ac70*/  WARPSYNC.COLLECTIVE R90, `(.L_x_935) ;  /* 0x000000005a087348 */ /* 0x000fea0003c00000 */
[----:B------:R0:W1:Y:S02]  /*ac80*/  SHFL.IDX P0, R96, R101, R92, R99 ;  /* 0x0000005c65607389 */ /* 0x0000640000000063 */
[----:B01----:R-:W-:Y:S05]  /*ac90*/  ENDCOLLECTIVE ;  /* 0x000000000000791b */ /* 0x003fea0003800000 */
.L_x_935:
[----:B------:R-:W-:Y:S02]  /*aca0*/  MOV R101, R18 ;  /* 0x0000001200657202 */ /* 0x000fe40000000f00 */
[----:B------:R-:W-:-:S07]  /*acb0*/  MOV R34, R96 ;  /* 0x0000006000227202 */ /* 0x000fce0000000f00 */
[----:B------:R-:W-:Y:S05]  /*acc0*/  WARPSYNC.COLLECTIVE R90, `(.L_x_936) ;  /* 0x000000005a087348 */ /* 0x000fea0003c00000 */
[----:B------:R0:W1:Y:S02]  /*acd0*/  SHFL.IDX P0, R96, R101, R92, R99 ;  /* 0x0000005c65607389 */ /* 0x0000640000000063 */
[----:B01----:R-:W-:Y:S05]  /*ace0*/  ENDCOLLECTIVE ;  /* 0x000000000000791b */ /* 0x003fea0003800000 */
.L_x_936:
[----:B------:R-:W-:Y:S01]  /*acf0*/  FFMA R35, R15, R91, R36 ;  /* 0x0000005b0f237223 */ /* 0x000fe20000000024 */
[----:B------:R-:W-:Y:S02]  /*ad00*/  MOV R101, R13 ;  /* 0x0000000d00657202 */ /* 0x000fe40000000f00 */
[----:B------:R-:W-:-:S07]  /*ad10*/  MOV R36, R96 ;  /* 0x0000006000247202 */ /* 0x000fce0000000f00 */
[----:B------:R-:W-:Y:S05]  /*ad20*/  WARPSYNC.COLLECTIVE R90, `(.L_x_937) ;  /* 0x000000005a087348 */ /* 0x000fea0003c00000 */
[----:B------:R0:W1:Y:S02]  /*ad30*/  SHFL.IDX P0, R96, R101, R92, R99 ;  /* 0x0000005c65607389 */ /* 0x0000640000000063 */
[----:B01----:R-:W-:Y:S05]  /*ad40*/  ENDCOLLECTIVE ;  /* 0x000000000000791b */ /* 0x003fea0003800000 */
.L_x_937:
[----:B------:R-:W-:Y:S01]  /*ad50*/  FFMA R91, R88, R91, R37 ;  /* 0x0000005b585b7223 */ /* 0x000fe20000000025 */
[----:B------:R-:W-:Y:S01]  /*ad60*/  FFMA R37, R15, R93, R38 ;  /* 0x0000005d0f257223 */ /* 0x000fe20000000026 */
[----:B------:R-:W-:Y:S02]  /*ad70*/  MOV R101, R82 ;  /* 0x0000005200657202 */ /* 0x000fe40000000f00 */
[----:B------:R-:W-:-:S07]  /*ad80*/  MOV R38, R96 ;  /* 0x0000006000267202 */ /* 0x000fce0000000f00 */
[----:B------:R-:W-:Y:S05]  /*ad90*/  WARPSYNC.COLLECTIVE R90, `(.L_x_938) ;  /* 0x000000005a087348 */ /* 0x000fea0003c00000 */
[----:B------:R0:W1:Y:S02]  /*ada0*/  SHFL.IDX P0, R96, R101, R92, R99 ;  /* 0x0000005c65607389 */ /* 0x0000640000000063 */
[----:B01----:R-:W-:Y:S05]  /*adb0*/  ENDCOLLECTIVE ;  /* 0x000000000000791b */ /* 0x003fea0003800000 */
.L_x_938:
[----:B------:R-:W-:Y:S01]  /*adc0*/  FFMA R93, R88, R93, R39 ;  /* 0x0000005d585d7223 */ /* 0x000fe20000000027 */
[----:B------:R-:W-:Y:S01]  /*add0*/  FFMA R39, R15, R95, R40 ;  /* 0x0000005f0f277223 */ /* 0x000fe20000000028 */
[----:B------:R-:W-:Y:S02]  /*ade0*/  MOV R101, R8 ;  /* 0x0000000800657202 */ /* 0x000fe40000000f00 */
[----:B------:R-:W-:-:S07]  /*adf0*/  MOV R40, R96 ;  /* 0x0000006000287202 */ /* 0x000fce0000000f00 */
[----:B------:R-:W-:Y:S05]  /*ae00*/  WARPSYNC.COLLECTIVE R90, `(.L_x_939) ;  /* 0x000000005a087348 */ /* 0x000fea0003c00000 */
[----:B------:R0:W1:Y:S02]  /*ae10*/  SHFL.IDX P0, R96, R101, R92, R99 ;  /* 0x0000005c65607389 */ /* 0x0000640000000063 */
[----:B01----:R-:W-:Y:S05]  /*ae20*/  ENDCOLLECTIVE ;  /* 0x000000000000791b */ /* 0x003fea0003800000 */
.L_x_939:
[----:B------:R-:W-:Y:S01]  /*ae30*/  FFMA R95, R88, R95, R41 ;  /* 0x0000005f585f7223 */ /* 0x000fe20000000029 */
[----:B------:R-:W-:Y:S01]  /*ae40*/  FFMA R41, R15, R97, R42 ;  /* 0x000000610f297223 */ /* 0x000fe2000000002a */
[----:B------:R-:W-:Y:S02]  /*ae50*/  MOV R101, R10 ;  /* 0x0000000a00657202 */ /* 0x000fe40000000f00 */
[----:B------:R-:W-:-:S07]  /*ae60*/  MOV R42, R96 ;  /* 0x00000060002a7202 */ /* 0x000fce0000000f00 */
[----:B------:R-:W-:Y:S05]  /*ae70*/  WARPSYNC.COLLECTIVE R90, `(.L_x_940) ;  /* 0x000000005a087348 */ /* 0x000fea0003c00000 */
[----:B------:R0:W1:Y:S02]  /*ae80*/  SHFL.IDX P0, R96, R101, R92, R99 ;  /* 0x0000005c65607389 */ /* 0x0000640000000063 */
[----:B01----:R-:W-:Y:S05]  /*ae90*/  ENDCOLLECTIVE ;  /* 0x000000000000791b */ /* 0x003fea0003800000 */
.L_x_940:
[----:B------:R-:W-:Y:S01]  /*aea0*/  FFMA R97, R88, R97, R43 ;  /* 0x0000006158617223 */ /* 0x000fe2000000002b */
[----:B------:R-:W-:Y:S01]  /*aeb0*/  FFMA R43, R15, R103, R44 ;  /* 0x000000670f2b7223 */ /* 0x000fe2000000002c */
[----:B------:R-:W-:Y:S02]  /*aec0*/  MOV R101, R86 ;  /* 0x0000005600657202 */ /* 0x000fe40000000f00 */
[----:B------:R-:W-:-:S07]  /*aed0*/  MOV R44, R96 ;  /* 0x00000060002c7202 */ /* 0x000fce0000000f00 */
[----:B------:R-:W-:Y:S05]  /*aee0*/  WARPSYNC.COLLECTIVE R90, `(.L_x_941) ;  /* 0x000000005a087348 */ /* 0x000fea0003c00000 */
[----:B------:R0:W1:Y:S02]  /*aef0*/  SHFL.IDX P0, R96, R101, R92, R99 ;  /* 0x0000005c65607389 */ /* 0x0000640000000063 */
[----:B01----:R-:W-:Y:S05]  /*af00*/  ENDCOLLECTIVE ;  /* 0x000000000000791b */ /* 0x003fea0003800000 */
.L_x_941:
        /* <DEDUP_REMOVED lines=8> */
.L_x_942:
[----:B------:R-:W-:Y:S01]  /*af90*/  MOV R101, R26 ;  /* 0x0000001a00657202 */ /* 0x000fe20000000f00 */
[C---:B------:R-:W-:Y:S01]  /*afa0*/  FFMA R78, R96.reuse, R68, R17 ;  /* 0x00000044604e7223 */ /* 0x040fe20000000011 */
[----:B------:R-:W-:-:S07]  /*afb0*/  FFMA R77, R96, R4, R77 ;  /* 0x00000004604d7223 */ /* 0x000fce000000004d */
[----:B------:R-:W-:Y:S05]  /*afc0*/  WARPSYNC.COLLECTIVE R90, `(.L_x_943) ;  /* 0x000000005a087348 */ /* 0x000fea0003c00000 */
[----:B------:R0:W1:Y:S02]  /*afd0*/  SHFL.IDX P0, R96, R101, R92, R99 ;  /* 0x0000005c65607389 */ /* 0x0000640000000063 */
[----:B01----:R-:W-:Y:S05]  /*afe0*/  ENDCOLLECTIVE ;  /* 0x000000000000791b */ /* 0x003fea0003800000 */
.L_x_943:
[----:B------:R-:W-:Y:S02]  /*aff0*/  MOV R101, R25 ;  /* 0x0000001900657202 */ /* 0x000fe40000000f00 */
[----:B------:R-:W-:-:S07]  /*b000*/  MOV R5, R96 ;  /* 0x0000006000057202 */ /* 0x000fce0000000f00 */
[----:B------:R-:W-:Y:S05]  /*b010*/  WARPSYNC.COLLECTIVE R90, `(.L_x_944) ;  /* 0x000000005a087348 */ /* 0x000fea0003c00000 */
[----:B------:R0:W1:Y:S02]  /*b020*/  SHFL.IDX P0, R96, R101, R92, R99 ;  /* 0x0000005c65607389 */ /* 0x0000640000000063 */
[----:B01----:R-:W-:Y:S05]  /*b030*/  ENDCOLLECTIVE ;  /* 0x000000000000791b */ /* 0x003fea0003800000 */
.L_x_944:
[----:B------:R-:W-:Y:S02]  /*b040*/  MOV R101, R24 ;  /* 0x0000001800657202 */ /* 0x000fe40000000f00 */
[----:B------:R-:W-:-:S07]  /*b050*/  MOV R2, R96 ;  /* 0x0000006000027202 */ /* 0x000fce0000000f00 */
[----:B------:R-:W-:Y:S05]  /*b060*/  WARPSYNC.COLLECTIVE R90, `(.L_x_945) ;  /* 0x000000005a087348 */ /* 0x000fea0003c00000 */
[----:B------:R0:W1:Y:S02]  /*b070*/  SHFL.IDX P0, R96, R101, R92, R99 ;  /* 0x0000005c65607389 */ /* 0x0000640000000063 */
[----:B01----:R-:W-:Y:S05]  /*b080*/  ENDCOLLECTIVE ;  /* 0x000000000000791b */ /* 0x003fea0003800000 */
.L_x_945:
[-C--:B------:R-:W-:Y:S01]  /*b090*/  FFMA R109, R15, R6.reuse, R50 ;  /* 0x000000060f6d7223 */ /* 0x080fe20000000032 */
[----:B------:R-:W-:Y:S01]  /*b0a0*/  FFMA R51, R88, R6, R51 ;  /* 0x0000000658337223 */ /* 0x000fe20000000033 */
[----:B------:R-:W-:Y:S02]  /*b0b0*/  MOV R101, R23 ;  /* 0x0000001700657202 */ /* 0x000fe40000000f00 */
[----:B------:R-:W-:-:S07]  /*b0c0*/  MOV R6, R96 ;  /* 0x0000006000067202 */ /* 0x000fce0000000f00 */
[----:B------:R-:W-:Y:S05]  /*b0d0*/  WARPSYNC.COLLECTIVE R90, `(.L_x_946) ;  /* 0x000000005a087348 */ /* 0x000fea0003c00000 */
[----:B------:R0:W1:Y:S02]  /*b0e0*/  SHFL.IDX P0, R96, R101, R92, R99 ;  /* 0x0000005c65607389 */ /* 0x0000640000000063 */
[----:B01----:R-:W-:Y:S05]  /*b0f0*/  ENDCOLLECTIVE ;  /* 0x000000000000791b */ /* 0x003fea0003800000 */
.L_x_946:
[-C--:B------:R-:W-:Y:S01]  /*b100*/  FFMA R113, R15, R36.reuse, R58 ;  /* 0x000000240f717223 */ /* 0x080fe2000000003a */
[----:B------:R-:W-:Y:S01]  /*b110*/  FFMA R59, R88, R36, R59 ;  /* 0x00000024583b7223 */ /* 0x000fe2000000003b */
[----:B------:R-:W-:Y:S02]  /*b120*/  MOV R101, R22 ;  /* 0x0000001600657202 */ /* 0x000fe40000000f00 */
[----:B------:R-:W-:-:S07]  /*b130*/  MOV R36, R96 ;  /* 0x0000006000247202 */ /* 0x000fce0000000f00 */
[----:B------:R-:W-:Y:S05]  /*b140*/  WARPSYNC.COLLECTIVE R90, `(.L_x_947) ;  /* 0x000000005a087348 */ /* 0x000fea0003c00000 */
[----:B------:R0:W1:Y:S02]  /*b150*/  SHFL.IDX P0, R96, R101, R92, R99 ;  /* 0x0000005c65607389 */ /* 0x0000640000000063 */
[----:B01----:R-:W-:Y:S05]  /*b160*/  ENDCOLLECTIVE ;  /* 0x000000000000791b */ /* 0x003fea0003800000 */
.L_x_947:
[-C--:B------:R-:W-:Y:S01]  /*b170*/  FFMA R115, R15, R38.reuse, R60 ;  /* 0x000000260f737223 */ /* 0x080fe2000000003c */
[----:B------:R-:W-:Y:S01]  /*b180*/  FFMA R61, R88, R38, R61 ;  /* 0x00000026583d7223 */ /* 0x000fe2000000003d */
[----:B------:R-:W-:Y:S02]  /*b190*/  MOV R101, R21 ;  /* 0x0000001500657202 */ /* 0x000fe40000000f00 */
[----:B------:R-:W-:-:S07]  /*b1a0*/  MOV R38, R96 ;  /* 0x0000006000267202 */ /* 0x000fce0000000f00 */
[----:B------:R-:W-:Y:S05]  /*b1b0*/  WARPSYNC.COLLECTIVE R90, `(.L_x_948) ;  /* 0x000000005a087348 */ /* 0x000fea0003c00000 */
[----:B------:R0:W1:Y:S02]  /*b1c0*/  SHFL.IDX P0, R96, R101, R92, R99 ;  /* 0x0000005c65607389 */ /* 0x0000640000000063 */
[----:B01----:R-:W-:Y:S05]  /*b1d0*/  ENDCOLLECTIVE ;  /* 0x000000000000791b */ /* 0x003fea0003800000 */
.L_x_948:
[-C--:B------:R-:W-:Y:S01]  /*b1e0*/  FFMA R117, R15, R40.reuse, R62 ;  /* 0x000000280f757223 */ /* 0x080fe2000000003e */
[----:B------:R-:W-:Y:S01]  /*b1f0*/  FFMA R63, R88, R40, R63 ;  /* 0x00000028583f7223 */ /* 0x000fe2000000003f */
[----:B------:R-:W-:Y:S02]  /*b200*/  MOV R101, R20 ;  /* 0x0000001400657202 */ /* 0x000fe40000000f00 */
[----:B------:R-:W-:-:S07]  /*b210*/  MOV R40, R96 ;  /* 0x0000006000287202 */ /* 0x000fce0000000f00 */
[----:B------:R-:W-:Y:S05]  /*b220*/  WARPSYNC.COLLECTIVE R90, `(.L_x_949) ;  /* 0x000000005a087348 */ /* 0x000fea0003c00000 */
[----:B------:R0:W1:Y:S02]  /*b230*/  SHFL.IDX P0, R96, R101, R92, R99 ;  /* 0x0000005c65607389 */ /* 0x0000640000000063 */
[----:B01----:R-:W-:Y:S05]  /*b240*/  ENDCOLLECTIVE ;  /* 0x000000000000791b */ /* 0x003fea0003800000 */
.L_x_949:
[----:B------:R-:W-:Y:S02]  /*b250*/  MOV R101, R0 ;  /* 0x0000000000657202 */ /* 0x000fe40000000f00 */
[----:B------:R-:W-:-:S07]  /*b260*/  MOV R3, R96 ;  /* 0x0000006000037202 */ /* 0x000fce0000000f00 */
[----:B------:R-:W-:Y:S05]  /*b270*/  WARPSYNC.COLLECTIVE R90, `(.L_x_950) ;  /* 0x000000005a087348 */ /* 0x000fea0003c00000 */
[----:B------:R0:W1:Y:S02]  /*b280*/  SHFL.IDX P0, R96, R101, R92, R99 ;  /* 0x0000005c65607389 */ /* 0x0000640000000063 */
[----:B01----:R-:W-:Y:S05]  /*b290*/  ENDCOLLECTIVE ;  /* 0x000000000000791b */ /* 0x003fea0003800000 */
.L_x_950:
        /* <DEDUP_REMOVED lines=8> */
.L_x_951:
[-C--:B------:R-:W-:Y:S01]  /*b320*/  FFMA R7, R68, R5.reuse, R7 ;  /* 0x0000000544077223 */ /* 0x080fe20000000007 */
[----:B------:R-:W-:Y:S01]  /*b330*/  FFMA R29, R4, R5, R29 ;  /* 0x00000005041d7223 */ /* 0x000fe2000000001d */
[----:B------:R-:W-:Y:S02]  /*b340*/  MOV R101, R79 ;  /* 0x0000004f00657202 */ /* 0x000fe40000000f00 */
[----:B------:R-:W-:-:S07]  /*b350*/  MOV R5, R96 ;  /* 0x0000006000057202 */ /* 0x000fce0000000f00 */
[----:B------:R-:W-:Y:S05]  /*b360*/  WARPSYNC.COLLECTIVE R90, `(.L_x_952) ;  /* 0x000000005a087348 */ /* 0x000fea0003c00000 */
[----:B------:R0:W1:Y:S02]  /*b370*/  SHFL.IDX P0, R96, R101, R92, R99 ;  /* 0x0000005c65607389 */ /* 0x0000640000000063 */
[----:B01----:R-:W-:Y:S05]  /*b380*/  ENDCOLLECTIVE ;  /* 0x000000000000791b */ /* 0x003fea0003800000 */
.L_x_952:
        /* <DEDUP_REMOVED lines=9> */
.L_x_953:
        /* <DEDUP_REMOVED lines=10> */
.L_x_954:
[----:B------:R-:W-:Y:S02]  /*b4c0*/  MOV R101, R12 ;  /* 0x0000000c00657202 */ /* 0x000fe40000000f00 */
[----:B------:R-:W-:-:S07]  /*b4d0*/  MOV R52, R96 ;  /* 0x0000006000347202 */ /* 0x000fce0000000f00 */
[----:B------:R-:W-:Y:S05]  /*b4e0*/  WARPSYNC.COLLECTIVE R90, `(.L_x_955) ;  /* 0x000000005a087348 */ /* 0x000fea0003c00000 */
[----:B------:R0:W1:Y:S02]  /*b4f0*/  SHFL.IDX P0, R96, R101, R92, R99 ;  /* 0x0000005c65607389 */ /* 0x0000640000000063 */
[----:B01----:R-:W-:Y:S05]  /*b500*/  ENDCOLLECTIVE ;  /* 0x000000000000791b */ /* 0x003fea0003800000 */
.L_x_955:
[----:B------:R-:W-:Y:S02]  /*b510*/  MOV R101, R14 ;  /* 0x0000000e00657202 */ /* 0x000fe40000000f00 */
[----:B------:R-:W-:-:S07]  /*b520*/  MOV R54, R96 ;  /* 0x0000006000367202 */ /* 0x000fce0000000f00 */
[----:B------:R-:W-:Y:S05]  /*b530*/  WARPSYNC.COLLECTIVE R90, `(.L_x_956) ;  /* 0x000000005a087348 */ /* 0x000fea0003c00000 */
[----:B------:R0:W1:Y:S02]  /*b540*/  SHFL.IDX P0, R96, R101, R92, R99 ;  /* 0x0000005c65607389 */ /* 0x0000640000000063 */
[----:B01----:R-:W-:Y:S05]  /*b550*/  ENDCOLLECTIVE ;  /* 0x000000000000791b */ /* 0x003fea0003800000 */
.L_x_956:
        /* <DEDUP_REMOVED lines=10> */
.L_x_957:
[----:B------:R-:W-:Y:S02]  /*b600*/  MOV R101, R18 ;  /* 0x0000001200657202 */ /* 0x000fe40000000f00 */
[----:B------:R-:W-:-:S07]  /*b610*/  MOV R58, R96 ;  /* 0x00000060003a7202 */ /* 0x000fce0000000f00 */
[----:B------:R-:W-:Y:S05]  /*b620*/  WARPSYNC.COLLECTIVE R90, `(.L_x_958) ;  /* 0x000000005a087348 */ /* 0x000fea0003c00000 */
[----:B------:R0:W1:Y:S02]  /*b630*/  SHFL.IDX P0, R96, R101, R92, R99 ;  /* 0x0000005c65607389 */ /* 0x0000640000000063 */
[----:B01----:R-:W-:Y:S05]  /*b640*/  ENDCOLLECTIVE ;  /* 0x000000000000791b */ /* 0x003fea0003800000 */
.L_x_958:
[----:B------:R-:W-:Y:S02]  /*b650*/  MOV R101, R13 ;  /* 0x0000000d00657202 */ /* 0x000fe40000000f00 */
[----:B------:R-:W-:-:S07]  /*b660*/  MOV R60, R96 ;  /* 0x00000060003c7202 */ /* 0x000fce0000000f00 */
[----:B------:R-:W-:Y:S05]  /*b670*/  WARPSYNC.COLLECTIVE R90, `(.L_x_959) ;  /* 0x000000005a087348 */ /* 0x000fea0003c00000 */
[----:B------:R0:W1:Y:S02]  /*b680*/  SHFL.IDX P0, R96, R101, R92, R99 ;  /* 0x0000005c65607389 */ /* 0x0000640000000063 */
[----:B01----:R-:W-:Y:S05]  /*b690*/  ENDCOLLECTIVE ;  /* 0x000000000000791b */ /* 0x003fea0003800000 */
.L_x_959:
[----:B------:R-:W-:Y:S02]  /*b6a0*/  MOV R101, R82 ;  /* 0x0000005200657202 */ /* 0x000fe40000000f00 */
[----:B------:R-:W-:-:S07]  /*b6b0*/  MOV R62, R96 ;  /* 0x00000060003e7202 */ /* 0x000fce0000000f00 */
[----:B------:R-:W-:Y:S05]  /*b6c0*/  WARPSYNC.COLLECTIVE R90, `(.L_x_960) ;  /* 0x000000005a087348 */ /* 0x000fea0003c00000 */
[----:B------:R0:W1:Y:S02]  /*b6d0*/  SHFL.IDX P0, R96, R101, R92, R99 ;  /* 0x0000005c65607389 */ /* 0x0000640000000063 */
[----:B01----:R-:W-:Y:S05]  /*b6e0*/  ENDCOLLECTIVE ;  /* 0x000000000000791b */ /* 0x003fea0003800000 */
.L_x_960:
[----:B------:R-:W-:Y:S02]  /*b6f0*/  MOV R101, R8 ;  /* 0x0000000800657202 */ /* 0x000fe40000000f00 */
[----:B------:R-:W-:-:S07]  /*b700*/  MOV R64, R96 ;  /* 0x0000006000407202 */ /* 0x000fce0000000f00 */
[----:B------:R-:W-:Y:S05]  /*b710*/  WARPSYNC.COLLECTIVE R90, `(.L_x_961) ;  /* 0x000000005a087348 */ /* 0x000fea0003c00000 */
[----:B------:R0:W1:Y:S02]  /*b720*/  SHFL.IDX P0, R96, R101, R92, R99 ;  /* 0x0000005c65607389 */ /* 0x0000640000000063 */
[----:B01----:R-:W-:Y:S05]  /*b730*/  ENDCOLLECTIVE ;  /* 0x000000000000791b */ /* 0x003fea0003800000 */
.L_x_961:
[----:B------:R-:W-:Y:S01]  /*b740*/  FFMA R121, R15, R44, R66 ;  /* 0x0000002c0f797223 */ /* 0x000fe20000000042 */
[----:B------:R-:W-:Y:S02]  /*b750*/  MOV R101, R10 ;  /* 0x0000000a00657202 */ /* 0x000fe40000000f00 */
[----:B------:R-:W-:-:S07]  /*b760*/  MOV R66, R96 ;  /* 0x0000006000427202 */ /* 0x000fce0000000f00 */
[----:B------:R-:W-:Y:S05]  /*b770*/  WARPSYNC.COLLECTIVE R90, `(.L_x_962) ;  /* 0x000000005a087348 */ /* 0x000fea0003c00000 */
[----:B------:R0:W1:Y:S02]  /*b780*/  SHFL.IDX P0, R96, R101, R92, R99 ;  /* 0x0000005c65607389 */ /* 0x0000640000000063 */
[----:B01----:R-:W-:Y:S05]  /*b790*/  ENDCOLLECTIVE ;  /* 0x000000000000791b */ /* 0x003fea0003800000 */
.L_x_962:
        /* <DEDUP_REMOVED lines=8> */
.L_x_963:
        /* <DEDUP_REMOVED lines=37> */
.L_x_772:
        /* <DEDUP_REMOVED lines=11> */
.L_x_966:
[----:B------:R-:W-:Y:S05]  /*bb20*/  BSYNC B1 ;  /* 0x0000000000017941 */ /* 0x000fea0003800000 */
.L_x_965:
        /* <DEDUP_REMOVED lines=9> */
.L_x_967:
[----:B------:R-:W-:Y:S01]  /*bbc0*/  MOV R92, R17 ;  /* 0x00000011005c7202 */ /* 0x000fe20000000f00 */
[----:B------:R-:W-:Y:S01]  /*bbd0*/  IMAD.WIDE R4, R5, 0x4, R2 ;  /* 0x0000000405047825 */ /* 0x000fe200078e0202 */
[----:B------:R-:W-:-:S07]  /*bbe0*/  MOV R87, R96 ;  /* 0x0000006000577202 */ /* 0x000fce0000000f00 */
[----:B------:R-:W-:Y:S05]  /*bbf0*/  WARPSYNC.COLLECTIVE R90, `(.L_x_968) ;  /* 0x000000005a087348 */ /* 0x000fea0003c00000 */
[----:B------:R0:W1:Y:S02]  /*bc00*/  SHFL.IDX P0, R96, R101, R92, R99 ;  /* 0x0000005c65607389 */ /* 0x0000640000000063 */
[----:B01----:R-:W-:Y:S05]  /*bc10*/  ENDCOLLECTIVE ;  /* 0x000000000000791b */ /* 0x003fea0003800000 */
.L_x_968:
[----:B------:R-:W-:Y:S02]  /*bc20*/  MOV R92, R15 ;  /* 0x0000000f005c7202 */ /* 0x000fe40000000f00 */
[----:B------:R-:W-:-:S07]  /*bc30*/  MOV R11, R96 ;  /* 0x00000060000b7202 */ /* 0x000fce0000000f00 */
[----:B------:R-:W-:Y:S05]  /*bc40*/  WARPSYNC.COLLECTIVE R90, `(.L_x_969) ;  /* 0x000000005a087348 */ /* 0x000fea0003c00000 */
[----:B------:R0:W1:Y:S02]  /*bc50*/  SHFL.IDX P0, R96, R101, R92, R99 ;  /* 0x0000005c65607389 */ /* 0x0000640000000063 */
[----:B01----:R-:W-:Y:S05]  /*bc60*/  ENDCOLLECTIVE ;  /* 0x000000000000791b */ /* 0x003fea0003800000 */
.L_x_969:
[----:B------:R-:W-:Y:S02]  /*bc70*/  MOV R101, R27 ;  /* 0x0000001b00657202 */ /* 0x000fe40000000f00 */
[----:B------:R-:W-:Y:S02]  /*bc80*/  MOV R92, R83 ;  /* 0x00000053005c7202 */ /* 0x000fe40000000f00 */
[----:B------:R-:W-:-:S07]  /*bc90*/  MOV R9, R96 ;  /* 0x0000006000097202 */ /* 0x000fce0000000f00 */
[----:B------:R-:W-:Y:S05]  /*bca0*/  WARPSYNC.COLLECTIVE R90, `(.L_x_970) ;  /* 0x000000005a087348 */ /* 0x000fea0003c00000 */
[----:B------:R0:W1:Y:S02]  /*bcb0*/  SHFL.IDX P0, R96, R101, R92, R99 ;  /* 0x0000005c65607389 */ /* 0x0000640000000063 */
[----:B01----:R-:W-:Y:S05]  /*bcc0*/  ENDCOLLECTIVE ;  /* 0x000000000000791b */ /* 0x003fea0003800000 */
.L_x_970:
[----:B------:R-:W-:Y:S02]  /*bcd0*/  MOV R101, R26 ;  /* 0x0000001a00657202 */ /* 0x000fe40000000f00 */
[----:B------:R-:W-:-:S07]  /*bce0*/  MOV R85, R96 ;  /* 0x0000006000557202 */ /* 0x000fce0000000f00 */
[----:B------:R-:W-:Y:S05]  /*bcf0*/  WARPSYNC.COLLECTIVE R90, `(.L_x_971) ;  /* 0x000000005a087348 */ /* 0x000fea0003c00000 */
[----:B------:R0:W1:Y:S02]  /*bd00*/  SHFL.IDX P0, R96, R101, R92, R99 ;  /* 0x0000005c65607389 */ /* 0x0000640000000063 */
[----:B01----:R-:W-:Y:S05]  /*bd10*/  ENDCOLLECTIVE ;  /* 0x000000000000791b */ /* 0x003fea0003800000 */
.L_x_971:
        /* <DEDUP_REMOVED lines=14> */
.L_x_972:
        /* <DEDUP_REMOVED lines=27> */
.L_x_973:
        /* <DEDUP_REMOVED lines=16> */
.L_x_974:
        /* <DEDUP_REMOVED lines=15> */
.L_x_975:
        /* <DEDUP_REMOVED lines=13> */
.L_x_976:
        /* <DEDUP_REMOVED lines=16> */
.L_x_977:
        /* <DEDUP_REMOVED lines=16> */
.L_x_978:
        /* <DEDUP_REMOVED lines=15> */
.L_x_979:
        /* <DEDUP_REMOVED lines=14> */
.L_x_980:
        /* <DEDUP_REMOVED lines=16> */
.L_x_981:
        /* <DEDUP_REMOVED lines=16> */
.L_x_982:
        /* <DEDUP_REMOVED lines=16> */
.L_x_983:
        /* <DEDUP_REMOVED lines=14> */
.L_x_984:
        /* <DEDUP_REMOVED lines=16> */
.L_x_985:
        /* <DEDUP_REMOVED lines=16> */
.L_x_986:
        /* <DEDUP_REMOVED lines=16> */
.L_x_987:
        /* <DEDUP_REMOVED lines=16> */
.L_x_988:
        /* <DEDUP_REMOVED lines=14> */
.L_x_989:
        /* <DEDUP_REMOVED lines=16> */
.L_x_990:
        /* <DEDUP_REMOVED lines=15> */
.L_x_991:
        /* <DEDUP_REMOVED lines=21> */
.L_x_992:
[----:B------:R-:W-:Y:S01]  /*d240*/  MOV R101, R26 ;  /* 0x0000001a00657202 */ /* 0x000fe20000000f00 */
[C---:B------:R-:W-:Y:S01]  /*d250*/  FFMA R78, R96.reuse, R87, R78 ;  /* 0x00000057604e7223 */ /* 0x040fe2000000004e */
[----:B------:R-:W-:-:S07]  /*d260*/  FFMA R77, R96, R94, R77 ;  /* 0x0000005e604d7223 */ /* 0x000fce000000004d */
[----:B------:R-:W-:Y:S05]  /*d270*/  WARPSYNC.COLLECTIVE R90, `(.L_x_993) ;  /* 0x000000005a087348 */ /* 0x000fea0003c00000 */
[----:B------:R0:W1:Y:S02]  /*d280*/  SHFL.IDX P0, R96, R101, R92, R99 ;  /* 0x0000005c65607389 */ /* 0x0000640000000063 */
[----:B01----:R-:W-:Y:S05]  /*d290*/  ENDCOLLECTIVE ;  /* 0x000000000000791b */ /* 0x003fea0003800000 */
.L_x_993:
[----:B------:R-:W-:Y:S01]  /*d2a0*/  MOV R101, R25 ;  /* 0x0000001900657202 */ /* 0x000fe20000000f00 */
[-C--:B------:R-:W-:Y:S01]  /*d2b0*/  FFMA R75, R87, R96.reuse, R75 ;  /* 0x00000060574b7223 */ /* 0x080fe2000000004b */
[----:B------:R-:W-:-:S07]  /*d2c0*/  FFMA R29, R94, R96, R29 ;  /* 0x000000605e1d7223 */ /* 0x000fce000000001d */
[----:B------:R-:W-:Y:S05]  /*d2d0*/  WARPSYNC.COLLECTIVE R90, `(.L_x_994) ;  /* 0x000000005a087348 */ /* 0x000fea0003c00000 */
[----:B------:R0:W1:Y:S02]  /*d2e0*/  SHFL.IDX P0, R96, R101, R92, R99 ;  /* 0x0000005c65607389 */ /* 0x0000640000000063 */
[----:B01----:R-:W-:Y:S05]  /*d2f0*/  ENDCOLLECTIVE ;  /* 0x000000000000791b */ /* 0x003fea0003800000 */
.L_x_994:
[----:B------:R-:W-:Y:S02]  /*d300*/  MOV R101, R24 ;  /* 0x0000001800657202 */ /* 0x000fe40000000f00 */
[----:B------:R-:W-:-:S07]  /*d310*/  MOV R91, R96 ;  /* 0x00000060005b7202 */ /* 0x000fce0000000f00 */
[----:B------:R-:W-:Y:S05]  /*d320*/  WARPSYNC.COLLECTIVE R90, `(.L_x_995) ;  /* 0x000000005a087348 */ /* 0x000fea0003c00000 */
[----:B------:R0:W1:Y:S02]  /*d330*/  SHFL.IDX P0, R96, R101, R92, R99 ;  /* 0x0000005c65607389 */ /* 0x0000640000000063 */
[----:B01----:R-:W-:Y:S05]  /*d340*/  ENDCOLLECTIVE ;  /* 0x000000000000791b */ /* 0x003fea0003800000 */
.L_x_995:
[----:B------:R-:W-:Y:S02]  /*d350*/  MOV R101, R23 ;  /* 0x0000001700657202 */ /* 0x000fe40000000f00 */
[----:B------:R-:W-:-:S07]  /*d360*/  MOV R93, R96 ;  /* 0x00000060005d7202 */ /* 0x000fce0000000f00 */
[----:B------:R-:W-:Y:S05]  /*d370*/  WARPSYNC.COLLECTIVE R90, `(.L_x_996) ;  /* 0x000000005a087348 */ /* 0x000fea0003c00000 */
[----:B------:R0:W1:Y:S02]  /*d380*/  SHFL.IDX P0, R96, R101, R92, R99 ;  /* 0x0000005c65607389 */ /* 0x0000640000000063 */
[----:B01----:R-:W-:Y:S05]  /*d390*/  ENDCOLLECTIVE ;  /* 0x000000000000791b */ /* 0x003fea0003800000 */
.L_x_996:
[----:B------:R-:W-:Y:S01]  /*d3a0*/  MOV R101, R22 ;  /* 0x0000001600657202 */ /* 0x000fe20000000f00 */
[-C--:B------:R-:W-:Y:S01]  /*d3b0*/  FFMA R34, R87, R96.reuse, R34 ;  /* 0x0000006057227223 */ /* 0x080fe20000000022 */
[----:B------:R-:W-:-:S07]  /*d3c0*/  FFMA R35, R94, R96, R35 ;  /* 0x000000605e237223 */ /* 0x000fce0000000023 */
[----:B------:R-:W-:Y:S05]  /*d3d0*/  WARPSYNC.COLLECTIVE R90, `(.L_x_997) ;  /* 0x000000005a087348 */ /* 0x000fea0003c00000 */
[----:B------:R0:W1:Y:S02]  /*d3e0*/  SHFL.IDX P0, R96, R101, R92, R99 ;  /* 0x0000005c65607389 */ /* 0x0000640000000063 */
[----:B01----:R-:W-:Y:S05]  /*d3f0*/  ENDCOLLECTIVE ;  /* 0x000000000000791b */ /* 0x003fea0003800000 */
.L_x_997:
[----:B------:R-:W-:Y:S02]  /*d400*/  MOV R101, R21 ;  /* 0x0000001500657202 */ /* 0x000fe40000000f00 */
[----:B------:R-:W-:-:S07]  /*d410*/  MOV R5, R96 ;  /* 0x0000006000057202 */ /* 0x000fce0000000f00 */
[----:B------:R-:W-:Y:S05]  /*d420*/  WARPSYNC.COLLECTIVE R90, `(.L_x_998) ;  /* 0x000000005a087348 */ /* 0x000fea0003c00000 */
[----:B------:R0:W1:Y:S02]  /*d430*/  SHFL.IDX P0, R96, R101, R92, R99 ;  /* 0x0000005c65607389 */ /* 0x0000640000000063 */
[----:B01----:R-:W-:Y:S05]  /*d440*/  ENDCOLLECTIVE ;  /* 0x000000000000791b */ /* 0x003fea0003800000 */
.L_x_998:
[----:B------:R-:W-:Y:S02]  /*d450*/  MOV R101, R20 ;  /* 0x0000001400657202 */ /* 0x000fe40000000f00 */
[----:B------:R-:W-:-:S07]  /*d460*/  MOV R31, R96 ;  /* 0x00000060001f7202 */ /* 0x000fce0000000f00 */
[----:B------:R-:W-:Y:S05]  /*d470*/  WARPSYNC.COLLECTIVE R90, `(.L_x_999) ;  /* 0x000000005a087348 */ /* 0x000fea0003c00000 */
[----:B------:R0:W1:Y:S02]  /*d480*/  SHFL.IDX P0, R96, R101, R92, R99 ;  /* 0x0000005c65607389 */ /* 0x0000640000000063 */
[----:B01----:R-:W-:Y:S05]  /*d490*/  ENDCOLLECTIVE ;  /* 0x000000000000791b */ /* 0x003fea0003800000 */
.L_x_999:
[----:B------:R-:W-:Y:S02]  /*d4a0*/  MOV R101, R0 ;  /* 0x0000000000657202 */ /* 0x000fe40000000f00 */
[----:B------:R-:W-:-:S07]  /*d4b0*/  MOV R85, R96 ;  /* 0x0000006000557202 */ /* 0x000fce0000000f00 */
[----:B------:R-:W-:Y:S05]  /*d4c0*/  WARPSYNC.COLLECTIVE R90, `(.L_x_1000) ;  /* 0x000000005a087348 */ /* 0x000fea0003c00000 */
[----:B------:R0:W1:Y:S02]  /*d4d0*/  SHFL.IDX P0, R96, R101, R92, R99 ;  /* 0x0000005c65607389 */ /* 0x0000640000000063 */
[----:B01----:R-:W-:Y:S05]  /*d4e0*/  ENDCOLLECTIVE ;  /* 0x000000000000791b */ /* 0x003fea0003800000 */
.L_x_1000:
[----:B------:R-:W-:Y:S02]  /*d4f0*/  MOV R101, R76 ;  /* 0x0000004c00657202 */ /* 0x000fe40000000f00 */
[----:B------:R-:W-:-:S07]  /*d500*/  MOV R89, R96 ;  /* 0x0000006000597202 */ /* 0x000fce0000000f00 */
[----:B------:R-:W-:Y:S05]  /*d510*/  WARPSYNC.COLLECTIVE R90, `(.L_x_1001) ;  /* 0x000000005a087348 */ /* 0x000fea0003c00000 */
[----:B------:R0:W1:Y:S02]  /*d520*/  SHFL.IDX P0, R96, R101, R92, R99 ;  /* 0x0000005c65607389 */ /* 0x0000640000000063 */
[----:B01----:R-:W-:Y:S05]  /*d530*/  ENDCOLLECTIVE ;  /* 0x000000000000791b */ /* 0x003fea0003800000 */
.L_x_1001:
[-C--:B------:R-:W-:Y:S01]  /*d540*/  FFMA R6, R87, R91.reuse, R6 ;  /* 0x0000005b57067223 */ /* 0x080fe20000000006 */
[----:B------:R-:W-:Y:S01]  /*d550*/  FFMA R88, R94, R91, R88 ;  /* 0x0000005b5e587223 */ /* 0x000fe20000000058 */
[----:B------:R-:W-:Y:S02]  /*d560*/  MOV R101, R79 ;  /* 0x0000004f00657202 */ /* 0x000fe40000000f00 */
[----:B------:R-:W-:-:S07]  /*d570*/  MOV R91, R96 ;  /* 0x00000060005b7202 */ /* 0x000fce0000000f00 */
[----:B------:R-:W-:Y:S05]  /*d580*/  WARPSYNC.COLLECTIVE R90, `(.L_x_1002) ;  /* 0x000000005a087348 */ /* 0x000fea0003c00000 */
[----:B------:R0:W1:Y:S02]  /*d590*/  SHFL.IDX P0, R96, R101, R92, R99 ;  /* 0x0000005c65607389 */ /* 0x0000640000000063 */
[----:B01----:R-:W-:Y:S05]  /*d5a0*/  ENDCOLLECTIVE ;  /* 0x000000000000791b */ /* 0x003fea0003800000 */
.L_x_1002:
[-C--:B------:R-:W-:Y:S01]  /*d5b0*/  FFMA R32, R87, R93.reuse, R32 ;  /* 0x0000005d57207223 */ /* 0x080fe20000000020 */
[----:B------:R-:W-:Y:S01]  /*d5c0*/  FFMA R33, R94, R93, R33 ;  /* 0x0000005d5e217223 */ /* 0x000fe20000000021 */
[----:B------:R-:W-:Y:S02]  /*d5d0*/  MOV R101, R80 ;  /* 0x0000005000657202 */ /* 0x000fe40000000f00 */
[----:B------:R-:W-:-:S07]  /*d5e0*/  MOV R93, R96 ;  /* 0x00000060005d7202 */ /* 0x000fce0000000f00 */
[----:B------:R-:W-:Y:S05]  /*d5f0*/  WARPSYNC.COLLECTIVE R90, `(.L_x_1003) ;  /* 0x000000005a087348 */ /* 0x000fea0003c00000 */
[----:B------:R0:W1:Y:S02]  /*d600*/  SHFL.IDX P0, R96, R101, R92, R99 ;  /* 0x0000005c65607389 */ /* 0x0000640000000063 */
[----:B01----:R-:W-:Y:S05]  /*d610*/  ENDCOLLECTIVE ;  /* 0x000000000000791b */ /* 0x003fea0003800000 */
.L_x_1003:
[----:B------:R-:W-:Y:S02]  /*d620*/  MOV R101, R81 ;  /* 0x0000005100657202 */ /* 0x000fe40000000f00 */
[----:B------:R-:W-:-:S07]  /*d630*/  MOV R95, R96 ;  /* 0x00000060005f7202 */ /* 0x000fce0000000f00 */
[----:B------:R-:W-:Y:S05]  /*d640*/  WARPSYNC.COLLECTIVE R90, `(.L_x_1004) ;  /* 0x000000005a087348 */ /* 0x000fea0003c00000 */
[----:B------:R0:W1:Y:S02]  /*d650*/  SHFL.IDX P0, R96, R101, R92, R99 ;  /* 0x0000005c65607389 */ /* 0x0000640000000063 */
[----:B01----:R-:W-:Y:S05]  /*d660*/  ENDCOLLECTIVE ;  /* 0x000000000000791b */ /* 0x003fea0003800000 */
.L_x_1004:
[----:B------:R-:W-:Y:S02]  /*d670*/  MOV R101, R12 ;  /* 0x0000000c00657202 */ /* 0x000fe40000000f00 */
[----:B------:R-:W-:-:S07]  /*d680*/  MOV R97, R96 ;  /* 0x0000006000617202 */ /* 0x000fce0000000f00 */
[----:B------:R-:W-:Y:S05]  /*d690*/  WARPSYNC.COLLECTIVE R90, `(.L_x_1005) ;  /* 0x000000005a087348 */ /* 0x000fea0003c00000 */
[----:B------:R0:W1:Y:S02]  /*d6a0*/  SHFL.IDX P0, R96, R101, R92, R99 ;  /* 0x0000005c65607389 */ /* 0x0000640000000063 */
[----:B01----:R-:W-:Y:S05]  /*d6b0*/  ENDCOLLECTIVE ;  /* 0x000000000000791b */ /* 0x003fea0003800000 */
.L_x_1005:
[----:B------:R-:W-:Y:S02]  /*d6c0*/  MOV R101, R14 ;  /* 0x0000000e00657202 */ /* 0x000fe40000000f00 */
[----:B------:R-:W-:-:S07]  /*d6d0*/  MOV R4, R96 ;  /* 0x0000006000047202 */ /* 0x000fce0000000f00 */
[----:B------:R-:W-:Y:S05]  /*d6e0*/  WARPSYNC.COLLECTIVE R90, `(.L_x_1006) ;  /* 0x000000005a087348 */ /* 0x000fea0003c00000 */
[----:B------:R0:W1:Y:S02]  /*d6f0*/  SHFL.IDX P0, R96, R101, R92, R99 ;  /* 0x0000005c65607389 */ /* 0x0000640000000063 */
[----:B01----:R-:W-:Y:S05]  /*d700*/  ENDCOLLECTIVE ;  /* 0x000000000000791b */ /* 0x003fea0003800000 */
.L_x_1006:
[-C--:B------:R-:W-:Y:S01]  /*d710*/  FFMA R36, R87, R5.reuse, R36 ;  /* 0x0000000557247223 */ /* 0x080fe20000000024 */
[----:B------:R-:W-:Y:S01]  /*d720*/  FFMA R37, R94, R5, R37 ;  /* 0x000000055e257223 */ /* 0x000fe20000000025 */
[----:B------:R-:W-:Y:S02]  /*d730*/  MOV R101, R16 ;  /* 0x0000001000657202 */ /* 0x000fe40000000f00 */
[----:B------:R-:W-:-:S07]  /*d740*/  MOV R5, R96 ;  /* 0x0000006000057202 */ /* 0x000fce0000000f00 */
[----:B------:R-:W-:Y:S05]  /*d750*/  WARPSYNC.COLLECTIVE R90, `(.L_x_1007) ;  /* 0x000000005a087348 */ /* 0x000fea0003c00000 */
[----:B------:R0:W1:Y:S02]  /*d760*/  SHFL.IDX P0, R96, R101, R92, R99 ;  /* 0x0000005c65607389 */ /* 0x0000640000000063 */
[----:B01----:R-:W-:Y:S05]  /*d770*/  ENDCOLLECTIVE ;  /* 0x000000000000791b */ /* 0x003fea0003800000 */
.L_x_1007:
        /* <DEDUP_REMOVED lines=14> */
.L_x_1008:
[-C--:B------:R-:W-:Y:S01]  /*d860*/  FFMA R38, R87, R31.reuse, R38 ;  /* 0x0000001f57267223 */ /* 0x080fe20000000026 */
[----:B------:R-:W-:Y:S01]  /*d870*/  FFMA R39, R94, R31, R39 ;  /* 0x0000001f5e277223 */ /* 0x000fe20000000027 */
[----:B------:R-:W-:Y:S02]  /*d880*/  MOV R101, R13 ;  /* 0x0000000d00657202 */ /* 0x000fe40000000f00 */
[----:B------:R-:W-:-:S07]  /*d890*/  MOV R31, R96 ;  /* 0x00000060001f7202 */ /* 0x000fce0000000f00 */
[----:B------:R-:W-:Y:S05]  /*d8a0*/  WARPSYNC.COLLECTIVE R90, `(.L_x_1009) ;  /* 0x000000005a087348 */ /* 0x000fea0003c00000 */
[----:B------:R0:W1:Y:S02]  /*d8b0*/  SHFL.IDX P0, R96, R101, R92, R99 ;  /* 0x0000005c65607389 */ /* 0x0000640000000063 */
[----:B01----:R-:W-:Y:S05]  /*d8c0*/  ENDCOLLECTIVE ;  /* 0x000000000000791b */ /* 0x003fea0003800000 */
.L_x_1009:
[-C--:B------:R-:W-:Y:S01]  /*d8d0*/  FFMA R40, R87, R85.reuse, R40 ;  /* 0x0000005557287223 */ /* 0x080fe20000000028 */
[----:B------:R-:W-:Y:S01]  /*d8e0*/  FFMA R41, R94, R85, R41 ;  /* 0x000000555e297223 */ /* 0x000fe20000000029 */
[----:B------:R-:W-:Y:S02]  /*d8f0*/  MOV R101, R82 ;  /* 0x0000005200657202 */ /* 0x000fe40000000f00 */
[----:B------:R-:W-:-:S07]  /*d900*/  MOV R85, R96 ;  /* 0x0000006000557202 */ /* 0x000fce0000000f00 */
[----:B------:R-:W-:Y:S05]  /*d910*/  WARPSYNC.COLLECTIVE R90, `(.L_x_1010) ;  /* 0x000000005a087348 */ /* 0x000fea0003c00000 */
[----:B------:R0:W1:Y:S02]  /*d920*/  SHFL.IDX P0, R96, R101, R92, R99 ;  /* 0x0000005c65607389 */ /* 0x0000640000000063 */
[----:B01----:R-:W-:Y:S05]  /*d930*/  ENDCOLLECTIVE ;  /* 0x000000000000791b */ /* 0x003fea0003800000 */
.L_x_1010:
[-C--:B------:R-:W-:Y:S01]  /*d940*/  FFMA R42, R87, R89.reuse, R42 ;  /* 0x00000059572a7223 */ /* 0x080fe2000000002a */
[----:B------:R-:W-:Y:S01]  /*d950*/  FFMA R43, R94, R89, R43 ;  /* 0x000000595e2b7223 */ /* 0x000fe2000000002b */
[----:B------:R-:W-:Y:S02]  /*d960*/  MOV R101, R8 ;  /* 0x0000000800657202 */ /* 0x000fe40000000f00 */
[----:B------:R-:W-:-:S07]  /*d970*/  MOV R89, R96 ;  /* 0x0000006000597202 */ /* 0x000fce0000000f00 */
[----:B------:R-:W-:Y:S05]  /*d980*/  WARPSYNC.COLLECTIVE R90, `(.L_x_1011) ;  /* 0x000000005a087348 */ /* 0x000fea0003c00000 */
[----:B------:R0:W1:Y:S02]  /*d990*/  SHFL.IDX P0, R96, R101, R92, R99 ;  /* 0x0000005c65607389 */ /* 0x0000640000000063 */
[----:B01----:R-:W-:Y:S05]  /*d9a0*/  ENDCOLLECTIVE ;  /* 0x000000000000791b */ /* 0x003fea0003800000 */
.L_x_1011:
[-C--:B------:R-:W-:Y:S01]  /*d9b0*/  FFMA R44, R87, R91.reuse, R44 ;  /* 0x0000005b572c7223 */ /* 0x080fe2000000002c */
[----:B------:R-:W-:Y:S01]  /*d9c0*/  FFMA R45, R94, R91, R45 ;  /* 0x0000005b5e2d7223 */ /* 0x000fe2000000002d */
[----:B------:R-:W-:Y:S02]  /*d9d0*/  MOV R101, R10 ;  /* 0x0000000a00657202 */ /* 0x000fe40000000f00 */
[----:B------:R-:W-:-:S07]  /*d9e0*/  MOV R91, R96 ;  /* 0x00000060005b7202 */ /* 0x000fce0000000f00 */
[----:B------:R-:W-:Y:S05]  /*d9f0*/  WARPSYNC.COLLECTIVE R90, `(.L_x_1012) ;  /* 0x000000005a087348 */ /* 0x000fea0003c00000 */
[----:B------:R0:W1:Y:S02]  /*da00*/  SHFL.IDX P0, R96, R101, R92, R99 ;  /* 0x0000005c65607389 */ /* 0x0000640000000063 */
[----:B01----:R-:W-:Y:S05]  /*da10*/  ENDCOLLECTIVE ;  /* 0x000000000000791b */ /* 0x003fea0003800000 */
.L_x_1012:
[-C--:B------:R-:W-:Y:S01]  /*da20*/  FFMA R46, R87, R93.reuse, R46 ;  /* 0x0000005d572e7223 */ /* 0x080fe2000000002e */
[----:B------:R-:W-:Y:S01]  /*da30*/  FFMA R47, R94, R93, R47 ;  /* 0x0000005d5e2f7223 */ /* 0x000fe2000000002f */
[----:B------:R-:W-:Y:S02]  /*da40*/  MOV R101, R86 ;  /* 0x0000005600657202 */ /* 0x000fe40000000f00 */
[----:B------:R-:W-:-:S07]  /*da50*/  MOV R93, R96 ;  /* 0x00000060005d7202 */ /* 0x000fce0000000f00 */
[----:B------:R-:W-:Y:S05]  /*da60*/  WARPSYNC.COLLECTIVE R90, `(.L_x_1013) ;  /* 0x000000005a087348 */ /* 0x000fea0003c00000 */
[----:B------:R0:W1:Y:S02]  /*da70*/  SHFL.IDX P0, R96, R101, R92, R99 ;  /* 0x0000005c65607389 */ /* 0x0000640000000063 */
[----:B01----:R-:W-:Y:S05]  /*da80*/  ENDCOLLECTIVE ;  /* 0x000000000000791b */ /* 0x003fea0003800000 */
.L_x_1013:
        /* <DEDUP_REMOVED lines=8> */
.L_x_1014:
        /* <DEDUP_REMOVED lines=8> */
.L_x_1015:
[----:B------:R-:W-:Y:S02]  /*db90*/  MOV R101, R25 ;  /* 0x0000001900657202 */ /* 0x000fe40000000f00 */
[----:B------:R-:W-:-:S07]  /*dba0*/  MOV R98, R96 ;  /* 0x0000006000627202 */ /* 0x000fce0000000f00 */
[----:B------:R-:W-:Y:S05]  /*dbb0*/  WARPSYNC.COLLECTIVE R90, `(.L_x_1016) ;  /* 0x000000005a087348 */ /* 0x000fea0003c00000 */
[----:B------:R0:W1:Y:S02]  /*dbc0*/  SHFL.IDX P0, R96, R101, R92, R99 ;  /* 0x0000005c65607389 */ /* 0x0000640000000063 */
[----:B01----:R-:W-:Y:S05]  /*dbd0*/  ENDCOLLECTIVE ;  /* 0x000000000000791b */ /* 0x003fea0003800000 */
.L_x_1016:
[----:B------:R-:W-:Y:S02]  /*dbe0*/  MOV R101, R24 ;  /* 0x0000001800657202 */ /* 0x000fe40000000f00 */
[----:B------:R-:W-:-:S07]  /*dbf0*/  MOV R19, R96 ;  /* 0x0000006000137202 */ /* 0x000fce0000000f00 */
[----:B------:R-:W-:Y:S05]  /*dc00*/  WARPSYNC.COLLECTIVE R90, `(.L_x_1017) ;  /* 0x000000005a087348 */ /* 0x000fea0003c00000 */
[----:B------:R0:W1:Y:S02]  /*dc10*/  SHFL.IDX P0, R96, R101, R92, R99 ;  /* 0x0000005c65607389 */ /* 0x0000640000000063 */
[----:B01----:R-:W-:Y:S05]  /*dc20*/  ENDCOLLECTIVE ;  /* 0x000000000000791b */ /* 0x003fea0003800000 */
.L_x_1017:
[----:B------:R-:W-:Y:S02]  /*dc30*/  MOV R101, R23 ;  /* 0x0000001700657202 */ /* 0x000fe40000000f00 */
[----:B------:R-:W-:-:S07]  /*dc40*/  MOV R31, R96 ;  /* 0x00000060001f7202 */ /* 0x000fce0000000f00 */
[----:B------:R-:W-:Y:S05]  /*dc50*/  WARPSYNC.COLLECTIVE R90, `(.L_x_1018) ;  /* 0x000000005a087348 */ /* 0x000fea0003c00000 */
[----:B------:R0:W1:Y:S02]  /*dc60*/  SHFL.IDX P0, R96, R101, R92, R99 ;  /* 0x0000005c65607389 */ /* 0x0000640000000063 */
[----:B01----:R-:W-:Y:S05]  /*dc70*/  ENDCOLLECTIVE ;  /* 0x000000000000791b */ /* 0x003fea0003800000 */
.L_x_1018:
[----:B------:R-:W-:Y:S01]  /*dc80*/  MOV R101, R22 ;  /* 0x0000001600657202 */ /* 0x000fe20000000f00 */
[-C--:B------:R-:W-:Y:S01]  /*dc90*/  FFMA R34, R11, R96.reuse, R34 ;  /* 0x000000600b227223 */ /* 0x080fe20000000022 */
[----:B------:R-:W-:-:S07]  /*dca0*/  FFMA R35, R30, R96, R35 ;  /* 0x000000601e237223 */ /* 0x000fce0000000023 */
[----:B------:R-:W-:Y:S05]  /*dcb0*/  WARPSYNC.COLLECTIVE R90, `(.L_x_1019) ;  /* 0x000000005a087348 */ /* 0x000fea0003c00000 */
[----:B------:R0:W1:Y:S02]  /*dcc0*/  SHFL.IDX P0, R96, R101, R92, R99 ;  /* 0x0000005c65607389 */ /* 0x0000640000000063 */
[----:B01----:R-:W-:Y:S05]  /*dcd0*/  ENDCOLLECTIVE ;  /* 0x000000000000791b */ /* 0x003fea0003800000 */
.L_x_1019:
[----:B------:R-:W-:Y:S02]  /*dce0*/  MOV R101, R21 ;  /* 0x0000001500657202 */ /* 0x000fe40000000f00 */
[----:B------:R-:W-:-:S07]  /*dcf0*/  MOV R5, R96 ;  /* 0x0000006000057202 */ /* 0x000fce0000000f00 */
[----:B------:R-:W-:Y:S05]  /*dd00*/  WARPSYNC.COLLECTIVE R90, `(.L_x_1020) ;  /* 0x000000005a087348 */ /* 0x000fea0003c00000 */
[----:B------:R0:W1:Y:S02]  /*dd10*/  SHFL.IDX P0, R96, R101, R92, R99 ;  /* 0x0000005c65607389 */ /* 0x0000640000000063 */
[----:B01----:R-:W-:Y:S05]  /*dd20*/  ENDCOLLECTIVE ;  /* 0x000000000000791b */ /* 0x003fea0003800000 */
.L_x_1020:
[-C--:B------:R-:W-:Y:S01]  /*dd30*/  FFMA R32, R11, R31.reuse, R32 ;  /* 0x0000001f0b207223 */ /* 0x080fe20000000020 */
[----:B------:R-:W-:Y:S01]  /*dd40*/  FFMA R33, R30, R31, R33 ;  /* 0x0000001f1e217223 */ /* 0x000fe20000000021 */
[----:B------:R-:W-:Y:S02]  /*dd50*/  MOV R101, R20 ;  /* 0x0000001400657202 */ /* 0x000fe40000000f00 */
[----:B------:R-:W-:-:S07]  /*dd60*/  MOV R31, R96 ;  /* 0x00000060001f7202 */ /* 0x000fce0000000f00 */
[----:B------:R-:W-:Y:S05]  /*dd70*/  WARPSYNC.COLLECTIVE R90, `(.L_x_1021) ;  /* 0x000000005a087348 */ /* 0x000fea0003c00000 */
[----:B------:R0:W1:Y:S02]  /*dd80*/  SHFL.IDX P0, R96, R101, R92, R99 ;  /* 0x0000005c65607389 */ /* 0x0000640000000063 */
[----:B01----:R-:W-:Y:S05]  /*dd90*/  ENDCOLLECTIVE ;  /* 0x000000000000791b */ /* 0x003fea0003800000 */
.L_x_1021:
        /* <DEDUP_REMOVED lines=12> */
.L_x_1022:
[----:B------:R-:W-:Y:S01]  /*de60*/  FFMA R60, R87, R85, R60 ;  /* 0x00000055573c7223 */ /* 0x000fe2000000003c */
[----:B------:R-:W-:Y:S02]  /*de70*/  MOV R101, R76 ;  /* 0x0000004c00657202 */ /* 0x000fe40000000f00 */
[----:B------:R-:W-:-:S07]  /*de80*/  MOV R85, R96 ;  /* 0x0000006000557202 */ /* 0x000fce0000000f00 */
[----:B------:R-:W-:Y:S05]  /*de90*/  WARPSYNC.COLLECTIVE R90, `(.L_x_1023) ;  /* 0x000000005a087348 */ /* 0x000fea0003c00000 */
[----:B------:R0:W1:Y:S02]  /*dea0*/  SHFL.IDX P0, R96, R101, R92, R99 ;  /* 0x0000005c65607389 */ /* 0x0000640000000063 */
[----:B01----:R-:W-:Y:S05]  /*deb0*/  ENDCOLLECTIVE ;  /* 0x000000000000791b */ /* 0x003fea0003800000 */
.L_x_1023:
        /* <DEDUP_REMOVED lines=10> */
.L_x_1024:
        /* <DEDUP_REMOVED lines=10> */
.L_x_1025:
[----:B------:R-:W-:Y:S02]  /*e000*/  MOV R101, R81 ;  /* 0x0000005100657202 */ /* 0x000fe40000000f00 */
[----:B------:R-:W-:-:S07]  /*e010*/  MOV R91, R96 ;  /* 0x00000060005b7202 */ /* 0x000fce0000000f00 */
[----:B------:R-:W-:Y:S05]  /*e020*/  WARPSYNC.COLLECTIVE R90, `(.L_x_1026) ;  /* 0x000000005a087348 */ /* 0x000fea0003c00000 */
[----:B------:R0:W1:Y:S02]  /*e030*/  SHFL.IDX P0, R96, R101, R92, R99 ;  /* 0x0000005c65607389 */ /* 0x0000640000000063 */
[----:B01----:R-:W-:Y:S05]  /*e040*/  ENDCOLLECTIVE ;  /* 0x000000000000791b */ /* 0x003fea0003800000 */
.L_x_1026:
[----:B------:R-:W-:Y:S02]  /*e050*/  MOV R101, R12 ;  /* 0x0000000c00657202 */ /* 0x000fe40000000f00 */
[----:B------:R-:W-:-:S07]  /*e060*/  MOV R93, R96 ;  /* 0x00000060005d7202 */ /* 0x000fce0000000f00 */
[----:B------:R-:W-:Y:S05]  /*e070*/  WARPSYNC.COLLECTIVE R90, `(.L_x_1027) ;  /* 0x000000005a087348 */ /* 0x000fea0003c00000 */
[----:B------:R0:W1:Y:S02]  /*e080*/  SHFL.IDX P0, R96, R101, R92, R99 ;  /* 0x0000005c65607389 */ /* 0x0000640000000063 */
[----:B01----:R-:W-:Y:S05]  /*e090*/  ENDCOLLECTIVE ;  /* 0x000000000000791b */ /* 0x003fea0003800000 */
.L_x_1027:
[-C--:B------:R-:W-:Y:S01]  /*e0a0*/  FFMA R38, R11, R31.reuse, R38 ;  /* 0x0000001f0b267223 */ /* 0x080fe20000000026 */
[----:B------:R-:W-:Y:S01]  /*e0b0*/  FFMA R39, R30, R31, R39 ;  /* 0x0000001f1e277223 */ /* 0x000fe20000000027 */
[----:B------:R-:W-:Y:S02]  /*e0c0*/  MOV R101, R14 ;  /* 0x0000000e00657202 */ /* 0x000fe40000000f00 */
[----:B------:R-:W-:-:S07]  /*e0d0*/  MOV R31, R96 ;  /* 0x00000060001f7202 */ /* 0x000fce0000000f00 */
[----:B------:R-:W-:Y:S05]  /*e0e0*/  WARPSYNC.COLLECTIVE R90, `(.L_x_1028) ;  /* 0x000000005a087348 */ /* 0x000fea0003c00000 */
[----:B------:R0:W1:Y:S02]  /*e0f0*/  SHFL.IDX P0, R96, R101, R92, R99 ;  /* 0x0000005c65607389 */ /* 0x0000640000000063 */
[----:B01----:R-:W-:Y:S05]  /*e100*/  ENDCOLLECTIVE ;  /* 0x000000000000791b */ /* 0x003fea0003800000 */
.L_x_1028:
[-C--:B------:R-:W-:Y:S01]  /*e110*/  FFMA R40, R11, R75.reuse, R40 ;  /* 0x0000004b0b287223 */ /* 0x080fe20000000028 */
[----:B------:R-:W-:Y:S01]  /*e120*/  FFMA R41, R30, R75, R41 ;  /* 0x0000004b1e297223 */ /* 0x000fe20000000029 */
[----:B------:R-:W-:Y:S02]  /*e130*/  MOV R101, R16 ;  /* 0x0000001000657202 */ /* 0x000fe40000000f00 */
[----:B------:R-:W-:-:S07]  /*e140*/  MOV R75, R96 ;  /* 0x00000060004b7202 */ /* 0x000fce0000000f00 */
[----:B------:R-:W-:Y:S05]  /*e150*/  WARPSYNC.COLLECTIVE R90, `(.L_x_1029) ;  /* 0x000000005a087348 */ /* 0x000fea0003c00000 */
[----:B------:R0:W1:Y:S02]  /*e160*/  SHFL.IDX P0, R96, R101, R92, R99 ;  /* 0x0000005c65607389 */ /* 0x0000640000000063 */
[----:B01----:R-:W-:Y:S05]  /*e170*/  ENDCOLLECTIVE ;  /* 0x000000000000791b */ /* 0x003fea0003800000 */
.L_x_1029:
[-C--:B------:R-:W-:Y:S01]  /*e180*/  FFMA R42, R11, R85.reuse, R42 ;  /* 0x000000550b2a7223 */ /* 0x080fe2000000002a */
[----:B------:R-:W-:Y:S01]  /*e190*/  FFMA R43, R30, R85, R43 ;  /* 0x000000551e2b7223 */ /* 0x000fe2000000002b */
[----:B------:R-:W-:Y:S02]  /*e1a0*/  MOV R101, R18 ;  /* 0x0000001200657202 */ /* 0x000fe40000000f00 */
[----:B------:R-:W-:-:S07]  /*e1b0*/  MOV R85, R96 ;  /* 0x0000006000557202 */ /* 0x000fce0000000f00 */
[----:B------:R-:W-:Y:S05]  /*e1c0*/  WARPSYNC.COLLECTIVE R90, `(.L_x_1030) ;  /* 0x000000005a087348 */ /* 0x000fea0003c00000 */
[----:B------:R0:W1:Y:S02]  /*e1d0*/  SHFL.IDX P0, R96, R101, R92, R99 ;  /* 0x0000005c65607389 */ /* 0x0000640000000063 */
[----:B01----:R-:W-:Y:S05]  /*e1e0*/  ENDCOLLECTIVE ;  /* 0x000000000000791b */ /* 0x003fea0003800000 */
.L_x_1030:
[-C--:B------:R-:W-:Y:S01]  /*e1f0*/  FFMA R44, R11, R87.reuse, R44 ;  /* 0x000000570b2c7223 */ /* 0x080fe2000000002c */
[----:B------:R-:W-:Y:S01]  /*e200*/  FFMA R45, R30, R87, R45 ;  /* 0x000000571e2d7223 */ /* 0x000fe2000000002d */
[----:B------:R-:W-:Y:S02]  /*e210*/  MOV R101, R13 ;  /* 0x0000000d00657202 */ /* 0x000fe40000000f00 */
[----:B------:R-:W-:-:S07]  /*e220*/  MOV R87, R96 ;  /* 0x0000006000577202 */ /* 0x000fce0000000f00 */
[----:B------:R-:W-:Y:S05]  /*e230*/  WARPSYNC.COLLECTIVE R90, `(.L_x_1031) ;  /* 0x000000005a087348 */ /* 0x000fea0003c00000 */
[----:B------:R0:W1:Y:S02]  /*e240*/  SHFL.IDX P0, R96, R101, R92, R99 ;  /* 0x0000005c65607389 */ /* 0x0000640000000063 */
[----:B01----:R-:W-:Y:S05]  /*e250*/  ENDCOLLECTIVE ;  /* 0x000000000000791b */ /* 0x003fea0003800000 */
.L_x_1031:
[-C--:B------:R-:W-:Y:S01]  /*e260*/  FFMA R6, R11, R19.reuse, R6 ;  /* 0x000000130b067223 */ /* 0x080fe20000000006 */
[----:B------:R-:W-:Y:S01]  /*e270*/  FFMA R19, R30, R19, R88 ;  /* 0x000000131e137223 */ /* 0x000fe20000000058 */
[----:B------:R-:W-:Y:S02]  /*e280*/  MOV R101, R82 ;  /* 0x0000005200657202 */ /* 0x000fe40000000f00 */
[----:B------:R-:W-:-:S07]  /*e290*/  MOV R88, R96 ;  /* 0x0000006000587202 */ /* 0x000fce0000000f00 */
[----:B------:R-:W-:Y:S05]  /*e2a0*/  WARPSYNC.COLLECTIVE R90, `(.L_x_1032) ;  /* 0x000000005a087348 */ /* 0x000fea0003c00000 */
[----:B------:R0:W1:Y:S02]  /*e2b0*/  SHFL.IDX P0, R96, R101, R92, R99 ;  /* 0x0000005c65607389 */ /* 0x0000640000000063 */
[----:B01----:R-:W-:Y:S05]  /*e2c0*/  ENDCOLLECTIVE ;  /* 0x000000000000791b */ /* 0x003fea0003800000 */
.L_x_1032:
[-C--:B------:R-:W-:Y:S01]  /*e2d0*/  FFMA R46, R11, R89.reuse, R46 ;  /* 0x000000590b2e7223 */ /* 0x080fe2000000002e */
[----:B------:R-:W-:Y:S01]  /*e2e0*/  FFMA R47, R30, R89, R47 ;  /* 0x000000591e2f7223 */ /* 0x000fe2000000002f */
[----:B------:R-:W-:Y:S02]  /*e2f0*/  MOV R101, R8 ;  /* 0x0000000800657202 */ /* 0x000fe40000000f00 */
[----:B------:R-:W-:-:S07]  /*e300*/  MOV R89, R96 ;  /* 0x0000006000597202 */ /* 0x000fce0000000f00 */
[----:B------:R-:W-:Y:S05]  /*e310*/  WARPSYNC.COLLECTIVE R90, `(.L_x_1033) ;  /* 0x000000005a087348 */ /* 0x000fea0003c00000 */
[----:B------:R0:W1:Y:S02]  /*e320*/  SHFL.IDX P0, R96, R101, R92, R99 ;  /* 0x0000005c65607389 */ /* 0x0000640000000063 */
[----:B01----:R-:W-:Y:S05]  /*e330*/  ENDCOLLECTIVE ;  /* 0x000000000000791b */ /* 0x003fea0003800000 */
.L_x_1033:
[-C--:B------:R-:W-:Y:S01]  /*e340*/  FFMA R48, R11, R91.reuse, R48 ;  /* 0x0000005b0b307223 */ /* 0x080fe20000000030 */
[----:B------:R-:W-:Y:S01]  /*e350*/  FFMA R49, R30, R91, R49 ;  /* 0x0000005b1e317223 */ /* 0x000fe20000000031 */
[----:B------:R-:W-:Y:S02]  /*e360*/  MOV R101, R10 ;  /* 0x0000000a00657202 */ /* 0x000fe40000000f00 */
[----:B------:R-:W-:-:S07]  /*e370*/  MOV R91, R96 ;  /* 0x00000060005b7202 */ /* 0x000fce0000000f00 */
[----:B------:R-:W-:Y:S05]  /*e380*/  WARPSYNC.COLLECTIVE R90, `(.L_x_1034) ;  /* 0x000000005a087348 */ /* 0x000fea0003c00000 */
[----:B------:R0:W1:Y:S02]  /*e390*/  SHFL.IDX P0, R96, R101, R92, R99 ;  /* 0x0000005c65607389 */ /* 0x0000640000000063 */
[----:B01----:R-:W-:Y:S05]  /*e3a0*/  ENDCOLLECTIVE ;  /* 0x000000000000791b */ /* 0x003fea0003800000 */
.L_x_1034:
[-C--:B------:R-:W-:Y:S01]  /*e3b0*/  FFMA R50, R11, R93.reuse, R50 ;  /* 0x0000005d0b327223 */ /* 0x080fe20000000032 */
[----:B------:R-:W-:Y:S01]  /*e3c0*/  FFMA R51, R30, R93, R51 ;  /* 0x0000005d1e337223 */ /* 0x000fe20000000033 */
[----:B------:R-:W-:Y:S02]  /*e3d0*/  MOV R101, R86 ;  /* 0x0000005600657202 */ /* 0x000fe40000000f00 */
[----:B------:R-:W-:-:S07]  /*e3e0*/  MOV R93, R96 ;  /* 0x00000060005d7202 */ /* 0x000fce0000000f00 */
[----:B------:R-:W-:Y:S05]  /*e3f0*/  WARPSYNC.COLLECTIVE R90, `(.L_x_1035) ;  /* 0x000000005a087348 */ /* 0x000fea0003c00000 */
[----:B------:R0:W1:Y:S02]  /*e400*/  SHFL.IDX P0, R96, R101, R92, R99 ;  /* 0x0000005c65607389 */ /* 0x0000640000000063 */
[----:B01----:R-:W-:Y:S05]  /*e410*/  ENDCOLLECTIVE ;  /* 0x000000000000791b */ /* 0x003fea0003800000 */
.L_x_1035:
[----:B------:R-:W-:Y:S02]  /*e420*/  MOV R101, R27 ;  /* 0x0000001b00657202 */ /* 0x000fe40000000f00 */
[----:B------:R-:W-:Y:S02]  /*e430*/  MOV R92, R15 ;  /* 0x0000000f005c7202 */ /* 0x000fe40000000f00 */
[----:B------:R-:W-:-:S07]  /*e440*/  MOV R95, R96 ;  /* 0x00000060005f7202 */ /* 0x000fce0000000f00 */
[----:B------:R-:W-:Y:S05]  /*e450*/  WARPSYNC.COLLECTIVE R90, `(.L_x_1036) ;  /* 0x000000005a087348 */ /* 0x000fea0003c00000 */
[----:B------:R0:W1:Y:S02]  /*e460*/  SHFL.IDX P0, R96, R101, R92, R99 ;  /* 0x0000005c65607389 */ /* 0x0000640000000063 */
[----:B01----:R-:W-:Y:S05]  /*e470*/  ENDCOLLECTIVE ;  /* 0x000000000000791b */ /* 0x003fea0003800000 */
.L_x_1036:
[----:B------:R-:W-:Y:S01]  /*e480*/  MOV R101, R26 ;  /* 0x0000001a00657202 */ /* 0x000fe20000000f00 */
[C---:B------:R-:W-:Y:S01]  /*e490*/  FFMA R78, R96.reuse, R5, R78 ;  /* 0x00000005604e7223 */ /* 0x040fe2000000004e */
[----:B------:R-:W-:-:S07]  /*e4a0*/  FFMA R77, R96, R4, R77 ;  /* 0x00000004604d7223 */ /* 0x000fce000000004d */
[----:B------:R-:W-:Y:S05]  /*e4b0*/  WARPSYNC.COLLECTIVE R90, `(.L_x_1037) ;  /* 0x000000005a087348 */ /* 0x000fea0003c00000 */
[----:B------:R0:W1:Y:S02]  /*e4c0*/  SHFL.IDX P0, R96, R101, R92, R99 ;  /* 0x0000005c65607389 */ /* 0x0000640000000063 */
[----:B01----:R-:W-:Y:S05]  /*e4d0*/  ENDCOLLECTIVE ;  /* 0x000000000000791b */ /* 0x003fea0003800000 */
.L_x_1037:
[----:B------:R-:W-:Y:S02]  /*e4e0*/  MOV R101, R25 ;  /* 0x0000001900657202 */ /* 0x000fe40000000f00 */
[----:B------:R-:W-:-:S07]  /*e4f0*/  MOV R9, R96 ;  /* 0x0000006000097202 */ /* 0x000fce0000000f00 */
[----:B------:R-:W-:Y:S05]  /*e500*/  WARPSYNC.COLLECTIVE R90, `(.L_x_1038) ;  /* 0x000000005a087348 */ /* 0x000fea0003c00000 */
[----:B------:R0:W1:Y:S02]  /*e510*/  SHFL.IDX P0, R96, R101, R92, R99 ;  /* 0x0000005c65607389 */ /* 0x0000640000000063 */
[----:B01----:R-:W-:Y:S05]  /*e520*/  ENDCOLLECTIVE ;  /* 0x000000000000791b */ /* 0x003fea0003800000 */
.L_x_1038:
[-C--:B------:R-:W-:Y:S01]  /*e530*/  FFMA R52, R11, R31.reuse, R52 ;  /* 0x0000001f0b347223 */ /* 0x080fe20000000034 */
[----:B------:R-:W-:Y:S01]  /*e540*/  FFMA R53, R30, R31, R53 ;  /* 0x0000001f1e357223 */ /* 0x000fe20000000035 */
[----:B------:R-:W-:Y:S02]  /*e550*/  MOV R101, R24 ;  /* 0x0000001800657202 */ /* 0x000fe40000000f00 */
[----:B------:R-:W-:-:S07]  /*e560*/  MOV R31, R96 ;  /* 0x00000060001f7202 */ /* 0x000fce0000000f00 */
[----:B------:R-:W-:Y:S05]  /*e570*/  WARPSYNC.COLLECTIVE R90, `(.L_x_1039) ;  /* 0x000000005a087348 */ /* 0x000fea0003c00000 */
[----:B------:R0:W1:Y:S02]  /*e580*/  SHFL.IDX P0, R96, R101, R92, R99 ;  /* 0x0000005c65607389 */ /* 0x0000640000000063 */
[----:B01----:R-:W-:Y:S05]  /*e590*/  ENDCOLLECTIVE ;  /* 0x000000000000791b */ /* 0x003fea0003800000 */
.L_x_1039:
[----:B------:R-:W-:Y:S02]  /*e5a0*/  MOV R101, R23 ;  /* 0x0000001700657202 */ /* 0x000fe40000000f00 */
[----:B------:R-:W-:-:S07]  /*e5b0*/  MOV R2, R96 ;  /* 0x0000006000027202 */ /* 0x000fce0000000f00 */
[----:B------:R-:W-:Y:S05]  /*e5c0*/  WARPSYNC.COLLECTIVE R90, `(.L_x_1040) ;  /* 0x000000005a087348 */ /* 0x000fea0003c00000 */
[----:B------:R0:W1:Y:S02]  /*e5d0*/  SHFL.IDX P0, R96, R101, R92, R99 ;  /* 0x0000005c65607389 */ /* 0x0000640000000063 */
[----:B01----:R-:W-:Y:S05]  /*e5e0*/  ENDCOLLECTIVE ;  /* 0x000000000000791b */ /* 0x003fea0003800000 */
.L_x_1040:
[----:B------:R-:W-:Y:S02]  /*e5f0*/  MOV R101, R22 ;  /* 0x0000001600657202 */ /* 0x000fe40000000f00 */
[----:B------:R-:W-:-:S07]  /*e600*/  MOV R3, R96 ;  /* 0x0000006000037202 */ /* 0x000fce0000000f00 */
[----:B------:R-:W-:Y:S05]  /*e610*/  WARPSYNC.COLLECTIVE R90, `(.L_x_1041) ;  /* 0x000000005a087348 */ /* 0x000fea0003c00000 */
[----:B------:R0:W1:Y:S02]  /*e620*/  SHFL.IDX P0, R96, R101, R92, R99 ;  /* 0x0000005c65607389 */ /* 0x0000640000000063 */
[----:B01----:R-:W-:Y:S05]  /*e630*/  ENDCOLLECTIVE ;  /* 0x000000000000791b */ /* 0x003fea0003800000 */
.L_x_1041:
[----:B------:R-:W-:Y:S01]  /*e640*/  MOV R101, R21 ;  /* 0x0000001500657202 */ /* 0x000fe20000000f00 */
[-C--:B------:R-:W-:Y:S01]  /*e650*/  FFMA R36, R5, R96.reuse, R36 ;  /* 0x0000006005247223 */ /* 0x080fe20000000024 */
[----:B------:R-:W-:-:S07]  /*e660*/  FFMA R37, R4, R96, R37 ;  /* 0x0000006004257223 */ /* 0x000fce0000000025 */
[----:B------:R-:W-:Y:S05]  /*e670*/  WARPSYNC.COLLECTIVE R90, `(.L_x_1042) ;  /* 0x000000005a087348 */ /* 0x000fea0003c00000 */
[----:B------:R0:W1:Y:S02]  /*e680*/  SHFL.IDX P0, R96, R101, R92, R99 ;  /* 0x0000005c65607389 */ /* 0x0000640000000063 */
[----:B01----:R-:W-:Y:S05]  /*e690*/  ENDCOLLECTIVE ;  /* 0x000000000000791b */ /* 0x003fea0003800000 */
.L_x_1042:
        /* <DEDUP_REMOVED lines=13> */
.L_x_1043:
[----:B------:R-:W-:Y:S02]  /*e770*/  MOV R101, R0 ;  /* 0x0000000000657202 */ /* 0x000fe40000000f00 */
[----:B------:R-:W-:-:S07]  /*e780*/  MOV R17, R96 ;  /* 0x0000006000117202 */ /* 0x000fce0000000f00 */
[----:B------:R-:W-:Y:S05]  /*e790*/  WARPSYNC.COLLECTIVE R90, `(.L_x_1044) ;  /* 0x000000005a087348 */ /* 0x000fea0003c00000 */
[----:B------:R0:W1:Y:S02]  /*e7a0*/  SHFL.IDX P0, R96, R101, R92, R99 ;  /* 0x0000005c65607389 */ /* 0x0000640000000063 */
[----:B01----:R-:W-:Y:S05]  /*e7b0*/  ENDCOLLECTIVE ;  /* 0x000000000000791b */ /* 0x003fea0003800000 */
.L_x_1044:
        /* <DEDUP_REMOVED lines=9> */
.L_x_1045:
        /* <DEDUP_REMOVED lines=13> */
.L_x_1046:
[----:B------:R-:W-:Y:S01]  /*e920*/  FFMA R31, R4, R31, R19 ;  /* 0x0000001f041f7223 */ /* 0x000fe20000000013 */
[----:B------:R-:W-:Y:S02]  /*e930*/  MOV R101, R80 ;  /* 0x0000005000657202 */ /* 0x000fe40000000f00 */
[----:B------:R-:W-:-:S07]  /*e940*/  MOV R19, R96 ;  /* 0x0000006000137202 */ /* 0x000fce0000000f00 */
[----:B------:R-:W-:Y:S05]  /*e950*/  WARPSYNC.COLLECTIVE R90, `(.L_x_1047) ;  /* 0x000000005a087348 */ /* 0x000fea0003c00000 */
[----:B------:R0:W1:Y:S02]  /*e960*/  SHFL.IDX P0, R96, R101, R92, R99 ;  /* 0x0000005c65607389 */ /* 0x0000640000000063 */
[----:B01----:R-:W-:Y:S05]  /*e970*/  ENDCOLLECTIVE ;  /* 0x000000000000791b */ /* 0x003fea0003800000 */
.L_x_1047:
[-C--:B------:R-:W-:Y:S01]  /*e980*/  FFMA R32, R5, R2.reuse, R32 ;  /* 0x0000000205207223 */ /* 0x080fe20000000020 */
[----:B------:R-:W-:Y:S01]  /*e990*/  FFMA R33, R4, R2, R33 ;  /* 0x0000000204217223 */ /* 0x000fe20000000021 */
[----:B------:R-:W-:Y:S02]  /*e9a0*/  MOV R101, R81 ;  /* 0x0000005100657202 */ /* 0x000fe40000000f00 */
[----:B------:R-:W-:-:S07]  /*e9b0*/  MOV R2, R96 ;  /* 0x0000006000027202 */ /* 0x000fce0000000f00 */
[----:B------:R-:W-:Y:S05]  /*e9c0*/  WARPSYNC.COLLECTIVE R90, `(.L_x_1048) ;  /* 0x000000005a087348 */ /* 0x000fea0003c00000 */
[----:B------:R0:W1:Y:S02]  /*e9d0*/  SHFL.IDX P0, R96, R101, R92, R99 ;  /* 0x0000005c65607389 */ /* 0x0000640000000063 */
[----:B01----:R-:W-:Y:S05]  /*e9e0*/  ENDCOLLECTIVE ;  /* 0x000000000000791b */ /* 0x003fea0003800000 */
.L_x_1048:
[-C--:B------:R-:W-:Y:S01]  /*e9f0*/  FFMA R34, R5, R3.reuse, R34 ;  /* 0x0000000305227223 */ /* 0x080fe20000000022 */
[----:B------:R-:W-:Y:S01]  /*ea00*/  FFMA R35, R4, R3, R35 ;  /* 0x0000000304237223 */ /* 0x000fe20000000023 */
[----:B------:R-:W-:Y:S02]  /*ea10*/  MOV R101, R12 ;  /* 0x0000000c00657202 */ /* 0x000fe40000000f00 */
[----:B------:R-:W-:-:S07]  /*ea20*/  MOV R3, R96 ;  /* 0x0000006000037202 */ /* 0x000fce0000000f00 */
[----:B------:R-:W-:Y:S05]  /*ea30*/  WARPSYNC.COLLECTIVE R90, `(.L_x_1049) ;  /* 0x000000005a087348 */ /* 0x000fea0003c00000 */
[----:B------:R0:W1:Y:S02]  /*ea40*/  SHFL.IDX P0, R96, R101, R92, R99 ;  /* 0x0000005c65607389 */ /* 0x0000640000000063 */
[----:B01----:R-:W-:Y:S05]  /*ea50*/  ENDCOLLECTIVE ;  /* 0x000000000000791b */ /* 0x003fea0003800000 */
.L_x_1049:
[-C--:B------:R-:W-:Y:S01]  /*ea60*/  FFMA R42, R5, R9.reuse, R42 ;  /* 0x00000009052a7223 */ /* 0x080fe2000000002a */
[----:B------:R-:W-:Y:S01]  /*ea70*/  FFMA R43, R4, R9, R43 ;  /* 0x00000009042b7223 */ /* 0x000fe2000000002b */
[----:B------:R-:W-:Y:S02]  /*ea80*/  MOV R101, R14 ;  /* 0x0000000e00657202 */ /* 0x000fe40000000f00 */
[----:B------:R-:W-:-:S07]  /*ea90*/  MOV R9, R96 ;  /* 0x0000006000097202 */ /* 0x000fce0000000f00 */
[----:B------:R-:W-:Y:S05]  /*eaa0*/  WARPSYNC.COLLECTIVE R90, `(.L_x_1050) ;  /* 0x000000005a087348 */ /* 0x000fea0003c00000 */
[----:B------:R0:W1:Y:S02]  /*eab0*/  SHFL.IDX P0, R96, R101, R92, R99 ;  /* 0x0000005c65607389 */ /* 0x0000640000000063 */
[----:B01----:R-:W-:Y:S05]  /*eac0*/  ENDCOLLECTIVE ;  /* 0x000000000000791b */ /* 0x003fea0003800000 */
.L_x_1050:
[-C--:B------:R-:W-:Y:S01]  /*ead0*/  FFMA R38, R5, R11.reuse, R38 ;  /* 0x0000000b05267223 */ /* 0x080fe20000000026 */
[----:B------:R-:W-:Y:S01]  /*eae0*/  FFMA R39, R4, R11, R39 ;  /* 0x0000000b04277223 */ /* 0x000fe20000000027 */
[----:B------:R-:W-:Y:S02]  /*eaf0*/  MOV R101, R16 ;  /* 0x0000001000657202 */ /* 0x000fe40000000f00 */
[----:B------:R-:W-:-:S07]  /*eb00*/  MOV R11, R96 ;  /* 0x00000060000b7202 */ /* 0x000fce0000000f00 */
[----:B------:R-:W-:Y:S05]  /*eb10*/  WARPSYNC.COLLECTIVE R90, `(.L_x_1051) ;  /* 0x000000005a087348 */ /* 0x000fea0003c00000 */
[----:B------:R0:W1:Y:S02]  /*eb20*/  SHFL.IDX P0, R96, R101, R92, R99 ;  /* 0x0000005c65607389 */ /* 0x0000640000000063 */
[----:B01----:R-:W-:Y:S05]  /*eb30*/  ENDCOLLECTIVE ;  /* 0x000000000000791b */ /* 0x003fea0003800000 */
.L_x_1051:
[-C--:B------:R-:W-:Y:S01]  /*eb40*/  FFMA R40, R5, R17.reuse, R40 ;  /* 0x0000001105287223 */ /* 0x080fe20000000028 */
[----:B------:R-:W-:Y:S01]  /*eb50*/  FFMA R41, R4, R17, R41 ;  /* 0x0000001104297223 */ /* 0x000fe20000000029 */
[----:B------:R-:W-:Y:S02]  /*eb60*/  MOV R101, R18 ;  /* 0x0000001200657202 */ /* 0x000fe40000000f00 */
[----:B------:R-:W-:-:S07]  /*eb70*/  MOV R17, R96 ;  /* 0x0000006000117202 */ /* 0x000fce0000000f00 */
[----:B------:R-:W-:Y:S05]  /*eb80*/  WARPSYNC.COLLECTIVE R90, `(.L_x_1052) ;  /* 0x000000005a087348 */ /* 0x000fea0003c00000 */
[----:B------:R0:W1:Y:S02]  /*eb90*/  SHFL.IDX P0, R96, R101, R92, R99 ;  /* 0x0000005c65607389 */ /* 0x0000640000000063 */
[----:B01----:R-:W-:Y:S05]  /*eba0*/  ENDCOLLECTIVE ;  /* 0x000000000000791b */ /* 0x003fea0003800000 */
.L_x_1052:
[-C--:B------:R-:W-:Y:S01]  /*ebb0*/  FFMA R46, R5, R19.reuse, R46 ;  /* 0x00000013052e7223 */ /* 0x080fe2000000002e */
[----:B------:R-:W-:Y:S01]  /*ebc0*/  FFMA R47, R4, R19, R47 ;  /* 0x00000013042f7223 */ /* 0x000fe2000000002f */
[----:B------:R-:W-:Y:S02]  /*ebd0*/  MOV R101, R13 ;  /* 0x0000000d00657202 */ /* 0x000fe40000000f00 */
[----:B------:R-:W-:-:S07]  /*ebe0*/  MOV R19, R96 ;  /* 0x0000006000137202 */ /* 0x000fce0000000f00 */
[----:B------:R-:W-:Y:S05]  /*ebf0*/  WARPSYNC.COLLECTIVE R90, `(.L_x_1053) ;  /* 0x000000005a087348 */ /* 0x000fea0003c00000 */
[----:B------:R0:W1:Y:S02]  /*ec00*/  SHFL.IDX P0, R96, R101, R92, R99 ;  /* 0x0000005c65607389 */ /* 0x0000640000000063 */
[----:B01----:R-:W-:Y:S05]  /*ec10*/  ENDCOLLECTIVE ;  /* 0x000000000000791b */ /* 0x003fea0003800000 */
.L_x_1053:
[----:B------:R-:W-:Y:S02]  /*ec20*/  MOV R101, R82 ;  /* 0x0000005200657202 */ /* 0x000fe40000000f00 */
[----:B------:R-:W-:-:S07]  /*ec30*/  MOV R83, R96 ;  /* 0x0000006000537202 */ /* 0x000fce0000000f00 */
[----:B------:R-:W-:Y:S05]  /*ec40*/  WARPSYNC.COLLECTIVE R90, `(.L_x_1054) ;  /* 0x000000005a087348 */ /* 0x000fea0003c00000 */
[----:B------:R0:W1:Y:S02]  /*ec50*/  SHFL.IDX P0, R96, R101, R92, R99 ;  /* 0x0000005c65607389 */ /* 0x0000640000000063 */
[----:B01----:R-:W-:Y:S05]  /*ec60*/  ENDCOLLECTIVE ;  /* 0x000000000000791b */ /* 0x003fea0003800000 */
.L_x_1054:
[----:B------:R-:W-:Y:S02]  /*ec70*/  MOV R101, R8 ;  /* 0x0000000800657202 */ /* 0x000fe40000000f00 */
[----:B------:R-:W-:-:S07]  /*ec80*/  MOV R85, R96 ;  /* 0x0000006000557202 */ /* 0x000fce0000000f00 */
[----:B------:R-:W-:Y:S05]  /*ec90*/  WARPSYNC.COLLECTIVE R90, `(.L_x_1055) ;  /* 0x000000005a087348 */ /* 0x000fea0003c00000 */
[----:B------:R0:W1:Y:S02]  /*eca0*/  SHFL.IDX P0, R96, R101, R92, R99 ;  /* 0x0000005c65607389 */ /* 0x0000640000000063 */
[----:B01----:R-:W-:Y:S05]  /*ecb0*/  ENDCOLLECTIVE ;  /* 0x000000000000791b */ /* 0x003fea0003800000 */
.L_x_1055:
[----:B------:R-:W-:Y:S02]  /*ecc0*/  MOV R101, R10 ;  /* 0x0000000a00657202 */ /* 0x000fe40000000f00 */
[----:B------:R-:W-:-:S07]  /*ecd0*/  MOV R87, R96 ;  /* 0x0000006000577202 */ /* 0x000fce0000000f00 */
[----:B------:R-:W-:Y:S05]  /*ece0*/  WARPSYNC.COLLECTIVE R90, `(.L_x_1056) ;  /* 0x000000005a087348 */ /* 0x000fea0003c00000 */
[----:B------:R0:W1:Y:S02]  /*ecf0*/  SHFL.IDX P0, R96, R101, R92, R99 ;  /* 0x0000005c65607389 */ /* 0x0000640000000063 */
[----:B01----:R-:W-:Y:S05]  /*ed00*/  ENDCOLLECTIVE ;  /* 0x000000000000791b */ /* 0x003fea0003800000 */
.L_x_1056:
[----:B------:R-:W-:Y:S02]  /*ed10*/  MOV R101, R86 ;  /* 0x0000005600657202 */ /* 0x000fe40000000f00 */
[----:B------:R-:W-:-:S07]  /*ed20*/  MOV R89, R96 ;  /* 0x0000006000597202 */ /* 0x000fce0000000f00 */
[----:B------:R-:W-:Y:S05]  /*ed30*/  WARPSYNC.COLLECTIVE R90, `(.L_x_1057) ;  /* 0x000000005a087348 */ /* 0x000fea0003c00000 */
[----:B------:R0:W1:Y:S02]  /*ed40*/  SHFL.IDX P0, R96, R101, R92, R99 ;  /* 0x0000005c65607389 */ /* 0x0000640000000063 */
[----:B01----:R-:W-:Y:S05]  /*ed50*/  ENDCOLLECTIVE ;  /* 0x000000000000791b */ /* 0x003fea0003800000 */
.L_x_1057:
        /* <DEDUP_REMOVED lines=23> */
.L_x_775:
        /* <DEDUP_REMOVED lines=8> */
.L_x_1060:
[----:B------:R-:W-:Y:S05]  /*ef50*/  BSYNC B1 ;  /* 0x0000000000017941 */ /* 0x000fea0003800000 */
.L_x_1059:
        /* <DEDUP_REMOVED lines=12> */
.L_x_1061:
[----:B------:R-:W-:Y:S02]  /*f020*/  MOV R101, R27 ;  /* 0x0000001b00657202 */ /* 0x000fe40000000f00 */
[----:B------:R-:W-:Y:S02]  /*f030*/  MOV R92, R71 ;  /* 0x00000047005c7202 */ /* 0x000fe40000000f00 */
[----:B------:R-:W-:-:S07]  /*f040*/  MOV R11, R96 ;  /* 0x00000060000b7202 */ /* 0x000fce0000000f00 */
[----:B------:R-:W-:Y:S05]  /*f050*/  WARPSYNC.COLLECTIVE R90, `(.L_x_1062) ;  /* 0x000000005a087348 */ /* 0x000fea0003c00000 */
[----:B------:R0:W1:Y:S02]  /*f060*/  SHFL.IDX P0, R96, R101, R92, R99 ;  /* 0x0000005c65607389 */ /* 0x0000640000000063 */
[----:B01----:R-:W-:Y:S05]  /*f070*/  ENDCOLLECTIVE ;  /* 0x000000000000791b */ /* 0x003fea0003800000 */
.L_x_1062:
        /* <DEDUP_REMOVED lines=9> */
.L_x_1063:
[----:B------:R-:W-:Y:S02]  /*f110*/  MOV R101, R25 ;  /* 0x0000001900657202 */ /* 0x000fe40000000f00 */
[----:B------:R-:W-:-:S07]  /*f120*/  MOV R72, R96 ;  /* 0x0000006000487202 */ /* 0x000fce0000000f00 */
[----:B------:R-:W-:Y:S05]  /*f130*/  WARPSYNC.COLLECTIVE R90, `(.L_x_1064) ;  /* 0x000000005a087348 */ /* 0x000fea0003c00000 */
[----:B------:R0:W1:Y:S02]  /*f140*/  SHFL.IDX P0, R96, R101, R92, R99 ;  /* 0x0000005c65607389 */ /* 0x0000640000000063 */
[----:B01----:R-:W-:Y:S05]  /*f150*/  ENDCOLLECTIVE ;  /* 0x000000000000791b */ /* 0x003fea0003800000 */
.L_x_1064:
[-C--:B------:R-:W-:Y:S01]  /*f160*/  FFMA R75, R15, R72.reuse, R75 ;  /* 0x000000480f4b7223 */ /* 0x080fe2000000004b */
[----:B------:R-:W-:Y:S01]  /*f170*/  FFMA R29, R28, R72, R29 ;  /* 0x000000481c1d7223 */ /* 0x000fe2000000001d */
[----:B------:R-:W-:Y:S02]  /*f180*/  MOV R101, R24 ;  /* 0x0000001800657202 */ /* 0x000fe40000000f00 */
[----:B------:R-:W-:-:S07]  /*f190*/  MOV R17, R96 ;  /* 0x0000006000117202 */ /* 0x000fce0000000f00 */
[----:B------:R-:W-:Y:S05]  /*f1a0*/  WARPSYNC.COLLECTIVE R90, `(.L_x_1065) ;  /* 0x000000005a087348 */ /* 0x000fea0003c00000 */
[----:B------:R0:W1:Y:S02]  /*f1b0*/  SHFL.IDX P0, R96, R101, R92, R99 ;  /* 0x0000005c65607389 */ /* 0x0000640000000063 */
[----:B01----:R-:W-:Y:S05]  /*f1c0*/  ENDCOLLECTIVE ;  /* 0x000000000000791b */ /* 0x003fea0003800000 */
.L_x_1065:
[-C--:B------:R-:W-:Y:S01]  /*f1d0*/  FFMA R30, R15, R17.reuse, R30 ;  /* 0x000000110f1e7223 */ /* 0x080fe2000000001e */
[----:B------:R-:W-:Y:S01]  /*f1e0*/  FFMA R31, R28, R17, R31 ;  /* 0x000000111c1f7223 */ /* 0x000fe2000000001f */
[----:B------:R-:W-:Y:S02]  /*f1f0*/  MOV R101, R23 ;  /* 0x0000001700657202 */ /* 0x000fe40000000f00 */
[----:B------:R-:W-:-:S07]  /*f200*/  MOV R19, R96 ;  /* 0x0000006000137202 */ /* 0x000fce0000000f00 */
[----:B------:R-:W-:Y:S05]  /*f210*/  WARPSYNC.COLLECTIVE R90, `(.L_x_1066) ;  /* 0x000000005a087348 */ /* 0x000fea0003c00000 */
[----:B------:R0:W1:Y:S02]  /*f220*/  SHFL.IDX P0, R96, R101, R92, R99 ;  /* 0x0000005c65607389 */ /* 0x0000640000000063 */
[----:B01----:R-:W-:Y:S05]  /*f230*/  ENDCOLLECTIVE ;  /* 0x000000000000791b */ /* 0x003fea0003800000 */
.L_x_1066:
[-C--:B------:R-:W-:Y:S01]  /*f240*/  FFMA R32, R15, R19.reuse, R32 ;  /* 0x000000130f207223 */ /* 0x080fe20000000020 */
[----:B------:R-:W-:Y:S01]  /*f250*/  FFMA R33, R28, R19, R33 ;  /* 0x000000131c217223 */ /* 0x000fe20000000021 */
[----:B------:R-:W-:Y:S02]  /*f260*/  MOV R101, R22 ;  /* 0x0000001600657202 */ /* 0x000fe40000000f00 */
[----:B------:R-:W-:-:S07]  /*f270*/  MOV R83, R96 ;  /* 0x0000006000537202 */ /* 0x000fce0000000f00 */
[----:B------:R-:W-:Y:S05]  /*f280*/  WARPSYNC.COLLECTIVE R90, `(.L_x_1067) ;  /* 0x000000005a087348 */ /* 0x000fea0003c00000 */
[----:B------:R0:W1:Y:S02]  /*f290*/  SHFL.IDX P0, R96, R101, R92, R99 ;  /* 0x0000005c65607389 */ /* 0x0000640000000063 */
[----:B01----:R-:W-:Y:S05]  /*f2a0*/  ENDCOLLECTIVE ;  /* 0x000000000000791b */ /* 0x003fea0003800000 */
.L_x_1067:
[-C--:B------:R-:W-:Y:S01]  /*f2b0*/  FFMA R34, R15, R83.reuse, R34 ;  /* 0x000000530f227223 */ /* 0x080fe20000000022 */
[----:B------:R-:W-:Y:S01]  /*f2c0*/  FFMA R35, R28, R83, R35 ;  /* 0x000000531c237223 */ /* 0x000fe20000000023 */
[----:B------:R-:W-:Y:S02]  /*f2d0*/  MOV R101, R21 ;  /* 0x0000001500657202 */ /* 0x000fe40000000f00 */
[----:B------:R-:W-:-:S07]  /*f2e0*/  MOV R85, R96 ;  /* 0x0000006000557202 */ /* 0x000fce0000000f00 */
[----:B------:R-:W-:Y:S05]  /*f2f0*/  WARPSYNC.COLLECTIVE R90, `(.L_x_1068) ;  /* 0x000000005a087348 */ /* 0x000fea0003c00000 */
[----:B------:R0:W1:Y:S02]  /*f300*/  SHFL.IDX P0, R96, R101, R92, R99 ;  /* 0x0000005c65607389 */ /* 0x0000640000000063 */
[----:B01----:R-:W-:Y:S05]  /*f310*/  ENDCOLLECTIVE ;  /* 0x000000000000791b */ /* 0x003fea0003800000 */
.L_x_1068:
[-C--:B------:R-:W-:Y:S01]  /*f320*/  FFMA R36, R15, R85.reuse, R36 ;  /* 0x000000550f247223 */ /* 0x080fe20000000024 */
[----:B------:R-:W-:Y:S01]  /*f330*/  FFMA R37, R28, R85, R37 ;  /* 0x000000551c257223 */ /* 0x000fe20000000025 */
[----:B------:R-:W-:Y:S02]  /*f340*/  MOV R101, R20 ;  /* 0x0000001400657202 */ /* 0x000fe40000000f00 */
[----:B------:R-:W-:-:S07]  /*f350*/  MOV R87, R96 ;  /* 0x0000006000577202 */ /* 0x000fce0000000f00 */
[----:B------:R-:W-:Y:S05]  /*f360*/  WARPSYNC.COLLECTIVE R90, `(.L_x_1069) ;  /* 0x000000005a087348 */ /* 0x000fea0003c00000 */
[----:B------:R0:W1:Y:S02]  /*f370*/  SHFL.IDX P0, R96, R101, R92, R99 ;  /* 0x0000005c65607389 */ /* 0x0000640000000063 */
[----:B01----:R-:W-:Y:S05]  /*f380*/  ENDCOLLECTIVE ;  /* 0x000000000000791b */ /* 0x003fea0003800000 */
.L_x_1069:
[-C--:B------:R-:W-:Y:S01]  /*f390*/  FFMA R38, R15, R87.reuse, R38 ;  /* 0x000000570f267223 */ /* 0x080fe20000000026 */
[----:B------:R-:W-:Y:S01]  /*f3a0*/  FFMA R39, R28, R87, R39 ;  /* 0x000000571c277223 */ /* 0x000fe20000000027 */
[----:B------:R-:W-:Y:S02]  /*f3b0*/  MOV R101, R0 ;  /* 0x0000000000657202 */ /* 0x000fe40000000f00 */
[----:B------:R-:W-:-:S07]  /*f3c0*/  MOV R89, R96 ;  /* 0x0000006000597202 */ /* 0x000fce0000000f00 */
[----:B------:R-:W-:Y:S05]  /*f3d0*/  WARPSYNC.COLLECTIVE R90, `(.L_x_1070) ;  /* 0x000000005a087348 */ /* 0x000fea0003c00000 */
[----:B------:R0:W1:Y:S02]  /*f3e0*/  SHFL.IDX P0, R96, R101, R92, R99 ;  /* 0x0000005c65607389 */ /* 0x0000640000000063 */
[----:B01----:R-:W-:Y:S05]  /*f3f0*/  ENDCOLLECTIVE ;  /* 0x000000000000791b */ /* 0x003fea0003800000 */
.L_x_1070:
[-C--:B------:R-:W-:Y:S01]  /*f400*/  FFMA R40, R15, R89.reuse, R40 ;  /* 0x000000590f287223 */ /* 0x080fe20000000028 */
[----:B------:R-:W-:Y:S01]  /*f410*/  FFMA R41, R28, R89, R41 ;  /* 0x000000591c297223 */ /* 0x000fe20000000029 */
[----:B------:R-:W-:Y:S02]  /*f420*/  MOV R101, R76 ;  /* 0x0000004c00657202 */ /* 0x000fe40000000f00 */
[----:B------:R-:W-:-:S07]  /*f430*/  MOV R91, R96 ;  /* 0x00000060005b7202 */ /* 0x000fce0000000f00 */
[----:B------:R-:W-:Y:S05]  /*f440*/  WARPSYNC.COLLECTIVE R90, `(.L_x_1071) ;  /* 0x000000005a087348 */ /* 0x000fea0003c00000 */
[----:B------:R0:W1:Y:S02]  /*f450*/  SHFL.IDX P0, R96, R101, R92, R99 ;  /* 0x0000005c65607389 */ /* 0x0000640000000063 */
[----:B01----:R-:W-:Y:S05]  /*f460*/  ENDCOLLECTIVE ;  /* 0x000000000000791b */ /* 0x003fea0003800000 */
.L_x_1071:
[-C--:B------:R-:W-:Y:S01]  /*f470*/  FFMA R42, R15, R91.reuse, R42 ;  /* 0x0000005b0f2a7223 */ /* 0x080fe2000000002a */
[----:B------:R-:W-:Y:S01]  /*f480*/  FFMA R43, R28, R91, R43 ;  /* 0x0000005b1c2b7223 */ /* 0x000fe2000000002b */
[----:B------:R-:W-:Y:S02]  /*f490*/  MOV R101, R79 ;  /* 0x0000004f00657202 */ /* 0x000fe40000000f00 */
[----:B------:R-:W-:-:S07]  /*f4a0*/  MOV R93, R96 ;  /* 0x00000060005d7202 */ /* 0x000fce0000000f00 */
[----:B------:R-:W-:Y:S05]  /*f4b0*/  WARPSYNC.COLLECTIVE R90, `(.L_x_1072) ;  /* 0x000000005a087348 */ /* 0x000fea0003c00000 */
[----:B------:R0:W1:Y:S02]  /*f4c0*/  SHFL.IDX P0, R96, R101, R92, R99 ;  /* 0x0000005c65607389 */ /* 0x0000640000000063 */
[----:B01----:R-:W-:Y:S05]  /*f4d0*/  ENDCOLLECTIVE ;  /* 0x000000000000791b */ /* 0x003fea0003800000 */
.L_x_1072:
        /* <DEDUP_REMOVED lines=8> */
.L_x_1073:
[----:B------:R-:W-:Y:S02]  /*f560*/  MOV R101, R81 ;  /* 0x0000005100657202 */ /* 0x000fe40000000f00 */
[----:B------:R-:W-:-:S07]  /*f570*/  MOV R17, R96 ;  /* 0x0000006000117202 */ /* 0x000fce0000000f00 */
[----:B------:R-:W-:Y:S05]  /*f580*/  WARPSYNC.COLLECTIVE R90, `(.L_x_1074) ;  /* 0x000000005a087348 */ /* 0x000fea0003c00000 */
[----:B------:R0:W1:Y:S02]  /*f590*/  SHFL.IDX P0, R96, R101, R92, R99 ;  /* 0x0000005c65607389 */ /* 0x0000640000000063 */
[----:B01----:R-:W-:Y:S05]  /*f5a0*/  ENDCOLLECTIVE ;  /* 0x000000000000791b */ /* 0x003fea0003800000 */
.L_x_1074:
[-C--:B------:R-:W-:Y:S01]  /*f5b0*/  FFMA R48, R15, R17.reuse, R48 ;  /* 0x000000110f307223 */ /* 0x080fe20000000030 */
[----:B------:R-:W-:Y:S01]  /*f5c0*/  FFMA R49, R28, R17, R49 ;  /* 0x000000111c317223 */ /* 0x000fe20000000031 */
[----:B------:R-:W-:Y:S02]  /*f5d0*/  MOV R101, R12 ;  /* 0x0000000c00657202 */ /* 0x000fe40000000f00 */
[----:B------:R-:W-:-:S07]  /*f5e0*/  MOV R19, R96 ;  /* 0x0000006000137202 */ /* 0x000fce0000000f00 */
[----:B------:R-:W-:Y:S05]  /*f5f0*/  WARPSYNC.COLLECTIVE R90, `(.L_x_1075) ;  /* 0x000000005a087348 */ /* 0x000fea0003c00000 */
[----:B------:R0:W1:Y:S02]  /*f600*/  SHFL.IDX P0, R96, R101, R92, R99 ;  /* 0x0000005c65607389 */ /* 0x0000640000000063 */
[----:B01----:R-:W-:Y:S05]  /*f610*/  ENDCOLLECTIVE ;  /* 0x000000000000791b */ /* 0x003fea0003800000 */
.L_x_1075:
[-C--:B------:R-:W-:Y:S01]  /*f620*/  FFMA R50, R15, R19.reuse, R50 ;  /* 0x000000130f327223 */ /* 0x080fe20000000032 */
[----:B------:R-:W-:Y:S01]  /*f630*/  FFMA R51, R28, R19, R51 ;  /* 0x000000131c337223 */ /* 0x000fe20000000033 */
[----:B------:R-:W-:Y:S02]  /*f640*/  MOV R101, R14 ;  /* 0x0000000e00657202 */ /* 0x000fe40000000f00 */
[----:B------:R-:W-:-:S07]  /*f650*/  MOV R72, R96 ;  /* 0x0000006000487202 */ /* 0x000fce0000000f00 */
[----:B------:R-:W-:Y:S05]  /*f660*/  WARPSYNC.COLLECTIVE R90, `(.L_x_1076) ;  /* 0x000000005a087348 */ /* 0x000fea0003c00000 */
[----:B------:R0:W1:Y:S02]  /*f670*/  SHFL.IDX P0, R96, R101, R92, R99 ;  /* 0x0000005c65607389 */ /* 0x0000640000000063 */
[----:B01----:R-:W-:Y:S05]  /*f680*/  ENDCOLLECTIVE ;  /* 0x000000000000791b */ /* 0x003fea0003800000 */
.L_x_1076:
[-C--:B------:R-:W-:Y:S01]  /*f690*/  FFMA R52, R15, R72.reuse, R52 ;  /* 0x000000480f347223 */ /* 0x080fe20000000034 */
[----:B------:R-:W-:Y:S01]  /*f6a0*/  FFMA R53, R28, R72, R53 ;  /* 0x000000481c357223 */ /* 0x000fe20000000035 */
[----:B------:R-:W-:Y:S02]  /*f6b0*/  MOV R101, R16 ;  /* 0x0000001000657202 */ /* 0x000fe40000000f00 */
[----:B------:R-:W-:-:S07]  /*f6c0*/  MOV R83, R96 ;  /* 0x0000006000537202 */ /* 0x000fce0000000f00 */
[----:B------:R-:W-:Y:S05]  /*f6d0*/  WARPSYNC.COLLECTIVE R90, `(.L_x_1077) ;  /* 0x000000005a087348 */ /* 0x000fea0003c00000 */
[----:B------:R0:W1:Y:S02]  /*f6e0*/  SHFL.IDX P0, R96, R101, R92, R99 ;  /* 0x0000005c65607389 */ /* 0x0000640000000063 */
[----:B01----:R-:W-:Y:S05]  /*f6f0*/  ENDCOLLECTIVE ;  /* 0x000000000000791b */ /* 0x003fea0003800000 */
.L_x_1077:
[-C--:B------:R-:W-:Y:S01]  /*f700*/  FFMA R54, R15, R83.reuse, R54 ;  /* 0x000000530f367223 */ /* 0x080fe20000000036 */
[----:B------:R-:W-:Y:S01]  /*f710*/  FFMA R55, R28, R83, R55 ;  /* 0x000000531c377223 */ /* 0x000fe20000000037 */
[----:B------:R-:W-:Y:S02]  /*f720*/  MOV R101, R18 ;  /* 0x0000001200657202 */ /* 0x000fe40000000f00 */
[----:B------:R-:W-:-:S07]  /*f730*/  MOV R85, R96 ;  /* 0x0000006000557202 */ /* 0x000fce0000000f00 */
[----:B------:R-:W-:Y:S05]  /*f740*/  WARPSYNC.COLLECTIVE R90, `(.L_x_1078) ;  /* 0x000000005a087348 */ /* 0x000fea0003c00000 */
[----:B------:R0:W1:Y:S02]  /*f750*/  SHFL.IDX P0, R96, R101, R92, R99 ;  /* 0x0000005c65607389 */ /* 0x0000640000000063 */
[----:B01----:R-:W-:Y:S05]  /*f760*/  ENDCOLLECTIVE ;  /* 0x000000000000791b */ /* 0x003fea0003800000 */
.L_x_1078:
[-C--:B------:R-:W-:Y:S01]  /*f770*/  FFMA R56, R15, R85.reuse, R56 ;  /* 0x000000550f387223 */ /* 0x080fe20000000038 */
[----:B------:R-:W-:Y:S01]  /*f780*/  FFMA R57, R28, R85, R57 ;  /* 0x000000551c397223 */ /* 0x000fe20000000039 */
[----:B------:R-:W-:Y:S02]  /*f790*/  MOV R101, R13 ;  /* 0x0000000d00657202 */ /* 0x000fe40000000f00 */
[----:B------:R-:W-:-:S07]  /*f7a0*/  MOV R87, R96 ;  /* 0x0000006000577202 */ /* 0x000fce0000000f00 */
[----:B------:R-:W-:Y:S05]  /*f7b0*/  WARPSYNC.COLLECTIVE R90, `(.L_x_1079) ;  /* 0x000000005a087348 */ /* 0x000fea0003c00000 */
[----:B------:R0:W1:Y:S02]  /*f7c0*/  SHFL.IDX P0, R96, R101, R92, R99 ;  /* 0x0000005c65607389 */ /* 0x0000640000000063 */
[----:B01----:R-:W-:Y:S05]  /*f7d0*/  ENDCOLLECTIVE ;  /* 0x000000000000791b */ /* 0x003fea0003800000 */
.L_x_1079:
[-C--:B------:R-:W-:Y:S01]  /*f7e0*/  FFMA R58, R15, R87.reuse, R58 ;  /* 0x000000570f3a7223 */ /* 0x080fe2000000003a */
[----:B------:R-:W-:Y:S01]  /*f7f0*/  FFMA R59, R28, R87, R59 ;  /* 0x000000571c3b7223 */ /* 0x000fe2000000003b */
[----:B------:R-:W-:Y:S02]  /*f800*/  MOV R101, R82 ;  /* 0x0000005200657202 */ /* 0x000fe40000000f00 */
[----:B------:R-:W-:-:S07]  /*f810*/  MOV R88, R96 ;  /* 0x0000006000587202 */ /* 0x000fce0000000f00 */
[----:B------:R-:W-:Y:S05]  /*f820*/  WARPSYNC.COLLECTIVE R90, `(.L_x_1080) ;  /* 0x000000005a087348 */ /* 0x000fea0003c00000 */
[----:B------:R0:W1:Y:S02]  /*f830*/  SHFL.IDX P0, R96, R101, R92, R99 ;  /* 0x0000005c65607389 */ /* 0x0000640000000063 */
[----:B01----:R-:W-:Y:S05]  /*f840*/  ENDCOLLECTIVE ;  /* 0x000000000000791b */ /* 0x003fea0003800000 */
.L_x_1080:
[-C--:B------:R-:W-:Y:S01]  /*f850*/  FFMA R60, R15, R88.reuse, R60 ;  /* 0x000000580f3c7223 */ /* 0x080fe2000000003c */
[----:B------:R-:W-:Y:S01]  /*f860*/  FFMA R61, R28, R88, R61 ;  /* 0x000000581c3d7223 */ /* 0x000fe2000000003d */
[----:B------:R-:W-:Y:S02]  /*f870*/  MOV R101, R8 ;  /* 0x0000000800657202 */ /* 0x000fe40000000f00 */
[----:B------:R-:W-:-:S07]  /*f880*/  MOV R89, R96 ;  /* 0x0000006000597202 */ /* 0x000fce0000000f00 */
[----:B------:R-:W-:Y:S05]  /*f890*/  WARPSYNC.COLLECTIVE R90, `(.L_x_1081) ;  /* 0x000000005a087348 */ /* 0x000fea0003c00000 */
[----:B------:R0:W1:Y:S02]  /*f8a0*/  SHFL.IDX P0, R96, R101, R92, R99 ;  /* 0x0000005c65607389 */ /* 0x0000640000000063 */
[----:B01----:R-:W-:Y:S05]  /*f8b0*/  ENDCOLLECTIVE ;  /* 0x000000000000791b */ /* 0x003fea0003800000 */
.L_x_1081:
[-C--:B------:R-:W-:Y:S01]  /*f8c0*/  FFMA R62, R15, R89.reuse, R62 ;  /* 0x000000590f3e7223 */ /* 0x080fe2000000003e */
[----:B------:R-:W-:Y:S01]  /*f8d0*/  FFMA R63, R28, R89, R63 ;  /* 0x000000591c3f7223 */ /* 0x000fe2000000003f */
[----:B------:R-:W-:Y:S02]  /*f8e0*/  MOV R101, R10 ;  /* 0x0000000a00657202 */ /* 0x000fe40000000f00 */
[----:B------:R-:W-:-:S07]  /*f8f0*/  MOV R91, R96 ;  /* 0x00000060005b7202 */ /* 0x000fce0000000f00 */
[----:B------:R-:W-:Y:S05]  /*f900*/  WARPSYNC.COLLECTIVE R90, `(.L_x_1082) ;  /* 0x000000005a087348 */ /* 0x000fea0003c00000 */
[----:B------:R0:W1:Y:S02]  /*f910*/  SHFL.IDX P0, R96, R101, R92, R99 ;  /* 0x0000005c65607389 */ /* 0x0000640000000063 */
[----:B01----:R-:W-:Y:S05]  /*f920*/  ENDCOLLECTIVE ;  /* 0x000000000000791b */ /* 0x003fea0003800000 */
.L_x_1082:
[-C--:B------:R-:W-:Y:S01]  /*f930*/  FFMA R64, R15, R91.reuse, R64 ;  /* 0x0000005b0f407223 */ /* 0x080fe20000000040 */
[----:B------:R-:W-:Y:S01]  /*f940*/  FFMA R65, R28, R91, R65 ;  /* 0x0000005b1c417223 */ /* 0x000fe20000000041 */
[----:B------:R-:W-:Y:S02]  /*f950*/  MOV R101, R86 ;  /* 0x0000005600657202 */ /* 0x000fe40000000f00 */
[----:B------:R-:W-:-:S07]  /*f960*/  MOV R93, R96 ;  /* 0x00000060005d7202 */ /* 0x000fce0000000f00 */
[----:B------:R-:W-:Y:S05]  /*f970*/  WARPSYNC.COLLECTIVE R90, `(.L_x_1083) ;  /* 0x000000005a087348 */ /* 0x000fea0003c00000 */
[----:B------:R0:W1:Y:S02]  /*f980*/  SHFL.IDX P0, R96, R101, R92, R99 ;  /* 0x0000005c65607389 */ /* 0x0000640000000063 */
[----:B01----:R-:W-:Y:S05]  /*f990*/  ENDCOLLECTIVE ;  /* 0x000000000000791b */ /* 0x003fea0003800000 */
.L_x_1083:
        /* <DEDUP_REMOVED lines=8> */
.L_x_1084:
        /* <DEDUP_REMOVED lines=8> */
.L_x_1085:
[----:B------:R-:W-:Y:S02]  /*faa0*/  MOV R101, R25 ;  /* 0x0000001900657202 */ /* 0x000fe40000000f00 */
[----:B------:R-:W-:-:S07]  /*fab0*/  MOV R72, R96 ;  /* 0x0000006000487202 */ /* 0x000fce0000000f00 */
[----:B------:R-:W-:Y:S05]  /*fac0*/  WARPSYNC.COLLECTIVE R90, `(.L_x_1086) ;  /* 0x000000005a087348 */ /* 0x000fea0003c00000 */
[----:B------:R0:W1:Y:S02]  /*fad0*/  SHFL.IDX P0, R96, R101, R92, R99 ;  /* 0x0000005c65607389 */ /* 0x0000640000000063 */
[----:B01----:R-:W-:Y:S05]  /*fae0*/  ENDCOLLECTIVE ;  /* 0x000000000000791b */ /* 0x003fea0003800000 */
.L_x_1086:
[----:B------:R-:W-:Y:S02]  /*faf0*/  MOV R101, R24 ;  /* 0x0000001800657202 */ /* 0x000fe40000000f00 */
[----:B------:R-:W-:-:S07]  /*fb00*/  MOV R3, R96 ;  /* 0x0000006000037202 */ /* 0x000fce0000000f00 */
[----:B------:R-:W-:Y:S05]  /*fb10*/  WARPSYNC.COLLECTIVE R90, `(.L_x_1087) ;  /* 0x000000005a087348 */ /* 0x000fea0003c00000 */
[----:B------:R0:W1:Y:S02]  /*fb20*/  SHFL.IDX P0, R96, R101, R92, R99 ;  /* 0x0000005c65607389 */ /* 0x0000640000000063 */
[----:B01----:R-:W-:Y:S05]  /*fb30*/  ENDCOLLECTIVE ;  /* 0x000000000000791b */ /* 0x003fea0003800000 */
.L_x_1087:
[----:B------:R-:W-:Y:S02]  /*fb40*/  MOV R101, R23 ;  /* 0x0000001700657202 */ /* 0x000fe40000000f00 */
[----:B------:R-:W-:-:S07]  /*fb50*/  MOV R11, R96 ;  /* 0x00000060000b7202 */ /* 0x000fce0000000f00 */
[----:B------:R-:W-:Y:S05]  /*fb60*/  WARPSYNC.COLLECTIVE R90, `(.L_x_1088) ;  /* 0x000000005a087348 */ /* 0x000fea0003c00000 */
[----:B------:R0:W1:Y:S02]  /*fb70*/  SHFL.IDX P0, R96, R101, R92, R99 ;  /* 0x0000005c65607389 */ /* 0x0000640000000063 */
[----:B01----:R-:W-:Y:S05]  /*fb80*/  ENDCOLLECTIVE ;  /* 0x000000000000791b */ /* 0x003fea0003800000 */
.L_x_1088:
[----:B------:R-:W-:Y:S02]  /*fb90*/  MOV R101, R22 ;  /* 0x0000001600657202 */ /* 0x000fe40000000f00 */
[----:B------:R-:W-:-:S07]  /*fba0*/  MOV R15, R96 ;  /* 0x00000060000f7202 */ /* 0x000fce0000000f00 */
[----:B------:R-:W-:Y:S05]  /*fbb0*/  WARPSYNC.COLLECTIVE R90, `(.L_x_1089) ;  /* 0x000000005a087348 */ /* 0x000fea0003c00000 */
[----:B------:R0:W1:Y:S02]  /*fbc0*/  SHFL.IDX P0, R96, R101, R92, R99 ;  /* 0x0000005c65607389 */ /* 0x0000640000000063 */
[----:B01----:R-:W-:Y:S05]  /*fbd0*/  ENDCOLLECTIVE ;  /* 0x000000000000791b */ /* 0x003fea0003800000 */
.L_x_1089:
[----:B------:R-:W-:Y:S02]  /*fbe0*/  MOV R101, R21 ;  /* 0x0000001500657202 */ /* 0x000fe40000000f00 */
[----:B------:R-:W-:-:S07]  /*fbf0*/  MOV R17, R96 ;  /* 0x0000006000117202 */ /* 0x000fce0000000f00 */
[----:B------:R-:W-:Y:S05]  /*fc00*/  WARPSYNC.COLLECTIVE R90, `(.L_x_1090) ;  /* 0x000000005a087348 */ /* 0x000fea0003c00000 */
[----:B------:R0:W1:Y:S02]  /*fc10*/  SHFL.IDX P0, R96, R101, R92, R99 ;  /* 0x0000005c65607389 */ /* 0x0000640000000063 */
[----:B01----:R-:W-:Y:S05]  /*fc20*/  ENDCOLLECTIVE ;  /* 0x000000000000791b */ /* 0x003fea0003800000 */
.L_x_1090:
[----:B------:R-:W-:Y:S02]  /*fc30*/  MOV R101, R20 ;  /* 0x0000001400657202 */ /* 0x000fe40000000f00 */
[----:B------:R-:W-:-:S07]  /*fc40*/  MOV R19, R96 ;  /* 0x0000006000137202 */ /* 0x000fce0000000f00 */
[----:B------:R-:W-:Y:S05]  /*fc50*/  WARPSYNC.COLLECTIVE R90, `(.L_x_1091) ;  /* 0x000000005a087348 */ /* 0x000fea0003c00000 */
[----:B------:R0:W1:Y:S02]  /*fc60*/  SHFL.IDX P0, R96, R101, R92, R99 ;  /* 0x0000005c65607389 */ /* 0x0000640000000063 */
[----:B01----:R-:W-:Y:S05]  /*fc70*/  ENDCOLLECTIVE ;  /* 0x000000000000791b */ /* 0x003fea0003800000 */
.L_x_1091:
[----:B------:R-:W-:Y:S02]  /*fc80*/  MOV R101, R0 ;  /* 0x0000000000657202 */ /* 0x000fe40000000f00 */
[----:B------:R-:W-:-:S07]  /*fc90*/  MOV R2, R96 ;  /* 0x0000006000027202 */ /* 0x000fce0000000f00 */
[----:B------:R-:W-:Y:S05]  /*fca0*/  WARPSYNC.COLLECTIVE R90, `(.L_x_1092) ;  /* 0x000000005a087348 */ /* 0x000fea0003c00000 */
[----:B------:R0:W1:Y:S02]  /*fcb0*/  SHFL.IDX P0, R96, R101, R92, R99 ;  /* 0x0000005c65607389 */ /* 0x0000640000000063 */
[----:B01----:R-:W-:Y:S05]  /*fcc0*/  ENDCOLLECTIVE ;  /* 0x000000000000791b */ /* 0x003fea0003800000 */
.L_x_1092:
[----:B------:R-:W-:Y:S02]  /*fcd0*/  MOV R101, R76 ;  /* 0x0000004c00657202 */ /* 0x000fe40000000f00 */
[----:B------:R-:W-:-:S07]  /*fce0*/  MOV R28, R96 ;  /* 0x00000060001c7202 */ /* 0x000fce0000000f00 */
[----:B------:R-:W-:Y:S05]  /*fcf0*/  WARPSYNC.COLLECTIVE R90, `(.L_x_1093) ;  /* 0x000000005a087348 */ /* 0x000fea0003c00000 */
[----:B------:R0:W1:Y:S02]  /*fd00*/  SHFL.IDX P0, R96, R101, R92, R99 ;  /* 0x0000005c65607389 */ /* 0x0000640000000063 */
[----:B01----:R-:W-:Y:S05]  /*fd10*/  ENDCOLLECTIVE ;  /* 0x000000000000791b */ /* 0x003fea0003800000 */
.L_x_1093:
[----:B------:R-:W-:Y:S01]  /*fd20*/  MOV R101, R79 ;  /* 0x0000004f00657202 */ /* 0x000fe20000000f00 */
[-C--:B------:R-:W-:Y:S01]  /*fd30*/  FFMA R44, R5, R96.reuse, R44 ;  /* 0x00000060052c7223 */ /* 0x080fe2000000002c */
[----:B------:R-:W-:-:S07]  /*fd40*/  FFMA R45, R4, R96, R45 ;  /* 0x00000060042d7223 */ /* 0x000fce000000002d */
[----:B------:R-:W-:Y:S05]  /*fd50*/  WARPSYNC.COLLECTIVE R90, `(.L_x_1094) ;  /* 0x000000005a087348 */ /* 0x000fea0003c00000 */
[----:B------:R0:W1:Y:S02]  /*fd60*/  SHFL.IDX P0, R96, R101, R92, R99 ;  /* 0x0000005c65607389 */ /* 0x0000640000000063 */
[----:B01----:R-:W-:Y:S05]  /*fd70*/  ENDCOLLECTIVE ;  /* 0x000000000000791b */ /* 0x003fea0003800000 */
.L_x_1094:
[-C--:B------:R-:W-:Y:S01]  /*fd80*/  FFMA R30, R5, R3.reuse, R30 ;  /* 0x00000003051e7223 */ /* 0x080fe2000000001e */
[----:B------:R-:W-:Y:S01]  /*fd90*/  FFMA R31, R4, R3, R31 ;  /* 0x00000003041f7223 */ /* 0x000fe2000000001f */
[----:B------:R-:W-:Y:S02]  /*fda0*/  MOV R101, R80 ;  /* 0x0000005000657202 */ /* 0x000fe40000000f00 */
[----:B------:R-:W-:-:S07]  /*fdb0*/  MOV R3, R96 ;  /* 0x0000006000037202 */ /* 0x000fce0000000f00 */
[----:B------:R-:W-:Y:S05]  /*fdc0*/  WARPSYNC.COLLECTIVE R90, `(.L_x_1095) ;  /* 0x000000005a087348 */ /* 0x000fea0003c00000 */
[----:B------:R0:W1:Y:S02]  /*fdd0*/  SHFL.IDX P0, R96, R101, R92, R99 ;  /* 0x0000005c65607389 */ /* 0x0000640000000063 */
[----:B01----:R-:W-:Y:S05]  /*fde0*/  ENDCOLLECTIVE ;  /* 0x000000000000791b */ /* 0x003fea0003800000 */
.L_x_1095:
[-C--:B------:R-:W-:Y:S01]  /*fdf0*/  FFMA R32, R5, R11.reuse, R32 ;  /* 0x0000000b05207223 */ /* 0x080fe20000000020 */
[----:B------:R-:W-:Y:S01]  /*fe00*/  FFMA R33, R4, R11, R33 ;  /* 0x0000000b04217223 */ /* 0x000fe20000000021 */
[----:B------:R-:W-:Y:S02]  /*fe10*/  MOV R101, R81 ;  /* 0x0000005100657202 */ /* 0x000fe40000000f00 */
[----:B------:R-:W-:-:S07]  /*fe20*/  MOV R11, R96 ;  /* 0x00000060000b7202 */ /* 0x000fce0000000f00 */
[----:B------:R-:W-:Y:S05]  /*fe30*/  WARPSYNC.COLLECTIVE R90, `(.L_x_1096) ;  /* 0x000000005a087348 */ /* 0x000fea0003c00000 */
[----:B------:R0:W1:Y:S02]  /*fe40*/  SHFL.IDX P0, R96, R101, R92, R99 ;  /* 0x0000005c65607389 */ /* 0x0000640000000063 */
[----:B01----:R-:W-:Y:S05]  /*fe50*/  ENDCOLLECTIVE ;  /* 0x000000000000791b */ /* 0x003fea0003800000 */
.L_x_1096:
[-C--:B------:R-:W-:Y:S01]  /*fe60*/  FFMA R34, R5, R15.reuse, R34 ;  /* 0x0000000f05227223 */ /* 0x080fe20000000022 */
[----:B------:R-:W-:Y:S01]  /*fe70*/  FFMA R35, R4, R15, R35 ;  /* 0x0000000f04237223 */ /* 0x000fe20000000023 */
[----:B------:R-:W-:Y:S02]  /*fe80*/  MOV R101, R12 ;  /* 0x0000000c00657202 */ /* 0x000fe40000000f00 */
[----:B------:R-:W-:-:S07]  /*fe90*/  MOV R15, R96 ;  /* 0x00000060000f7202 */ /* 0x000fce0000000f00 */
[----:B------:R-:W-:Y:S05]  /*fea0*/  WARPSYNC.COLLECTIVE R90, `(.L_x_1097) ;  /* 0x000000005a087348 */ /* 0x000fea0003c00000 */
[----:B------:R0:W1:Y:S02]  /*feb0*/  SHFL.IDX P0, R96, R101, R92, R99 ;  /* 0x0000005c65607389 */ /* 0x0000640000000063 */
[----:B01----:R-:W-:Y:S05]  /*fec0*/  ENDCOLLECTIVE ;  /* 0x000000000000791b */ /* 0x003fea0003800000 */
.L_x_1097:
[-C--:B------:R-:W-:Y:S01]  /*fed0*/  FFMA R36, R5, R17.reuse, R36 ;  /* 0x0000001105247223 */ /* 0x080fe20000000024 */
[----:B------:R-:W-:Y:S01]  /*fee0*/  FFMA R37, R4, R17, R37 ;  /* 0x0000001104257223 */ /* 0x000fe20000000025 */
[----:B------:R-:W-:Y:S02]  /*fef0*/  MOV R101, R14 ;  /* 0x0000000e00657202 */ /* 0x000fe40000000f00 */
[----:B------:R-:W-:-:S07]  /*ff00*/  MOV R17, R96 ;  /* 0x0000006000117202 */ /* 0x000fce0000000f00 */
[----:B------:R-:W-:Y:S05]  /*ff10*/  WARPSYNC.COLLECTIVE R90, `(.L_x_1098) ;  /* 0x000000005a087348 */ /* 0x000fea0003c00000 */
[----:B------:R0:W1:Y:S02]  /*ff20*/  SHFL.IDX P0, R96, R101, R92, R99 ;  /* 0x0000005c65607389 */ /* 0x0000640000000063 */
[----:B01----:R-:W-:Y:S05]  /*ff30*/  ENDCOLLECTIVE ;  /* 0x000000000000791b */ /* 0x003fea0003800000 */
.L_x_1098:
[-C--:B------:R-:W-:Y:S01]  /*ff40*/  FFMA R38, R5, R19.reuse, R38 ;  /* 0x0000001305267223 */ /* 0x080fe20000000026 */
[----:B------:R-:W-:Y:S01]  /*ff50*/  FFMA R39, R4, R19, R39 ;  /* 0x0000001304277223 */ /* 0x000fe20000000027 */
[----:B------:R-:W-:Y:S02]  /*ff60*/  MOV R101, R16 ;  /* 0x0000001000657202 */ /* 0x000fe40000000f00 */
[----:B------:R-:W-:-:S07]  /*ff70*/  MOV R19, R96 ;  /* 0x0000006000137202 */ /* 0x000fce0000000f00 */
[----:B------:R-:W-:Y:S05]  /*ff80*/  WARPSYNC.COLLECTIVE R90, `(.L_x_1099) ;  /* 0x000000005a087348 */ /* 0x000fea0003c00000 */
[----:B------:R0:W1:Y:S02]  /*ff90*/  SHFL.IDX P0, R96, R101, R92, R99 ;  /* 0x0000005c65607389 */ /* 0x0000640000000063 */
[----:B01----:R-:W-:Y:S05]  /*ffa0*/  ENDCOLLECTIVE ;  /* 0x000000000000791b */ /* 0x003fea0003800000 */
.L_x_1099:
[----:B------:R-:W-:Y:S02]  /*ffb0*/  MOV R101, R18 ;  /* 0x0000001200657202 */ /* 0x000fe40000000f00 */
[----:B------:R-:W-:-:S07]  /*ffc0*/  MOV R71, R96 ;  /* 0x0000006000477202 */ /* 0x000fce0000000f00 */
[----:B------:R-:W-:Y:S05]  /*ffd0*/  WARPSYNC.COLLECTIVE R90, `(.L_x_1100) ;  /* 0x000000005a087348 */ /* 0x000fea0003c00000 */
[----:B------:R0:W1:Y:S02]  /*ffe0*/  SHFL.IDX P0, R96, R101, R92, R99 ;  /* 0x0000005c65607389 */ /* 0x0000640000000063 */
[----:B01----:R-:W-:Y:S05]  /*fff0*/  ENDCOLLECTIVE ;  /* 0x000000000000791b */ /* 0x003fea0003800000 */
.L_x_1100:
[----:B------:R-:W-:Y:S02]  /*10000*/  MOV R101, R13 ;  /* 0x0000000d00657202 */ /* 0x000fe40000000f00 */
[----:B------:R-:W-:-:S07]  /*10010*/  MOV R83, R96 ;  /* 0x0000006000537202 */ /* 0x000fce0000000f00 */
[----:B------:R-:W-:Y:S05]  /*10020*/  WARPSYNC.COLLECTIVE R90, `(.L_x_1101) ;  /* 0x000000005a087348 */ /* 0x000fea0003c00000 */
[----:B------:R0:W1:Y:S02]  /*10030*/  SHFL.IDX P0, R96, R101, R92, R99 ;  /* 0x0000005c65607389 */ /* 0x0000640000000063 */
[----:B01----:R-:W-:Y:S05]  /*10040*/  ENDCOLLECTIVE ;  /* 0x000000000000791b */ /* 0x003fea0003800000 */
.L_x_1101:
[----:B------:R-:W-:Y:S01]  /*10050*/  MOV R101, R82 ;  /* 0x0000005200657202 */ /* 0x000fe20000000f00 */
[-C--:B------:R-:W-:Y:S01]  /*10060*/  FFMA R60, R5, R96.reuse, R60 ;  /* 0x00000060053c7223 */ /* 0x080fe2000000003c */
[----:B------:R-:W-:-:S07]  /*10070*/  FFMA R61, R4, R96, R61 ;  /* 0x00000060043d7223 */ /* 0x000fce000000003d */
[----:B------:R-:W-:Y:S05]  /*10080*/  WARPSYNC.COLLECTIVE R90, `(.L_x_1102) ;  /* 0x000000005a087348 */ /* 0x000fea0003c00000 */
[----:B------:R0:W1:Y:S02]  /*10090*/  SHFL.IDX P0, R96, R101, R92, R99 ;  /* 0x0000005c65607389 */ /* 0x0000640000000063 */
[----:B01----:R-:W-:Y:S05]  /*100a0*/  ENDCOLLECTIVE ;  /* 0x000000000000791b */ /* 0x003fea0003800000 */
.L_x_1102:
[----:B------:R-:W-:Y:S02]  /*100b0*/  MOV R101, R8 ;  /* 0x0000000800657202 */ /* 0x000fe40000000f00 */
[----:B------:R-:W-:-:S07]  /*100c0*/  MOV R85, R96 ;  /* 0x0000006000557202 */ /* 0x000fce0000000f00 */
[----:B------:R-:W-:Y:S05]  /*100d0*/  WARPSYNC.COLLECTIVE R90, `(.L_x_1103) ;  /* 0x000000005a087348 */ /* 0x000fea0003c00000 */
[----:B------:R0:W1:Y:S02]  /*100e0*/  SHFL.IDX P0, R96, R101, R92, R99 ;  /* 0x0000005c65607389 */ /* 0x0000640000000063 */
[----:B01----:R-:W-:Y:S05]  /*100f0*/  ENDCOLLECTIVE ;  /* 0x000000000000791b */ /* 0x003fea0003800000 */
.L_x_1103:
[----:B------:R-:W-:Y:S02]  /*10100*/  MOV R101, R10 ;  /* 0x0000000a00657202 */ /* 0x000fe40000000f00 */
[----:B------:R-:W-:-:S07]  /*10110*/  MOV R87, R96 ;  /* 0x0000006000577202 */ /* 0x000fce0000000f00 */
[----:B------:R-:W-:Y:S05]  /*10120*/  WARPSYNC.COLLECTIVE R90, `(.L_x_1104) ;  /* 0x000000005a087348 */ /* 0x000fea0003c00000 */
[----:B------:R0:W1:Y:S02]  /*10130*/  SHFL.IDX P0, R96, R101, R92, R99 ;  /* 0x0000005c65607389 */ /* 0x0000640000000063 */
[----:B01----:R-:W-:Y:S05]  /*10140*/  ENDCOLLECTIVE ;  /* 0x000000000000791b */ /* 0x003fea0003800000 */
.L_x_1104:
[----:B------:R-:W-:Y:S02]  /*10150*/  MOV R101, R86 ;  /* 0x0000005600657202 */ /* 0x000fe40000000f00 */
[----:B------:R-:W-:-:S07]  /*10160*/  MOV R89, R96 ;  /* 0x0000006000597202 */ /* 0x000fce0000000f00 */
[----:B------:R-:W-:Y:S05]  /*10170*/  WARPSYNC.COLLECTIVE R90, `(.L_x_1105) ;  /* 0x000000005a087348 */ /* 0x000fea0003c00000 */
[----:B------:R0:W1:Y:S02]  /*10180*/  SHFL.IDX P0, R96, R101, R92, R99 ;  /* 0x0000005c65607389 */ /* 0x0000640000000063 */
[----:B01----:R-:W-:Y:S05]  /*10190*/  ENDCOLLECTIVE ;  /* 0x000000000000791b */ /* 0x003fea0003800000 */
.L_x_1105:
        /* <DEDUP_REMOVED lines=27> */
.L_x_778:
[----:B------:R-:W-:Y:S01]  /*10350*/  HFMA2 R99, -RZ, RZ, 0, 1.847743988037109375e-06 ;  /* 0x0000001fff637431 */ /* 0x000fe200000001ff */
[----:B------:R-:W-:Y:S01]  /*10360*/  BSSY B1, `(.L_x_1107) ;  /* 0x0000006000017945 */ /* 0x000fe20003800000 */
[----:B------:R-:W-:Y:S02]  /*10370*/  MOV R101, R84 ;  /* 0x0000005400657202 */ /* 0x000fe40000000f00 */
[----:B------:R-:W-:-:S07]  /*10380*/  MOV R90, 0xffffffff ;  /* 0xffffffff005a7802 */ /* 0x000fce0000000f00 */
[----:B-----5:R-:W-:Y:S05]  /*10390*/  WARPSYNC.COLLECTIVE R90, `(.L_x_1108) ;  /* 0x000000005a087348 */ /* 0x020fea0003c00000 */
[----:B------:R0:W1:Y:S02]  /*103a0*/  SHFL.IDX P0, R96, R101, R92, R99 ;  /* 0x0000005c65607389 */ /* 0x0000640000000063 */
[----:B01---5:R-:W-:Y:S05]  /*103b0*/  ENDCOLLECTIVE ;  /* 0x000000000000791b */ /* 0x023fea0003800000 */
.L_x_1108:
[----:B------:R-:W-:Y:S05]  /*103c0*/  BSYNC B1 ;  /* 0x0000000000017941 */ /* 0x000fea0003800000 */
.L_x_1107:
        /* <DEDUP_REMOVED lines=10> */
.L_x_1109:
[----:B------:R-:W-:Y:S01]  /*10470*/  MOV R101, R26 ;  /* 0x0000001a00657202 */ /* 0x000fe20000000f00 */
[C---:B------:R-:W-:Y:S01]  /*10480*/  FFMA R78, R96.reuse, R5, R78 ;  /* 0x00000005604e7223 */ /* 0x040fe2000000004e */
[----:B------:R-:W-:-:S07]  /*10490*/  FFMA R77, R96, R4, R77 ;  /* 0x00000004604d7223 */ /* 0x000fce000000004d */
[----:B------:R-:W-:Y:S05]  /*104a0*/  WARPSYNC.COLLECTIVE R90, `(.L_x_1110) ;  /* 0x000000005a087348 */ /* 0x000fea0003c00000 */
[----:B------:R0:W1:Y:S02]  /*104b0*/  SHFL.IDX P0, R96, R101, R92, R99 ;  /* 0x0000005c65607389 */ /* 0x0000640000000063 */
[----:B01----:R-:W-:Y:S05]  /*104c0*/  ENDCOLLECTIVE ;  /* 0x000000000000791b */ /* 0x003fea0003800000 */
.L_x_1110:
[----:B------:R-:W-:Y:S02]  /*104d0*/  MOV R101, R25 ;  /* 0x0000001900657202 */ /* 0x000fe40000000f00 */
[----:B------:R-:W-:-:S07]  /*104e0*/  MOV R26, R96 ;  /* 0x00000060001a7202 */ /* 0x000fce0000000f00 */
[----:B------:R-:W-:Y:S05]  /*104f0*/  WARPSYNC.COLLECTIVE R90, `(.L_x_1111) ;  /* 0x000000005a087348 */ /* 0x000fea0003c00000 */
[----:B------:R0:W1:Y:S02]  /*10500*/  SHFL.IDX P0, R96, R101, R92, R99 ;  /* 0x0000005c65607389 */ /* 0x0000640000000063 */
[----:B01----:R-:W-:Y:S05]  /*10510*/  ENDCOLLECTIVE ;  /* 0x000000000000791b */ /* 0x003fea0003800000 */
.L_x_1111:
[-C--:B------:R-:W-:Y:S01]  /*10520*/  FFMA R75, R5, R26.reuse, R75 ;  /* 0x0000001a054b7223 */ /* 0x080fe2000000004b */
[----:B------:R-:W-:Y:S01]  /*10530*/  FFMA R29, R4, R26, R29 ;  /* 0x0000001a041d7223 */ /* 0x000fe2000000001d */
[----:B------:R-:W-:Y:S02]  /*10540*/  MOV R101, R24 ;  /* 0x0000001800657202 */ /* 0x000fe40000000f00 */
[----:B------:R-:W-:-:S07]  /*10550*/  MOV R25, R96 ;  /* 0x0000006000197202 */ /* 0x000fce0000000f00 */
[----:B------:R-:W-:Y:S05]  /*10560*/  WARPSYNC.COLLECTIVE R90, `(.L_x_1112) ;  /* 0x000000005a087348 */ /* 0x000fea0003c00000 */
[----:B------:R0:W1:Y:S02]  /*10570*/  SHFL.IDX P0, R96, R101, R92, R99 ;  /* 0x0000005c65607389 */ /* 0x0000640000000063 */
[----:B01----:R-:W-:Y:S05]  /*10580*/  ENDCOLLECTIVE ;  /* 0x000000000000791b */ /* 0x003fea0003800000 */
.L_x_1112:
[-C--:B------:R-:W-:Y:S01]  /*10590*/  FFMA R30, R5, R25.reuse, R30 ;  /* 0x00000019051e7223 */ /* 0x080fe2000000001e */
[----:B------:R-:W-:Y:S01]  /*105a0*/  FFMA R31, R4, R25, R31 ;  /* 0x00000019041f7223 */ /* 0x000fe2000000001f */
[----:B------:R-:W-:Y:S02]  /*105b0*/  MOV R101, R23 ;  /* 0x0000001700657202 */ /* 0x000fe40000000f00 */
[----:B------:R-:W-:-:S07]  /*105c0*/  MOV R7, R96 ;  /* 0x0000006000077202 */ /* 0x000fce0000000f00 */
[----:B------:R-:W-:Y:S05]  /*105d0*/  WARPSYNC.COLLECTIVE R90, `(.L_x_1113) ;  /* 0x000000005a087348 */ /* 0x000fea0003c00000 */
[----:B------:R0:W1:Y:S02]  /*105e0*/  SHFL.IDX P0, R96, R101, R92, R99 ;  /* 0x0000005c65607389 */ /* 0x0000640000000063 */
[----:B01----:R-:W-:Y:S05]  /*105f0*/  ENDCOLLECTIVE ;  /* 0x000000000000791b */ /* 0x003fea0003800000 */
.L_x_1113:
[-C--:B------:R-:W-:Y:S01]  /*10600*/  FFMA R32, R5, R7.reuse, R32 ;  /* 0x0000000705207223 */ /* 0x080fe20000000020 */
[----:B------:R-:W-:Y:S01]  /*10610*/  FFMA R33, R4, R7, R33 ;  /* 0x0000000704217223 */ /* 0x000fe20000000021 */
[----:B------:R-:W-:Y:S02]  /*10620*/  MOV R101, R22 ;  /* 0x0000001600657202 */ /* 0x000fe40000000f00 */
[----:B------:R-:W-:-:S07]  /*10630*/  MOV R23, R96 ;  /* 0x0000006000177202 */ /* 0x000fce0000000f00 */
[----:B------:R-:W-:Y:S05]  /*10640*/  WARPSYNC.COLLECTIVE R90, `(.L_x_1114) ;  /* 0x000000005a087348 */ /* 0x000fea0003c00000 */
[----:B------:R0:W1:Y:S02]  /*10650*/  SHFL.IDX P0, R96, R101, R92, R99 ;  /* 0x0000005c65607389 */ /* 0x0000640000000063 */
[----:B01----:R-:W-:Y:S05]  /*10660*/  ENDCOLLECTIVE ;  /* 0x000000000000791b */ /* 0x003fea0003800000 */
.L_x_1114:
[-C--:B------:R-:W-:Y:S01]  /*10670*/  FFMA R34, R5, R23.reuse, R34 ;  /* 0x0000001705227223 */ /* 0x080fe20000000022 */
[----:B------:R-:W-:Y:S01]  /*10680*/  FFMA R35, R4, R23, R35 ;  /* 0x0000001704237223 */ /* 0x000fe20000000023 */
[----:B------:R-:W-:Y:S02]  /*10690*/  MOV R101, R21 ;  /* 0x0000001500657202 */ /* 0x000fe40000000f00 */
[----:B------:R-:W-:-:S07]  /*106a0*/  MOV R9, R96 ;  /* 0x0000006000097202 */ /* 0x000fce0000000f00 */
[----:B------:R-:W-:Y:S05]  /*106b0*/  WARPSYNC.COLLECTIVE R90, `(.L_x_1115) ;  /* 0x000000005a087348 */ /* 0x000fea0003c00000 */
[----:B------:R0:W1:Y:S02]  /*106c0*/  SHFL.IDX P0, R96, R101, R92, R99 ;  /* 0x0000005c65607389 */ /* 0x0000640000000063 */
[----:B01----:R-:W-:Y:S05]  /*106d0*/  ENDCOLLECTIVE ;  /* 0x000000000000791b */ /* 0x003fea0003800000 */
.L_x_1115:
[-C--:B------:R-:W-:Y:S01]  /*106e0*/  FFMA R36, R5, R9.reuse, R36 ;  /* 0x0000000905247223 */ /* 0x080fe20000000024 */
[----:B------:R-:W-:Y:S01]  /*106f0*/  FFMA R37, R4, R9, R37 ;  /* 0x0000000904257223 */ /* 0x000fe20000000025 */
[----:B------:R-:W-:Y:S02]  /*10700*/  MOV R101, R20 ;  /* 0x0000001400657202 */ /* 0x000fe40000000f00 */
[----:B------:R-:W-:-:S07]  /*10710*/  MOV R21, R96 ;  /* 0x0000006000157202 */ /* 0x000fce0000000f00 */
[----:B------:R-:W-:Y:S05]  /*10720*/  WARPSYNC.COLLECTIVE R90, `(.L_x_1116) ;  /* 0x000000005a087348 */ /* 0x000fea0003c00000 */
[----:B------:R0:W1:Y:S02]  /*10730*/  SHFL.IDX P0, R96, R101, R92, R99 ;  /* 0x0000005c65607389 */ /* 0x0000640000000063 */
[----:B01----:R-:W-:Y:S05]  /*10740*/  ENDCOLLECTIVE ;  /* 0x000000000000791b */ /* 0x003fea0003800000 */
.L_x_1116:
[-C--:B------:R-:W-:Y:S01]  /*10750*/  FFMA R38, R5, R21.reuse, R38 ;  /* 0x0000001505267223 */ /* 0x080fe20000000026 */
[----:B------:R-:W-:Y:S01]  /*10760*/  FFMA R39, R4, R21, R39 ;  /* 0x0000001504277223 */ /* 0x000fe20000000027 */
[----:B------:R-:W-:Y:S02]  /*10770*/  MOV R101, R0 ;  /* 0x0000000000657202 */ /* 0x000fe40000000f00 */
[----:B------:R-:W-:-:S07]  /*10780*/  MOV R11, R96 ;  /* 0x00000060000b7202 */ /* 0x000fce0000000f00 */
[----:B------:R-:W-:Y:S05]  /*10790*/  WARPSYNC.COLLECTIVE R90, `(.L_x_1117) ;  /* 0x000000005a087348 */ /* 0x000fea0003c00000 */
[----:B------:R0:W1:Y:S02]  /*107a0*/  SHFL.IDX P0, R96, R101, R92, R99 ;  /* 0x0000005c65607389 */ /* 0x0000640000000063 */
[----:B01----:R-:W-:Y:S05]  /*107b0*/  ENDCOLLECTIVE ;  /* 0x000000000000791b */ /* 0x003fea0003800000 */
.L_x_1117:
[-C--:B------:R-:W-:Y:S01]  /*107c0*/  FFMA R40, R5, R11.reuse, R40 ;  /* 0x0000000b05287223 */ /* 0x080fe20000000028 */
[----:B------:R-:W-:Y:S01]  /*107d0*/  FFMA R41, R4, R11, R41 ;  /* 0x0000000b04297223 */ /* 0x000fe20000000029 */
[----:B------:R-:W-:Y:S02]  /*107e0*/  MOV R101, R76 ;  /* 0x0000004c00657202 */ /* 0x000fe40000000f00 */
[----:B------:R-:W-:-:S07]  /*107f0*/  MOV R15, R96 ;  /* 0x00000060000f7202 */ /* 0x000fce0000000f00 */
[----:B------:R-:W-:Y:S05]  /*10800*/  WARPSYNC.COLLECTIVE R90, `(.L_x_1118) ;  /* 0x000000005a087348 */ /* 0x000fea0003c00000 */
[----:B------:R0:W1:Y:S02]  /*10810*/  SHFL.IDX P0, R96, R101, R92, R99 ;  /* 0x0000005c65607389 */ /* 0x0000640000000063 */
[----:B01----:R-:W-:Y:S05]  /*10820*/  ENDCOLLECTIVE ;  /* 0x000000000000791b */ /* 0x003fea0003800000 */
.L_x_1118:
[-C--:B------:R-:W-:Y:S01]  /*10830*/  FFMA R42, R5, R15.reuse, R42 ;  /* 0x0000000f052a7223 */ /* 0x080fe2000000002a */
[----:B------:R-:W-:Y:S01]  /*10840*/  FFMA R43, R4, R15, R43 ;  /* 0x0000000f042b7223 */ /* 0x000fe2000000002b */
[----:B------:R-:W-:Y:S02]  /*10850*/  MOV R101, R79 ;  /* 0x0000004f00657202 */ /* 0x000fe40000000f00 */
[----:B------:R-:W-:-:S07]  /*10860*/  MOV R17, R96 ;  /* 0x0000006000117202 */ /* 0x000fce0000000f00 */
[----:B------:R-:W-:Y:S05]  /*10870*/  WARPSYNC.COLLECTIVE R90, `(.L_x_1119) ;  /* 0x000000005a087348 */ /* 0x000fea0003c00000 */
[----:B------:R0:W1:Y:S02]  /*10880*/  SHFL.IDX P0, R96, R101, R92, R99 ;  /* 0x0000005c65607389 */ /* 0x0000640000000063 */
[----:B01----:R-:W-:Y:S05]  /*10890*/  ENDCOLLECTIVE ;  /* 0x000000000000791b */ /* 0x003fea0003800000 */
.L_x_1119:
[-C--:B------:R-:W-:Y:S01]  /*108a0*/  FFMA R44, R5, R17.reuse, R44 ;  /* 0x00000011052c7223 */ /* 0x080fe2000000002c */
[----:B------:R-:W-:Y:S01]  /*108b0*/  FFMA R45, R4, R17, R45 ;  /* 0x00000011042d7223 */ /* 0x000fe2000000002d */
[----:B------:R-:W-:Y:S02]  /*108c0*/  MOV R101, R80 ;  /* 0x0000005000657202 */ /* 0x000fe40000000f00 */
[----:B------:R-:W-:-:S07]  /*108d0*/  MOV R79, R96 ;  /* 0x00000060004f7202 */ /* 0x000fce0000000f00 */
[----:B------:R-:W-:Y:S05]  /*108e0*/  WARPSYNC.COLLECTIVE R90, `(.L_x_1120) ;  /* 0x000000005a087348 */ /* 0x000fea0003c00000 */
[----:B------:R0:W1:Y:S02]  /*108f0*/  SHFL.IDX P0, R96, R101, R92, R99 ;  /* 0x0000005c65607389 */ /* 0x0000640000000063 */
[----:B01----:R-:W-:Y:S05]  /*10900*/  ENDCOLLECTIVE ;  /* 0x000000000000791b */ /* 0x003fea0003800000 */
.L_x_1120:
[-C--:B------:R-:W-:Y:S01]  /*10910*/  FFMA R46, R5, R79.reuse, R46 ;  /* 0x0000004f052e7223 */ /* 0x080fe2000000002e */
[----:B------:R-:W-:Y:S01]  /*10920*/  FFMA R47, R4, R79, R47 ;  /* 0x0000004f042f7223 */ /* 0x000fe2000000002f */
[----:B------:R-:W-:Y:S02]  /*10930*/  MOV R101, R81 ;  /* 0x0000005100657202 */ /* 0x000fe40000000f00 */
[----:B------:R-:W-:-:S07]  /*10940*/  MOV R3, R96 ;  /* 0x0000006000037202 */ /* 0x000fce0000000f00 */
[----:B------:R-:W-:Y:S05]  /*10950*/  WARPSYNC.COLLECTIVE R90, `(.L_x_1121) ;  /* 0x000000005a087348 */ /* 0x000fea0003c00000 */
[----:B------:R0:W1:Y:S02]  /*10960*/  SHFL.IDX P0, R96, R101, R92, R99 ;  /* 0x0000005c65607389 */ /* 0x0000640000000063 */
[----:B01----:R-:W-:Y:S05]  /*10970*/  ENDCOLLECTIVE ;  /* 0x000000000000791b */ /* 0x003fea0003800000 */
.L_x_1121:
[-C--:B------:R-:W-:Y:S01]  /*10980*/  FFMA R48, R5, R3.reuse, R48 ;  /* 0x0000000305307223 */ /* 0x080fe20000000030 */
[----:B------:R-:W-:Y:S01]  /*10990*/  FFMA R49, R4, R3, R49 ;  /* 0x0000000304317223 */ /* 0x000fe20000000031 */
[----:B------:R-:W-:Y:S02]  /*109a0*/  MOV R101, R12 ;  /* 0x0000000c00657202 */ /* 0x000fe40000000f00 */
[----:B------:R-:W-:-:S07]  /*109b0*/  MOV R81, R96 ;  /* 0x0000006000517202 */ /* 0x000fce0000000f00 */
[----:B------:R-:W-:Y:S05]  /*109c0*/  WARPSYNC.COLLECTIVE R90, `(.L_x_1122) ;  /* 0x000000005a087348 */ /* 0x000fea0003c00000 */
[----:B------:R0:W1:Y:S02]  /*109d0*/  SHFL.IDX P0, R96, R101, R92, R99 ;  /* 0x0000005c65607389 */ /* 0x0000640000000063 */
[----:B01----:R-:W-:Y:S05]  /*109e0*/  ENDCOLLECTIVE ;  /* 0x000000000000791b */ /* 0x003fea0003800000 */
.L_x_1122:
[-C--:B------:R-:W-:Y:S01]  /*109f0*/  FFMA R50, R5, R81.reuse, R50 ;  /* 0x0000005105327223 */ /* 0x080fe20000000032 */
[----:B------:R-:W-:Y:S01]  /*10a00*/  FFMA R51, R4, R81, R51 ;  /* 0x0000005104337223 */ /* 0x000fe20000000033 */
[----:B------:R-:W-:Y:S02]  /*10a10*/  MOV R101, R14 ;  /* 0x0000000e00657202 */ /* 0x000fe40000000f00 */
[----:B------:R-:W-:-:S07]  /*10a20*/  MOV R19, R96 ;  /* 0x0000006000137202 */ /* 0x000fce0000000f00 */
[----:B------:R-:W-:Y:S05]  /*10a30*/  WARPSYNC.COLLECTIVE R90, `(.L_x_1123) ;  /* 0x000000005a087348 */ /* 0x000fea0003c00000 */
[----:B------:R0:W1:Y:S02]  /*10a40*/  SHFL.IDX P0, R96, R101, R92, R99 ;  /* 0x0000005c65607389 */ /* 0x0000640000000063 */
[----:B01----:R-:W-:Y:S05]  /*10a50*/  ENDCOLLECTIVE ;  /* 0x000000000000791b */ /* 0x003fea0003800000 */
.L_x_1123:
[-C--:B------:R-:W-:Y:S01]  /*10a60*/  FFMA R52, R5, R19.reuse, R52 ;  /* 0x0000001305347223 */ /* 0x080fe20000000034 */
[----:B------:R-:W-:Y:S01]  /*10a70*/  FFMA R53, R4, R19, R53 ;  /* 0x0000001304357223 */ /* 0x000fe20000000035 */
[----:B------:R-:W-:Y:S02]  /*10a80*/  MOV R101, R16 ;  /* 0x0000001000657202 */ /* 0x000fe40000000f00 */
[----:B------:R-:W-:-:S07]  /*10a90*/  MOV R27, R96 ;  /* 0x00000060001b7202 */ /* 0x000fce0000000f00 */
[----:B------:R-:W-:Y:S05]  /*10aa0*/  WARPSYNC.COLLECTIVE R90, `(.L_x_1124) ;  /* 0x000000005a087348 */ /* 0x000fea0003c00000 */
[----:B------:R0:W1:Y:S02]  /*10ab0*/  SHFL.IDX P0, R96, R101, R92, R99 ;  /* 0x0000005c65607389 */ /* 0x0000640000000063 */
[----:B01----:R-:W-:Y:S05]  /*10ac0*/  ENDCOLLECTIVE ;  /* 0x000000000000791b */ /* 0x003fea0003800000 */
.L_x_1124:
[-C--:B------:R-:W-:Y:S01]  /*10ad0*/  FFMA R54, R5, R27.reuse, R54 ;  /* 0x0000001b05367223 */ /* 0x080fe20000000036 */
[----:B------:R-:W-:Y:S01]  /*10ae0*/  FFMA R55, R4, R27, R55 ;  /* 0x0000001b04377223 */ /* 0x000fe20000000037 */
[----:B------:R-:W-:Y:S02]  /*10af0*/  MOV R101, R18 ;  /* 0x0000001200657202 */ /* 0x000fe40000000f00 */
[----:B------:R-:W-:-:S07]  /*10b00*/  MOV R71, R96 ;  /* 0x0000006000477202 */ /* 0x000fce0000000f00 */
[----:B------:R-:W-:Y:S05]  /*10b10*/  WARPSYNC.COLLECTIVE R90, `(.L_x_1125) ;  /* 0x000000005a087348 */ /* 0x000fea0003c00000 */
[----:B------:R0:W1:Y:S02]  /*10b20*/  SHFL.IDX P0, R96, R101, R92, R99 ;  /* 0x0000005c65607389 */ /* 0x0000640000000063 */
[----:B01----:R-:W-:Y:S05]  /*10b30*/  ENDCOLLECTIVE ;  /* 0x000000000000791b */ /* 0x003fea0003800000 */
.L_x_1125:
[-C--:B------:R-:W-:Y:S01]  /*10b40*/  FFMA R56, R5, R71.reuse, R56 ;  /* 0x0000004705387223 */ /* 0x080fe20000000038 */
[----:B------:R-:W-:Y:S01]  /*10b50*/  FFMA R57, R4, R71, R57 ;  /* 0x0000004704397223 */ /* 0x000fe20000000039 */
[----:B------:R-:W-:Y:S02]  /*10b60*/  MOV R101, R13 ;  /* 0x0000000d00657202 */ /* 0x000fe40000000f00 */
[----:B------:R-:W-:-:S07]  /*10b70*/  MOV R73, R96 ;  /* 0x0000006000497202 */ /* 0x000fce0000000f00 */
[----:B------:R-:W-:Y:S05]  /*10b80*/  WARPSYNC.COLLECTIVE R90, `(.L_x_1126) ;  /* 0x000000005a087348 */ /* 0x000fea0003c00000 */
[----:B------:R0:W1:Y:S02]  /*10b90*/  SHFL.IDX P0, R96, R101, R92, R99 ;  /* 0x0000005c65607389 */ /* 0x0000640000000063 */
[----:B01----:R-:W-:Y:S05]  /*10ba0*/  ENDCOLLECTIVE ;  /* 0x000000000000791b */ /* 0x003fea0003800000 */
.L_x_1126:
[-C--:B------:R-:W-:Y:S01]  /*10bb0*/  FFMA R58, R5, R73.reuse, R58 ;  /* 0x00000049053a7223 */ /* 0x080fe2000000003a */
[----:B------:R-:W-:Y:S01]  /*10bc0*/  FFMA R59, R4, R73, R59 ;  /* 0x00000049043b7223 */ /* 0x000fe2000000003b */
[----:B------:R-:W-:Y:S02]  /*10bd0*/  MOV R101, R82 ;  /* 0x0000005200657202 */ /* 0x000fe40000000f00 */
[----:B------:R-:W-:-:S07]  /*10be0*/  MOV R13, R96 ;  /* 0x00000060000d7202 */ /* 0x000fce0000000f00 */
[----:B------:R-:W-:Y:S05]  /*10bf0*/  WARPSYNC.COLLECTIVE R90, `(.L_x_1127) ;  /* 0x000000005a087348 */ /* 0x000fea0003c00000 */
[----:B------:R0:W1:Y:S02]  /*10c00*/  SHFL.IDX P0, R96, R101, R92, R99 ;  /* 0x0000005c65607389 */ /* 0x0000640000000063 */
[----:B01----:R-:W-:Y:S05]  /*10c10*/  ENDCOLLECTIVE ;  /* 0x000000000000791b */ /* 0x003fea0003800000 */
.L_x_1127:
[-C--:B------:R-:W-:Y:S01]  /*10c20*/  FFMA R60, R5, R13.reuse, R60 ;  /* 0x0000000d053c7223 */ /* 0x080fe2000000003c */
[----:B------:R-:W-:Y:S01]  /*10c30*/  FFMA R61, R4, R13, R61 ;  /* 0x0000000d043d7223 */ /* 0x000fe2000000003d */
[----:B------:R-:W-:Y:S02]  /*10c40*/  MOV R101, R8 ;  /* 0x0000000800657202 */ /* 0x000fe40000000f00 */
[----:B------:R-:W-:-:S07]  /*10c50*/  MOV R83, R96 ;  /* 0x0000006000537202 */ /* 0x000fce0000000f00 */
[----:B------:R-:W-:Y:S05]  /*10c60*/  WARPSYNC.COLLECTIVE R90, `(.L_x_1128) ;  /* 0x000000005a087348 */ /* 0x000fea0003c00000 */
[----:B------:R0:W1:Y:S02]  /*10c70*/  SHFL.IDX P0, R96, R101, R92, R99 ;  /* 0x0000005c65607389 */ /* 0x0000640000000063 */
[----:B01----:R-:W-:Y:S05]  /*10c80*/  ENDCOLLECTIVE ;  /* 0x000000000000791b */ /* 0x003fea0003800000 */
.L_x_1128:
[-C--:B------:R-:W-:Y:S01]  /*10c90*/  FFMA R62, R5, R83.reuse, R62 ;  /* 0x00000053053e7223 */ /* 0x080fe2000000003e */
[----:B------:R-:W-:Y:S01]  /*10ca0*/  FFMA R63, R4, R83, R63 ;  /* 0x00000053043f7223 */ /* 0x000fe2000000003f */
[----:B------:R-:W-:Y:S02]  /*10cb0*/  MOV R101, R10 ;  /* 0x0000000a00657202 */ /* 0x000fe40000000f00 */
[----:B------:R-:W-:-:S07]  /*10cc0*/  MOV R85, R96 ;  /* 0x0000006000557202 */ /* 0x000fce0000000f00 */
[----:B------:R-:W-:Y:S05]  /*10cd0*/  WARPSYNC.COLLECTIVE R90, `(.L_x_1129) ;  /* 0x000000005a087348 */ /* 0x000fea0003c00000 */
[----:B------:R0:W1:Y:S02]  /*10ce0*/  SHFL.IDX P0, R96, R101, R92, R99 ;  /* 0x0000005c65607389 */ /* 0x0000640000000063 */
[----:B01----:R-:W-:Y:S05]  /*10cf0*/  ENDCOLLECTIVE ;  /* 0x000000000000791b */ /* 0x003fea0003800000 */
.L_x_1129:
[-C--:B------:R-:W-:Y:S01]  /*10d00*/  FFMA R64, R5, R85.reuse, R64 ;  /* 0x0000005505407223 */ /* 0x080fe20000000040 */
[----:B------:R-:W-:Y:S01]  /*10d10*/  FFMA R65, R4, R85, R65 ;  /* 0x0000005504417223 */ /* 0x000fe20000000041 */
[----:B------:R-:W-:Y:S02]  /*10d20*/  MOV R101, R86 ;  /* 0x0000005600657202 */ /* 0x000fe40000000f00 */
[----:B------:R-:W-:-:S07]  /*10d30*/  MOV R87, R96 ;  /* 0x0000006000577202 */ /* 0x000fce0000000f00 */
[----:B------:R-:W-:Y:S05]  /*10d40*/  WARPSYNC.COLLECTIVE R90, `(.L_x_1130) ;  /* 0x000000005a087348 */ /* 0x000fea0003c00000 */
[----:B------:R0:W1:Y:S02]  /*10d50*/  SHFL.IDX P0, R96, R101, R92, R99 ;  /* 0x0000005c65607389 */ /* 0x0000640000000063 */
[----:B01----:R-:W-:Y:S05]  /*10d60*/  ENDCOLLECTIVE ;  /* 0x000000000000791b */ /* 0x003fea0003800000 */
.L_x_1130:
[-C--:B------:R-:W-:Y:S01]  /*10d70*/  FFMA R66, R5, R87.reuse, R66 ;  /* 0x0000005705427223 */ /* 0x080fe20000000042 */
[----:B------:R-:W-:Y:S01]  /*10d80*/  FFMA R67, R4, R87, R67 ;  /* 0x0000005704437223 */ /* 0x000fe20000000043 */
[----:B------:R-:W-:Y:S01]  /*10d90*/  MOV R86, R96 ;  /* 0x0000006000567202 */ /* 0x000fe20000000f00 */
[----:B------:R-:W-:Y:S06]  /*10da0*/  BRA `(.L_x_1131) ;  /* 0xffffff5000dc7947 */ /* 0x000fec000383ffff */
.L_x_1132:
        /* <DEDUP_REMOVED lines=13> */
.L_x_4376:


//--------------------- .text._Z13_spmm_conv_10PKfPfiiPKiS3_S3_S0_ --------------------------
	.section	.text._Z13_spmm_conv_10PKfPfiiPKiS3_S3_S0_,"ax",@progbits
	.align	128
        .global         _Z13_spmm_conv_10PKfPfiiPKiS3_S3_S0_
        .type           _Z13_spmm_conv_10PKfPfiiPKiS3_S3_S0_,@function
        .size           _Z13_spmm_conv_10PKfPfiiPKiS3_S3_S0_,(.L_x_4377 - _Z13_spmm_conv_10PKfPfiiPKiS3_S3_S0_)
        .other          _Z13_spmm_conv_10PKfPfiiPKiS3_S3_S0_,@"STO_CUDA_ENTRY STV_DEFAULT"
_Z13_spmm_conv_10PKfPfiiPKiS3_S3_S0_:
.text._Z13_spmm_conv_10PKfPfiiPKiS3_S3_S0_:
        /* <DEDUP_REMOVED lines=65> */
.L_x_1136:
        /* <DEDUP_REMOVED lines=122> */
.L_x_1135:
[----:B------:R-:W-:Y:S05]  /*0bb0*/  BSYNC.RECONVERGENT B0 ;  /* 0x0000000000007941 */ /* 0x000fea0003800200 */
.L_x_1134:
        /* <DEDUP_REMOVED lines=813> */
.L_x_1133:
        /* <DEDUP_REMOVED lines=128> */
.L_x_1138:
[----:B------:R-:W-:Y:S05]  /*4690*/  BSYNC.RECONVERGENT B0 ;  /* 0x0000000000007941 */ /* 0x000fea0003800200 */
.L_x_1137:
        /* <DEDUP_REMOVED lines=631> */
.L_x_1139:
        /* <DEDUP_REMOVED lines=204> */
.L_x_1140:
        /* <DEDUP_REMOVED lines=116> */
.L_x_1141:
        /* <DEDUP_REMOVED lines=150> */
.L_x_1142:
        /* <DEDUP_REMOVED lines=9> */
.L_x_4377:


//--------------------- .text._Z12_spmm_conv_9PKfPfiiPKiS3_S3_S0_ --------------------------
	.section	.text._Z12_spmm_conv_9PKfPfiiPKiS3_S3_S0_,"ax",@progbits
	.align	128
        .global         _Z12_spmm_conv_9PKfPfiiPKiS3_S3_S0_
        .type           _Z12_spmm_conv_9PKfPfiiPKiS3_S3_S0_,@function
        .size           _Z12_spmm_conv_9PKfPfiiPKiS3_S3_S0_,(.L_x_4378 - _Z12_spmm_conv_9PKfPfiiPKiS3_S3_S0_)
        .other          _Z12_spmm_conv_9PKfPfiiPKiS3_S3_S0_,@"STO_CUDA_ENTRY STV_DEFAULT"
_Z12_spmm_conv_9PKfPfiiPKiS3_S3_S0_:
.text._Z12_spmm_conv_9PKfPfiiPKiS3_S3_S0_:
        /* <DEDUP_REMOVED lines=60> */
.L_x_1148:
        /* <DEDUP_REMOVED lines=94> */
.L_x_1146:
[----:B------:R-:W-:Y:S05]  /*09a0*/  BSYNC.RECONVERGENT B1 ;  /* 0x0000000000017941 */ /* 0x000fea0003800200 */
.L_x_1145:
        /* <DEDUP_REMOVED lines=579> */
.L_x_1345:
[----:B------:R-:W-:Y:S01]  /*2de0*/  LOP3.LUT R3, R3, 0xfffffff8, RZ, 0xc0, !PT ;  /* 0xfffffff803037812 */ /* 0x000fe200078ec0ff */
[-C--:B------:R-:W-:Y:S01]  /*2df0*/  FFMA R68, R68, R96.reuse, R9 ;  /* 0x0000006044447223 */ /* 0x080fe20000000009 */
[----:B------:R-:W-:Y:S01]  /*2e00*/  IADD3 R28, PT, PT, R28, 0x8, RZ ;  /* 0x000000081c1c7810 */ /* 0x000fe20007ffe0ff */
[----:B------:R-:W-:Y:S01]  /*2e10*/  FFMA R69, R4, R96, R69 ;  /* 0x0000006004457223 */ /* 0x000fe20000000045 */
[----:B------:R-:W-:-:S04]  /*2e20*/  IADD3 R3, PT, PT, R72, R3, RZ ;  /* 0x0000000348037210 */ /* 0x000fc80007ffe0ff */
[----:B------:R-:W-:-:S13]  /*2e30*/  ISETP.GE.AND P0, PT, R28, R3, PT ;  /* 0x000000031c00720c */ /* 0x000fda0003f06270 */
[----:B------:R-:W-:Y:S05]  /*2e40*/  @!P0 BRA `(.L_x_1148) ;  /* 0xffffffd4005c8947 */ /* 0x000fea000383ffff */
.L_x_1144:
[----:B------:R-:W-:Y:S05]  /*2e50*/  BSYNC B0 ;  /* 0x0000000000007941 */ /* 0x000fea0003800000 */
.L_x_1143:
        /* <DEDUP_REMOVED lines=100> */
.L_x_1150:
[----:B------:R-:W-:Y:S05]  /*34a0*/  BSYNC.RECONVERGENT B0 ;  /* 0x0000000000007941 */ /* 0x000fea0003800200 */
.L_x_1149:
        /* <DEDUP_REMOVED lines=481> */
.L_x_1439:
[-C--:B------:R-:W-:Y:S01]  /*52c0*/  FFMA R68, R5, R96.reuse, R68 ;  /* 0x0000006005447223 */ /* 0x080fe20000000044 */
[----:B------:R-:W-:-:S07]  /*52d0*/  FFMA R69, R4, R96, R69 ;  /* 0x0000006004457223 */ /* 0x000fce0000000045 */
.L_x_1152:
[----:B------:R-:W-:Y:S05]  /*52e0*/  BSYNC B0 ;  /* 0x0000000000007941 */ /* 0x000fea0003800000 */
.L_x_1151:
        /* <DEDUP_REMOVED lines=149> */
.L_x_1487:
[-C--:B------:R-:W-:Y:S01]  /*5c40*/  FFMA R68, R5, R96.reuse, R68 ;  /* 0x0000006005447223 */ /* 0x080fe20000000044 */
[----:B------:R-:W-:-:S07]  /*5c50*/  FFMA R69, R4, R96, R69 ;  /* 0x0000006004457223 */ /* 0x000fce0000000045 */
.L_x_1155:
[----:B------:R-:W-:Y:S05]  /*5c60*/  BSYNC B0 ;  /* 0x0000000000007941 */ /* 0x000fea0003800000 */
.L_x_1154:
        /* <DEDUP_REMOVED lines=75> */
.L_x_1512:
[-C--:B------:R-:W-:Y:S01]  /*6120*/  FFMA R68, R5, R86.reuse, R68 ;  /* 0x0000005605447223 */ /* 0x080fe20000000044 */
[----:B------:R-:W-:-:S07]  /*6130*/  FFMA R69, R4, R86, R69 ;  /* 0x0000005604457223 */ /* 0x000fce0000000045 */
.L_x_1158:
[----:B------:R-:W-:Y:S05]  /*6140*/  BSYNC B0 ;  /* 0x0000000000007941 */ /* 0x000fea0003800000 */
.L_x_1157:
        /* <DEDUP_REMOVED lines=124> */
.L_x_1147:
        /* <DEDUP_REMOVED lines=8> */
.L_x_1161:
[----:B------:R-:W-:Y:S05]  /*6990*/  BSYNC B1 ;  /* 0x0000000000017941 */ /* 0x000fea0003800000 */
.L_x_1160:
        /* <DEDUP_REMOVED lines=14> */
.L_x_1162:
        /* <DEDUP_REMOVED lines=9> */
.L_x_1163:
        /* <DEDUP_REMOVED lines=8> */
.L_x_1164:
[----:B------:R-:W-:Y:S02]  /*6b90*/  MOV R92, R19 ;  /* 0x00000013005c7202 */ /* 0x000fe40000000f00 */
[----:B------:R-:W-:-:S07]  /*6ba0*/  MOV R83, R96 ;  /* 0x0000006000537202 */ /* 0x000fce0000000f00 */
[----:B------:R-:W-:Y:S05]  /*6bb0*/  WARPSYNC.COLLECTIVE R90, `(.L_x_1165) ;  /* 0x000000005a087348 */ /* 0x000fea0003c00000 */
[----:B------:R0:W1:Y:S02]  /*6bc0*/  SHFL.IDX P0, R96, R101, R92, R99 ;  /* 0x0000005c65607389 */ /* 0x0000640000000063 */
[----:B01----:R-:W-:Y:S05]  /*6bd0*/  ENDCOLLECTIVE ;  /* 0x000000000000791b */ /* 0x003fea0003800000 */
.L_x_1165:
[----:B------:R-:W-:Y:S02]  /*6be0*/  MOV R92, R17 ;  /* 0x00000011005c7202 */ /* 0x000fe40000000f00 */
[----:B------:R-:W-:-:S07]  /*6bf0*/  MOV R19, R96 ;  /* 0x0000006000137202 */ /* 0x000fce0000000f00 */
[----:B------:R-:W-:Y:S05]  /*6c00*/  WARPSYNC.COLLECTIVE R90, `(.L_x_1166) ;  /* 0x000000005a087348 */ /* 0x000fea0003c00000 */
[----:B------:R0:W1:Y:S02]  /*6c10*/  SHFL.IDX P0, R96, R101, R92, R99 ;  /* 0x0000005c65607389 */ /* 0x0000640000000063 */
[----:B01----:R-:W-:Y:S05]  /*6c20*/  ENDCOLLECTIVE ;  /* 0x000000000000791b */ /* 0x003fea0003800000 */
.L_x_1166:
[----:B------:R-:W-:Y:S02]  /*6c30*/  MOV R92, R89 ;  /* 0x00000059005c7202 */ /* 0x000fe40000000f00 */
[----:B------:R-:W-:-:S07]  /*6c40*/  MOV R17, R96 ;  /* 0x0000006000117202 */ /* 0x000fce0000000f00 */
[----:B------:R-:W-:Y:S05]  /*6c50*/  WARPSYNC.COLLECTIVE R90, `(.L_x_1167) ;  /* 0x000000005a087348 */ /* 0x000fea0003c00000 */
[----:B------:R0:W1:Y:S02]  /*6c60*/  SHFL.IDX P0, R96, R101, R92, R99 ;  /* 0x0000005c65607389 */ /* 0x0000640000000063 */
[----:B01----:R-:W-:Y:S05]  /*6c70*/  ENDCOLLECTIVE ;  /* 0x000000000000791b */ /* 0x003fea0003800000 */
.L_x_1167:
[----:B------:R-:W-:Y:S02]  /*6c80*/  MOV R92, R87 ;  /* 0x00000057005c7202 */ /* 0x000fe40000000f00 */
[----:B------:R-:W-:-:S07]  /*6c90*/  MOV R15, R96 ;  /* 0x00000060000f7202 */ /* 0x000fce0000000f00 */
[----:B------:R-:W-:Y:S05]  /*6ca0*/  WARPSYNC.COLLECTIVE R90, `(.L_x_1168) ;  /* 0x000000005a087348 */ /* 0x000fea0003c00000 */
[----:B------:R0:W1:Y:S02]  /*6cb0*/  SHFL.IDX P0, R96, R101, R92, R99 ;  /* 0x0000005c65607389 */ /* 0x0000640000000063 */
[----:B01----:R-:W-:Y:S05]  /*6cc0*/  ENDCOLLECTIVE ;  /* 0x000000000000791b */ /* 0x003fea0003800000 */
.L_x_1168:
[----:B------:R-:W-:Y:S02]  /*6cd0*/  MOV R101, R27 ;  /* 0x0000001b00657202 */ /* 0x000fe40000000f00 */
[----:B------:R-:W-:Y:S02]  /*6ce0*/  MOV R92, R11 ;  /* 0x0000000b005c7202 */ /* 0x000fe40000000f00 */
[----:B------:R-:W-:-:S07]  /*6cf0*/  MOV R5, R96 ;  /* 0x0000006000057202 */ /* 0x000fce0000000f00 */
[----:B------:R-:W-:Y:S05]  /*6d00*/  WARPSYNC.COLLECTIVE R90, `(.L_x_1169) ;  /* 0x000000005a087348 */ /* 0x000fea0003c00000 */
[----:B------:R0:W1:Y:S02]  /*6d10*/  SHFL.IDX P0, R96, R101, R92, R99 ;  /* 0x0000005c65607389 */ /* 0x0000640000000063 */
[----:B01----:R-:W-:Y:S05]  /*6d20*/  ENDCOLLECTIVE ;  /* 0x000000000000791b */ /* 0x003fea0003800000 */
.L_x_1169:
[----:B------:R-:W-:Y:S01]  /*6d30*/  MOV R101, R26 ;  /* 0x0000001a00657202 */ /* 0x000fe20000000f00 */
[C---:B------:R-:W-:Y:S01]  /*6d40*/  FFMA R78, R96.reuse, R9, R78 ;  /* 0x00000009604e7223 */ /* 0x040fe2000000004e */
[----:B------:R-:W-:-:S07]  /*6d50*/  FFMA R77, R96, R88, R77 ;  /* 0x00000058604d7223 */ /* 0x000fce000000004d */
[----:B------:R-:W-:Y:S05]  /*6d60*/  WARPSYNC.COLLECTIVE R90, `(.L_x_1170) ;  /* 0x000000005a087348 */ /* 0x000fea0003c00000 */
[----:B------:R0:W1:Y:S02]  /*6d70*/  SHFL.IDX P0, R96, R101, R92, R99 ;  /* 0x0000005c65607389 */ /* 0x0000640000000063 */
[----:B01----:R-:W-:Y:S05]  /*6d80*/  ENDCOLLECTIVE ;  /* 0x000000000000791b */ /* 0x003fea0003800000 */
.L_x_1170:
[----:B------:R-:W-:Y:S02]  /*6d90*/  MOV R101, R25 ;  /* 0x0000001900657202 */ /* 0x000fe40000000f00 */
[----:B------:R-:W-:-:S07]  /*6da0*/  MOV R98, R96 ;  /* 0x0000006000627202 */ /* 0x000fce0000000f00 */
[----:B------:R-:W-:Y:S05]  /*6db0*/  WARPSYNC.COLLECTIVE R90, `(.L_x_1171) ;  /* 0x000000005a087348 */ /* 0x000fea0003c00000 */
[----:B------:R0:W1:Y:S02]  /*6dc0*/  SHFL.IDX P0, R96, R101, R92, R99 ;  /* 0x0000005c65607389 */ /* 0x0000640000000063 */
[----:B01----:R-:W-:Y:S05]  /*6dd0*/  ENDCOLLECTIVE ;  /* 0x000000000000791b */ /* 0x003fea0003800000 */
.L_x_1171:
        /* <DEDUP_REMOVED lines=8> */
.L_x_1172:
[----:B------:R-:W-:Y:S02]  /*6e60*/  MOV R101, R23 ;  /* 0x0000001700657202 */ /* 0x000fe40000000f00 */
[----:B------:R-:W-:-:S07]  /*6e70*/  MOV R103, R96 ;  /* 0x0000006000677202 */ /* 0x000fce0000000f00 */
[----:B------:R-:W-:Y:S05]  /*6e80*/  WARPSYNC.COLLECTIVE R90, `(.L_x_1173) ;  /* 0x000000005a087348 */ /* 0x000fea0003c00000 */
[----:B------:R0:W1:Y:S02]  /*6e90*/  SHFL.IDX P0, R96, R101, R92, R99 ;  /* 0x0000005c65607389 */ /* 0x0000640000000063 */
[----:B01----:R-:W-:Y:S05]  /*6ea0*/  ENDCOLLECTIVE ;  /* 0x000000000000791b */ /* 0x003fea0003800000 */
.L_x_1173:
[-C--:B------:R-:W-:Y:S01]  /*6eb0*/  FFMA R32, R9, R103.reuse, R32 ;  /* 0x0000006709207223 */ /* 0x080fe20000000020 */
[----:B------:R-:W-:Y:S01]  /*6ec0*/  FFMA R33, R88, R103, R33 ;  /* 0x0000006758217223 */ /* 0x000fe20000000021 */
[----:B------:R-:W-:Y:S02]  /*6ed0*/  MOV R101, R22 ;  /* 0x0000001600657202 */ /* 0x000fe40000000f00 */
[----:B------:R-:W-:-:S07]  /*6ee0*/  MOV R105, R96 ;  /* 0x0000006000697202 */ /* 0x000fce0000000f00 */
[----:B------:R-:W-:Y:S05]  /*6ef0*/  WARPSYNC.COLLECTIVE R90, `(.L_x_1174) ;  /* 0x000000005a087348 */ /* 0x000fea0003c00000 */
[----:B------:R0:W1:Y:S02]  /*6f00*/  SHFL.IDX P0, R96, R101, R92, R99 ;  /* 0x0000005c65607389 */ /* 0x0000640000000063 */
[----:B01----:R-:W-:Y:S05]  /*6f10*/  ENDCOLLECTIVE ;  /* 0x000000000000791b */ /* 0x003fea0003800000 */
.L_x_1174:
[-C--:B------:R-:W-:Y:S01]  /*6f20*/  FFMA R34, R9, R105.reuse, R34 ;  /* 0x0000006909227223 */ /* 0x080fe20000000022 */
[----:B------:R-:W-:Y:S01]  /*6f30*/  FFMA R35, R88, R105, R35 ;  /* 0x0000006958237223 */ /* 0x000fe20000000023 */
[----:B------:R-:W-:Y:S02]  /*6f40*/  MOV R101, R21 ;  /* 0x0000001500657202 */ /* 0x000fe40000000f00 */
[----:B------:R-:W-:-:S07]  /*6f50*/  MOV R107, R96 ;  /* 0x00000060006b7202 */ /* 0x000fce0000000f00 */
[----:B------:R-:W-:Y:S05]  /*6f60*/  WARPSYNC.COLLECTIVE R90, `(.L_x_1175) ;  /* 0x000000005a087348 */ /* 0x000fea0003c00000 */
[----:B------:R0:W1:Y:S02]  /*6f70*/  SHFL.IDX P0, R96, R101, R92, R99 ;  /* 0x0000005c65607389 */ /* 0x0000640000000063 */
[----:B01----:R-:W-:Y:S05]  /*6f80*/  ENDCOLLECTIVE ;  /* 0x000000000000791b */ /* 0x003fea0003800000 */
.L_x_1175:
[-C--:B------:R-:W-:Y:S01]  /*6f90*/  FFMA R36, R9, R107.reuse, R36 ;  /* 0x0000006b09247223 */ /* 0x080fe20000000024 */
[----:B------:R-:W-:Y:S01]  /*6fa0*/  FFMA R37, R88, R107, R37 ;  /* 0x0000006b58257223 */ /* 0x000fe20000000025 */
[----:B------:R-:W-:Y:S02]  /*6fb0*/  MOV R101, R20 ;  /* 0x0000001400657202 */ /* 0x000fe40000000f00 */
[----:B------:R-:W-:-:S07]  /*6fc0*/  MOV R109, R96 ;  /* 0x00000060006d7202 */ /* 0x000fce0000000f00 */
[----:B------:R-:W-:Y:S05]  /*6fd0*/  WARPSYNC.COLLECTIVE R90, `(.L_x_1176) ;  /* 0x000000005a087348 */ /* 0x000fea0003c00000 */
[----:B------:R0:W1:Y:S02]  /*6fe0*/  SHFL.IDX P0, R96, R101, R92, R99 ;  /* 0x0000005c65607389 */ /* 0x0000640000000063 */
[----:B01----:R-:W-:Y:S05]  /*6ff0*/  ENDCOLLECTIVE ;  /* 0x000000000000791b */ /* 0x003fea0003800000 */
.L_x_1176:
[-C--:B------:R-:W-:Y:S01]  /*7000*/  FFMA R38, R9, R109.reuse, R38 ;  /* 0x0000006d09267223 */ /* 0x080fe20000000026 */
[----:B------:R-:W-:Y:S01]  /*7010*/  FFMA R39, R88, R109, R39 ;  /* 0x0000006d58277223 */ /* 0x000fe20000000027 */
[----:B------:R-:W-:Y:S02]  /*7020*/  MOV R101, R0 ;  /* 0x0000000000657202 */ /* 0x000fe40000000f00 */
[----:B------:R-:W-:-:S07]  /*7030*/  MOV R111, R96 ;  /* 0x00000060006f7202 */ /* 0x000fce0000000f00 */
[----:B------:R-:W-:Y:S05]  /*7040*/  WARPSYNC.COLLECTIVE R90, `(.L_x_1177) ;  /* 0x000000005a087348 */ /* 0x000fea0003c00000 */
[----:B------:R0:W1:Y:S02]  /*7050*/  SHFL.IDX P0, R96, R101, R92, R99 ;  /* 0x0000005c65607389 */ /* 0x0000640000000063 */
[----:B01----:R-:W-:Y:S05]  /*7060*/  ENDCOLLECTIVE ;  /* 0x000000000000791b */ /* 0x003fea0003800000 */
.L_x_1177:
        /* <DEDUP_REMOVED lines=8> */
.L_x_1178:
[----:B------:R-:W-:Y:S02]  /*70f0*/  MOV R101, R79 ;  /* 0x0000004f00657202 */ /* 0x000fe40000000f00 */
[----:B------:R-:W-:-:S07]  /*7100*/  MOV R75, R96 ;  /* 0x00000060004b7202 */ /* 0x000fce0000000f00 */
[----:B------:R-:W-:Y:S05]  /*7110*/  WARPSYNC.COLLECTIVE R90, `(.L_x_1179) ;  /* 0x000000005a087348 */ /* 0x000fea0003c00000 */
[----:B------:R0:W1:Y:S02]  /*7120*/  SHFL.IDX P0, R96, R101, R92, R99 ;  /* 0x0000005c65607389 */ /* 0x0000640000000063 */
[----:B01----:R-:W-:Y:S05]  /*7130*/  ENDCOLLECTIVE ;  /* 0x000000000000791b */ /* 0x003fea0003800000 */
.L_x_1179:
[-C--:B------:R-:W-:Y:S01]  /*7140*/  FFMA R44, R9, R75.reuse, R44 ;  /* 0x0000004b092c7223 */ /* 0x080fe2000000002c */
[----:B------:R-:W-:Y:S01]  /*7150*/  FFMA R45, R88, R75, R45 ;  /* 0x0000004b582d7223 */ /* 0x000fe2000000002d */
[----:B------:R-:W-:Y:S02]  /*7160*/  MOV R101, R80 ;  /* 0x0000005000657202 */ /* 0x000fe40000000f00 */
[----:B------:R-:W-:-:S07]  /*7170*/  MOV R103, R96 ;  /* 0x0000006000677202 */ /* 0x000fce0000000f00 */
[----:B------:R-:W-:Y:S05]  /*7180*/  WARPSYNC.COLLECTIVE R90, `(.L_x_1180) ;  /* 0x000000005a087348 */ /* 0x000fea0003c00000 */
[----:B------:R0:W1:Y:S02]  /*7190*/  SHFL.IDX P0, R96, R101, R92, R99 ;  /* 0x0000005c65607389 */ /* 0x0000640000000063 */
[----:B01----:R-:W-:Y:S05]  /*71a0*/  ENDCOLLECTIVE ;  /* 0x000000000000791b */ /* 0x003fea0003800000 */
.L_x_1180:
[-C--:B------:R-:W-:Y:S01]  /*71b0*/  FFMA R46, R9, R103.reuse, R46 ;  /* 0x00000067092e7223 */ /* 0x080fe2000000002e */
[----:B------:R-:W-:Y:S01]  /*71c0*/  FFMA R47, R88, R103, R47 ;  /* 0x00000067582f7223 */ /* 0x000fe2000000002f */
[----:B------:R-:W-:Y:S02]  /*71d0*/  MOV R101, R81 ;  /* 0x0000005100657202 */ /* 0x000fe40000000f00 */
[----:B------:R-:W-:-:S07]  /*71e0*/  MOV R105, R96 ;  /* 0x0000006000697202 */ /* 0x000fce0000000f00 */
[----:B------:R-:W-:Y:S05]  /*71f0*/  WARPSYNC.COLLECTIVE R90, `(.L_x_1181) ;  /* 0x000000005a087348 */ /* 0x000fea0003c00000 */
[----:B------:R0:W1:Y:S02]  /*7200*/  SHFL.IDX P0, R96, R101, R92, R99 ;  /* 0x0000005c65607389 */ /* 0x0000640000000063 */
[----:B01----:R-:W-:Y:S05]  /*7210*/  ENDCOLLECTIVE ;  /* 0x000000000000791b */ /* 0x003fea0003800000 */
.L_x_1181:
[-C--:B------:R-:W-:Y:S01]  /*7220*/  FFMA R48, R9, R105.reuse, R48 ;  /* 0x0000006909307223 */ /* 0x080fe20000000030 */
[----:B------:R-:W-:Y:S01]  /*7230*/  FFMA R49, R88, R105, R49 ;  /* 0x0000006958317223 */ /* 0x000fe20000000031 */
[----:B------:R-:W-:Y:S02]  /*7240*/  MOV R101, R12 ;  /* 0x0000000c00657202 */ /* 0x000fe40000000f00 */
[----:B------:R-:W-:-:S07]  /*7250*/  MOV R107, R96 ;  /* 0x00000060006b7202 */ /* 0x000fce0000000f00 */
[----:B------:R-:W-:Y:S05]  /*7260*/  WARPSYNC.COLLECTIVE R90, `(.L_x_1182) ;  /* 0x000000005a087348 */ /* 0x000fea0003c00000 */
[----:B------:R0:W1:Y:S02]  /*7270*/  SHFL.IDX P0, R96, R101, R92, R99 ;  /* 0x0000005c65607389 */ /* 0x0000640000000063 */
[----:B01----:R-:W-:Y:S05]  /*7280*/  ENDCOLLECTIVE ;  /* 0x000000000000791b */ /* 0x003fea0003800000 */
.L_x_1182:
[-C--:B------:R-:W-:Y:S01]  /*7290*/  FFMA R50, R9, R107.reuse, R50 ;  /* 0x0000006b09327223 */ /* 0x080fe20000000032 */
[----:B------:R-:W-:Y:S01]  /*72a0*/  FFMA R51, R88, R107, R51 ;  /* 0x0000006b58337223 */ /* 0x000fe20000000033 */
[----:B------:R-:W-:Y:S02]  /*72b0*/  MOV R101, R14 ;  /* 0x0000000e00657202 */ /* 0x000fe40000000f00 */
[----:B------:R-:W-:-:S07]  /*72c0*/  MOV R109, R96 ;  /* 0x00000060006d7202 */ /* 0x000fce0000000f00 */
[----:B------:R-:W-:Y:S05]  /*72d0*/  WARPSYNC.COLLECTIVE R90, `(.L_x_1183) ;  /* 0x000000005a087348 */ /* 0x000fea0003c00000 */
[----:B------:R0:W1:Y:S02]  /*72e0*/  SHFL.IDX P0, R96, R101, R92, R99 ;  /* 0x0000005c65607389 */ /* 0x0000640000000063 */
[----:B01----:R-:W-:Y:S05]  /*72f0*/  ENDCOLLECTIVE ;  /* 0x000000000000791b */ /* 0x003fea0003800000 */
.L_x_1183:
[-C--:B------:R-:W-:Y:S01]  /*7300*/  FFMA R52, R9, R109.reuse, R52 ;  /* 0x0000006d09347223 */ /* 0x080fe20000000034 */
[----:B------:R-:W-:Y:S01]  /*7310*/  FFMA R53, R88, R109, R53 ;  /* 0x0000006d58357223 */ /* 0x000fe20000000035 */
[----:B------:R-:W-:Y:S02]  /*7320*/  MOV R101, R16 ;  /* 0x0000001000657202 */ /* 0x000fe40000000f00 */
[----:B------:R-:W-:-:S07]  /*7330*/  MOV R111, R96 ;  /* 0x00000060006f7202 */ /* 0x000fce0000000f00 */
[----:B------:R-:W-:Y:S05]  /*7340*/  WARPSYNC.COLLECTIVE R90, `(.L_x_1184) ;  /* 0x000000005a087348 */ /* 0x000fea0003c00000 */
[----:B------:R0:W1:Y:S02]  /*7350*/  SHFL.IDX P0, R96, R101, R92, R99 ;  /* 0x0000005c65607389 */ /* 0x0000640000000063 */
[----:B01----:R-:W-:Y:S05]  /*7360*/  ENDCOLLECTIVE ;  /* 0x000000000000791b */ /* 0x003fea0003800000 */
.L_x_1184:
        /* <DEDUP_REMOVED lines=8> */
.L_x_1185:
[----:B------:R-:W-:Y:S02]  /*73f0*/  MOV R101, R13 ;  /* 0x0000000d00657202 */ /* 0x000fe40000000f00 */
[----:B------:R-:W-:-:S07]  /*7400*/  MOV R75, R96 ;  /* 0x00000060004b7202 */ /* 0x000fce0000000f00 */
[----:B------:R-:W-:Y:S05]  /*7410*/  WARPSYNC.COLLECTIVE R90, `(.L_x_1186) ;  /* 0x000000005a087348 */ /* 0x000fea0003c00000 */
[----:B------:R0:W1:Y:S02]  /*7420*/  SHFL.IDX P0, R96, R101, R92, R99 ;  /* 0x0000005c65607389 */ /* 0x0000640000000063 */
[----:B01----:R-:W-:Y:S05]  /*7430*/  ENDCOLLECTIVE ;  /* 0x000000000000791b */ /* 0x003fea0003800000 */
.L_x_1186:
[-C--:B------:R-:W-:Y:S01]  /*7440*/  FFMA R58, R9, R75.reuse, R58 ;  /* 0x0000004b093a7223 */ /* 0x080fe2000000003a */
[----:B------:R-:W-:Y:S01]  /*7450*/  FFMA R59, R88, R75, R59 ;  /* 0x0000004b583b7223 */ /* 0x000fe2000000003b */
[----:B------:R-:W-:Y:S02]  /*7460*/  MOV R101, R82 ;  /* 0x0000005200657202 */ /* 0x000fe40000000f00 */
[----:B------:R-:W-:-:S07]  /*7470*/  MOV R103, R96 ;  /* 0x0000006000677202 */ /* 0x000fce0000000f00 */
[----:B------:R-:W-:Y:S05]  /*7480*/  WARPSYNC.COLLECTIVE R90, `(.L_x_1187) ;  /* 0x000000005a087348 */ /* 0x000fea0003c00000 */
[----:B------:R0:W1:Y:S02]  /*7490*/  SHFL.IDX P0, R96, R101, R92, R99 ;  /* 0x0000005c65607389 */ /* 0x0000640000000063 */
[----:B01----:R-:W-:Y:S05]  /*74a0*/  ENDCOLLECTIVE ;  /* 0x000000000000791b */ /* 0x003fea0003800000 */
.L_x_1187:
[-C--:B------:R-:W-:Y:S01]  /*74b0*/  FFMA R60, R9, R103.reuse, R60 ;  /* 0x00000067093c7223 */ /* 0x080fe2000000003c */
[----:B------:R-:W-:Y:S01]  /*74c0*/  FFMA R61, R88, R103, R61 ;  /* 0x00000067583d7223 */ /* 0x000fe2000000003d */
[----:B------:R-:W-:Y:S02]  /*74d0*/  MOV R101, R8 ;  /* 0x0000000800657202 */ /* 0x000fe40000000f00 */
[----:B------:R-:W-:-:S07]  /*74e0*/  MOV R105, R96 ;  /* 0x0000006000697202 */ /* 0x000fce0000000f00 */
[----:B------:R-:W-:Y:S05]  /*74f0*/  WARPSYNC.COLLECTIVE R90, `(.L_x_1188) ;  /* 0x000000005a087348 */ /* 0x000fea0003c00000 */
[----:B------:R0:W1:Y:S02]  /*7500*/  SHFL.IDX P0, R96, R101, R92, R99 ;  /* 0x0000005c65607389 */ /* 0x0000640000000063 */
[----:B01----:R-:W-:Y:S05]  /*7510*/  ENDCOLLECTIVE ;  /* 0x000000000000791b */ /* 0x003fea0003800000 */
.L_x_1188:
[-C--:B------:R-:W-:Y:S01]  /*7520*/  FFMA R62, R9, R105.reuse, R62 ;  /* 0x00000069093e7223 */ /* 0x080fe2000000003e */
[----:B------:R-:W-:Y:S01]  /*7530*/  FFMA R63, R88, R105, R63 ;  /* 0x00000069583f7223 */ /* 0x000fe2000000003f */
[----:B------:R-:W-:Y:S02]  /*7540*/  MOV R101, R10 ;  /* 0x0000000a00657202 */ /* 0x000fe40000000f00 */
[----:B------:R-:W-:-:S07]  /*7550*/  MOV R107, R96 ;  /* 0x00000060006b7202 */ /* 0x000fce0000000f00 */
[----:B------:R-:W-:Y:S05]  /*7560*/  WARPSYNC.COLLECTIVE R90, `(.L_x_1189) ;  /* 0x000000005a087348 */ /* 0x000fea0003c00000 */
[----:B------:R0:W1:Y:S02]  /*7570*/  SHFL.IDX P0, R96, R101, R92, R99 ;  /* 0x0000005c65607389 */ /* 0x0000640000000063 */
[----:B01----:R-:W-:Y:S05]  /*7580*/  ENDCOLLECTIVE ;  /* 0x000000000000791b */ /* 0x003fea0003800000 */
.L_x_1189:
[-C--:B------:R-:W-:Y:S01]  /*7590*/  FFMA R64, R9, R107.reuse, R64 ;  /* 0x0000006b09407223 */ /* 0x080fe20000000040 */
[----:B------:R-:W-:Y:S01]  /*75a0*/  FFMA R65, R88, R107, R65 ;  /* 0x0000006b58417223 */ /* 0x000fe20000000041 */
[----:B------:R-:W-:Y:S02]  /*75b0*/  MOV R101, R86 ;  /* 0x0000005600657202 */ /* 0x000fe40000000f00 */
[----:B------:R-:W-:-:S07]  /*75c0*/  MOV R109, R96 ;  /* 0x00000060006d7202 */ /* 0x000fce0000000f00 */
[----:B------:R-:W-:Y:S05]  /*75d0*/  WARPSYNC.COLLECTIVE R90, `(.L_x_1190) ;  /* 0x000000005a087348 */ /* 0x000fea0003c00000 */
[----:B------:R0:W1:Y:S02]  /*75e0*/  SHFL.IDX P0, R96, R101, R92, R99 ;  /* 0x0000005c65607389 */ /* 0x0000640000000063 */
[----:B01----:R-:W-:Y:S05]  /*75f0*/  ENDCOLLECTIVE ;  /* 0x000000000000791b */ /* 0x003fea0003800000 */
.L_x_1190:
        /* <DEDUP_REMOVED lines=8> */
.L_x_1191:
[-C--:B------:R-:W-:Y:S01]  /*7680*/  FFMA R68, R9, R111.reuse, R68 ;  /* 0x0000006f09447223 */ /* 0x080fe20000000044 */
[----:B------:R-:W-:Y:S01]  /*7690*/  FFMA R69, R88, R111, R69 ;  /* 0x0000006f58457223 */ /* 0x000fe20000000045 */
[----:B------:R-:W-:Y:S02]  /*76a0*/  MOV R101, R26 ;  /* 0x0000001a00657202 */ /* 0x000fe40000000f00 */
[----:B------:R-:W-:-:S07]  /*76b0*/  MOV R113, R96 ;  /* 0x0000006000717202 */ /* 0x000fce0000000f00 */
[----:B------:R-:W-:Y:S05]  /*76c0*/  WARPSYNC.COLLECTIVE R90, `(.L_x_1192) ;  /* 0x000000005a087348 */ /* 0x000fea0003c00000 */
[----:B------:R0:W1:Y:S02]  /*76d0*/  SHFL.IDX P0, R96, R101, R92, R99 ;  /* 0x0000005c65607389 */ /* 0x0000640000000063 */
[----:B01----:R-:W-:Y:S05]  /*76e0*/  ENDCOLLECTIVE ;  /* 0x000000000000791b */ /* 0x003fea0003800000 */
.L_x_1192:
[----:B------:R-:W-:Y:S01]  /*76f0*/  MOV R101, R25 ;  /* 0x0000001900657202 */ /* 0x000fe20000000f00 */
[-C--:B------:R-:W-:Y:S01]  /*7700*/  FFMA R4, R97, R96.reuse, R4 ;  /* 0x0000006061047223 */ /* 0x080fe20000000004 */
[----:B------:R-:W-:-:S07]  /*7710*/  FFMA R29, R94, R96, R29 ;  /* 0x000000605e1d7223 */ /* 0x000fce000000001d */
[----:B------:R-:W-:Y:S05]  /*7720*/  WARPSYNC.COLLECTIVE R90, `(.L_x_1193) ;  /* 0x000000005a087348 */ /* 0x000fea0003c00000 */
[----:B------:R0:W1:Y:S02]  /*7730*/  SHFL.IDX P0, R96, R101, R92, R99 ;  /* 0x0000005c65607389 */ /* 0x0000640000000063 */
[----:B01----:R-:W-:Y:S05]  /*7740*/  ENDCOLLECTIVE ;  /* 0x000000000000791b */ /* 0x003fea0003800000 */
.L_x_1193:
[----:B------:R-:W-:Y:S02]  /*7750*/  MOV R101, R24 ;  /* 0x0000001800657202 */ /* 0x000fe40000000f00 */
[----:B------:R-:W-:-:S07]  /*7760*/  MOV R7, R96 ;  /* 0x0000006000077202 */ /* 0x000fce0000000f00 */
[----:B------:R-:W-:Y:S05]  /*7770*/  WARPSYNC.COLLECTIVE R90, `(.L_x_1194) ;  /* 0x000000005a087348 */ /* 0x000fea0003c00000 */
[----:B------:R0:W1:Y:S02]  /*7780*/  SHFL.IDX P0, R96, R101, R92, R99 ;  /* 0x0000005c65607389 */ /* 0x0000640000000063 */
[----:B01----:R-:W-:Y:S05]  /*7790*/  ENDCOLLECTIVE ;  /* 0x000000000000791b */ /* 0x003fea0003800000 */
.L_x_1194:
[----:B------:R-:W-:Y:S02]  /*77a0*/  MOV R101, R23 ;  /* 0x0000001700657202 */ /* 0x000fe40000000f00 */
[----:B------:R-:W-:-:S07]  /*77b0*/  MOV R9, R96 ;  /* 0x0000006000097202 */ /* 0x000fce0000000f00 */
[----:B------:R-:W-:Y:S05]  /*77c0*/  WARPSYNC.COLLECTIVE R90, `(.L_x_1195) ;  /* 0x000000005a087348 */ /* 0x000fea0003c00000 */
[----:B------:R0:W1:Y:S02]  /*77d0*/  SHFL.IDX P0, R96, R101, R92, R99 ;  /* 0x0000005c65607389 */ /* 0x0000640000000063 */
[----:B01----:R-:W-:Y:S05]  /*77e0*/  ENDCOLLECTIVE ;  /* 0x000000000000791b */ /* 0x003fea0003800000 */
.L_x_1195:
[----:B------:R-:W-:Y:S02]  /*77f0*/  MOV R101, R22 ;  /* 0x0000001600657202 */ /* 0x000fe40000000f00 */
[----:B------:R-:W-:-:S07]  /*7800*/  MOV R75, R96 ;  /* 0x00000060004b7202 */ /* 0x000fce0000000f00 */
[----:B------:R-:W-:Y:S05]  /*7810*/  WARPSYNC.COLLECTIVE R90, `(.L_x_1196) ;  /* 0x000000005a087348 */ /* 0x000fea0003c00000 */
[----:B------:R0:W1:Y:S02]  /*7820*/  SHFL.IDX P0, R96, R101, R92, R99 ;  /* 0x0000005c65607389 */ /* 0x0000640000000063 */
[----:B01----:R-:W-:Y:S05]  /*7830*/  ENDCOLLECTIVE ;  /* 0x000000000000791b */ /* 0x003fea0003800000 */
.L_x_1196:
[----:B------:R-:W-:Y:S02]  /*7840*/  MOV R101, R21 ;  /* 0x0000001500657202 */ /* 0x000fe40000000f00 */
[----:B------:R-:W-:-:S07]  /*7850*/  MOV R103, R96 ;  /* 0x0000006000677202 */ /* 0x000fce0000000f00 */
[----:B------:R-:W-:Y:S05]  /*7860*/  WARPSYNC.COLLECTIVE R90, `(.L_x_1197) ;  /* 0x000000005a087348 */ /* 0x000fea0003c00000 */
[----:B------:R0:W1:Y:S02]  /*7870*/  SHFL.IDX P0, R96, R101, R92, R99 ;  /* 0x0000005c65607389 */ /* 0x0000640000000063 */
[----:B01----:R-:W-:Y:S05]  /*7880*/  ENDCOLLECTIVE ;  /* 0x000000000000791b */ /* 0x003fea0003800000 */
.L_x_1197:
[----:B------:R-:W-:Y:S02]  /*7890*/  MOV R101, R20 ;  /* 0x0000001400657202 */ /* 0x000fe40000000f00 */
[----:B------:R-:W-:-:S07]  /*78a0*/  MOV R105, R96 ;  /* 0x0000006000697202 */ /* 0x000fce0000000f00 */
[----:B------:R-:W-:Y:S05]  /*78b0*/  WARPSYNC.COLLECTIVE R90, `(.L_x_1198) ;  /* 0x000000005a087348 */ /* 0x000fea0003c00000 */
[----:B------:R0:W1:Y:S02]  /*78c0*/  SHFL.IDX P0, R96, R101, R92, R99 ;  /* 0x0000005c65607389 */ /* 0x0000640000000063 */
[----:B01----:R-:W-:Y:S05]  /*78d0*/  ENDCOLLECTIVE ;  /* 0x000000000000791b */ /* 0x003fea0003800000 */
.L_x_1198:
[----:B------:R-:W-:Y:S02]  /*78e0*/  MOV R101, R0 ;  /* 0x0000000000657202 */ /* 0x000fe40000000f00 */
[----:B------:R-:W-:-:S07]  /*78f0*/  MOV R107, R96 ;  /* 0x00000060006b7202 */ /* 0x000fce0000000f00 */
[----:B------:R-:W-:Y:S05]  /*7900*/  WARPSYNC.COLLECTIVE R90, `(.L_x_1199) ;  /* 0x000000005a087348 */ /* 0x000fea0003c00000 */
[----:B------:R0:W1:Y:S02]  /*7910*/  SHFL.IDX P0, R96, R101, R92, R99 ;  /* 0x0000005c65607389 */ /* 0x0000640000000063 */
[----:B01----:R-:W-:Y:S05]  /*7920*/  ENDCOLLECTIVE ;  /* 0x000000000000791b */ /* 0x003fea0003800000 */
.L_x_1199:
[----:B------:R-:W-:Y:S02]  /*7930*/  MOV R101, R76 ;  /* 0x0000004c00657202 */ /* 0x000fe40000000f00 */
[----:B------:R-:W-:-:S07]  /*7940*/  MOV R109, R96 ;  /* 0x00000060006d7202 */ /* 0x000fce0000000f00 */
[----:B------:R-:W-:Y:S05]  /*7950*/  WARPSYNC.COLLECTIVE R90, `(.L_x_1200) ;  /* 0x000000005a087348 */ /* 0x000fea0003c00000 */
[----:B------:R0:W1:Y:S02]  /*7960*/  SHFL.IDX P0, R96, R101, R92, R99 ;  /* 0x0000005c65607389 */ /* 0x0000640000000063 */
[----:B01----:R-:W-:Y:S05]  /*7970*/  ENDCOLLECTIVE ;  /* 0x000000000000791b */ /* 0x003fea0003800000 */
.L_x_1200:
[----:B------:R-:W-:Y:S02]  /*7980*/  MOV R101, R79 ;  /* 0x0000004f00657202 */ /* 0x000fe40000000f00 */
[----:B------:R-:W-:-:S07]  /*7990*/  MOV R111, R96 ;  /* 0x00000060006f7202 */ /* 0x000fce0000000f00 */
[----:B------:R-:W-:Y:S05]  /*79a0*/  WARPSYNC.COLLECTIVE R90, `(.L_x_1201) ;  /* 0x000000005a087348 */ /* 0x000fea0003c00000 */
[----:B------:R0:W1:Y:S02]  /*79b0*/  SHFL.IDX P0, R96, R101, R92, R99 ;  /* 0x0000005c65607389 */ /* 0x0000640000000063 */
[----:B01----:R-:W-:Y:S05]  /*79c0*/  ENDCOLLECTIVE ;  /* 0x000000000000791b */ /* 0x003fea0003800000 */
.L_x_1201:
[C---:B------:R-:W-:Y:S01]  /*79d0*/  FFMA R78, R113.reuse, R97, R78 ;  /* 0x00000061714e7223 */ /* 0x040fe2000000004e */
[----:B------:R-:W-:Y:S01]  /*79e0*/  FFMA R77, R113, R94, R77 ;  /* 0x0000005e714d7223 */ /* 0x000fe2000000004d */
[----:B------:R-:W-:Y:S02]  /*79f0*/  MOV R101, R80 ;  /* 0x0000005000657202 */ /* 0x000fe40000000f00 */
[----:B------:R-:W-:-:S07]  /*7a00*/  MOV R113, R96 ;  /* 0x0000006000717202 */ /* 0x000fce0000000f00 */
[----:B------:R-:W-:Y:S05]  /*7a10*/  WARPSYNC.COLLECTIVE R90, `(.L_x_1202) ;  /* 0x000000005a087348 */ /* 0x000fea0003c00000 */
[----:B------:R0:W1:Y:S02]  /*7a20*/  SHFL.IDX P0, R96, R101, R92, R99 ;  /* 0x0000005c65607389 */ /* 0x0000640000000063 */
[----:B01----:R-:W-:Y:S05]  /*7a30*/  ENDCOLLECTIVE ;  /* 0x000000000000791b */ /* 0x003fea0003800000 */
.L_x_1202:
[----:B------:R-:W-:Y:S02]  /*7a40*/  MOV R101, R81 ;  /* 0x0000005100657202 */ /* 0x000fe40000000f00 */
[----:B------:R-:W-:-:S07]  /*7a50*/  MOV R6, R96 ;  /* 0x0000006000067202 */ /* 0x000fce0000000f00 */
[----:B------:R-:W-:Y:S05]  /*7a60*/  WARPSYNC.COLLECTIVE R90, `(.L_x_1203) ;  /* 0x000000005a087348 */ /* 0x000fea0003c00000 */
[----:B------:R0:W1:Y:S02]  /*7a70*/  SHFL.IDX P0, R96, R101, R92, R99 ;  /* 0x0000005c65607389 */ /* 0x0000640000000063 */
[----:B01----:R-:W-:Y:S05]  /*7a80*/  ENDCOLLECTIVE ;  /* 0x000000000000791b */ /* 0x003fea0003800000 */
.L_x_1203:
[-C--:B------:R-:W-:Y:S01]  /*7a90*/  FFMA R30, R97, R7.reuse, R30 ;  /* 0x00000007611e7223 */ /* 0x080fe2000000001e */
[----:B------:R-:W-:Y:S01]  /*7aa0*/  FFMA R31, R94, R7, R31 ;  /* 0x000000075e1f7223 */ /* 0x000fe2000000001f */
[----:B------:R-:W-:Y:S02]  /*7ab0*/  MOV R101, R12 ;  /* 0x0000000c00657202 */ /* 0x000fe40000000f00 */
[----:B------:R-:W-:-:S07]  /*7ac0*/  MOV R7, R96 ;  /* 0x0000006000077202 */ /* 0x000fce0000000f00 */
[----:B------:R-:W-:Y:S05]  /*7ad0*/  WARPSYNC.COLLECTIVE R90, `(.L_x_1204) ;  /* 0x000000005a087348 */ /* 0x000fea0003c00000 */
[----:B------:R0:W1:Y:S02]  /*7ae0*/  SHFL.IDX P0, R96, R101, R92, R99 ;  /* 0x0000005c65607389 */ /* 0x0000640000000063 */
[----:B01----:R-:W-:Y:S05]  /*7af0*/  ENDCOLLECTIVE ;  /* 0x000000000000791b */ /* 0x003fea0003800000 */
.L_x_1204:
        /* <DEDUP_REMOVED lines=16> */
.L_x_1205:
[-C--:B------:R-:W-:Y:S01]  /*7c00*/  FFMA R34, R97, R75.reuse, R34 ;  /* 0x0000004b61227223 */ /* 0x080fe20000000022 */
[----:B------:R-:W-:Y:S01]  /*7c10*/  FFMA R35, R94, R75, R35 ;  /* 0x0000004b5e237223 */ /* 0x000fe20000000023 */
[----:B------:R-:W-:Y:S02]  /*7c20*/  MOV R101, R16 ;  /* 0x0000001000657202 */ /* 0x000fe40000000f00 */
[----:B------:R-:W-:-:S07]  /*7c30*/  MOV R75, R96 ;  /* 0x00000060004b7202 */ /* 0x000fce0000000f00 */
[----:B------:R-:W-:Y:S05]  /*7c40*/  WARPSYNC.COLLECTIVE R90, `(.L_x_1206) ;  /* 0x000000005a087348 */ /* 0x000fea0003c00000 */
[----:B------:R0:W1:Y:S02]  /*7c50*/  SHFL.IDX P0, R96, R101, R92, R99 ;  /* 0x0000005c65607389 */ /* 0x0000640000000063 */
[----:B01----:R-:W-:Y:S05]  /*7c60*/  ENDCOLLECTIVE ;  /* 0x000000000000791b */ /* 0x003fea0003800000 */
.L_x_1206:
[----:B------:R-:W-:Y:S02]  /*7c70*/  MOV R101, R18 ;  /* 0x0000001200657202 */ /* 0x000fe40000000f00 */
[----:B------:R-:W-:-:S07]  /*7c80*/  MOV R98, R96 ;  /* 0x0000006000627202 */ /* 0x000fce0000000f00 */
[----:B------:R-:W-:Y:S05]  /*7c90*/  WARPSYNC.COLLECTIVE R90, `(.L_x_1207) ;  /* 0x000000005a087348 */ /* 0x000fea0003c00000 */
[----:B------:R0:W1:Y:S02]  /*7ca0*/  SHFL.IDX P0, R96, R101, R92, R99 ;  /* 0x0000005c65607389 */ /* 0x0000640000000063 */
[----:B01----:R-:W-:Y:S05]  /*7cb0*/  ENDCOLLECTIVE ;  /* 0x000000000000791b */ /* 0x003fea0003800000 */
.L_x_1207:
[----:B------:R-:W-:Y:S02]  /*7cc0*/  MOV R101, R13 ;  /* 0x0000000d00657202 */ /* 0x000fe40000000f00 */
[----:B------:R-:W-:-:S07]  /*7cd0*/  MOV R100, R96 ;  /* 0x0000006000647202 */ /* 0x000fce0000000f00 */
[----:B------:R-:W-:Y:S05]  /*7ce0*/  WARPSYNC.COLLECTIVE R90, `(.L_x_1208) ;  /* 0x000000005a087348 */ /* 0x000fea0003c00000 */
[----:B------:R0:W1:Y:S02]  /*7cf0*/  SHFL.IDX P0, R96, R101, R92, R99 ;  /* 0x0000005c65607389 */ /* 0x0000640000000063 */
[----:B01----:R-:W-:Y:S05]  /*7d00*/  ENDCOLLECTIVE ;  /* 0x000000000000791b */ /* 0x003fea0003800000 */
.L_x_1208:
[----:B------:R-:W-:Y:S02]  /*7d10*/  MOV R101, R82 ;  /* 0x0000005200657202 */ /* 0x000fe40000000f00 */
[----:B------:R-:W-:-:S07]  /*7d20*/  MOV R102, R96 ;  /* 0x0000006000667202 */ /* 0x000fce0000000f00 */
[----:B------:R-:W-:Y:S05]  /*7d30*/  WARPSYNC.COLLECTIVE R90, `(.L_x_1209) ;  /* 0x000000005a087348 */ /* 0x000fea0003c00000 */
[----:B------:R0:W1:Y:S02]  /*7d40*/  SHFL.IDX P0, R96, R101, R92, R99 ;  /* 0x0000005c65607389 */ /* 0x0000640000000063 */
[----:B01----:R-:W-:Y:S05]  /*7d50*/  ENDCOLLECTIVE ;  /* 0x000000000000791b */ /* 0x003fea0003800000 */
.L_x_1209:
[-C--:B------:R-:W-:Y:S01]  /*7d60*/  FFMA R36, R97, R103.reuse, R36 ;  /* 0x0000006761247223 */ /* 0x080fe20000000024 */
[----:B------:R-:W-:Y:S01]  /*7d70*/  FFMA R37, R94, R103, R37 ;  /* 0x000000675e257223 */ /* 0x000fe20000000025 */
[----:B------:R-:W-:Y:S02]  /*7d80*/  MOV R101, R8 ;  /* 0x0000000800657202 */ /* 0x000fe40000000f00 */
[----:B------:R-:W-:-:S07]  /*7d90*/  MOV R103, R96 ;  /* 0x0000006000677202 */ /* 0x000fce0000000f00 */
[----:B------:R-:W-:Y:S05]  /*7da0*/  WARPSYNC.COLLECTIVE R90, `(.L_x_1210) ;  /* 0x000000005a087348 */ /* 0x000fea0003c00000 */
[----:B------:R0:W1:Y:S02]  /*7db0*/  SHFL.IDX P0, R96, R101, R92, R99 ;  /* 0x0000005c65607389 */ /* 0x0000640000000063 */
[----:B01----:R-:W-:Y:S05]  /*7dc0*/  ENDCOLLECTIVE ;  /* 0x000000000000791b */ /* 0x003fea0003800000 */
.L_x_1210:
[----:B------:R-:W-:Y:S02]  /*7dd0*/  MOV R101, R10 ;  /* 0x0000000a00657202 */ /* 0x000fe40000000f00 */
[----:B------:R-:W-:-:S07]  /*7de0*/  MOV R104, R96 ;  /* 0x0000006000687202 */ /* 0x000fce0000000f00 */
[----:B------:R-:W-:Y:S05]  /*7df0*/  WARPSYNC.COLLECTIVE R90, `(.L_x_1211) ;  /* 0x000000005a087348 */ /* 0x000fea0003c00000 */
[----:B------:R0:W1:Y:S02]  /*7e00*/  SHFL.IDX P0, R96, R101, R92, R99 ;  /* 0x0000005c65607389 */ /* 0x0000640000000063 */
[----:B01----:R-:W-:Y:S05]  /*7e10*/  ENDCOLLECTIVE ;  /* 0x000000000000791b */ /* 0x003fea0003800000 */
.L_x_1211:
[-C--:B------:R-:W-:Y:S01]  /*7e20*/  FFMA R38, R97, R105.reuse, R38 ;  /* 0x0000006961267223 */ /* 0x080fe20000000026 */
[----:B------:R-:W-:Y:S01]  /*7e30*/  FFMA R39, R94, R105, R39 ;  /* 0x000000695e277223 */ /* 0x000fe20000000027 */
[----:B------:R-:W-:Y:S02]  /*7e40*/  MOV R101, R86 ;  /* 0x0000005600657202 */ /* 0x000fe40000000f00 */
[----:B------:R-:W-:-:S07]  /*7e50*/  MOV R105, R96 ;  /* 0x0000006000697202 */ /* 0x000fce0000000f00 */
[----:B------:R-:W-:Y:S05]  /*7e60*/  WARPSYNC.COLLECTIVE R90, `(.L_x_1212) ;  /* 0x000000005a087348 */ /* 0x000fea0003c00000 */
[----:B------:R0:W1:Y:S02]  /*7e70*/  SHFL.IDX P0, R96, R101, R92, R99 ;  /* 0x0000005c65607389 */ /* 0x0000640000000063 */
[----:B01----:R-:W-:Y:S05]  /*7e80*/  ENDCOLLECTIVE ;  /* 0x000000000000791b */ /* 0x003fea0003800000 */
.L_x_1212:
[----:B------:R-:W-:Y:S02]  /*7e90*/  MOV R101, R27 ;  /* 0x0000001b00657202 */ /* 0x000fe40000000f00 */
[----:B------:R-:W-:Y:S01]  /*7ea0*/  MOV R92, R93 ;  /* 0x0000005d005c7202 */ /* 0x000fe20000000f00 */
[-C--:B------:R-:W-:Y:S01]  /*7eb0*/  FFMA R68, R97, R96.reuse, R68 ;  /* 0x0000006061447223 */ /* 0x080fe20000000044 */
[----:B------:R-:W-:-:S07]  /*7ec0*/  FFMA R69, R94, R96, R69 ;  /* 0x000000605e457223 */ /* 0x000fce0000000045 */
[----:B------:R-:W-:Y:S05]  /*7ed0*/  WARPSYNC.COLLECTIVE R90, `(.L_x_1213) ;  /* 0x000000005a087348 */ /* 0x000fea0003c00000 */
[----:B------:R0:W1:Y:S02]  /*7ee0*/  SHFL.IDX P0, R96, R101, R92, R99 ;  /* 0x0000005c65607389 */ /* 0x0000640000000063 */
[----:B01----:R-:W-:Y:S05]  /*7ef0*/  ENDCOLLECTIVE ;  /* 0x000000000000791b */ /* 0x003fea0003800000 */
.L_x_1213:
[----:B------:R-:W-:Y:S02]  /*7f00*/  MOV R101, R26 ;  /* 0x0000001a00657202 */ /* 0x000fe40000000f00 */
[----:B------:R-:W-:-:S07]  /*7f10*/  MOV R85, R96 ;  /* 0x0000006000557202 */ /* 0x000fce0000000f00 */
[----:B------:R-:W-:Y:S05]  /*7f20*/  WARPSYNC.COLLECTIVE R90, `(.L_x_1214) ;  /* 0x000000005a087348 */ /* 0x000fea0003c00000 */
[----:B------:R0:W1:Y:S02]  /*7f30*/  SHFL.IDX P0, R96, R101, R92, R99 ;  /* 0x0000005c65607389 */ /* 0x0000640000000063 */
[----:B01----:R-:W-:Y:S05]  /*7f40*/  ENDCOLLECTIVE ;  /* 0x000000000000791b */ /* 0x003fea0003800000 */
.L_x_1214:
[-C--:B------:R-:W-:Y:S01]  /*7f50*/  FFMA R54, R97, R75.reuse, R54 ;  /* 0x0000004b61367223 */ /* 0x080fe20000000036 */
[----:B------:R-:W-:Y:S01]  /*7f60*/  FFMA R55, R94, R75, R55 ;  /* 0x0000004b5e377223 */ /* 0x000fe20000000037 */
[----:B------:R-:W-:Y:S02]  /*7f70*/  MOV R101, R25 ;  /* 0x0000001900657202 */ /* 0x000fe40000000f00 */
[----:B------:R-:W-:-:S07]  /*7f80*/  MOV R75, R96 ;  /* 0x00000060004b7202 */ /* 0x000fce0000000f00 */
[----:B------:R-:W-:Y:S05]  /*7f90*/  WARPSYNC.COLLECTIVE R90, `(.L_x_1215) ;  /* 0x000000005a087348 */ /* 0x000fea0003c00000 */
[----:B------:R0:W1:Y:S02]  /*7fa0*/  SHFL.IDX P0, R96, R101, R92, R99 ;  /* 0x0000005c65607389 */ /* 0x0000640000000063 */
[----:B01----:R-:W-:Y:S05]  /*7fb0*/  ENDCOLLECTIVE ;  /* 0x000000000000791b */ /* 0x003fea0003800000 */
.L_x_1215:
[----:B------:R-:W-:Y:S01]  /*7fc0*/  MOV R101, R24 ;  /* 0x0000001800657202 */ /* 0x000fe20000000f00 */
[-C--:B------:R-:W-:Y:S01]  /*7fd0*/  FFMA R31, R88, R96.reuse, R31 ;  /* 0x00000060581f7223 */ /* 0x080fe2000000001f */
[----:B------:R-:W-:-:S07]  /*7fe0*/  FFMA R30, R9, R96, R30 ;  /* 0x00000060091e7223 */ /* 0x000fce000000001e */
[----:B------:R-:W-:Y:S05]  /*7ff0*/  WARPSYNC.COLLECTIVE R90, `(.L_x_1216) ;  /* 0x000000005a087348 */ /* 0x000fea0003c00000 */
[----:B------:R0:W1:Y:S02]  /*8000*/  SHFL.IDX P0, R96, R101, R92, R99 ;  /* 0x0000005c65607389 */ /* 0x0000640000000063 */
[----:B01----:R-:W-:Y:S05]  /*8010*/  ENDCOLLECTIVE ;  /* 0x000000000000791b */ /* 0x003fea0003800000 */
.L_x_1216:
[----:B------:R-:W-:Y:S02]  /*8020*/  MOV R101, R23 ;  /* 0x0000001700657202 */ /* 0x000fe40000000f00 */
[----:B------:R-:W-:-:S07]  /*8030*/  MOV R7, R96 ;  /* 0x0000006000077202 */ /* 0x000fce0000000f00 */
[----:B------:R-:W-:Y:S05]  /*8040*/  WARPSYNC.COLLECTIVE R90, `(.L_x_1217) ;  /* 0x000000005a087348 */ /* 0x000fea0003c00000 */
[----:B------:R0:W1:Y:S02]  /*8050*/  SHFL.IDX P0, R96, R101, R92, R99 ;  /* 0x0000005c65607389 */ /* 0x0000640000000063 */
[----:B01----:R-:W-:Y:S05]  /*8060*/  ENDCOLLECTIVE ;  /* 0x000000000000791b */ /* 0x003fea0003800000 */
.L_x_1217:
[C---:B------:R-:W-:Y:S01]  /*8070*/  FFMA R78, R85.reuse, R9, R78 ;  /* 0x00000009554e7223 */ /* 0x040fe2000000004e */
[----:B------:R-:W-:Y:S01]  /*8080*/  FFMA R77, R85, R88, R77 ;  /* 0x00000058554d7223 */ /* 0x000fe2000000004d */
[----:B------:R-:W-:Y:S02]  /*8090*/  MOV R101, R22 ;  /* 0x0000001600657202 */ /* 0x000fe40000000f00 */
[----:B------:R-:W-:-:S07]  /*80a0*/  MOV R85, R96 ;  /* 0x0000006000557202 */ /* 0x000fce0000000f00 */
[----:B------:R-:W-:Y:S05]  /*80b0*/  WARPSYNC.COLLECTIVE R90, `(.L_x_1218) ;  /* 0x000000005a087348 */ /* 0x000fea0003c00000 */
[----:B------:R0:W1:Y:S02]  /*80c0*/  SHFL.IDX P0, R96, R101, R92, R99 ;  /* 0x0000005c65607389 */ /* 0x0000640000000063 */
[----:B01----:R-:W-:Y:S05]  /*80d0*/  ENDCOLLECTIVE ;  /* 0x000000000000791b */ /* 0x003fea0003800000 */
.L_x_1218:
[----:B------:R-:W-:Y:S02]  /*80e0*/  MOV R101, R21 ;  /* 0x0000001500657202 */ /* 0x000fe40000000f00 */
[----:B------:R-:W-:-:S07]  /*80f0*/  MOV R95, R96 ;  /* 0x00000060005f7202 */ /* 0x000fce0000000f00 */
[----:B------:R-:W-:Y:S05]  /*8100*/  WARPSYNC.COLLECTIVE R90, `(.L_x_1219) ;  /* 0x000000005a087348 */ /* 0x000fea0003c00000 */
[----:B------:R0:W1:Y:S02]  /*8110*/  SHFL.IDX P0, R96, R101, R92, R99 ;  /* 0x0000005c65607389 */ /* 0x0000640000000063 */
[----:B01----:R-:W-:Y:S05]  /*8120*/  ENDCOLLECTIVE ;  /* 0x000000000000791b */ /* 0x003fea0003800000 */
.L_x_1219:
        /* <DEDUP_REMOVED lines=15> */
.L_x_1220:
[----:B------:R-:W-:Y:S01]  /*8220*/  FFMA R63, R94, R103, R63 ;  /* 0x000000675e3f7223 */ /* 0x000fe2000000003f */
[----:B------:R-:W-:Y:S02]  /*8230*/  MOV R101, R0 ;  /* 0x0000000000657202 */ /* 0x000fe40000000f00 */
[----:B------:R-:W-:-:S07]  /*8240*/  MOV R103, R96 ;  /* 0x0000006000677202 */ /* 0x000fce0000000f00 */
[----:B------:R-:W-:Y:S05]  /*8250*/  WARPSYNC.COLLECTIVE R90, `(.L_x_1221) ;  /* 0x000000005a087348 */ /* 0x000fea0003c00000 */
[----:B------:R0:W1:Y:S02]  /*8260*/  SHFL.IDX P0, R96, R101, R92, R99 ;  /* 0x0000005c65607389 */ /* 0x0000640000000063 */
[----:B01----:R-:W-:Y:S05]  /*8270*/  ENDCOLLECTIVE ;  /* 0x000000000000791b */ /* 0x003fea0003800000 */
.L_x_1221:
[----:B------:R-:W-:Y:S01]  /*8280*/  FFMA R67, R94, R105, R67 ;  /* 0x000000695e437223 */ /* 0x000fe20000000043 */
[----:B------:R-:W-:Y:S02]  /*8290*/  MOV R101, R76 ;  /* 0x0000004c00657202 */ /* 0x000fe40000000f00 */
[----:B------:R-:W-:-:S07]  /*82a0*/  MOV R105, R96 ;  /* 0x0000006000697202 */ /* 0x000fce0000000f00 */
[----:B------:R-:W-:Y:S05]  /*82b0*/  WARPSYNC.COLLECTIVE R90, `(.L_x_1222) ;  /* 0x000000005a087348 */ /* 0x000fea0003c00000 */
[----:B------:R0:W1:Y:S02]  /*82c0*/  SHFL.IDX P0, R96, R101, R92, R99 ;  /* 0x0000005c65607389 */ /* 0x0000640000000063 */
[----:B01----:R-:W-:Y:S05]  /*82d0*/  ENDCOLLECTIVE ;  /* 0x000000000000791b */ /* 0x003fea0003800000 */
.L_x_1222:
[----:B------:R-:W-:Y:S01]  /*82e0*/  FFMA R41, R94, R107, R41 ;  /* 0x0000006b5e297223 */ /* 0x000fe20000000029 */
[----:B------:R-:W-:Y:S02]  /*82f0*/  MOV R101, R79 ;  /* 0x0000004f00657202 */ /* 0x000fe40000000f00 */
[----:B------:R-:W-:-:S07]  /*8300*/  MOV R107, R96 ;  /* 0x00000060006b7202 */ /* 0x000fce0000000f00 */
[----:B------:R-:W-:Y:S05]  /*8310*/  WARPSYNC.COLLECTIVE R90, `(.L_x_1223) ;  /* 0x000000005a087348 */ /* 0x000fea0003c00000 */
[----:B------:R0:W1:Y:S02]  /*8320*/  SHFL.IDX P0, R96, R101, R92, R99 ;  /* 0x0000005c65607389 */ /* 0x0000640000000063 */
[----:B01----:R-:W-:Y:S05]  /*8330*/  ENDCOLLECTIVE ;  /* 0x000000000000791b */ /* 0x003fea0003800000 */
.L_x_1223:
[----:B------:R-:W-:Y:S01]  /*8340*/  FFMA R43, R94, R109, R43 ;  /* 0x0000006d5e2b7223 */ /* 0x000fe2000000002b */
[----:B------:R-:W-:Y:S02]  /*8350*/  MOV R101, R80 ;  /* 0x0000005000657202 */ /* 0x000fe40000000f00 */
[----:B------:R-:W-:-:S07]  /*8360*/  MOV R109, R96 ;  /* 0x00000060006d7202 */ /* 0x000fce0000000f00 */
[----:B------:R-:W-:Y:S05]  /*8370*/  WARPSYNC.COLLECTIVE R90, `(.L_x_1224) ;  /* 0x000000005a087348 */ /* 0x000fea0003c00000 */
[----:B------:R0:W1:Y:S02]  /*8380*/  SHFL.IDX P0, R96, R101, R92, R99 ;  /* 0x0000005c65607389 */ /* 0x0000640000000063 */
[----:B01----:R-:W-:Y:S05]  /*8390*/  ENDCOLLECTIVE ;  /* 0x000000000000791b */ /* 0x003fea0003800000 */
.L_x_1224:
[----:B------:R-:W-:Y:S01]  /*83a0*/  MOV R101, R81 ;  /* 0x0000005100657202 */ /* 0x000fe20000000f00 */
[-C--:B------:R-:W-:Y:S01]  /*83b0*/  FFMA R48, R9, R96.reuse, R48 ;  /* 0x0000006009307223 */ /* 0x080fe20000000030 */
[----:B------:R-:W-:-:S07]  /*83c0*/  FFMA R49, R88, R96, R49 ;  /* 0x0000006058317223 */ /* 0x000fce0000000031 */
[----:B------:R-:W-:Y:S05]  /*83d0*/  WARPSYNC.COLLECTIVE R90, `(.L_x_1225) ;  /* 0x000000005a087348 */ /* 0x000fea0003c00000 */
[----:B------:R0:W1:Y:S02]  /*83e0*/  SHFL.IDX P0, R96, R101, R92, R99 ;  /* 0x0000005c65607389 */ /* 0x0000640000000063 */
[----:B01----:R-:W-:Y:S05]  /*83f0*/  ENDCOLLECTIVE ;  /* 0x000000000000791b */ /* 0x003fea0003800000 */
.L_x_1225:
[----:B------:R-:W-:Y:S02]  /*8400*/  MOV R101, R12 ;  /* 0x0000000c00657202 */ /* 0x000fe40000000f00 */
[----:B------:R-:W-:-:S07]  /*8410*/  MOV R6, R96 ;  /* 0x0000006000067202 */ /* 0x000fce0000000f00 */
[----:B------:R-:W-:Y:S05]  /*8420*/  WARPSYNC.COLLECTIVE R90, `(.L_x_1226) ;  /* 0x000000005a087348 */ /* 0x000fea0003c00000 */
[----:B------:R0:W1:Y:S02]  /*8430*/  SHFL.IDX P0, R96, R101, R92, R99 ;  /* 0x0000005c65607389 */ /* 0x0000640000000063 */
[----:B01----:R-:W-:Y:S05]  /*8440*/  ENDCOLLECTIVE ;  /* 0x000000000000791b */ /* 0x003fea0003800000 */
.L_x_1226:
[-C--:B------:R-:W-:Y:S01]  /*8450*/  FFMA R32, R9, R7.reuse, R32 ;  /* 0x0000000709207223 */ /* 0x080fe20000000020 */
[----:B------:R-:W-:Y:S01]  /*8460*/  FFMA R33, R88, R7, R33 ;  /* 0x0000000758217223 */ /* 0x000fe20000000021 */
[----:B------:R-:W-:Y:S02]  /*8470*/  MOV R101, R14 ;  /* 0x0000000e00657202 */ /* 0x000fe40000000f00 */
[----:B------:R-:W-:-:S07]  /*8480*/  MOV R7, R96 ;  /* 0x0000006000077202 */ /* 0x000fce0000000f00 */
[----:B------:R-:W-:Y:S05]  /*8490*/  WARPSYNC.COLLECTIVE R90, `(.L_x_1227) ;  /* 0x000000005a087348 */ /* 0x000fea0003c00000 */
[----:B------:R0:W1:Y:S02]  /*84a0*/  SHFL.IDX P0, R96, R101, R92, R99 ;  /* 0x0000005c65607389 */ /* 0x0000640000000063 */
[----:B01----:R-:W-:Y:S05]  /*84b0*/  ENDCOLLECTIVE ;  /* 0x000000000000791b */ /* 0x003fea0003800000 */
.L_x_1227:
[-C--:B------:R-:W-:Y:S01]  /*84c0*/  FFMA R34, R9, R85.reuse, R34 ;  /* 0x0000005509227223 */ /* 0x080fe20000000022 */
[----:B------:R-:W-:Y:S01]  /*84d0*/  FFMA R35, R88, R85, R35 ;  /* 0x0000005558237223 */ /* 0x000fe20000000023 */
[----:B------:R-:W-:Y:S02]  /*84e0*/  MOV R101, R16 ;  /* 0x0000001000657202 */ /* 0x000fe40000000f00 */
[----:B------:R-:W-:-:S07]  /*84f0*/  MOV R85, R96 ;  /* 0x0000006000557202 */ /* 0x000fce0000000f00 */
[----:B------:R-:W-:Y:S05]  /*8500*/  WARPSYNC.COLLECTIVE R90, `(.L_x_1228) ;  /* 0x000000005a087348 */ /* 0x000fea0003c00000 */
[----:B------:R0:W1:Y:S02]  /*8510*/  SHFL.IDX P0, R96, R101, R92, R99 ;  /* 0x0000005c65607389 */ /* 0x0000640000000063 */
[----:B01----:R-:W-:Y:S05]  /*8520*/  ENDCOLLECTIVE ;  /* 0x000000000000791b */ /* 0x003fea0003800000 */
.L_x_1228:
        /* <DEDUP_REMOVED lines=11> */
.L_x_1229:
[-C--:B------:R-:W-:Y:S01]  /*85e0*/  FFMA R36, R9, R95.reuse, R36 ;  /* 0x0000005f09247223 */ /* 0x080fe20000000024 */
[----:B------:R-:W-:Y:S01]  /*85f0*/  FFMA R37, R88, R95, R37 ;  /* 0x0000005f58257223 */ /* 0x000fe20000000025 */
[----:B------:R-:W-:Y:S02]  /*8600*/  MOV R101, R13 ;  /* 0x0000000d00657202 */ /* 0x000fe40000000f00 */
[----:B------:R-:W-:-:S07]  /*8610*/  MOV R95, R96 ;  /* 0x00000060005f7202 */ /* 0x000fce0000000f00 */
[----:B------:R-:W-:Y:S05]  /*8620*/  WARPSYNC.COLLECTIVE R90, `(.L_x_1230) ;  /* 0x000000005a087348 */ /* 0x000fea0003c00000 */
[----:B------:R0:W1:Y:S02]  /*8630*/  SHFL.IDX P0, R96, R101, R92, R99 ;  /* 0x0000005c65607389 */ /* 0x0000640000000063 */
[----:B01----:R-:W-:Y:S05]  /*8640*/  ENDCOLLECTIVE ;  /* 0x000000000000791b */ /* 0x003fea0003800000 */
.L_x_1230:
[-C--:B------:R-:W-:Y:S01]  /*8650*/  FFMA R38, R9, R97.reuse, R38 ;  /* 0x0000006109267223 */ /* 0x080fe20000000026 */
[----:B------:R-:W-:Y:S01]  /*8660*/  FFMA R39, R88, R97, R39 ;  /* 0x0000006158277223 */ /* 0x000fe20000000027 */
[----:B------:R-:W-:Y:S02]  /*8670*/  MOV R101, R82 ;  /* 0x0000005200657202 */ /* 0x000fe40000000f00 */
[----:B------:R-:W-:-:S07]  /*8680*/  MOV R97, R96 ;  /* 0x0000006000617202 */ /* 0x000fce0000000f00 */
[----:B------:R-:W-:Y:S05]  /*8690*/  WARPSYNC.COLLECTIVE R90, `(.L_x_1231) ;  /* 0x000000005a087348 */ /* 0x000fea0003c00000 */
[----:B------:R0:W1:Y:S02]  /*86a0*/  SHFL.IDX P0, R96, R101, R92, R99 ;  /* 0x0000005c65607389 */ /* 0x0000640000000063 */
[----:B01----:R-:W-:Y:S05]  /*86b0*/  ENDCOLLECTIVE ;  /* 0x000000000000791b */ /* 0x003fea0003800000 */
.L_x_1231:
[----:B------:R-:W-:Y:S02]  /*86c0*/  MOV R101, R8 ;  /* 0x0000000800657202 */ /* 0x000fe40000000f00 */
[----:B------:R-:W-:-:S07]  /*86d0*/  MOV R98, R96 ;  /* 0x0000006000627202 */ /* 0x000fce0000000f00 */
[----:B------:R-:W-:Y:S05]  /*86e0*/  WARPSYNC.COLLECTIVE R90, `(.L_x_1232) ;  /* 0x000000005a087348 */ /* 0x000fea0003c00000 */
[----:B------:R0:W1:Y:S02]  /*86f0*/  SHFL.IDX P0, R96, R101, R92, R99 ;  /* 0x0000005c65607389 */ /* 0x0000640000000063 */
[----:B01----:R-:W-:Y:S05]  /*8700*/  ENDCOLLECTIVE ;  /* 0x000000000000791b */ /* 0x003fea0003800000 */
.L_x_1232:
[----:B------:R-:W-:Y:S02]  /*8710*/  MOV R101, R10 ;  /* 0x0000000a00657202 */ /* 0x000fe40000000f00 */
[----:B------:R-:W-:-:S07]  /*8720*/  MOV R100, R96 ;  /* 0x0000006000647202 */ /* 0x000fce0000000f00 */
[----:B------:R-:W-:Y:S05]  /*8730*/  WARPSYNC.COLLECTIVE R90, `(.L_x_1233) ;  /* 0x000000005a087348 */ /* 0x000fea0003c00000 */
[----:B------:R0:W1:Y:S02]  /*8740*/  SHFL.IDX P0, R96, R101, R92, R99 ;  /* 0x0000005c65607389 */ /* 0x0000640000000063 */
[----:B01----:R-:W-:Y:S05]  /*8750*/  ENDCOLLECTIVE ;  /* 0x000000000000791b */ /* 0x003fea0003800000 */
.L_x_1233:
[----:B------:R-:W-:Y:S02]  /*8760*/  MOV R101, R86 ;  /* 0x0000005600657202 */ /* 0x000fe40000000f00 */
[----:B------:R-:W-:-:S07]  /*8770*/  MOV R102, R96 ;  /* 0x0000006000667202 */ /* 0x000fce0000000f00 */
[----:B------:R-:W-:Y:S05]  /*8780*/  WARPSYNC.COLLECTIVE R90, `(.L_x_1234) ;  /* 0x000000005a087348 */ /* 0x000fea0003c00000 */
[----:B------:R0:W1:Y:S02]  /*8790*/  SHFL.IDX P0, R96, R101, R92, R99 ;  /* 0x0000005c65607389 */ /* 0x0000640000000063 */
[----:B01----:R-:W-:Y:S05]  /*87a0*/  ENDCOLLECTIVE ;  /* 0x000000000000791b */ /* 0x003fea0003800000 */
.L_x_1234:
        /* <DEDUP_REMOVED lines=28> */
.L_x_1235:
        /* <DEDUP_REMOVED lines=12> */
.L_x_1236:
[----:B------:R-:W-:Y:S02]  /*8a30*/  MOV R101, R25 ;  /* 0x0000001900657202 */ /* 0x000fe40000000f00 */
[----:B------:R-:W-:-:S07]  /*8a40*/  MOV R83, R96 ;  /* 0x0000006000537202 */ /* 0x000fce0000000f00 */
[----:B------:R-:W-:Y:S05]  /*8a50*/  WARPSYNC.COLLECTIVE R90, `(.L_x_1237) ;  /* 0x000000005a087348 */ /* 0x000fea0003c00000 */
[----:B------:R0:W1:Y:S02]  /*8a60*/  SHFL.IDX P0, R96, R101, R92, R99 ;  /* 0x0000005c65607389 */ /* 0x0000640000000063 */
[----:B01----:R-:W-:Y:S05]  /*8a70*/  ENDCOLLECTIVE ;  /* 0x000000000000791b */ /* 0x003fea0003800000 */
.L_x_1237:
[----:B------:R-:W-:Y:S02]  /*8a80*/  MOV R101, R24 ;  /* 0x0000001800657202 */ /* 0x000fe40000000f00 */
[----:B------:R-:W-:-:S07]  /*8a90*/  MOV R7, R96 ;  /* 0x0000006000077202 */ /* 0x000fce0000000f00 */
[----:B------:R-:W-:Y:S05]  /*8aa0*/  WARPSYNC.COLLECTIVE R90, `(.L_x_1238) ;  /* 0x000000005a087348 */ /* 0x000fea0003c00000 */
[----:B------:R0:W1:Y:S02]  /*8ab0*/  SHFL.IDX P0, R96, R101, R92, R99 ;  /* 0x0000005c65607389 */ /* 0x0000640000000063 */
[----:B01----:R-:W-:Y:S05]  /*8ac0*/  ENDCOLLECTIVE ;  /* 0x000000000000791b */ /* 0x003fea0003800000 */
.L_x_1238:
[----:B------:R-:W-:Y:S02]  /*8ad0*/  MOV R101, R23 ;  /* 0x0000001700657202 */ /* 0x000fe40000000f00 */
[----:B------:R-:W-:-:S07]  /*8ae0*/  MOV R85, R96 ;  /* 0x0000006000557202 */ /* 0x000fce0000000f00 */
[----:B------:R-:W-:Y:S05]  /*8af0*/  WARPSYNC.COLLECTIVE R90, `(.L_x_1239) ;  /* 0x000000005a087348 */ /* 0x000fea0003c00000 */
[----:B------:R0:W1:Y:S02]  /*8b00*/  SHFL.IDX P0, R96, R101, R92, R99 ;  /* 0x0000005c65607389 */ /* 0x0000640000000063 */
[----:B01----:R-:W-:Y:S05]  /*8b10*/  ENDCOLLECTIVE ;  /* 0x000000000000791b */ /* 0x003fea0003800000 */
.L_x_1239:
[----:B------:R-:W-:Y:S01]  /*8b20*/  MOV R101, R22 ;  /* 0x0000001600657202 */ /* 0x000fe20000000f00 */
[-C--:B------:R-:W-:Y:S01]  /*8b30*/  FFMA R34, R75, R96.reuse, R34 ;  /* 0x000000604b227223 */ /* 0x080fe20000000022 */
[----:B------:R-:W-:-:S07]  /*8b40*/  FFMA R35, R68, R96, R35 ;  /* 0x0000006044237223 */ /* 0x000fce0000000023 */
[----:B------:R-:W-:Y:S05]  /*8b50*/  WARPSYNC.COLLECTIVE R90, `(.L_x_1240) ;  /* 0x000000005a087348 */ /* 0x000fea0003c00000 */
[----:B------:R0:W1:Y:S02]  /*8b60*/  SHFL.IDX P0, R96, R101, R92, R99 ;  /* 0x0000005c65607389 */ /* 0x0000640000000063 */
[----:B01----:R-:W-:Y:S05]  /*8b70*/  ENDCOLLECTIVE ;  /* 0x000000000000791b */ /* 0x003fea0003800000 */
.L_x_1240:
[----:B------:R-:W-:Y:S02]  /*8b80*/  MOV R101, R21 ;  /* 0x0000001500657202 */ /* 0x000fe40000000f00 */
[----:B------:R-:W-:-:S07]  /*8b90*/  MOV R93, R96 ;  /* 0x00000060005d7202 */ /* 0x000fce0000000f00 */
[----:B------:R-:W-:Y:S05]  /*8ba0*/  WARPSYNC.COLLECTIVE R90, `(.L_x_1241) ;  /* 0x000000005a087348 */ /* 0x000fea0003c00000 */
[----:B------:R0:W1:Y:S02]  /*8bb0*/  SHFL.IDX P0, R96, R101, R92, R99 ;  /* 0x0000005c65607389 */ /* 0x0000640000000063 */
[----:B01----:R-:W-:Y:S05]  /*8bc0*/  ENDCOLLECTIVE ;  /* 0x000000000000791b */ /* 0x003fea0003800000 */
.L_x_1241:
[----:B------:R-:W-:Y:S02]  /*8bd0*/  MOV R101, R20 ;  /* 0x0000001400657202 */ /* 0x000fe40000000f00 */
[----:B------:R-:W-:-:S07]  /*8be0*/  MOV R95, R96 ;  /* 0x00000060005f7202 */ /* 0x000fce0000000f00 */
[----:B------:R-:W-:Y:S05]  /*8bf0*/  WARPSYNC.COLLECTIVE R90, `(.L_x_1242) ;  /* 0x000000005a087348 */ /* 0x000fea0003c00000 */
[----:B------:R0:W1:Y:S02]  /*8c00*/  SHFL.IDX P0, R96, R101, R92, R99 ;  /* 0x0000005c65607389 */ /* 0x0000640000000063 */
[----:B01----:R-:W-:Y:S05]  /*8c10*/  ENDCOLLECTIVE ;  /* 0x000000000000791b */ /* 0x003fea0003800000 */
.L_x_1242:
[----:B------:R-:W-:Y:S02]  /*8c20*/  MOV R101, R0 ;  /* 0x0000000000657202 */ /* 0x000fe40000000f00 */
[----:B------:R-:W-:-:S07]  /*8c30*/  MOV R97, R96 ;  /* 0x0000006000617202 */ /* 0x000fce0000000f00 */
[----:B------:R-:W-:Y:S05]  /*8c40*/  WARPSYNC.COLLECTIVE R90, `(.L_x_1243) ;  /* 0x000000005a087348 */ /* 0x000fea0003c00000 */
[----:B------:R0:W1:Y:S02]  /*8c50*/  SHFL.IDX P0, R96, R101, R92, R99 ;  /* 0x0000005c65607389 */ /* 0x0000640000000063 */
[----:B01----:R-:W-:Y:S05]  /*8c60*/  ENDCOLLECTIVE ;  /* 0x000000000000791b */ /* 0x003fea0003800000 */
.L_x_1243:
[----:B------:R-:W-:Y:S02]  /*8c70*/  MOV R101, R76 ;  /* 0x0000004c00657202 */ /* 0x000fe40000000f00 */
[----:B------:R-:W-:-:S07]  /*8c80*/  MOV R103, R96 ;  /* 0x0000006000677202 */ /* 0x000fce0000000f00 */
[----:B------:R-:W-:Y:S05]  /*8c90*/  WARPSYNC.COLLECTIVE R90, `(.L_x_1244) ;  /* 0x000000005a087348 */ /* 0x000fea0003c00000 */
[----:B------:R0:W1:Y:S02]  /*8ca0*/  SHFL.IDX P0, R96, R101, R92, R99 ;  /* 0x0000005c65607389 */ /* 0x0000640000000063 */
[----:B01----:R-:W-:Y:S05]  /*8cb0*/  ENDCOLLECTIVE ;  /* 0x000000000000791b */ /* 0x003fea0003800000 */
.L_x_1244:
[----:B------:R-:W-:Y:S02]  /*8cc0*/  MOV R101, R79 ;  /* 0x0000004f00657202 */ /* 0x000fe40000000f00 */
[----:B------:R-:W-:-:S07]  /*8cd0*/  MOV R105, R96 ;  /* 0x0000006000697202 */ /* 0x000fce0000000f00 */
[----:B------:R-:W-:Y:S05]  /*8ce0*/  WARPSYNC.COLLECTIVE R90, `(.L_x_1245) ;  /* 0x000000005a087348 */ /* 0x000fea0003c00000 */
[----:B------:R0:W1:Y:S02]  /*8cf0*/  SHFL.IDX P0, R96, R101, R92, R99 ;  /* 0x0000005c65607389 */ /* 0x0000640000000063 */
[----:B01----:R-:W-:Y:S05]  /*8d00*/  ENDCOLLECTIVE ;  /* 0x000000000000791b */ /* 0x003fea0003800000 */
.L_x_1245:
[----:B------:R-:W-:Y:S02]  /*8d10*/  MOV R101, R80 ;  /* 0x0000005000657202 */ /* 0x000fe40000000f00 */
[----:B------:R-:W-:-:S07]  /*8d20*/  MOV R107, R96 ;  /* 0x00000060006b7202 */ /* 0x000fce0000000f00 */
[----:B------:R-:W-:Y:S05]  /*8d30*/  WARPSYNC.COLLECTIVE R90, `(.L_x_1246) ;  /* 0x000000005a087348 */ /* 0x000fea0003c00000 */
[----:B------:R0:W1:Y:S02]  /*8d40*/  SHFL.IDX P0, R96, R101, R92, R99 ;  /* 0x0000005c65607389 */ /* 0x0000640000000063 */
[----:B01----:R-:W-:Y:S05]  /*8d50*/  ENDCOLLECTIVE ;  /* 0x000000000000791b */ /* 0x003fea0003800000 */
.L_x_1246:
[----:B------:R-:W-:Y:S01]  /*8d60*/  MOV R101, R81 ;  /* 0x0000005100657202 */ /* 0x000fe20000000f00 */
[-C--:B------:R-:W-:Y:S01]  /*8d70*/  FFMA R48, R75, R96.reuse, R48 ;  /* 0x000000604b307223 */ /* 0x080fe20000000030 */
[----:B------:R-:W-:-:S07]  /*8d80*/  FFMA R49, R68, R96, R49 ;  /* 0x0000006044317223 */ /* 0x000fce0000000031 */
[----:B------:R-:W-:Y:S05]  /*8d90*/  WARPSYNC.COLLECTIVE R90, `(.L_x_1247) ;  /* 0x000000005a087348 */ /* 0x000fea0003c00000 */
[----:B------:R0:W1:Y:S02]  /*8da0*/  SHFL.IDX P0, R96, R101, R92, R99 ;  /* 0x0000005c65607389 */ /* 0x0000640000000063 */
[----:B01----:R-:W-:Y:S05]  /*8db0*/  ENDCOLLECTIVE ;  /* 0x000000000000791b */ /* 0x003fea0003800000 */
.L_x_1247:
[----:B------:R-:W-:Y:S02]  /*8dc0*/  MOV R101, R12 ;  /* 0x0000000c00657202 */ /* 0x000fe40000000f00 */
[----:B------:R-:W-:-:S07]  /*8dd0*/  MOV R6, R96 ;  /* 0x0000006000067202 */ /* 0x000fce0000000f00 */
[----:B------:R-:W-:Y:S05]  /*8de0*/  WARPSYNC.COLLECTIVE R90, `(.L_x_1248) ;  /* 0x000000005a087348 */ /* 0x000fea0003c00000 */
[----:B------:R0:W1:Y:S02]  /*8df0*/  SHFL.IDX P0, R96, R101, R92, R99 ;  /* 0x0000005c65607389 */ /* 0x0000640000000063 */
[----:B01----:R-:W-:Y:S05]  /*8e00*/  ENDCOLLECTIVE ;  /* 0x000000000000791b */ /* 0x003fea0003800000 */
.L_x_1248:
[-C--:B------:R-:W-:Y:S01]  /*8e10*/  FFMA R4, R75, R83.reuse, R4 ;  /* 0x000000534b047223 */ /* 0x080fe20000000004 */
[----:B------:R-:W-:Y:S01]  /*8e20*/  FFMA R29, R68, R83, R29 ;  /* 0x00000053441d7223 */ /* 0x000fe2000000001d */
[----:B------:R-:W-:Y:S02]  /*8e30*/  MOV R101, R14 ;  /* 0x0000000e00657202 */ /* 0x000fe40000000f00 */
[----:B------:R-:W-:-:S07]  /*8e40*/  MOV R83, R96 ;  /* 0x0000006000537202 */ /* 0x000fce0000000f00 */
[----:B------:R-:W-:Y:S05]  /*8e50*/  WARPSYNC.COLLECTIVE R90, `(.L_x_1249) ;  /* 0x000000005a087348 */ /* 0x000fea0003c00000 */
[----:B------:R0:W1:Y:S02]  /*8e60*/  SHFL.IDX P0, R96, R101, R92, R99 ;  /* 0x0000005c65607389 */ /* 0x0000640000000063 */
[----:B01----:R-:W-:Y:S05]  /*8e70*/  ENDCOLLECTIVE ;  /* 0x000000000000791b */ /* 0x003fea0003800000 */
.L_x_1249:
[-C--:B------:R-:W-:Y:S01]  /*8e80*/  FFMA R32, R75, R85.reuse, R32 ;  /* 0x000000554b207223 */ /* 0x080fe20000000020 */
[----:B------:R-:W-:Y:S01]  /*8e90*/  FFMA R33, R68, R85, R33 ;  /* 0x0000005544217223 */ /* 0x000fe20000000021 */
[----:B------:R-:W-:Y:S02]  /*8ea0*/  MOV R101, R16 ;  /* 0x0000001000657202 */ /* 0x000fe40000000f00 */
[----:B------:R-:W-:-:S07]  /*8eb0*/  MOV R85, R96 ;  /* 0x0000006000557202 */ /* 0x000fce0000000f00 */
[----:B------:R-:W-:Y:S05]  /*8ec0*/  WARPSYNC.COLLECTIVE R90, `(.L_x_1250) ;  /* 0x000000005a087348 */ /* 0x000fea0003c00000 */
[----:B------:R0:W1:Y:S02]  /*8ed0*/  SHFL.IDX P0, R96, R101, R92, R99 ;  /* 0x0000005c65607389 */ /* 0x0000640000000063 */
[----:B01----:R-:W-:Y:S05]  /*8ee0*/  ENDCOLLECTIVE ;  /* 0x000000000000791b */ /* 0x003fea0003800000 */
.L_x_1250:
[-C--:B------:R-:W-:Y:S01]  /*8ef0*/  FFMA R36, R75, R93.reuse, R36 ;  /* 0x0000005d4b247223 */ /* 0x080fe20000000024 */
[----:B------:R-:W-:Y:S01]  /*8f00*/  FFMA R37, R68, R93, R37 ;  /* 0x0000005d44257223 */ /* 0x000fe20000000025 */
[----:B------:R-:W-:Y:S02]  /*8f10*/  MOV R101, R18 ;  /* 0x0000001200657202 */ /* 0x000fe40000000f00 */
[----:B------:R-:W-:-:S07]  /*8f20*/  MOV R93, R96 ;  /* 0x00000060005d7202 */ /* 0x000fce0000000f00 */
[----:B------:R-:W-:Y:S05]  /*8f30*/  WARPSYNC.COLLECTIVE R90, `(.L_x_1251) ;  /* 0x000000005a087348 */ /* 0x000fea0003c00000 */
[----:B------:R0:W1:Y:S02]  /*8f40*/  SHFL.IDX P0, R96, R101, R92, R99 ;  /* 0x0000005c65607389 */ /* 0x0000640000000063 */
[----:B01----:R-:W-:Y:S05]  /*8f50*/  ENDCOLLECTIVE ;  /* 0x000000000000791b */ /* 0x003fea0003800000 */
.L_x_1251:
[----:B------:R-:W-:Y:S01]  /*8f60*/  FFMA R57, R88, R94, R57 ;  /* 0x0000005e58397223 */ /* 0x000fe20000000039 */
[----:B------:R-:W-:Y:S02]  /*8f70*/  MOV R101, R13 ;  /* 0x0000000d00657202 */ /* 0x000fe40000000f00 */
[----:B------:R-:W-:-:S07]  /*8f80*/  MOV R94, R96 ;  /* 0x00000060005e7202 */ /* 0x000fce0000000f00 */
[----:B------:R-:W-:Y:S05]  /*8f90*/  WARPSYNC.COLLECTIVE R90, `(.L_x_1252) ;  /* 0x000000005a087348 */ /* 0x000fea0003c00000 */
[----:B------:R0:W1:Y:S02]  /*8fa0*/  SHFL.IDX P0, R96, R101, R92, R99 ;  /* 0x0000005c65607389 */ /* 0x0000640000000063 */
[----:B01----:R-:W-:Y:S05]  /*8fb0*/  ENDCOLLECTIVE ;  /* 0x000000000000791b */ /* 0x003fea0003800000 */
.L_x_1252:
[-C--:B------:R-:W-:Y:S01]  /*8fc0*/  FFMA R38, R75, R95.reuse, R38 ;  /* 0x0000005f4b267223 */ /* 0x080fe20000000026 */
[----:B------:R-:W-:Y:S01]  /*8fd0*/  FFMA R39, R68, R95, R39 ;  /* 0x0000005f44277223 */ /* 0x000fe20000000027 */
[----:B------:R-:W-:Y:S02]  /*8fe0*/  MOV R101, R82 ;  /* 0x0000005200657202 */ /* 0x000fe40000000f00 */
[----:B------:R-:W-:-:S07]  /*8ff0*/  MOV R95, R96 ;  /* 0x00000060005f7202 */ /* 0x000fce0000000f00 */
[----:B------:R-:W-:Y:S05]  /*9000*/  WARPSYNC.COLLECTIVE R90, `(.L_x_1253) ;  /* 0x000000005a087348 */ /* 0x000fea0003c00000 */
[----:B------:R0:W1:Y:S02]  /*9010*/  SHFL.IDX P0, R96, R101, R92, R99 ;  /* 0x0000005c65607389 */ /* 0x0000640000000063 */
[----:B01----:R-:W-:Y:S05]  /*9020*/  ENDCOLLECTIVE ;  /* 0x000000000000791b */ /* 0x003fea0003800000 */
.L_x_1253:
[-C--:B------:R-:W-:Y:S01]  /*9030*/  FFMA R40, R75, R97.reuse, R40 ;  /* 0x000000614b287223 */ /* 0x080fe20000000028 */
[----:B------:R-:W-:Y:S01]  /*9040*/  FFMA R41, R68, R97, R41 ;  /* 0x0000006144297223 */ /* 0x000fe20000000029 */
[----:B------:R-:W-:Y:S02]  /*9050*/  MOV R101, R8 ;  /* 0x0000000800657202 */ /* 0x000fe40000000f00 */
[----:B------:R-:W-:-:S07]  /*9060*/  MOV R97, R96 ;  /* 0x0000006000617202 */ /* 0x000fce0000000f00 */
[----:B------:R-:W-:Y:S05]  /*9070*/  WARPSYNC.COLLECTIVE R90, `(.L_x_1254) ;  /* 0x000000005a087348 */ /* 0x000fea0003c00000 */
[----:B------:R0:W1:Y:S02]  /*9080*/  SHFL.IDX P0, R96, R101, R92, R99 ;  /* 0x0000005c65607389 */ /* 0x0000640000000063 */
[----:B01----:R-:W-:Y:S05]  /*9090*/  ENDCOLLECTIVE ;  /* 0x000000000000791b */ /* 0x003fea0003800000 */
.L_x_1254:
[----:B------:R-:W-:Y:S01]  /*90a0*/  FFMA R63, R88, R98, R63 ;  /* 0x00000062583f7223 */ /* 0x000fe2000000003f */
[----:B------:R-:W-:Y:S02]  /*90b0*/  MOV R101, R10 ;  /* 0x0000000a00657202 */ /* 0x000fe40000000f00 */
[----:B------:R-:W-:-:S07]  /*90c0*/  MOV R98, R96 ;  /* 0x0000006000627202 */ /* 0x000fce0000000f00 */
[----:B------:R-:W-:Y:S05]  /*90d0*/  WARPSYNC.COLLECTIVE R90, `(.L_x_1255) ;  /* 0x000000005a087348 */ /* 0x000fea0003c00000 */
[----:B------:R0:W1:Y:S02]  /*90e0*/  SHFL.IDX P0, R96, R101, R92, R99 ;  /* 0x0000005c65607389 */ /* 0x0000640000000063 */
[----:B01----:R-:W-:Y:S05]  /*90f0*/  ENDCOLLECTIVE ;  /* 0x000000000000791b */ /* 0x003fea0003800000 */
.L_x_1255:
[----:B------:R-:W-:Y:S01]  /*9100*/  FFMA R65, R88, R100, R65 ;  /* 0x0000006458417223 */ /* 0x000fe20000000041 */
[----:B------:R-:W-:Y:S02]  /*9110*/  MOV R101, R86 ;  /* 0x0000005600657202 */ /* 0x000fe40000000f00 */
[----:B------:R-:W-:-:S07]  /*9120*/  MOV R100, R96 ;  /* 0x0000006000647202 */ /* 0x000fce0000000f00 */
[----:B------:R-:W-:Y:S05]  /*9130*/  WARPSYNC.COLLECTIVE R90, `(.L_x_1256) ;  /* 0x000000005a087348 */ /* 0x000fea0003c00000 */
[----:B------:R0:W1:Y:S02]  /*9140*/  SHFL.IDX P0, R96, R101, R92, R99 ;  /* 0x0000005c65607389 */ /* 0x0000640000000063 */
[----:B01----:R-:W-:Y:S05]  /*9150*/  ENDCOLLECTIVE ;  /* 0x000000000000791b */ /* 0x003fea0003800000 */
.L_x_1256:
        /* <DEDUP_REMOVED lines=27> */
.L_x_1257:
        /* <DEDUP_REMOVED lines=11> */
.L_x_1258:
[----:B------:R-:W-:Y:S02]  /*93c0*/  MOV R101, R25 ;  /* 0x0000001900657202 */ /* 0x000fe40000000f00 */
[----:B------:R-:W-:-:S07]  /*93d0*/  MOV R6, R96 ;  /* 0x0000006000067202 */ /* 0x000fce0000000f00 */
[----:B------:R-:W-:Y:S05]  /*93e0*/  WARPSYNC.COLLECTIVE R90, `(.L_x_1259) ;  /* 0x000000005a087348 */ /* 0x000fea0003c00000 */
[----:B------:R0:W1:Y:S02]  /*93f0*/  SHFL.IDX P0, R96, R101, R92, R99 ;  /* 0x0000005c65607389 */ /* 0x0000640000000063 */
[----:B01----:R-:W-:Y:S05]  /*9400*/  ENDCOLLECTIVE ;  /* 0x000000000000791b */ /* 0x003fea0003800000 */
.L_x_1259:
[----:B------:R-:W-:Y:S02]  /*9410*/  MOV R101, R24 ;  /* 0x0000001800657202 */ /* 0x000fe40000000f00 */
[----:B------:R-:W-:-:S07]  /*9420*/  MOV R7, R96 ;  /* 0x0000006000077202 */ /* 0x000fce0000000f00 */
[----:B------:R-:W-:Y:S05]  /*9430*/  WARPSYNC.COLLECTIVE R90, `(.L_x_1260) ;  /* 0x000000005a087348 */ /* 0x000fea0003c00000 */
[----:B------:R0:W1:Y:S02]  /*9440*/  SHFL.IDX P0, R96, R101, R92, R99 ;  /* 0x0000005c65607389 */ /* 0x0000640000000063 */
[----:B01----:R-:W-:Y:S05]  /*9450*/  ENDCOLLECTIVE ;  /* 0x000000000000791b */ /* 0x003fea0003800000 */
.L_x_1260:
[----:B------:R-:W-:Y:S02]  /*9460*/  MOV R101, R23 ;  /* 0x0000001700657202 */ /* 0x000fe40000000f00 */
[----:B------:R-:W-:-:S07]  /*9470*/  MOV R19, R96 ;  /* 0x0000006000137202 */ /* 0x000fce0000000f00 */
[----:B------:R-:W-:Y:S05]  /*9480*/  WARPSYNC.COLLECTIVE R90, `(.L_x_1261) ;  /* 0x000000005a087348 */ /* 0x000fea0003c00000 */
[----:B------:R0:W1:Y:S02]  /*9490*/  SHFL.IDX P0, R96, R101, R92, R99 ;  /* 0x0000005c65607389 */ /* 0x0000640000000063 */
[----:B01----:R-:W-:Y:S05]  /*94a0*/  ENDCOLLECTIVE ;  /* 0x000000000000791b */ /* 0x003fea0003800000 */
.L_x_1261:
[----:B------:R-:W-:Y:S01]  /*94b0*/  MOV R101, R22 ;  /* 0x0000001600657202 */ /* 0x000fe20000000f00 */
[-C--:B------:R-:W-:Y:S01]  /*94c0*/  FFMA R34, R75, R96.reuse, R34 ;  /* 0x000000604b227223 */ /* 0x080fe20000000022 */
[----:B------:R-:W-:-:S07]  /*94d0*/  FFMA R35, R88, R96, R35 ;  /* 0x0000006058237223 */ /* 0x000fce0000000023 */
[----:B------:R-:W-:Y:S05]  /*94e0*/  WARPSYNC.COLLECTIVE R90, `(.L_x_1262) ;  /* 0x000000005a087348 */ /* 0x000fea0003c00000 */
[----:B------:R0:W1:Y:S02]  /*94f0*/  SHFL.IDX P0, R96, R101, R92, R99 ;  /* 0x0000005c65607389 */ /* 0x0000640000000063 */
[----:B01----:R-:W-:Y:S05]  /*9500*/  ENDCOLLECTIVE ;  /* 0x000000000000791b */ /* 0x003fea0003800000 */
.L_x_1262:
[----:B------:R-:W-:Y:S02]  /*9510*/  MOV R101, R21 ;  /* 0x0000001500657202 */ /* 0x000fe40000000f00 */
[----:B------:R-:W-:-:S07]  /*9520*/  MOV R83, R96 ;  /* 0x0000006000537202 */ /* 0x000fce0000000f00 */
[----:B------:R-:W-:Y:S05]  /*9530*/  WARPSYNC.COLLECTIVE R90, `(.L_x_1263) ;  /* 0x000000005a087348 */ /* 0x000fea0003c00000 */
[----:B------:R0:W1:Y:S02]  /*9540*/  SHFL.IDX P0, R96, R101, R92, R99 ;  /* 0x0000005c65607389 */ /* 0x0000640000000063 */
[----:B01----:R-:W-:Y:S05]  /*9550*/  ENDCOLLECTIVE ;  /* 0x000000000000791b */ /* 0x003fea0003800000 */
.L_x_1263:
[----:B------:R-:W-:Y:S02]  /*9560*/  MOV R101, R20 ;  /* 0x0000001400657202 */ /* 0x000fe40000000f00 */
[----:B------:R-:W-:-:S07]  /*9570*/  MOV R85, R96 ;  /* 0x0000006000557202 */ /* 0x000fce0000000f00 */
[----:B------:R-:W-:Y:S05]  /*9580*/  WARPSYNC.COLLECTIVE R90, `(.L_x_1264) ;  /* 0x000000005a087348 */ /* 0x000fea0003c00000 */
[----:B------:R0:W1:Y:S02]  /*9590*/  SHFL.IDX P0, R96, R101, R92, R99 ;  /* 0x0000005c65607389 */ /* 0x0000640000000063 */
[----:B01----:R-:W-:Y:S05]  /*95a0*/  ENDCOLLECTIVE ;  /* 0x000000000000791b */ /* 0x003fea0003800000 */
.L_x_1264:
[----:B------:R-:W-:Y:S02]  /*95b0*/  MOV R101, R0 ;  /* 0x0000000000657202 */ /* 0x000fe40000000f00 */
[----:B------:R-:W-:-:S07]  /*95c0*/  MOV R91, R96 ;  /* 0x00000060005b7202 */ /* 0x000fce0000000f00 */
[----:B------:R-:W-:Y:S05]  /*95d0*/  WARPSYNC.COLLECTIVE R90, `(.L_x_1265) ;  /* 0x000000005a087348 */ /* 0x000fea0003c00000 */
[----:B------:R0:W1:Y:S02]  /*95e0*/  SHFL.IDX P0, R96, R101, R92, R99 ;  /* 0x0000005c65607389 */ /* 0x0000640000000063 */
[----:B01----:R-:W-:Y:S05]  /*95f0*/  ENDCOLLECTIVE ;  /* 0x000000000000791b */ /* 0x003fea0003800000 */
.L_x_1265:
[----:B------:R-:W-:Y:S02]  /*9600*/  MOV R101, R76 ;  /* 0x0000004c00657202 */ /* 0x000fe40000000f00 */
[----:B------:R-:W-:-:S07]  /*9610*/  MOV R93, R96 ;  /* 0x00000060005d7202 */ /* 0x000fce0000000f00 */
[----:B------:R-:W-:Y:S05]  /*9620*/  WARPSYNC.COLLECTIVE R90, `(.L_x_1266) ;  /* 0x000000005a087348 */ /* 0x000fea0003c00000 */
[----:B------:R0:W1:Y:S02]  /*9630*/  SHFL.IDX P0, R96, R101, R92, R99 ;  /* 0x0000005c65607389 */ /* 0x0000640000000063 */
[----:B01----:R-:W-:Y:S05]  /*9640*/  ENDCOLLECTIVE ;  /* 0x000000000000791b */ /* 0x003fea0003800000 */
.L_x_1266:
[----:B------:R-:W-:Y:S02]  /*9650*/  MOV R101, R79 ;  /* 0x0000004f00657202 */ /* 0x000fe40000000f00 */
[----:B------:R-:W-:-:S07]  /*9660*/  MOV R95, R96 ;  /* 0x00000060005f7202 */ /* 0x000fce0000000f00 */
[----:B------:R-:W-:Y:S05]  /*9670*/  WARPSYNC.COLLECTIVE R90, `(.L_x_1267) ;  /* 0x000000005a087348 */ /* 0x000fea0003c00000 */
[----:B------:R0:W1:Y:S02]  /*9680*/  SHFL.IDX P0, R96, R101, R92, R99 ;  /* 0x0000005c65607389 */ /* 0x0000640000000063 */
[----:B01----:R-:W-:Y:S05]  /*9690*/  ENDCOLLECTIVE ;  /* 0x000000000000791b */ /* 0x003fea0003800000 */
.L_x_1267:
[----:B------:R-:W-:Y:S02]  /*96a0*/  MOV R101, R80 ;  /* 0x0000005000657202 */ /* 0x000fe40000000f00 */
[----:B------:R-:W-:-:S07]  /*96b0*/  MOV R97, R96 ;  /* 0x0000006000617202 */ /* 0x000fce0000000f00 */
[----:B------:R-:W-:Y:S05]  /*96c0*/  WARPSYNC.COLLECTIVE R90, `(.L_x_1268) ;  /* 0x000000005a087348 */ /* 0x000fea0003c00000 */
[----:B------:R0:W1:Y:S02]  /*96d0*/  SHFL.IDX P0, R96, R101, R92, R99 ;  /* 0x0000005c65607389 */ /* 0x0000640000000063 */
[----:B01----:R-:W-:Y:S05]  /*96e0*/  ENDCOLLECTIVE ;  /* 0x000000000000791b */ /* 0x003fea0003800000 */
.L_x_1268:
[----:B------:R-:W-:Y:S01]  /*96f0*/  MOV R101, R81 ;  /* 0x0000005100657202 */ /* 0x000fe20000000f00 */
[-C--:B------:R-:W-:Y:S01]  /*9700*/  FFMA R48, R75, R96.reuse, R48 ;  /* 0x000000604b307223 */ /* 0x080fe20000000030 */
[----:B------:R-:W-:-:S07]  /*9710*/  FFMA R49, R88, R96, R49 ;  /* 0x0000006058317223 */ /* 0x000fce0000000031 */
[----:B------:R-:W-:Y:S05]  /*9720*/  WARPSYNC.COLLECTIVE R90, `(.L_x_1269) ;  /* 0x000000005a087348 */ /* 0x000fea0003c00000 */
[----:B------:R0:W1:Y:S02]  /*9730*/  SHFL.IDX P0, R96, R101, R92, R99 ;  /* 0x0000005c65607389 */ /* 0x0000640000000063 */
[----:B01----:R-:W-:Y:S05]  /*9740*/  ENDCOLLECTIVE ;  /* 0x000000000000791b */ /* 0x003fea0003800000 */
.L_x_1269:
        /* <DEDUP_REMOVED lines=23> */
.L_x_1270:
[-C--:B------:R-:W-:Y:S01]  /*98c0*/  FFMA R36, R75, R83.reuse, R36 ;  /* 0x000000534b247223 */ /* 0x080fe20000000024 */
[----:B------:R-:W-:Y:S01]  /*98d0*/  FFMA R37, R88, R83, R37 ;  /* 0x0000005358257223 */ /* 0x000fe20000000025 */
[----:B------:R-:W-:Y:S02]  /*98e0*/  MOV R101, R14 ;  /* 0x0000000e00657202 */ /* 0x000fe40000000f00 */
[----:B------:R-:W-:-:S07]  /*98f0*/  MOV R83, R96 ;  /* 0x0000006000537202 */ /* 0x000fce0000000f00 */
[----:B------:R-:W-:Y:S05]  /*9900*/  WARPSYNC.COLLECTIVE R90, `(.L_x_1271) ;  /* 0x000000005a087348 */ /* 0x000fea0003c00000 */
[----:B------:R0:W1:Y:S02]  /*9910*/  SHFL.IDX P0, R96, R101, R92, R99 ;  /* 0x0000005c65607389 */ /* 0x0000640000000063 */
[----:B01----:R-:W-:Y:S05]  /*9920*/  ENDCOLLECTIVE ;  /* 0x000000000000791b */ /* 0x003fea0003800000 */
.L_x_1271:
[-C--:B------:R-:W-:Y:S01]  /*9930*/  FFMA R38, R75, R85.reuse, R38 ;  /* 0x000000554b267223 */ /* 0x080fe20000000026 */
[----:B------:R-:W-:Y:S01]  /*9940*/  FFMA R39, R88, R85, R39 ;  /* 0x0000005558277223 */ /* 0x000fe20000000027 */
[----:B------:R-:W-:Y:S02]  /*9950*/  MOV R101, R16 ;  /* 0x0000001000657202 */ /* 0x000fe40000000f00 */
[----:B------:R-:W-:-:S07]  /*9960*/  MOV R85, R96 ;  /* 0x0000006000557202 */ /* 0x000fce0000000f00 */
[----:B------:R-:W-:Y:S05]  /*9970*/  WARPSYNC.COLLECTIVE R90, `(.L_x_1272) ;  /* 0x000000005a087348 */ /* 0x000fea0003c00000 */
[----:B------:R0:W1:Y:S02]  /*9980*/  SHFL.IDX P0, R96, R101, R92, R99 ;  /* 0x0000005c65607389 */ /* 0x0000640000000063 */
[----:B01----:R-:W-:Y:S05]  /*9990*/  ENDCOLLECTIVE ;  /* 0x000000000000791b */ /* 0x003fea0003800000 */
.L_x_1272:
[-C--:B------:R-:W-:Y:S01]  /*99a0*/  FFMA R40, R75, R91.reuse, R40 ;  /* 0x0000005b4b287223 */ /* 0x080fe20000000028 */
[----:B------:R-:W-:Y:S01]  /*99b0*/  FFMA R41, R88, R91, R41 ;  /* 0x0000005b58297223 */ /* 0x000fe20000000029 */
[----:B------:R-:W-:Y:S02]  /*99c0*/  MOV R101, R18 ;  /* 0x0000001200657202 */ /* 0x000fe40000000f00 */
[----:B------:R-:W-:-:S07]  /*99d0*/  MOV R91, R96 ;  /* 0x00000060005b7202 */ /* 0x000fce0000000f00 */
[----:B------:R-:W-:Y:S05]  /*99e0*/  WARPSYNC.COLLECTIVE R90, `(.L_x_1273) ;  /* 0x000000005a087348 */ /* 0x000fea0003c00000 */
[----:B------:R0:W1:Y:S02]  /*99f0*/  SHFL.IDX P0, R96, R101, R92, R99 ;  /* 0x0000005c65607389 */ /* 0x0000640000000063 */
[----:B01----:R-:W-:Y:S05]  /*9a00*/  ENDCOLLECTIVE ;  /* 0x000000000000791b */ /* 0x003fea0003800000 */
.L_x_1273:
[-C--:B------:R-:W-:Y:S01]  /*9a10*/  FFMA R42, R75, R93.reuse, R42 ;  /* 0x0000005d4b2a7223 */ /* 0x080fe2000000002a */
[----:B------:R-:W-:Y:S01]  /*9a20*/  FFMA R43, R88, R93, R43 ;  /* 0x0000005d582b7223 */ /* 0x000fe2000000002b */
[----:B------:R-:W-:Y:S02]  /*9a30*/  MOV R101, R13 ;  /* 0x0000000d00657202 */ /* 0x000fe40000000f00 */
[----:B------:R-:W-:-:S07]  /*9a40*/  MOV R93, R96 ;  /* 0x00000060005d7202 */ /* 0x000fce0000000f00 */
[----:B------:R-:W-:Y:S05]  /*9a50*/  WARPSYNC.COLLECTIVE R90, `(.L_x_1274) ;  /* 0x000000005a087348 */ /* 0x000fea0003c00000 */
[----:B------:R0:W1:Y:S02]  /*9a60*/  SHFL.IDX P0, R96, R101, R92, R99 ;  /* 0x0000005c65607389 */ /* 0x0000640000000063 */
[----:B01----:R-:W-:Y:S05]  /*9a70*/  ENDCOLLECTIVE ;  /* 0x000000000000791b */ /* 0x003fea0003800000 */
.L_x_1274:
[----:B------:R-:W-:Y:S02]  /*9a80*/  MOV R101, R82 ;  /* 0x0000005200657202 */ /* 0x000fe40000000f00 */
[----:B------:R-:W-:-:S07]  /*9a90*/  MOV R94, R96 ;  /* 0x00000060005e7202 */ /* 0x000fce0000000f00 */
[----:B------:R-:W-:Y:S05]  /*9aa0*/  WARPSYNC.COLLECTIVE R90, `(.L_x_1275) ;  /* 0x000000005a087348 */ /* 0x000fea0003c00000 */
[----:B------:R0:W1:Y:S02]  /*9ab0*/  SHFL.IDX P0, R96, R101, R92, R99 ;  /* 0x0000005c65607389 */ /* 0x0000640000000063 */
[----:B01----:R-:W-:Y:S05]  /*9ac0*/  ENDCOLLECTIVE ;  /* 0x000000000000791b */ /* 0x003fea0003800000 */
.L_x_1275:
[-C--:B------:R-:W-:Y:S01]  /*9ad0*/  FFMA R44, R75, R95.reuse, R44 ;  /* 0x0000005f4b2c7223 */ /* 0x080fe2000000002c */
[----:B------:R-:W-:Y:S01]  /*9ae0*/  FFMA R45, R88, R95, R45 ;  /* 0x0000005f582d7223 */ /* 0x000fe2000000002d */
[----:B------:R-:W-:Y:S02]  /*9af0*/  MOV R101, R8 ;  /* 0x0000000800657202 */ /* 0x000fe40000000f00 */
[----:B------:R-:W-:-:S07]  /*9b00*/  MOV R95, R96 ;  /* 0x00000060005f7202 */ /* 0x000fce0000000f00 */
[----:B------:R-:W-:Y:S05]  /*9b10*/  WARPSYNC.COLLECTIVE R90, `(.L_x_1276) ;  /* 0x000000005a087348 */ /* 0x000fea0003c00000 */
[----:B------:R0:W1:Y:S02]  /*9b20*/  SHFL.IDX P0, R96, R101, R92, R99 ;  /* 0x0000005c65607389 */ /* 0x0000640000000063 */
[----:B01----:R-:W-:Y:S05]  /*9b30*/  ENDCOLLECTIVE ;  /* 0x000000000000791b */ /* 0x003fea0003800000 */
.L_x_1276:
[-C--:B------:R-:W-:Y:S01]  /*9b40*/  FFMA R46, R75, R97.reuse, R46 ;  /* 0x000000614b2e7223 */ /* 0x080fe2000000002e */
[----:B------:R-:W-:Y:S01]  /*9b50*/  FFMA R47, R88, R97, R47 ;  /* 0x00000061582f7223 */ /* 0x000fe2000000002f */
[----:B------:R-:W-:Y:S02]  /*9b60*/  MOV R101, R10 ;  /* 0x0000000a00657202 */ /* 0x000fe40000000f00 */
[----:B------:R-:W-:-:S07]  /*9b70*/  MOV R97, R96 ;  /* 0x0000006000617202 */ /* 0x000fce0000000f00 */
[----:B------:R-:W-:Y:S05]  /*9b80*/  WARPSYNC.COLLECTIVE R90, `(.L_x_1277) ;  /* 0x000000005a087348 */ /* 0x000fea0003c00000 */
[----:B------:R0:W1:Y:S02]  /*9b90*/  SHFL.IDX P0, R96, R101, R92, R99 ;  /* 0x0000005c65607389 */ /* 0x0000640000000063 */
[----:B01----:R-:W-:Y:S05]  /*9ba0*/  ENDCOLLECTIVE ;  /* 0x000000000000791b */ /* 0x003fea0003800000 */
.L_x_1277:
[----:B------:R-:W-:Y:S02]  /*9bb0*/  MOV R101, R86 ;  /* 0x0000005600657202 */ /* 0x000fe40000000f00 */
[----:B------:R-:W-:-:S07]  /*9bc0*/  MOV R98, R96 ;  /* 0x0000006000627202 */ /* 0x000fce0000000f00 */
[----:B------:R-:W-:Y:S05]  /*9bd0*/  WARPSYNC.COLLECTIVE R90, `(.L_x_1278) ;  /* 0x000000005a087348 */ /* 0x000fea0003c00000 */
[----:B------:R0:W1:Y:S02]  /*9be0*/  SHFL.IDX P0, R96, R101, R92, R99 ;  /* 0x0000005c65607389 */ /* 0x0000640000000063 */
[----:B01----:R-:W-:Y:S05]  /*9bf0*/  ENDCOLLECTIVE ;  /* 0x000000000000791b */ /* 0x003fea0003800000 */
.L_x_1278:
[----:B------:R-:W-:Y:S02]  /*9c00*/  IADD3 R92, PT, PT, R11, 0x5, RZ ;  /* 0x000000050b5c7810 */ /* 0x000fe40007ffe0ff */
[----:B------:R-:W-:Y:S02]  /*9c10*/  MOV R101, R27 ;  /* 0x0000001b00657202 */ /* 0x000fe40000000f00 */
[----:B------:R-:W-:-:S07]  /*9c20*/  MOV R100, R96 ;  /* 0x0000006000647202 */ /* 0x000fce0000000f00 */
[----:B------:R-:W-:Y:S05]  /*9c30*/  WARPSYNC.COLLECTIVE R90, `(.L_x_1279) ;  /* 0x000000005a087348 */ /* 0x000fea0003c00000 */
[----:B------:R0:W1:Y:S02]  /*9c40*/  SHFL.IDX P0, R96, R101, R92, R99 ;  /* 0x0000005c65607389 */ /* 0x0000640000000063 */
[----:B01----:R-:W-:Y:S05]  /*9c50*/  ENDCOLLECTIVE ;  /* 0x000000000000791b */ /* 0x003fea0003800000 */
.L_x_1279:
[----:B------:R-:W-:Y:S01]  /*9c60*/  MOV R101, R26 ;  /* 0x0000001a00657202 */ /* 0x000fe20000000f00 */
[C---:B------:R-:W-:Y:S01]  /*9c70*/  FFMA R78, R96.reuse, R19, R78 ;  /* 0x00000013604e7223 */ /* 0x040fe2000000004e */
[----:B------:R-:W-:-:S07]  /*9c80*/  FFMA R77, R96, R68, R77 ;  /* 0x00000044604d7223 */ /* 0x000fce000000004d */
[----:B------:R-:W-:Y:S05]  /*9c90*/  WARPSYNC.COLLECTIVE R90, `(.L_x_1280) ;  /* 0x000000005a087348 */ /* 0x000fea0003c00000 */
[----:B------:R0:W1:Y:S02]  /*9ca0*/  SHFL.IDX P0, R96, R101, R92, R99 ;  /* 0x0000005c65607389 */ /* 0x0000640000000063 */
[----:B01----:R-:W-:Y:S05]  /*9cb0*/  ENDCOLLECTIVE ;  /* 0x000000000000791b */ /* 0x003fea0003800000 */
.L_x_1280:
[----:B------:R-:W-:Y:S02]  /*9cc0*/  MOV R101, R25 ;  /* 0x0000001900657202 */ /* 0x000fe40000000f00 */
[----:B------:R-:W-:-:S07]  /*9cd0*/  MOV R6, R96 ;  /* 0x0000006000067202 */ /* 0x000fce0000000f00 */
[----:B------:R-:W-:Y:S05]  /*9ce0*/  WARPSYNC.COLLECTIVE R90, `(.L_x_1281) ;  /* 0x000000005a087348 */ /* 0x000fea0003c00000 */
[----:B------:R0:W1:Y:S02]  /*9cf0*/  SHFL.IDX P0, R96, R101, R92, R99 ;  /* 0x0000005c65607389 */ /* 0x0000640000000063 */
[----:B01----:R-:W-:Y:S05]  /*9d00*/  ENDCOLLECTIVE ;  /* 0x000000000000791b */ /* 0x003fea0003800000 */
.L_x_1281:
[----:B------:R-:W-:Y:S02]  /*9d10*/  MOV R101, R24 ;  /* 0x0000001800657202 */ /* 0x000fe40000000f00 */
[----:B------:R-:W-:-:S07]  /*9d20*/  MOV R7, R96 ;  /* 0x0000006000077202 */ /* 0x000fce0000000f00 */
[----:B------:R-:W-:Y:S05]  /*9d30*/  WARPSYNC.COLLECTIVE R90, `(.L_x_1282) ;  /* 0x000000005a087348 */ /* 0x000fea0003c00000 */
[----:B------:R0:W1:Y:S02]  /*9d40*/  SHFL.IDX P0, R96, R101, R92, R99 ;  /* 0x0000005c65607389 */ /* 0x0000640000000063 */
[----:B01----:R-:W-:Y:S05]  /*9d50*/  ENDCOLLECTIVE ;  /* 0x000000000000791b */ /* 0x003fea0003800000 */
.L_x_1282:
[----:B------:R-:W-:Y:S02]  /*9d60*/  MOV R101, R23 ;  /* 0x0000001700657202 */ /* 0x000fe40000000f00 */
[----:B------:R-:W-:-:S07]  /*9d70*/  MOV R17, R96 ;  /* 0x0000006000117202 */ /* 0x000fce0000000f00 */
[----:B------:R-:W-:Y:S05]  /*9d80*/  WARPSYNC.COLLECTIVE R90, `(.L_x_1283) ;  /* 0x000000005a087348 */ /* 0x000fea0003c00000 */
[----:B------:R0:W1:Y:S02]  /*9d90*/  SHFL.IDX P0, R96, R101, R92, R99 ;  /* 0x0000005c65607389 */ /* 0x0000640000000063 */
[----:B01----:R-:W-:Y:S05]  /*9da0*/  ENDCOLLECTIVE ;  /* 0x000000000000791b */ /* 0x003fea0003800000 */
.L_x_1283:
[----:B------:R-:W-:Y:S01]  /*9db0*/  MOV R101, R22 ;  /* 0x0000001600657202 */ /* 0x000fe20000000f00 */
[-C--:B------:R-:W-:Y:S01]  /*9dc0*/  FFMA R34, R19, R96.reuse, R34 ;  /* 0x0000006013227223 */ /* 0x080fe20000000022 */
[----:B------:R-:W-:-:S07]  /*9dd0*/  FFMA R35, R68, R96, R35 ;  /* 0x0000006044237223 */ /* 0x000fce0000000023 */
[----:B------:R-:W-:Y:S05]  /*9de0*/  WARPSYNC.COLLECTIVE R90, `(.L_x_1284) ;  /* 0x000000005a087348 */ /* 0x000fea0003c00000 */
[----:B------:R0:W1:Y:S02]  /*9df0*/  SHFL.IDX P0, R96, R101, R92, R99 ;  /* 0x0000005c65607389 */ /* 0x0000640000000063 */
[----:B01----:R-:W-:Y:S05]  /*9e00*/  ENDCOLLECTIVE ;  /* 0x000000000000791b */ /* 0x003fea0003800000 */
.L_x_1284:
        /* <DEDUP_REMOVED lines=14> */
.L_x_1285:
[----:B------:R-:W-:Y:S01]  /*9ef0*/  FFMA R53, R88, R83, R53 ;  /* 0x0000005358357223 */ /* 0x000fe20000000035 */
[----:B------:R-:W-:Y:S02]  /*9f00*/  MOV R101, R20 ;  /* 0x0000001400657202 */ /* 0x000fe40000000f00 */
[----:B------:R-:W-:-:S07]  /*9f10*/  MOV R83, R96 ;  /* 0x0000006000537202 */ /* 0x000fce0000000f00 */
[----:B------:R-:W-:Y:S05]  /*9f20*/  WARPSYNC.COLLECTIVE R90, `(.L_x_1286) ;  /* 0x000000005a087348 */ /* 0x000fea0003c00000 */
[----:B------:R0:W1:Y:S02]  /*9f30*/  SHFL.IDX P0, R96, R101, R92, R99 ;  /* 0x0000005c65607389 */ /* 0x0000640000000063 */
[----:B01----:R-:W-:Y:S05]  /*9f40*/  ENDCOLLECTIVE ;  /* 0x000000000000791b */ /* 0x003fea0003800000 */
.L_x_1286:
[----:B------:R-:W-:Y:S01]  /*9f50*/  FFMA R55, R88, R85, R55 ;  /* 0x0000005558377223 */ /* 0x000fe20000000037 */
[----:B------:R-:W-:Y:S02]  /*9f60*/  MOV R101, R0 ;  /* 0x0000000000657202 */ /* 0x000fe40000000f00 */
[----:B------:R-:W-:-:S07]  /*9f70*/  MOV R85, R96 ;  /* 0x0000006000557202 */ /* 0x000fce0000000f00 */
[----:B------:R-:W-:Y:S05]  /*9f80*/  WARPSYNC.COLLECTIVE R90, `(.L_x_1287) ;  /* 0x000000005a087348 */ /* 0x000fea0003c00000 */
[----:B------:R0:W1:Y:S02]  /*9f90*/  SHFL.IDX P0, R96, R101, R92, R99 ;  /* 0x0000005c65607389 */ /* 0x0000640000000063 */
[----:B01----:R-:W-:Y:S05]  /*9fa0*/  ENDCOLLECTIVE ;  /* 0x000000000000791b */ /* 0x003fea0003800000 */
.L_x_1287:
[----:B------:R-:W-:Y:S01]  /*9fb0*/  FFMA R57, R88, R91, R57 ;  /* 0x0000005b58397223 */ /* 0x000fe20000000039 */
[----:B------:R-:W-:Y:S02]  /*9fc0*/  MOV R101, R76 ;  /* 0x0000004c00657202 */ /* 0x000fe40000000f00 */
[----:B------:R-:W-:-:S07]  /*9fd0*/  MOV R91, R96 ;  /* 0x00000060005b7202 */ /* 0x000fce0000000f00 */
[----:B------:R-:W-:Y:S05]  /*9fe0*/  WARPSYNC.COLLECTIVE R90, `(.L_x_1288) ;  /* 0x000000005a087348 */ /* 0x000fea0003c00000 */
[----:B------:R0:W1:Y:S02]  /*9ff0*/  SHFL.IDX P0, R96, R101, R92, R99 ;  /* 0x0000005c65607389 */ /* 0x0000640000000063 */
[----:B01----:R-:W-:Y:S05]  /*a000*/  ENDCOLLECTIVE ;  /* 0x000000000000791b */ /* 0x003fea0003800000 */
.L_x_1288:
[----:B------:R-:W-:Y:S01]  /*a010*/  FFMA R59, R88, R93, R59 ;  /* 0x0000005d583b7223 */ /* 0x000fe2000000003b */
[----:B------:R-:W-:Y:S02]  /*a020*/  MOV R101, R79 ;  /* 0x0000004f00657202 */ /* 0x000fe40000000f00 */
[----:B------:R-:W-:-:S07]  /*a030*/  MOV R93, R96 ;  /* 0x00000060005d7202 */ /* 0x000fce0000000f00 */
[----:B------:R-:W-:Y:S05]  /*a040*/  WARPSYNC.COLLECTIVE R90, `(.L_x_1289) ;  /* 0x000000005a087348 */ /* 0x000fea0003c00000 */
[----:B------:R0:W1:Y:S02]  /*a050*/  SHFL.IDX P0, R96, R101, R92, R99 ;  /* 0x0000005c65607389 */ /* 0x0000640000000063 */
[----:B01----:R-:W-:Y:S05]  /*a060*/  ENDCOLLECTIVE ;  /* 0x000000000000791b */ /* 0x003fea0003800000 */
.L_x_1289:
[----:B------:R-:W-:Y:S01]  /*a070*/  FFMA R63, R88, R95, R63 ;  /* 0x0000005f583f7223 */ /* 0x000fe2000000003f */
[----:B------:R-:W-:Y:S02]  /*a080*/  MOV R101, R80 ;  /* 0x0000005000657202 */ /* 0x000fe40000000f00 */
[----:B------:R-:W-:-:S07]  /*a090*/  MOV R95, R96 ;  /* 0x00000060005f7202 */ /* 0x000fce0000000f00 */
[----:B------:R-:W-:Y:S05]  /*a0a0*/  WARPSYNC.COLLECTIVE R90, `(.L_x_1290) ;  /* 0x000000005a087348 */ /* 0x000fea0003c00000 */
[----:B------:R0:W1:Y:S02]  /*a0b0*/  SHFL.IDX P0, R96, R101, R92, R99 ;  /* 0x0000005c65607389 */ /* 0x0000640000000063 */
[----:B01----:R-:W-:Y:S05]  /*a0c0*/  ENDCOLLECTIVE ;  /* 0x000000000000791b */ /* 0x003fea0003800000 */
.L_x_1290:
[----:B------:R-:W-:Y:S01]  /*a0d0*/  MOV R101, R81 ;  /* 0x0000005100657202 */ /* 0x000fe20000000f00 */
[-C--:B------:R-:W-:Y:S01]  /*a0e0*/  FFMA R48, R19, R96.reuse, R48 ;  /* 0x0000006013307223 */ /* 0x080fe20000000030 */
[----:B------:R-:W-:-:S07]  /*a0f0*/  FFMA R49, R68, R96, R49 ;  /* 0x0000006044317223 */ /* 0x000fce0000000031 */
[----:B------:R-:W-:Y:S05]  /*a100*/  WARPSYNC.COLLECTIVE R90, `(.L_x_1291) ;  /* 0x000000005a087348 */ /* 0x000fea0003c00000 */
[----:B------:R0:W1:Y:S02]  /*a110*/  SHFL.IDX P0, R96, R101, R92, R99 ;  /* 0x0000005c65607389 */ /* 0x0000640000000063 */
[----:B01----:R-:W-:Y:S05]  /*a120*/  ENDCOLLECTIVE ;  /* 0x000000000000791b */ /* 0x003fea0003800000 */
.L_x_1291:
[-C--:B------:R-:W-:Y:S01]  /*a130*/  FFMA R4, R19, R6.reuse, R4 ;  /* 0x0000000613047223 */ /* 0x080fe20000000004 */
[----:B------:R-:W-:Y:S01]  /*a140*/  FFMA R29, R68, R6, R29 ;  /* 0x00000006441d7223 */ /* 0x000fe2000000001d */
[----:B------:R-:W-:Y:S02]  /*a150*/  MOV R101, R12 ;  /* 0x0000000c00657202 */ /* 0x000fe40000000f00 */
[----:B------:R-:W-:-:S07]  /*a160*/  MOV R6, R96 ;  /* 0x0000006000067202 */ /* 0x000fce0000000f00 */
[----:B------:R-:W-:Y:S05]  /*a170*/  WARPSYNC.COLLECTIVE R90, `(.L_x_1292) ;  /* 0x000000005a087348 */ /* 0x000fea0003c00000 */
[----:B------:R0:W1:Y:S02]  /*a180*/  SHFL.IDX P0, R96, R101, R92, R99 ;  /* 0x0000005c65607389 */ /* 0x0000640000000063 */
[----:B01----:R-:W-:Y:S05]  /*a190*/  ENDCOLLECTIVE ;  /* 0x000000000000791b */ /* 0x003fea0003800000 */
.L_x_1292:
        /* <DEDUP_REMOVED lines=18> */
.L_x_1293:
[-C--:B------:R-:W-:Y:S01]  /*a2c0*/  FFMA R32, R19, R17.reuse, R32 ;  /* 0x0000001113207223 */ /* 0x080fe20000000020 */
[----:B------:R-:W-:Y:S01]  /*a2d0*/  FFMA R33, R68, R17, R33 ;  /* 0x0000001144217223 */ /* 0x000fe20000000021 */
[----:B------:R-:W-:Y:S02]  /*a2e0*/  MOV R101, R16 ;  /* 0x0000001000657202 */ /* 0x000fe40000000f00 */
[----:B------:R-:W-:-:S07]  /*a2f0*/  MOV R17, R96 ;  /* 0x0000006000117202 */ /* 0x000fce0000000f00 */
[----:B------:R-:W-:Y:S05]  /*a300*/  WARPSYNC.COLLECTIVE R90, `(.L_x_1294) ;  /* 0x000000005a087348 */ /* 0x000fea0003c00000 */
[----:B------:R0:W1:Y:S02]  /*a310*/  SHFL.IDX P0, R96, R101, R92, R99 ;  /* 0x0000005c65607389 */ /* 0x0000640000000063 */
[----:B01----:R-:W-:Y:S05]  /*a320*/  ENDCOLLECTIVE ;  /* 0x000000000000791b */ /* 0x003fea0003800000 */
.L_x_1294:
[-C--:B------:R-:W-:Y:S01]  /*a330*/  FFMA R36, R19, R75.reuse, R36 ;  /* 0x0000004b13247223 */ /* 0x080fe20000000024 */
[----:B------:R-:W-:Y:S01]  /*a340*/  FFMA R37, R68, R75, R37 ;  /* 0x0000004b44257223 */ /* 0x000fe20000000025 */
[----:B------:R-:W-:Y:S02]  /*a350*/  MOV R101, R18 ;  /* 0x0000001200657202 */ /* 0x000fe40000000f00 */
[----:B------:R-:W-:-:S07]  /*a360*/  MOV R75, R96 ;  /* 0x00000060004b7202 */ /* 0x000fce0000000f00 */
[----:B------:R-:W-:Y:S05]  /*a370*/  WARPSYNC.COLLECTIVE R90, `(.L_x_1295) ;  /* 0x000000005a087348 */ /* 0x000fea0003c00000 */
[----:B------:R0:W1:Y:S02]  /*a380*/  SHFL.IDX P0, R96, R101, R92, R99 ;  /* 0x0000005c65607389 */ /* 0x0000640000000063 */
[----:B01----:R-:W-:Y:S05]  /*a390*/  ENDCOLLECTIVE ;  /* 0x000000000000791b */ /* 0x003fea0003800000 */
.L_x_1295:
[-C--:B------:R-:W-:Y:S01]  /*a3a0*/  FFMA R38, R19, R83.reuse, R38 ;  /* 0x0000005313267223 */ /* 0x080fe20000000026 */
[----:B------:R-:W-:Y:S01]  /*a3b0*/  FFMA R39, R68, R83, R39 ;  /* 0x0000005344277223 */ /* 0x000fe20000000027 */
[----:B------:R-:W-:Y:S02]  /*a3c0*/  MOV R101, R13 ;  /* 0x0000000d00657202 */ /* 0x000fe40000000f00 */
[----:B------:R-:W-:-:S07]  /*a3d0*/  MOV R83, R96 ;  /* 0x0000006000537202 */ /* 0x000fce0000000f00 */
[----:B------:R-:W-:Y:S05]  /*a3e0*/  WARPSYNC.COLLECTIVE R90, `(.L_x_1296) ;  /* 0x000000005a087348 */ /* 0x000fea0003c00000 */
[----:B------:R0:W1:Y:S02]  /*a3f0*/  SHFL.IDX P0, R96, R101, R92, R99 ;  /* 0x0000005c65607389 */ /* 0x0000640000000063 */
[----:B01----:R-:W-:Y:S05]  /*a400*/  ENDCOLLECTIVE ;  /* 0x000000000000791b */ /* 0x003fea0003800000 */
.L_x_1296:
[-C--:B------:R-:W-:Y:S01]  /*a410*/  FFMA R40, R19, R85.reuse, R40 ;  /* 0x0000005513287223 */ /* 0x080fe20000000028 */
[----:B------:R-:W-:Y:S01]  /*a420*/  FFMA R41, R68, R85, R41 ;  /* 0x0000005544297223 */ /* 0x000fe20000000029 */
[----:B------:R-:W-:Y:S02]  /*a430*/  MOV R101, R82 ;  /* 0x0000005200657202 */ /* 0x000fe40000000f00 */
[----:B------:R-:W-:-:S07]  /*a440*/  MOV R85, R96 ;  /* 0x0000006000557202 */ /* 0x000fce0000000f00 */
[----:B------:R-:W-:Y:S05]  /*a450*/  WARPSYNC.COLLECTIVE R90, `(.L_x_1297) ;  /* 0x000000005a087348 */ /* 0x000fea0003c00000 */
[----:B------:R0:W1:Y:S02]  /*a460*/  SHFL.IDX P0, R96, R101, R92, R99 ;  /* 0x0000005c65607389 */ /* 0x0000640000000063 */
[----:B01----:R-:W-:Y:S05]  /*a470*/  ENDCOLLECTIVE ;  /* 0x000000000000791b */ /* 0x003fea0003800000 */
.L_x_1297:
[-C--:B------:R-:W-:Y:S01]  /*a480*/  FFMA R42, R19, R91.reuse, R42 ;  /* 0x0000005b132a7223 */ /* 0x080fe2000000002a */
[----:B------:R-:W-:Y:S01]  /*a490*/  FFMA R43, R68, R91, R43 ;  /* 0x0000005b442b7223 */ /* 0x000fe2000000002b */
[----:B------:R-:W-:Y:S02]  /*a4a0*/  MOV R101, R8 ;  /* 0x0000000800657202 */ /* 0x000fe40000000f00 */
[----:B------:R-:W-:-:S07]  /*a4b0*/  MOV R91, R96 ;  /* 0x00000060005b7202 */ /* 0x000fce0000000f00 */
[----:B------:R-:W-:Y:S05]  /*a4c0*/  WARPSYNC.COLLECTIVE R90, `(.L_x_1298) ;  /* 0x000000005a087348 */ /* 0x000fea0003c00000 */
[----:B------:R0:W1:Y:S02]  /*a4d0*/  SHFL.IDX P0, R96, R101, R92, R99 ;  /* 0x0000005c65607389 */ /* 0x0000640000000063 */
[----:B01----:R-:W-:Y:S05]  /*a4e0*/  ENDCOLLECTIVE ;  /* 0x000000000000791b */ /* 0x003fea0003800000 */
.L_x_1298:
[-C--:B------:R-:W-:Y:S01]  /*a4f0*/  FFMA R44, R19, R93.reuse, R44 ;  /* 0x0000005d132c7223 */ /* 0x080fe2000000002c */
[----:B------:R-:W-:Y:S01]  /*a500*/  FFMA R45, R68, R93, R45 ;  /* 0x0000005d442d7223 */ /* 0x000fe2000000002d */
[----:B------:R-:W-:Y:S02]  /*a510*/  MOV R101, R10 ;  /* 0x0000000a00657202 */ /* 0x000fe40000000f00 */
[----:B------:R-:W-:-:S07]  /*a520*/  MOV R93, R96 ;  /* 0x00000060005d7202 */ /* 0x000fce0000000f00 */
[----:B------:R-:W-:Y:S05]  /*a530*/  WARPSYNC.COLLECTIVE R90, `(.L_x_1299) ;  /* 0x000000005a087348 */ /* 0x000fea0003c00000 */
[----:B------:R0:W1:Y:S02]  /*a540*/  SHFL.IDX P0, R96, R101, R92, R99 ;  /* 0x0000005c65607389 */ /* 0x0000640000000063 */
[----:B01----:R-:W-:Y:S05]  /*a550*/  ENDCOLLECTIVE ;  /* 0x000000000000791b */ /* 0x003fea0003800000 */
.L_x_1299:
[----:B------:R-:W-:Y:S02]  /*a560*/  MOV R101, R86 ;  /* 0x0000005600657202 */ /* 0x000fe40000000f00 */
[----:B------:R-:W-:-:S07]  /*a570*/  MOV R94, R96 ;  /* 0x00000060005e7202 */ /* 0x000fce0000000f00 */
[----:B------:R-:W-:Y:S05]  /*a580*/  WARPSYNC.COLLECTIVE R90, `(.L_x_1300) ;  /* 0x000000005a087348 */ /* 0x000fea0003c00000 */
[----:B------:R0:W1:Y:S02]  /*a590*/  SHFL.IDX P0, R96, R101, R92, R99 ;  /* 0x0000005c65607389 */ /* 0x0000640000000063 */
[----:B01----:R-:W-:Y:S05]  /*a5a0*/  ENDCOLLECTIVE ;  /* 0x000000000000791b */ /* 0x003fea0003800000 */
.L_x_1300:
[----:B------:R-:W-:Y:S02]  /*a5b0*/  MOV R101, R27 ;  /* 0x0000001b00657202 */ /* 0x000fe40000000f00 */
[----:B------:R-:W-:Y:S02]  /*a5c0*/  MOV R92, R89 ;  /* 0x00000059005c7202 */ /* 0x000fe40000000f00 */
[----:B------:R-:W-:-:S07]  /*a5d0*/  MOV R98, R96 ;  /* 0x0000006000627202 */ /* 0x000fce0000000f00 */
[----:B------:R-:W-:Y:S05]  /*a5e0*/  WARPSYNC.COLLECTIVE R90, `(.L_x_1301) ;  /* 0x000000005a087348 */ /* 0x000fea0003c00000 */
[----:B------:R0:W1:Y:S02]  /*a5f0*/  SHFL.IDX P0, R96, R101, R92, R99 ;  /* 0x0000005c65607389 */ /* 0x0000640000000063 */
[----:B01----:R-:W-:Y:S05]  /*a600*/  ENDCOLLECTIVE ;  /* 0x000000000000791b */ /* 0x003fea0003800000 */
.L_x_1301:
        /* <DEDUP_REMOVED lines=17> */
.L_x_1302:
[----:B------:R-:W-:Y:S02]  /*a720*/  MOV R101, R25 ;  /* 0x0000001900657202 */ /* 0x000fe40000000f00 */
[----:B------:R-:W-:-:S07]  /*a730*/  MOV R19, R96 ;  /* 0x0000006000137202 */ /* 0x000fce0000000f00 */
[----:B------:R-:W-:Y:S05]  /*a740*/  WARPSYNC.COLLECTIVE R90, `(.L_x_1303) ;  /* 0x000000005a087348 */ /* 0x000fea0003c00000 */
[----:B------:R0:W1:Y:S02]  /*a750*/  SHFL.IDX P0, R96, R101, R92, R99 ;  /* 0x0000005c65607389 */ /* 0x0000640000000063 */
[----:B01----:R-:W-:Y:S05]  /*a760*/  ENDCOLLECTIVE ;  /* 0x000000000000791b */ /* 0x003fea0003800000 */
.L_x_1303:
[----:B------:R-:W-:Y:S02]  /*a770*/  MOV R101, R24 ;  /* 0x0000001800657202 */ /* 0x000fe40000000f00 */
[----:B------:R-:W-:-:S07]  /*a780*/  MOV R75, R96 ;  /* 0x00000060004b7202 */ /* 0x000fce0000000f00 */
[----:B------:R-:W-:Y:S05]  /*a790*/  WARPSYNC.COLLECTIVE R90, `(.L_x_1304) ;  /* 0x000000005a087348 */ /* 0x000fea0003c00000 */
[----:B------:R0:W1:Y:S02]  /*a7a0*/  SHFL.IDX P0, R96, R101, R92, R99 ;  /* 0x0000005c65607389 */ /* 0x0000640000000063 */
[----:B01----:R-:W-:Y:S05]  /*a7b0*/  ENDCOLLECTIVE ;  /* 0x000000000000791b */ /* 0x003fea0003800000 */
.L_x_1304:
[----:B------:R-:W-:Y:S01]  /*a7c0*/  FFMA R59, R68, R83, R59 ;  /* 0x00000053443b7223 */ /* 0x000fe2000000003b */
[----:B------:R-:W-:Y:S02]  /*a7d0*/  MOV R101, R23 ;  /* 0x0000001700657202 */ /* 0x000fe40000000f00 */
[----:B------:R-:W-:-:S07]  /*a7e0*/  MOV R83, R96 ;  /* 0x0000006000537202 */ /* 0x000fce0000000f00 */
[----:B------:R-:W-:Y:S05]  /*a7f0*/  WARPSYNC.COLLECTIVE R90, `(.L_x_1305) ;  /* 0x000000005a087348 */ /* 0x000fea0003c00000 */
[----:B------:R0:W1:Y:S02]  /*a800*/  SHFL.IDX P0, R96, R101, R92, R99 ;  /* 0x0000005c65607389 */ /* 0x0000640000000063 */
[----:B01----:R-:W-:Y:S05]  /*a810*/  ENDCOLLECTIVE ;  /* 0x000000000000791b */ /* 0x003fea0003800000 */
.L_x_1305:
        /* <DEDUP_REMOVED lines=13> */
.L_x_1306:
[----:B------:R-:W-:Y:S01]  /*a8f0*/  FFMA R63, R68, R91, R63 ;  /* 0x0000005b443f7223 */ /* 0x000fe2000000003f */
[----:B------:R-:W-:Y:S02]  /*a900*/  MOV R101, R21 ;  /* 0x0000001500657202 */ /* 0x000fe40000000f00 */
[----:B------:R-:W-:-:S07]  /*a910*/  MOV R91, R96 ;  /* 0x00000060005b7202 */ /* 0x000fce0000000f00 */
[----:B------:R-:W-:Y:S05]  /*a920*/  WARPSYNC.COLLECTIVE R90, `(.L_x_1307) ;  /* 0x000000005a087348 */ /* 0x000fea0003c00000 */
[----:B------:R0:W1:Y:S02]  /*a930*/  SHFL.IDX P0, R96, R101, R92, R99 ;  /* 0x0000005c65607389 */ /* 0x0000640000000063 */
[----:B01----:R-:W-:Y:S05]  /*a940*/  ENDCOLLECTIVE ;  /* 0x000000000000791b */ /* 0x003fea0003800000 */
.L_x_1307:
[----:B------:R-:W-:Y:S01]  /*a950*/  FFMA R65, R68, R93, R65 ;  /* 0x0000005d44417223 */ /* 0x000fe20000000041 */
[----:B------:R-:W-:Y:S02]  /*a960*/  MOV R101, R20 ;  /* 0x0000001400657202 */ /* 0x000fe40000000f00 */
[----:B------:R-:W-:-:S07]  /*a970*/  MOV R93, R96 ;  /* 0x00000060005d7202 */ /* 0x000fce0000000f00 */
[----:B------:R-:W-:Y:S05]  /*a980*/  WARPSYNC.COLLECTIVE R90, `(.L_x_1308) ;  /* 0x000000005a087348 */ /* 0x000fea0003c00000 */
[----:B------:R0:W1:Y:S02]  /*a990*/  SHFL.IDX P0, R96, R101, R92, R99 ;  /* 0x0000005c65607389 */ /* 0x0000640000000063 */
[----:B01----:R-:W-:Y:S05]  /*a9a0*/  ENDCOLLECTIVE ;  /* 0x000000000000791b */ /* 0x003fea0003800000 */
.L_x_1308:
[----:B------:R-:W-:Y:S01]  /*a9b0*/  FFMA R47, R68, R95, R47 ;  /* 0x0000005f442f7223 */ /* 0x000fe2000000002f */
[----:B------:R-:W-:Y:S02]  /*a9c0*/  MOV R101, R0 ;  /* 0x0000000000657202 */ /* 0x000fe40000000f00 */
[----:B------:R-:W-:-:S07]  /*a9d0*/  MOV R95, R96 ;  /* 0x00000060005f7202 */ /* 0x000fce0000000f00 */
[----:B------:R-:W-:Y:S05]  /*a9e0*/  WARPSYNC.COLLECTIVE R90, `(.L_x_1309) ;  /* 0x000000005a087348 */ /* 0x000fea0003c00000 */
[----:B------:R0:W1:Y:S02]  /*a9f0*/  SHFL.IDX P0, R96, R101, R92, R99 ;  /* 0x0000005c65607389 */ /* 0x0000640000000063 */
[----:B01----:R-:W-:Y:S05]  /*aa00*/  ENDCOLLECTIVE ;  /* 0x000000000000791b */ /* 0x003fea0003800000 */
.L_x_1309:
[----:B------:R-:W-:Y:S02]  /*aa10*/  MOV R101, R76 ;  /* 0x0000004c00657202 */ /* 0x000fe40000000f00 */
[----:B------:R-:W-:-:S07]  /*aa20*/  MOV R97, R96 ;  /* 0x0000006000617202 */ /* 0x000fce0000000f00 */
[----:B------:R-:W-:Y:S05]  /*aa30*/  WARPSYNC.COLLECTIVE R90, `(.L_x_1310) ;  /* 0x000000005a087348 */ /* 0x000fea0003c00000 */
[----:B------:R0:W1:Y:S02]  /*aa40*/  SHFL.IDX P0, R96, R101, R92, R99 ;  /* 0x0000005c65607389 */ /* 0x0000640000000063 */
[----:B01----:R-:W-:Y:S05]  /*aa50*/  ENDCOLLECTIVE ;  /* 0x000000000000791b */ /* 0x003fea0003800000 */
.L_x_1310:
[----:B------:R-:W-:Y:S02]  /*aa60*/  MOV R101, R79 ;  /* 0x0000004f00657202 */ /* 0x000fe40000000f00 */
[----:B------:R-:W-:-:S07]  /*aa70*/  MOV R103, R96 ;  /* 0x0000006000677202 */ /* 0x000fce0000000f00 */
[----:B------:R-:W-:Y:S05]  /*aa80*/  WARPSYNC.COLLECTIVE R90, `(.L_x_1311) ;  /* 0x000000005a087348 */ /* 0x000fea0003c00000 */
[----:B------:R0:W1:Y:S02]  /*aa90*/  SHFL.IDX P0, R96, R101, R92, R99 ;  /* 0x0000005c65607389 */ /* 0x0000640000000063 */
[----:B01----:R-:W-:Y:S05]  /*aaa0*/  ENDCOLLECTIVE ;  /* 0x000000000000791b */ /* 0x003fea0003800000 */
.L_x_1311:
        /* <DEDUP_REMOVED lines=10> */
.L_x_1312:
[----:B------:R-:W-:Y:S01]  /*ab50*/  MOV R101, R81 ;  /* 0x0000005100657202 */ /* 0x000fe20000000f00 */
[-C--:B------:R-:W-:Y:S01]  /*ab60*/  FFMA R111, R15, R96.reuse, R48 ;  /* 0x000000600f6f7223 */ /* 0x080fe20000000030 */
[----:B------:R-:W-:-:S07]  /*ab70*/  FFMA R49, R88, R96, R49 ;  /* 0x0000006058317223 */ /* 0x000fce0000000031 */
[----:B------:R-:W-:Y:S05]  /*ab80*/  WARPSYNC.COLLECTIVE R90, `(.L_x_1313) ;  /* 0x000000005a087348 */ /* 0x000fea0003c00000 */
[----:B------:R0:W1:Y:S02]  /*ab90*/  SHFL.IDX P0, R96, R101, R92, R99 ;  /* 0x0000005c65607389 */ /* 0x0000640000000063 */
[----:B01----:R-:W-:Y:S05]  /*aba0*/  ENDCOLLECTIVE ;  /* 0x000000000000791b */ /* 0x003fea0003800000 */
.L_x_1313:
[----:B------:R-:W-:Y:S02]  /*abb0*/  MOV R101, R12 ;  /* 0x0000000c00657202 */ /* 0x000fe40000000f00 */
[----:B------:R-:W-:-:S07]  /*abc0*/  MOV R6, R96 ;  /* 0x0000006000067202 */ /* 0x000fce0000000f00 */
[----:B------:R-:W-:Y:S05]  /*abd0*/  WARPSYNC.COLLECTIVE R90, `(.L_x_1314) ;  /* 0x000000005a087348 */ /* 0x000fea0003c00000 */
[----:B------:R0:W1:Y:S02]  /*abe0*/  SHFL.IDX P0, R96, R101, R92, R99 ;  /* 0x0000005c65607389 */ /* 0x0000640000000063 */
[----:B01----:R-:W-:Y:S05]  /*abf0*/  ENDCOLLECTIVE ;  /* 0x000000000000791b */ /* 0x003fea0003800000 */
.L_x_1314:
[----:B------:R-:W-:Y:S02]  /*ac00*/  MOV R101, R14 ;  /* 0x0000000e00657202 */ /* 0x000fe40000000f00 */
[----:B------:R-:W-:-:S07]  /*ac10*/  MOV R30, R96 ;  /* 0x00000060001e7202 */ /* 0x000fce0000000f00 */
[----:B------:R-:W-:Y:S05]  /*ac20*/  WARPSYNC.COLLECTIVE R90, `(.L_x_1315) ;  /* 0x000000005a087348 */ /* 0x000fea0003c00000 */
[----:B------:R0:W1:Y:S02]  /*ac30*/  SHFL.IDX P0, R96, R101, R92, R99 ;  /* 0x0000005c65607389 */ /* 0x0000640000000063 */
[----:B01----:R-:W-:Y:S05]  /*ac40*/  ENDCOLLECTIVE ;  /* 0x000000000000791b */ /* 0x003fea0003800000 */
.L_x_1315:
[----:B------:R-:W-:Y:S02]  /*ac50*/  MOV R101, R16 ;  /* 0x0000001000657202 */ /* 0x000fe40000000f00 */
[----:B------:R-:W-:-:S07]  /*ac60*/  MOV R32, R96 ;  /* 0x0000006000207202 */ /* 0x000fce0000000f00 */
[----:B------:R-:W-:Y:S05]  /*ac70*/  WARPSYNC.COLLECTIVE R90, `(.L_x_1316) ;  /* 0x000000005a087348 */ /* 0x000fea0003c00000 */
[----:B------:R0:W1:Y:S02]  /*ac80*/  SHFL.IDX P0, R96, R101, R92, R99 ;  /* 0x0000005c65607389 */ /* 0x0000640000000063 */
[----:B01----:R-:W-:Y:S05]  /*ac90*/  ENDCOLLECTIVE ;  /* 0x000000000000791b */ /* 0x003fea0003800000 */
.L_x_1316:
[----:B------:R-:W-:Y:S02]  /*aca0*/  MOV R101, R18 ;  /* 0x0000001200657202 */ /* 0x000fe40000000f00 */
[----:B------:R-:W-:-:S07]  /*acb0*/  MOV R34, R96 ;  /* 0x0000006000227202 */ /* 0x000fce0000000f00 */
[----:B------:R-:W-:Y:S05]  /*acc0*/  WARPSYNC.COLLECTIVE R90, `(.L_x_1317) ;  /* 0x000000005a087348 */ /* 0x000fea0003c00000 */
[----:B------:R0:W1:Y:S02]  /*acd0*/  SHFL.IDX P0, R96, R101, R92, R99 ;  /* 0x0000005c65607389 */ /* 0x0000640000000063 */
[----:B01----:R-:W-:Y:S05]  /*ace0*/  ENDCOLLECTIVE ;  /* 0x000000000000791b */ /* 0x003fea0003800000 */
.L_x_1317:
[----:B------:R-:W-:Y:S01]  /*acf0*/  FFMA R35, R15, R91, R36 ;  /* 0x0000005b0f237223 */ /* 0x000fe20000000024 */
[----:B------:R-:W-:Y:S02]  /*ad00*/  MOV R101, R13 ;  /* 0x0000000d00657202 */ /* 0x000fe40000000f00 */
[----:B------:R-:W-:-:S07]  /*ad10*/  MOV R36, R96 ;  /* 0x0000006000247202 */ /* 0x000fce0000000f00 */
[----:B------:R-:W-:Y:S05]  /*ad20*/  WARPSYNC.COLLECTIVE R90, `(.L_x_1318) ;  /* 0x000000005a087348 */ /* 0x000fea0003c00000 */
[----:B------:R0:W1:Y:S02]  /*ad30*/  SHFL.IDX P0, R96, R101, R92, R99 ;  /* 0x0000005c65607389 */ /* 0x0000640000000063 */
[----:B01----:R-:W-:Y:S05]  /*ad40*/  ENDCOLLECTIVE ;  /* 0x000000000000791b */ /* 0x003fea0003800000 */
.L_x_1318:
[----:B------:R-:W-:Y:S01]  /*ad50*/  FFMA R91, R88, R91, R37 ;  /* 0x0000005b585b7223 */ /* 0x000fe20000000025 */
[----:B------:R-:W-:Y:S01]  /*ad60*/  FFMA R37, R15, R93, R38 ;  /* 0x0000005d0f257223 */ /* 0x000fe20000000026 */
[----:B------:R-:W-:Y:S02]  /*ad70*/  MOV R101, R82 ;  /* 0x0000005200657202 */ /* 0x000fe40000000f00 */
[----:B------:R-:W-:-:S07]  /*ad80*/  MOV R38, R96 ;  /* 0x0000006000267202 */ /* 0x000fce0000000f00 */
[----:B------:R-:W-:Y:S05]  /*ad90*/  WARPSYNC.COLLECTIVE R90, `(.L_x_1319) ;  /* 0x000000005a087348 */ /* 0x000fea0003c00000 */
[----:B------:R0:W1:Y:S02]  /*ada0*/  SHFL.IDX P0, R96, R101, R92, R99 ;  /* 0x0000005c65607389 */ /* 0x0000640000000063 */
[----:B01----:R-:W-:Y:S05]  /*adb0*/  ENDCOLLECTIVE ;  /* 0x000000000000791b */ /* 0x003fea0003800000 */
.L_x_1319:
[----:B------:R-:W-:Y:S01]  /*adc0*/  FFMA R93, R88, R93, R39 ;  /* 0x0000005d585d7223 */ /* 0x000fe20000000027 */
[----:B------:R-:W-:Y:S01]  /*add0*/  FFMA R39, R15, R95, R40 ;  /* 0x0000005f0f277223 */ /* 0x000fe20000000028 */
[----:B------:R-:W-:Y:S02]  /*ade0*/  MOV R101, R8 ;  /* 0x0000000800657202 */ /* 0x000fe40000000f00 */
[----:B------:R-:W-:-:S07]  /*adf0*/  MOV R40, R96 ;  /* 0x0000006000287202 */ /* 0x000fce0000000f00 */
[----:B------:R-:W-:Y:S05]  /*ae00*/  WARPSYNC.COLLECTIVE R90, `(.L_x_1320) ;  /* 0x000000005a087348 */ /* 0x000fea0003c00000 */
[----:B------:R0:W1:Y:S02]  /*ae10*/  SHFL.IDX P0, R96, R101, R92, R99 ;  /* 0x0000005c65607389 */ /* 0x0000640000000063 */
[----:B01----:R-:W-:Y:S05]  /*ae20*/  ENDCOLLECTIVE ;  /* 0x000000000000791b */ /* 0x003fea0003800000 */
.L_x_1320:
[----:B------:R-:W-:Y:S01]  /*ae30*/  FFMA R95, R88, R95, R41 ;  /* 0x0000005f585f7223 */ /* 0x000fe20000000029 */
[----:B------:R-:W-:Y:S01]  /*ae40*/  FFMA R41, R15, R97, R42 ;  /* 0x000000610f297223 */ /* 0x000fe2000000002a */
[----:B------:R-:W-:Y:S02]  /*ae50*/  MOV R101, R10 ;  /* 0x0000000a00657202 */ /* 0x000fe40000000f00 */
[----:B------:R-:W-:-:S07]  /*ae60*/  MOV R42, R96 ;  /* 0x00000060002a7202 */ /* 0x000fce0000000f00 */
[----:B------:R-:W-:Y:S05]  /*ae70*/  WARPSYNC.COLLECTIVE R90, `(.L_x_1321) ;  /* 0x000000005a087348 */ /* 0x000fea0003c00000 */
[----:B------:R0:W1:Y:S02]  /*ae80*/  SHFL.IDX P0, R96, R101, R92, R99 ;  /* 0x0000005c65607389 */ /* 0x0000640000000063 */
[----:B01----:R-:W-:Y:S05]  /*ae90*/  ENDCOLLECTIVE ;  /* 0x000000000000791b */ /* 0x003fea0003800000 */
.L_x_1321:
[----:B------:R-:W-:Y:S01]  /*aea0*/  FFMA R97, R88, R97, R43 ;  /* 0x0000006158617223 */ /* 0x000fe2000000002b */
[----:B------:R-:W-:Y:S01]  /*aeb0*/  FFMA R43, R15, R103, R44 ;  /* 0x000000670f2b7223 */ /* 0x000fe2000000002c */
[----:B------:R-:W-:Y:S02]  /*aec0*/  MOV R101, R86 ;  /* 0x0000005600657202 */ /* 0x000fe40000000f00 */
[----:B------:R-:W-:-:S07]  /*aed0*/  MOV R44, R96 ;  /* 0x00000060002c7202 */ /* 0x000fce0000000f00 */
[----:B------:R-:W-:Y:S05]  /*aee0*/  WARPSYNC.COLLECTIVE R90, `(.L_x_1322) ;  /* 0x000000005a087348 */ /* 0x000fea0003c00000 */
[----:B------:R0:W1:Y:S02]  /*aef0*/  SHFL.IDX P0, R96, R101, R92, R99 ;  /* 0x0000005c65607389 */ /* 0x0000640000000063 */
[----:B01----:R-:W-:Y:S05]  /*af00*/  ENDCOLLECTIVE ;  /* 0x000000000000791b */ /* 0x003fea0003800000 */
.L_x_1322:
        /* <DEDUP_REMOVED lines=8> */
.L_x_1323:
[----:B------:R-:W-:Y:S01]  /*af90*/  MOV R101, R26 ;  /* 0x0000001a00657202 */ /* 0x000fe20000000f00 */
[C---:B------:R-:W-:Y:S01]  /*afa0*/  FFMA R78, R96.reuse, R68, R17 ;  /* 0x00000044604e7223 */ /* 0x040fe20000000011 */
[----:B------:R-:W-:-:S07]  /*afb0*/  FFMA R77, R96, R4, R77 ;  /* 0x00000004604d7223 */ /* 0x000fce000000004d */
[----:B------:R-:W-:Y:S05]  /*afc0*/  WARPSYNC.COLLECTIVE R90, `(.L_x_1324) ;  /* 0x000000005a087348 */ /* 0x000fea0003c00000 */
[----:B------:R0:W1:Y:S02]  /*afd0*/  SHFL.IDX P0, R96, R101, R92, R99 ;  /* 0x0000005c65607389 */ /* 0x0000640000000063 */
[----:B01----:R-:W-:Y:S05]  /*afe0*/  ENDCOLLECTIVE ;  /* 0x000000000000791b */ /* 0x003fea0003800000 */
.L_x_1324:
[----:B------:R-:W-:Y:S02]  /*aff0*/  MOV R101, R25 ;  /* 0x0000001900657202 */ /* 0x000fe40000000f00 */
[----:B------:R-:W-:-:S07]  /*b000*/  MOV R5, R96 ;  /* 0x0000006000057202 */ /* 0x000fce0000000f00 */
[----:B------:R-:W-:Y:S05]  /*b010*/  WARPSYNC.COLLECTIVE R90, `(.L_x_1325) ;  /* 0x000000005a087348 */ /* 0x000fea0003c00000 */
[----:B------:R0:W1:Y:S02]  /*b020*/  SHFL.IDX P0, R96, R101, R92, R99 ;  /* 0x0000005c65607389 */ /* 0x0000640000000063 */
[----:B01----:R-:W-:Y:S05]  /*b030*/  ENDCOLLECTIVE ;  /* 0x000000000000791b */ /* 0x003fea0003800000 */
.L_x_1325:
[----:B------:R-:W-:Y:S02]  /*b040*/  MOV R101, R24 ;  /* 0x0000001800657202 */ /* 0x000fe40000000f00 */
[----:B------:R-:W-:-:S07]  /*b050*/  MOV R2, R96 ;  /* 0x0000006000027202 */ /* 0x000fce0000000f00 */
[----:B------:R-:W-:Y:S05]  /*b060*/  WARPSYNC.COLLECTIVE R90, `(.L_x_1326) ;  /* 0x000000005a087348 */ /* 0x000fea0003c00000 */
[----:B------:R0:W1:Y:S02]  /*b070*/  SHFL.IDX P0, R96, R101, R92, R99 ;  /* 0x0000005c65607389 */ /* 0x0000640000000063 */
[----:B01----:R-:W-:Y:S05]  /*b080*/  ENDCOLLECTIVE ;  /* 0x000000000000791b */ /* 0x003fea0003800000 */
.L_x_1326:
[-C--:B------:R-:W-:Y:S01]  /*b090*/  FFMA R109, R15, R6.reuse, R50 ;  /* 0x000000060f6d7223 */ /* 0x080fe20000000032 */
[----:B------:R-:W-:Y:S01]  /*b0a0*/  FFMA R51, R88, R6, R51 ;  /* 0x0000000658337223 */ /* 0x000fe20000000033 */
[----:B------:R-:W-:Y:S02]  /*b0b0*/  MOV R101, R23 ;  /* 0x0000001700657202 */ /* 0x000fe40000000f00 */
[----:B------:R-:W-:-:S07]  /*b0c0*/  MOV R6, R96 ;  /* 0x0000006000067202 */ /* 0x000fce0000000f00 */
[----:B------:R-:W-:Y:S05]  /*b0d0*/  WARPSYNC.COLLECTIVE R90, `(.L_x_1327) ;  /* 0x000000005a087348 */ /* 0x000fea0003c00000 */
[----:B------:R0:W1:Y:S02]  /*b0e0*/  SHFL.IDX P0, R96, R101, R92, R99 ;  /* 0x0000005c65607389 */ /* 0x0000640000000063 */
[----:B01----:R-:W-:Y:S05]  /*b0f0*/  ENDCOLLECTIVE ;  /* 0x000000000000791b */ /* 0x003fea0003800000 */
.L_x_1327:
[-C--:B------:R-:W-:Y:S01]  /*b100*/  FFMA R113, R15, R36.reuse, R58 ;  /* 0x000000240f717223 */ /* 0x080fe2000000003a */
[----:B------:R-:W-:Y:S01]  /*b110*/  FFMA R59, R88, R36, R59 ;  /* 0x00000024583b7223 */ /* 0x000fe2000000003b */
[----:B------:R-:W-:Y:S02]  /*b120*/  MOV R101, R22 ;  /* 0x0000001600657202 */ /* 0x000fe40000000f00 */
[----:B------:R-:W-:-:S07]  /*b130*/  MOV R36, R96 ;  /* 0x0000006000247202 */ /* 0x000fce0000000f00 */
[----:B------:R-:W-:Y:S05]  /*b140*/  WARPSYNC.COLLECTIVE R90, `(.L_x_1328) ;  /* 0x000000005a087348 */ /* 0x000fea0003c00000 */
[----:B------:R0:W1:Y:S02]  /*b150*/  SHFL.IDX P0, R96, R101, R92, R99 ;  /* 0x0000005c65607389 */ /* 0x0000640000000063 */
[----:B01----:R-:W-:Y:S05]  /*b160*/  ENDCOLLECTIVE ;  /* 0x000000000000791b */ /* 0x003fea0003800000 */
.L_x_1328:
[-C--:B------:R-:W-:Y:S01]  /*b170*/  FFMA R115, R15, R38.reuse, R60 ;  /* 0x000000260f737223 */ /* 0x080fe2000000003c */
[----:B------:R-:W-:Y:S01]  /*b180*/  FFMA R61, R88, R38, R61 ;  /* 0x00000026583d7223 */ /* 0x000fe2000000003d */
[----:B------:R-:W-:Y:S02]  /*b190*/  MOV R101, R21 ;  /* 0x0000001500657202 */ /* 0x000fe40000000f00 */
[----:B------:R-:W-:-:S07]  /*b1a0*/  MOV R38, R96 ;  /* 0x0000006000267202 */ /* 0x000fce0000000f00 */
[----:B------:R-:W-:Y:S05]  /*b1b0*/  WARPSYNC.COLLECTIVE R90, `(.L_x_1329) ;  /* 0x000000005a087348 */ /* 0x000fea0003c00000 */
[----:B------:R0:W1:Y:S02]  /*b1c0*/  SHFL.IDX P0, R96, R101, R92, R99 ;  /* 0x0000005c65607389 */ /* 0x0000640000000063 */
[----:B01----:R-:W-:Y:S05]  /*b1d0*/  ENDCOLLECTIVE ;  /* 0x000000000000791b */ /* 0x003fea0003800000 */
.L_x_1329:
[-C--:B------:R-:W-:Y:S01]  /*b1e0*/  FFMA R117, R15, R40.reuse, R62 ;  /* 0x000000280f757223 */ /* 0x080fe2000000003e */
[----:B------:R-:W-:Y:S01]  /*b1f0*/  FFMA R63, R88, R40, R63 ;  /* 0x00000028583f7223 */ /* 0x000fe2000000003f */
[----:B------:R-:W-:Y:S02]  /*b200*/  MOV R101, R20 ;  /* 0x0000001400657202 */ /* 0x000fe40000000f00 */
[----:B------:R-:W-:-:S07]  /*b210*/  MOV R40, R96 ;  /* 0x0000006000287202 */ /* 0x000fce0000000f00 */
[----:B------:R-:W-:Y:S05]  /*b220*/  WARPSYNC.COLLECTIVE R90, `(.L_x_1330) ;  /* 0x000000005a087348 */ /* 0x000fea0003c00000 */
[----:B------:R0:W1:Y:S02]  /*b230*/  SHFL.IDX P0, R96, R101, R92, R99 ;  /* 0x0000005c65607389 */ /* 0x0000640000000063 */
[----:B01----:R-:W-:Y:S05]  /*b240*/  ENDCOLLECTIVE ;  /* 0x000000000000791b */ /* 0x003fea0003800000 */
.L_x_1330:
[----:B------:R-:W-:Y:S02]  /*b250*/  MOV R101, R0 ;  /* 0x0000000000657202 */ /* 0x000fe40000000f00 */
[----:B------:R-:W-:-:S07]  /*b260*/  MOV R3, R96 ;  /* 0x0000006000037202 */ /* 0x000fce0000000f00 */
[----:B------:R-:W-:Y:S05]  /*b270*/  WARPSYNC.COLLECTIVE R90, `(.L_x_1331) ;  /* 0x000000005a087348 */ /* 0x000fea0003c00000 */
[----:B------:R0:W1:Y:S02]  /*b280*/  SHFL.IDX P0, R96, R101, R92, R99 ;  /* 0x0000005c65607389 */ /* 0x0000640000000063 */
[----:B01----:R-:W-:Y:S05]  /*b290*/  ENDCOLLECTIVE ;  /* 0x000000000000791b */ /* 0x003fea0003800000 */
.L_x_1331:
        /* <DEDUP_REMOVED lines=8> */
.L_x_1332:
[-C--:B------:R-:W-:Y:S01]  /*b320*/  FFMA R7, R68, R5.reuse, R7 ;  /* 0x0000000544077223 */ /* 0x080fe20000000007 */
[----:B------:R-:W-:Y:S01]  /*b330*/  FFMA R29, R4, R5, R29 ;  /* 0x00000005041d7223 */ /* 0x000fe2000000001d */
[----:B------:R-:W-:Y:S02]  /*b340*/  MOV R101, R79 ;  /* 0x0000004f00657202 */ /* 0x000fe40000000f00 */
[----:B------:R-:W-:-:S07]  /*b350*/  MOV R5, R96 ;  /* 0x0000006000057202 */ /* 0x000fce0000000f00 */
[----:B------:R-:W-:Y:S05]  /*b360*/  WARPSYNC.COLLECTIVE R90, `(.L_x_1333) ;  /* 0x000000005a087348 */ /* 0x000fea0003c00000 */
[----:B------:R0:W1:Y:S02]  /*b370*/  SHFL.IDX P0, R96, R101, R92, R99 ;  /* 0x0000005c65607389 */ /* 0x0000640000000063 */
[----:B01----:R-:W-:Y:S05]  /*b380*/  ENDCOLLECTIVE ;  /* 0x000000000000791b */ /* 0x003fea0003800000 */
.L_x_1333:
        /* <DEDUP_REMOVED lines=9> */
.L_x_1334:
        /* <DEDUP_REMOVED lines=10> */
.L_x_1335:
[----:B------:R-:W-:Y:S02]  /*b4c0*/  MOV R101, R12 ;  /* 0x0000000c00657202 */ /* 0x000fe40000000f00 */
[----:B------:R-:W-:-:S07]  /*b4d0*/  MOV R52, R96 ;  /* 0x0000006000347202 */ /* 0x000fce0000000f00 */
[----:B------:R-:W-:Y:S05]  /*b4e0*/  WARPSYNC.COLLECTIVE R90, `(.L_x_1336) ;  /* 0x000000005a087348 */ /* 0x000fea0003c00000 */
[----:B------:R0:W1:Y:S02]  /*b4f0*/  SHFL.IDX P0, R96, R101, R92, R99 ;  /* 0x0000005c65607389 */ /* 0x0000640000000063 */
[----:B01----:R-:W-:Y:S05]  /*b500*/  ENDCOLLECTIVE ;  /* 0x000000000000791b */ /* 0x003fea0003800000 */
.L_x_1336:
[----:B------:R-:W-:Y:S02]  /*b510*/  MOV R101, R14 ;  /* 0x0000000e00657202 */ /* 0x000fe40000000f00 */
[----:B------:R-:W-:-:S07]  /*b520*/  MOV R54, R96 ;  /* 0x0000006000367202 */ /* 0x000fce0000000f00 */
[----:B------:R-:W-:Y:S05]  /*b530*/  WARPSYNC.COLLECTIVE R90, `(.L_x_1337) ;  /* 0x000000005a087348 */ /* 0x000fea0003c00000 */
[----:B------:R0:W1:Y:S02]  /*b540*/  SHFL.IDX P0, R96, R101, R92, R99 ;  /* 0x0000005c65607389 */ /* 0x0000640000000063 */
[----:B01----:R-:W-:Y:S05]  /*b550*/  ENDCOLLECTIVE ;  /* 0x000000000000791b */ /* 0x003fea0003800000 */
.L_x_1337:
        /* <DEDUP_REMOVED lines=10> */
.L_x_1338:
[----:B------:R-:W-:Y:S02]  /*b600*/  MOV R101, R18 ;  /* 0x0000001200657202 */ /* 0x000fe40000000f00 */
[----:B------:R-:W-:-:S07]  /*b610*/  MOV R58, R96 ;  /* 0x00000060003a7202 */ /* 0x000fce0000000f00 */
[----:B------:R-:W-:Y:S05]  /*b620*/  WARPSYNC.COLLECTIVE R90, `(.L_x_1339) ;  /* 0x000000005a087348 */ /* 0x000fea0003c00000 */
[----:B------:R0:W1:Y:S02]  /*b630*/  SHFL.IDX P0, R96, R101, R92, R99 ;  /* 0x0000005c65607389 */ /* 0x0000640000000063 */
[----:B01----:R-:W-:Y:S05]  /*b640*/  ENDCOLLECTIVE ;  /* 0x000000000000791b */ /* 0x003fea0003800000 */
.L_x_1339:
[----:B------:R-:W-:Y:S02]  /*b650*/  MOV R101, R13 ;  /* 0x0000000d00657202 */ /* 0x000fe40000000f00 */
[----:B------:R-:W-:-:S07]  /*b660*/  MOV R60, R96 ;  /* 0x00000060003c7202 */ /* 0x000fce0000000f00 */
[----:B------:R-:W-:Y:S05]  /*b670*/  WARPSYNC.COLLECTIVE R90, `(.L_x_1340) ;  /* 0x000000005a087348 */ /* 0x000fea0003c00000 */
[----:B------:R0:W1:Y:S02]  /*b680*/  SHFL.IDX P0, R96, R101, R92, R99 ;  /* 0x0000005c65607389 */ /* 0x0000640000000063 */
[----:B01----:R-:W-:Y:S05]  /*b690*/  ENDCOLLECTIVE ;  /* 0x000000000000791b */ /* 0x003fea0003800000 */
.L_x_1340:
[----:B------:R-:W-:Y:S02]  /*b6a0*/  MOV R101, R82 ;  /* 0x0000005200657202 */ /* 0x000fe40000000f00 */
[----:B------:R-:W-:-:S07]  /*b6b0*/  MOV R62, R96 ;  /* 0x00000060003e7202 */ /* 0x000fce0000000f00 */
[----:B------:R-:W-:Y:S05]  /*b6c0*/  WARPSYNC.COLLECTIVE R90, `(.L_x_1341) ;  /* 0x000000005a087348 */ /* 0x000fea0003c00000 */
[----:B------:R0:W1:Y:S02]  /*b6d0*/  SHFL.IDX P0, R96, R101, R92, R99 ;  /* 0x0000005c65607389 */ /* 0x0000640000000063 */
[----:B01----:R-:W-:Y:S05]  /*b6e0*/  ENDCOLLECTIVE ;  /* 0x000000000000791b */ /* 0x003fea0003800000 */
.L_x_1341:
[----:B------:R-:W-:Y:S02]  /*b6f0*/  MOV R101, R8 ;  /* 0x0000000800657202 */ /* 0x000fe40000000f00 */
[----:B------:R-:W-:-:S07]  /*b700*/  MOV R64, R96 ;  /* 0x0000006000407202 */ /* 0x000fce0000000f00 */
[----:B------:R-:W-:Y:S05]  /*b710*/  WARPSYNC.COLLECTIVE R90, `(.L_x_1342) ;  /* 0x000000005a087348 */ /* 0x000fea0003c00000 */
[----:B------:R0:W1:Y:S02]  /*b720*/  SHFL.IDX P0, R96, R101, R92, R99 ;  /* 0x0000005c65607389 */ /* 0x0000640000000063 */
[----:B01----:R-:W-:Y:S05]  /*b730*/  ENDCOLLECTIVE ;  /* 0x000000000000791b */ /* 0x003fea0003800000 */
.L_x_1342:
[----:B------:R-:W-:Y:S01]  /*b740*/  FFMA R121, R15, R44, R66 ;  /* 0x0000002c0f797223 */ /* 0x000fe20000000042 */
[----:B------:R-:W-:Y:S02]  /*b750*/  MOV R101, R10 ;  /* 0x0000000a00657202 */ /* 0x000fe40000000f00 */
[----:B------:R-:W-:-:S07]  /*b760*/  MOV R66, R96 ;  /* 0x0000006000427202 */ /* 0x000fce0000000f00 */
[----:B------:R-:W-:Y:S05]  /*b770*/  WARPSYNC.COLLECTIVE R90, `(.L_x_1343) ;  /* 0x000000005a087348 */ /* 0x000fea0003c00000 */
[----:B------:R0:W1:Y:S02]  /*b780*/  SHFL.IDX P0, R96, R101, R92, R99 ;  /* 0x0000005c65607389 */ /* 0x0000640000000063 */
[----:B01----:R-:W-:Y:S05]  /*b790*/  ENDCOLLECTIVE ;  /* 0x000000000000791b */ /* 0x003fea0003800000 */
.L_x_1343:
        /* <DEDUP_REMOVED lines=8> */
.L_x_1344:
        /* <DEDUP_REMOVED lines=37> */
.L_x_1153:
        /* <DEDUP_REMOVED lines=11> */
.L_x_1347:
[----:B------:R-:W-:Y:S05]  /*bb20*/  BSYNC B1 ;  /* 0x0000000000017941 */ /* 0x000fea0003800000 */
.L_x_1346:
        /* <DEDUP_REMOVED lines=9> */
.L_x_1348:
[----:B------:R-:W-:Y:S01]  /*bbc0*/  MOV R92, R17 ;  /* 0x00000011005c7202 */ /* 0x000fe20000000f00 */
[----:B------:R-:W-:Y:S01]  /*bbd0*/  IMAD.WIDE R4, R5, 0x4, R2 ;  /* 0x0000000405047825 */ /* 0x000fe200078e0202 */
[----:B------:R-:W-:-:S07]  /*bbe0*/  MOV R87, R96 ;  /* 0x0000006000577202 */ /* 0x000fce0000000f00 */
[----:B------:R-:W-:Y:S05]  /*bbf0*/  WARPSYNC.COLLECTIVE R90, `(.L_x_1349) ;  /* 0x000000005a087348 */ /* 0x000fea0003c00000 */
[----:B------:R0:W1:Y:S02]  /*bc00*/  SHFL.IDX P0, R96, R101, R92, R99 ;  /* 0x0000005c65607389 */ /* 0x0000640000000063 */
[----:B01----:R-:W-:Y:S05]  /*bc10*/  ENDCOLLECTIVE ;  /* 0x000000000000791b */ /* 0x003fea0003800000 */
.L_x_1349:
[----:B------:R-:W-:Y:S02]  /*bc20*/  MOV R92, R15 ;  /* 0x0000000f005c7202 */ /* 0x000fe40000000f00 */
[----:B------:R-:W-:-:S07]  /*bc30*/  MOV R11, R96 ;  /* 0x00000060000b7202 */ /* 0x000fce0000000f00 */
[----:B------:R-:W-:Y:S05]  /*bc40*/  WARPSYNC.COLLECTIVE R90, `(.L_x_1350) ;  /* 0x000000005a087348 */ /* 0x000fea0003c00000 */
[----:B------:R0:W1:Y:S02]  /*bc50*/  SHFL.IDX P0, R96, R101, R92, R99 ;  /* 0x0000005c65607389 */ /* 0x0000640000000063 */
[----:B01----:R-:W-:Y:S05]  /*bc60*/  ENDCOLLECTIVE ;  /* 0x000000000000791b */ /* 0x003fea0003800000 */
.L_x_1350:
[----:B------:R-:W-:Y:S02]  /*bc70*/  MOV R101, R27 ;  /* 0x0000001b00657202 */ /* 0x000fe40000000f00 */
[----:B------:R-:W-:Y:S02]  /*bc80*/  MOV R92, R83 ;  /* 0x00000053005c7202 */ /* 0x000fe40000000f00 */
[----:B------:R-:W-:-:S07]  /*bc90*/  MOV R9, R96 ;  /* 0x0000006000097202 */ /* 0x000fce0000000f00 */
[----:B------:R-:W-:Y:S05]  /*bca0*/  WARPSYNC.COLLECTIVE R90, `(.L_x_1351) ;  /* 0x000000005a087348 */ /* 0x000fea0003c00000 */
[----:B------:R0:W1:Y:S02]  /*bcb0*/  SHFL.IDX P0, R96, R101, R92, R99 ;  /* 0x0000005c65607389 */ /* 0x0000640000000063 */
[----:B01----:R-:W-:Y:S05]  /*bcc0*/  ENDCOLLECTIVE ;  /* 0x000000000000791b */ /* 0x003fea0003800000 */
.L_x_1351:
[----:B------:R-:W-:Y:S02]  /*bcd0*/  MOV R101, R26 ;  /* 0x0000001a00657202 */ /* 0x000fe40000000f00 */
[----:B------:R-:W-:-:S07]  /*bce0*/  MOV R85, R96 ;  /* 0x0000006000557202 */ /* 0x000fce0000000f00 */
[----:B------:R-:W-:Y:S05]  /*bcf0*/  WARPSYNC.COLLECTIVE R90, `(.L_x_1352) ;  /* 0x000000005a087348 */ /* 0x000fea0003c00000 */
[----:B------:R0:W1:Y:S02]  /*bd00*/  SHFL.IDX P0, R96, R101, R92, R99 ;  /* 0x0000005c65607389 */ /* 0x0000640000000063 */
[----:B01----:R-:W-:Y:S05]  /*bd10*/  ENDCOLLECTIVE ;  /* 0x000000000000791b */ /* 0x003fea0003800000 */
.L_x_1352:
        /* <DEDUP_REMOVED lines=14> */
.L_x_1353:
        /* <DEDUP_REMOVED lines=27> */
.L_x_1354:
        /* <DEDUP_REMOVED lines=16> */
.L_x_1355:
        /* <DEDUP_REMOVED lines=15> */
.L_x_1356:
        /* <DEDUP_REMOVED lines=13> */
.L_x_1357:
        /* <DEDUP_REMOVED lines=16> */
.L_x_1358:
        /* <DEDUP_REMOVED lines=16> */
.L_x_1359:
        /* <DEDUP_REMOVED lines=15> */
.L_x_1360:
        /* <DEDUP_REMOVED lines=14> */
.L_x_1361:
        /* <DEDUP_REMOVED lines=16> */
.L_x_1362:
        /* <DEDUP_REMOVED lines=16> */
.L_x_1363:
        /* <DEDUP_REMOVED lines=16> */
.L_x_1364:
        /* <DEDUP_REMOVED lines=14> */
.L_x_1365:
        /* <DEDUP_REMOVED lines=16> */
.L_x_1366:
        /* <DEDUP_REMOVED lines=16> */
.L_x_1367:
        /* <DEDUP_REMOVED lines=16> */
.L_x_1368:
        /* <DEDUP_REMOVED lines=16> */
.L_x_1369:
        /* <DEDUP_REMOVED lines=14> */
.L_x_1370:
        /* <DEDUP_REMOVED lines=16> */
.L_x_1371:
        /* <DEDUP_REMOVED lines=15> */
.L_x_1372:
        /* <DEDUP_REMOVED lines=21> */
.L_x_1373:
[----:B------:R-:W-:Y:S01]  /*d240*/  MOV R101, R26 ;  /* 0x0000001a00657202 */ /* 0x000fe20000000f00 */
[C---:B------:R-:W-:Y:S01]  /*d250*/  FFMA R78, R96.reuse, R87, R78 ;  /* 0x00000057604e7223 */ /* 0x040fe2000000004e */
[----:B------:R-:W-:-:S07]  /*d260*/  FFMA R77, R96, R94, R77 ;  /* 0x0000005e604d7223 */ /* 0x000fce000000004d */
[----:B------:R-:W-:Y:S05]  /*d270*/  WARPSYNC.COLLECTIVE R90, `(.L_x_1374) ;  /* 0x000000005a087348 */ /* 0x000fea0003c00000 */
[----:B------:R0:W1:Y:S02]  /*d280*/  SHFL.IDX P0, R96, R101, R92, R99 ;  /* 0x0000005c65607389 */ /* 0x0000640000000063 */
[----:B01----:R-:W-:Y:S05]  /*d290*/  ENDCOLLECTIVE ;  /* 0x000000000000791b */ /* 0x003fea0003800000 */
.L_x_1374:
[----:B------:R-:W-:Y:S01]  /*d2a0*/  MOV R101, R25 ;  /* 0x0000001900657202 */ /* 0x000fe20000000f00 */
[-C--:B------:R-:W-:Y:S01]  /*d2b0*/  FFMA R75, R87, R96.reuse, R75 ;  /* 0x00000060574b7223 */ /* 0x080fe2000000004b */
[----:B------:R-:W-:-:S07]  /*d2c0*/  FFMA R29, R94, R96, R29 ;  /* 0x000000605e1d7223 */ /* 0x000fce000000001d */
[----:B------:R-:W-:Y:S05]  /*d2d0*/  WARPSYNC.COLLECTIVE R90, `(.L_x_1375) ;  /* 0x000000005a087348 */ /* 0x000fea0003c00000 */
[----:B------:R0:W1:Y:S02]  /*d2e0*/  SHFL.IDX P0, R96, R101, R92, R99 ;  /* 0x0000005c65607389 */ /* 0x0000640000000063 */
[----:B01----:R-:W-:Y:S05]  /*d2f0*/  ENDCOLLECTIVE ;  /* 0x000000000000791b */ /* 0x003fea0003800000 */
.L_x_1375:
[----:B------:R-:W-:Y:S02]  /*d300*/  MOV R101, R24 ;  /* 0x0000001800657202 */ /* 0x000fe40000000f00 */
[----:B------:R-:W-:-:S07]  /*d310*/  MOV R91, R96 ;  /* 0x00000060005b7202 */ /* 0x000fce0000000f00 */
[----:B------:R-:W-:Y:S05]  /*d320*/  WARPSYNC.COLLECTIVE R90, `(.L_x_1376) ;  /* 0x000000005a087348 */ /* 0x000fea0003c00000 */
[----:B------:R0:W1:Y:S02]  /*d330*/  SHFL.IDX P0, R96, R101, R92, R99 ;  /* 0x0000005c65607389 */ /* 0x0000640000000063 */
[----:B01----:R-:W-:Y:S05]  /*d340*/  ENDCOLLECTIVE ;  /* 0x000000000000791b */ /* 0x003fea0003800000 */
.L_x_1376:
[----:B------:R-:W-:Y:S02]  /*d350*/  MOV R101, R23 ;  /* 0x0000001700657202 */ /* 0x000fe40000000f00 */
[----:B------:R-:W-:-:S07]  /*d360*/  MOV R93, R96 ;  /* 0x00000060005d7202 */ /* 0x000fce0000000f00 */
[----:B------:R-:W-:Y:S05]  /*d370*/  WARPSYNC.COLLECTIVE R90, `(.L_x_1377) ;  /* 0x000000005a087348 */ /* 0x000fea0003c00000 */
[----:B------:R0:W1:Y:S02]  /*d380*/  SHFL.IDX P0, R96, R101, R92, R99 ;  /* 0x0000005c65607389 */ /* 0x0000640000000063 */
[----:B01----:R-:W-:Y:S05]  /*d390*/  ENDCOLLECTIVE ;  /* 0x000000000000791b */ /* 0x003fea0003800000 */
.L_x_1377:
[----:B------:R-:W-:Y:S01]  /*d3a0*/  MOV R101, R22 ;  /* 0x0000001600657202 */ /* 0x000fe20000000f00 */
[-C--:B------:R-:W-:Y:S01]  /*d3b0*/  FFMA R34, R87, R96.reuse, R34 ;  /* 0x0000006057227223 */ /* 0x080fe20000000022 */
[----:B------:R-:W-:-:S07]  /*d3c0*/  FFMA R35, R94, R96, R35 ;  /* 0x000000605e237223 */ /* 0x000fce0000000023 */
[----:B------:R-:W-:Y:S05]  /*d3d0*/  WARPSYNC.COLLECTIVE R90, `(.L_x_1378) ;  /* 0x000000005a087348 */ /* 0x000fea0003c00000 */
[----:B------:R0:W1:Y:S02]  /*d3e0*/  SHFL.IDX P0, R96, R101, R92, R99 ;  /* 0x0000005c65607389 */ /* 0x0000640000000063 */
[----:B01----:R-:W-:Y:S05]  /*d3f0*/  ENDCOLLECTIVE ;  /* 0x000000000000791b */ /* 0x003fea0003800000 */
.L_x_1378:
[----:B------:R-:W-:Y:S02]  /*d400*/  MOV R101, R21 ;  /* 0x0000001500657202 */ /* 0x000fe40000000f00 */
[----:B------:R-:W-:-:S07]  /*d410*/  MOV R5, R96 ;  /* 0x0000006000057202 */ /* 0x000fce0000000f00 */
[----:B------:R-:W-:Y:S05]  /*d420*/  WARPSYNC.COLLECTIVE R90, `(.L_x_1379) ;  /* 0x000000005a087348 */ /* 0x000fea0003c00000 */
[----:B------:R0:W1:Y:S02]  /*d430*/  SHFL.IDX P0, R96, R101, R92, R99 ;  /* 0x0000005c65607389 */ /* 0x0000640000000063 */
[----:B01----:R-:W-:Y:S05]  /*d440*/  ENDCOLLECTIVE ;  /* 0x000000000000791b */ /* 0x003fea0003800000 */
.L_x_1379:
[----:B------:R-:W-:Y:S02]  /*d450*/  MOV R101, R20 ;  /* 0x0000001400657202 */ /* 0x000fe40000000f00 */
[----:B------:R-:W-:-:S07]  /*d460*/  MOV R31, R96 ;  /* 0x00000060001f7202 */ /* 0x000fce0000000f00 */
[----:B------:R-:W-:Y:S05]  /*d470*/  WARPSYNC.COLLECTIVE R90, `(.L_x_1380) ;  /* 0x000000005a087348 */ /* 0x000fea0003c00000 */
[----:B------:R0:W1:Y:S02]  /*d480*/  SHFL.IDX P0, R96, R101, R92, R99 ;  /* 0x0000005c65607389 */ /* 0x0000640000000063 */
[----:B01----:R-:W-:Y:S05]  /*d490*/  ENDCOLLECTIVE ;  /* 0x000000000000791b */ /* 0x003fea0003800000 */
.L_x_1380:
[----:B------:R-:W-:Y:S02]  /*d4a0*/  MOV R101, R0 ;  /* 0x0000000000657202 */ /* 0x000fe40000000f00 */
[----:B------:R-:W-:-:S07]  /*d4b0*/  MOV R85, R96 ;  /* 0x0000006000557202 */ /* 0x000fce0000000f00 */
[----:B------:R-:W-:Y:S05]  /*d4c0*/  WARPSYNC.COLLECTIVE R90, `(.L_x_1381) ;  /* 0x000000005a087348 */ /* 0x000fea0003c00000 */
[----:B------:R0:W1:Y:S02]  /*d4d0*/  SHFL.IDX P0, R96, R101, R92, R99 ;  /* 0x0000005c65607389 */ /* 0x0000640000000063 */
[----:B01----:R-:W-:Y:S05]  /*d4e0*/  ENDCOLLECTIVE ;  /* 0x000000000000791b */ /* 0x003fea0003800000 */
.L_x_1381:
[----:B------:R-:W-:Y:S02]  /*d4f0*/  MOV R101, R76 ;  /* 0x0000004c00657202 */ /* 0x000fe40000000f00 */
[----:B------:R-:W-:-:S07]  /*d500*/  MOV R89, R96 ;  /* 0x0000006000597202 */ /* 0x000fce0000000f00 */
[----:B------:R-:W-:Y:S05]  /*d510*/  WARPSYNC.COLLECTIVE R90, `(.L_x_1382) ;  /* 0x000000005a087348 */ /* 0x000fea0003c00000 */
[----:B------:R0:W1:Y:S02]  /*d520*/  SHFL.IDX P0, R96, R101, R92, R99 ;  /* 0x0000005c65607389 */ /* 0x0000640000000063 */
[----:B01----:R-:W-:Y:S05]  /*d530*/  ENDCOLLECTIVE ;  /* 0x000000000000791b */ /* 0x003fea0003800000 */
.L_x_1382:
[-C--:B------:R-:W-:Y:S01]  /*d540*/  FFMA R6, R87, R91.reuse, R6 ;  /* 0x0000005b57067223 */ /* 0x080fe20000000006 */
[----:B------:R-:W-:Y:S01]  /*d550*/  FFMA R88, R94, R91, R88 ;  /* 0x0000005b5e587223 */ /* 0x000fe20000000058 */
[----:B------:R-:W-:Y:S02]  /*d560*/  MOV R101, R79 ;  /* 0x0000004f00657202 */ /* 0x000fe40000000f00 */
[----:B------:R-:W-:-:S07]  /*d570*/  MOV R91, R96 ;  /* 0x00000060005b7202 */ /* 0x000fce0000000f00 */
[----:B------:R-:W-:Y:S05]  /*d580*/  WARPSYNC.COLLECTIVE R90, `(.L_x_1383) ;  /* 0x000000005a087348 */ /* 0x000fea0003c00000 */
[----:B------:R0:W1:Y:S02]  /*d590*/  SHFL.IDX P0, R96, R101, R92, R99 ;  /* 0x0000005c65607389 */ /* 0x0000640000000063 */
[----:B01----:R-:W-:Y:S05]  /*d5a0*/  ENDCOLLECTIVE ;  /* 0x000000000000791b */ /* 0x003fea0003800000 */
.L_x_1383:
[-C--:B------:R-:W-:Y:S01]  /*d5b0*/  FFMA R32, R87, R93.reuse, R32 ;  /* 0x0000005d57207223 */ /* 0x080fe20000000020 */
[----:B------:R-:W-:Y:S01]  /*d5c0*/  FFMA R33, R94, R93, R33 ;  /* 0x0000005d5e217223 */ /* 0x000fe20000000021 */
[----:B------:R-:W-:Y:S02]  /*d5d0*/  MOV R101, R80 ;  /* 0x0000005000657202 */ /* 0x000fe40000000f00 */
[----:B------:R-:W-:-:S07]  /*d5e0*/  MOV R93, R96 ;  /* 0x00000060005d7202 */ /* 0x000fce0000000f00 */
[----:B------:R-:W-:Y:S05]  /*d5f0*/  WARPSYNC.COLLECTIVE R90, `(.L_x_1384) ;  /* 0x000000005a087348 */ /* 0x000fea0003c00000 */
[----:B------:R0:W1:Y:S02]  /*d600*/  SHFL.IDX P0, R96, R101, R92, R99 ;  /* 0x0000005c65607389 */ /* 0x0000640000000063 */
[----:B01----:R-:W-:Y:S05]  /*d610*/  ENDCOLLECTIVE ;  /* 0x000000000000791b */ /* 0x003fea0003800000 */
.L_x_1384:
[----:B------:R-:W-:Y:S02]  /*d620*/  MOV R101, R81 ;  /* 0x0000005100657202 */ /* 0x000fe40000000f00 */
[----:B------:R-:W-:-:S07]  /*d630*/  MOV R95, R96 ;  /* 0x00000060005f7202 */ /* 0x000fce0000000f00 */
[----:B------:R-:W-:Y:S05]  /*d640*/  WARPSYNC.COLLECTIVE R90, `(.L_x_1385) ;  /* 0x000000005a087348 */ /* 0x000fea0003c00000 */
[----:B------:R0:W1:Y:S02]  /*d650*/  SHFL.IDX P0, R96, R101, R92, R99 ;  /* 0x0000005c65607389 */ /* 0x0000640000000063 */
[----:B01----:R-:W-:Y:S05]  /*d660*/  ENDCOLLECTIVE ;  /* 0x000000000000791b */ /* 0x003fea0003800000 */
.L_x_1385:
[----:B------:R-:W-:Y:S02]  /*d670*/  MOV R101, R12 ;  /* 0x0000000c00657202 */ /* 0x000fe40000000f00 */
[----:B------:R-:W-:-:S07]  /*d680*/  MOV R97, R96 ;  /* 0x0000006000617202 */ /* 0x000fce0000000f00 */
[----:B------:R-:W-:Y:S05]  /*d690*/  WARPSYNC.COLLECTIVE R90, `(.L_x_1386) ;  /* 0x000000005a087348 */ /* 0x000fea0003c00000 */
[----:B------:R0:W1:Y:S02]  /*d6a0*/  SHFL.IDX P0, R96, R101, R92, R99 ;  /* 0x0000005c65607389 */ /* 0x0000640000000063 */
[----:B01----:R-:W-:Y:S05]  /*d6b0*/  ENDCOLLECTIVE ;  /* 0x000000000000791b */ /* 0x003fea0003800000 */
.L_x_1386:
[----:B------:R-:W-:Y:S02]  /*d6c0*/  MOV R101, R14 ;  /* 0x0000000e00657202 */ /* 0x000fe40000000f00 */
[----:B------:R-:W-:-:S07]  /*d6d0*/  MOV R4, R96 ;  /* 0x0000006000047202 */ /* 0x000fce0000000f00 */
[----:B------:R-:W-:Y:S05]  /*d6e0*/  WARPSYNC.COLLECTIVE R90, `(.L_x_1387) ;  /* 0x000000005a087348 */ /* 0x000fea0003c00000 */
[----:B------:R0:W1:Y:S02]  /*d6f0*/  SHFL.IDX P0, R96, R101, R92, R99 ;  /* 0x0000005c65607389 */ /* 0x0000640000000063 */
[----:B01----:R-:W-:Y:S05]  /*d700*/  ENDCOLLECTIVE ;  /* 0x000000000000791b */ /* 0x003fea0003800000 */
.L_x_1387:
[-C--:B------:R-:W-:Y:S01]  /*d710*/  FFMA R36, R87, R5.reuse, R36 ;  /* 0x0000000557247223 */ /* 0x080fe20000000024 */
[----:B------:R-:W-:Y:S01]  /*d720*/  FFMA R37, R94, R5, R37 ;  /* 0x000000055e257223 */ /* 0x000fe20000000025 */
[----:B------:R-:W-:Y:S02]  /*d730*/  MOV R101, R16 ;  /* 0x0000001000657202 */ /* 0x000fe40000000f00 */
[----:B------:R-:W-:-:S07]  /*d740*/  MOV R5, R96 ;  /* 0x0000006000057202 */ /* 0x000fce0000000f00 */
[----:B------:R-:W-:Y:S05]  /*d750*/  WARPSYNC.COLLECTIVE R90, `(.L_x_1388) ;  /* 0x000000005a087348 */ /* 0x000fea0003c00000 */
[----:B------:R0:W1:Y:S02]  /*d760*/  SHFL.IDX P0, R96, R101, R92, R99 ;  /* 0x0000005c65607389 */ /* 0x0000640000000063 */
[----:B01----:R-:W-:Y:S05]  /*d770*/  ENDCOLLECTIVE ;  /* 0x000000000000791b */ /* 0x003fea0003800000 */
.L_x_1388:
        /* <DEDUP_REMOVED lines=14> */
.L_x_1389:
[-C--:B------:R-:W-:Y:S01]  /*d860*/  FFMA R38, R87, R31.reuse, R38 ;  /* 0x0000001f57267223 */ /* 0x080fe20000000026 */
[----:B------:R-:W-:Y:S01]  /*d870*/  FFMA R39, R94, R31, R39 ;  /* 0x0000001f5e277223 */ /* 0x000fe20000000027 */
[----:B------:R-:W-:Y:S02]  /*d880*/  MOV R101, R13 ;  /* 0x0000000d00657202 */ /* 0x000fe40000000f00 */
[----:B------:R-:W-:-:S07]  /*d890*/  MOV R31, R96 ;  /* 0x00000060001f7202 */ /* 0x000fce0000000f00 */
[----:B------:R-:W-:Y:S05]  /*d8a0*/  WARPSYNC.COLLECTIVE R90, `(.L_x_1390) ;  /* 0x000000005a087348 */ /* 0x000fea0003c00000 */
[----:B------:R0:W1:Y:S02]  /*d8b0*/  SHFL.IDX P0, R96, R101, R92, R99 ;  /* 0x0000005c65607389 */ /* 0x0000640000000063 */
[----:B01----:R-:W-:Y:S05]  /*d8c0*/  ENDCOLLECTIVE ;  /* 0x000000000000791b */ /* 0x003fea0003800000 */
.L_x_1390:
[-C--:B------:R-:W-:Y:S01]  /*d8d0*/  FFMA R40, R87, R85.reuse, R40 ;  /* 0x0000005557287223 */ /* 0x080fe20000000028 */
[----:B------:R-:W-:Y:S01]  /*d8e0*/  FFMA R41, R94, R85, R41 ;  /* 0x000000555e297223 */ /* 0x000fe20000000029 */
[----:B------:R-:W-:Y:S02]  /*d8f0*/  MOV R101, R82 ;  /* 0x0000005200657202 */ /* 0x000fe40000000f00 */
[----:B------:R-:W-:-:S07]  /*d900*/  MOV R85, R96 ;  /* 0x0000006000557202 */ /* 0x000fce0000000f00 */
[----:B------:R-:W-:Y:S05]  /*d910*/  WARPSYNC.COLLECTIVE R90, `(.L_x_1391) ;  /* 0x000000005a087348 */ /* 0x000fea0003c00000 */
[----:B------:R0:W1:Y:S02]  /*d920*/  SHFL.IDX P0, R96, R101, R92, R99 ;  /* 0x0000005c65607389 */ /* 0x0000640000000063 */
[----:B01----:R-:W-:Y:S05]  /*d930*/  ENDCOLLECTIVE ;  /* 0x000000000000791b */ /* 0x003fea0003800000 */
.L_x_1391:
[-C--:B------:R-:W-:Y:S01]  /*d940*/  FFMA R42, R87, R89.reuse, R42 ;  /* 0x00000059572a7223 */ /* 0x080fe2000000002a */
[----:B------:R-:W-:Y:S01]  /*d950*/  FFMA R43, R94, R89, R43 ;  /* 0x000000595e2b7223 */ /* 0x000fe2000000002b */
[----:B------:R-:W-:Y:S02]  /*d960*/  MOV R101, R8 ;  /* 0x0000000800657202 */ /* 0x000fe40000000f00 */
[----:B------:R-:W-:-:S07]  /*d970*/  MOV R89, R96 ;  /* 0x0000006000597202 */ /* 0x000fce0000000f00 */
[----:B------:R-:W-:Y:S05]  /*d980*/  WARPSYNC.COLLECTIVE R90, `(.L_x_1392) ;  /* 0x000000005a087348 */ /* 0x000fea0003c00000 */
[----:B------:R0:W1:Y:S02]  /*d990*/  SHFL.IDX P0, R96, R101, R92, R99 ;  /* 0x0000005c65607389 */ /* 0x0000640000000063 */
[----:B01----:R-:W-:Y:S05]  /*d9a0*/  ENDCOLLECTIVE ;  /* 0x000000000000791b */ /* 0x003fea0003800000 */
.L_x_1392:
[-C--:B------:R-:W-:Y:S01]  /*d9b0*/  FFMA R44, R87, R91.reuse, R44 ;  /* 0x0000005b572c7223 */ /* 0x080fe2000000002c */
[----:B------:R-:W-:Y:S01]  /*d9c0*/  FFMA R45, R94, R91, R45 ;  /* 0x0000005b5e2d7223 */ /* 0x000fe2000000002d */
[----:B------:R-:W-:Y:S02]  /*d9d0*/  MOV R101, R10 ;  /* 0x0000000a00657202 */ /* 0x000fe40000000f00 */
[----:B------:R-:W-:-:S07]  /*d9e0*/  MOV R91, R96 ;  /* 0x00000060005b7202 */ /* 0x000fce0000000f00 */
[----:B------:R-:W-:Y:S05]  /*d9f0*/  WARPSYNC.COLLECTIVE R90, `(.L_x_1393) ;  /* 0x000000005a087348 */ /* 0x000fea0003c00000 */
[----:B------:R0:W1:Y:S02]  /*da00*/  SHFL.IDX P0, R96, R101, R92, R99 ;  /* 0x0000005c65607389 */ /* 0x0000640000000063 */
[----:B01----:R-:W-:Y:S05]  /*da10*/  ENDCOLLECTIVE ;  /* 0x000000000000791b */ /* 0x003fea0003800000 */
.L_x_1393:
[-C--:B------:R-:W-:Y:S01]  /*da20*/  FFMA R46, R87, R93.reuse, R46 ;  /* 0x0000005d572e7223 */ /* 0x080fe2000000002e */
[----:B------:R-:W-:Y:S01]  /*da30*/  FFMA R47, R94, R93, R47 ;  /* 0x0000005d5e2f7223 */ /* 0x000fe2000000002f */
[----:B------:R-:W-:Y:S02]  /*da40*/  MOV R101, R86 ;  /* 0x0000005600657202 */ /* 0x000fe40000000f00 */
[----:B------:R-:W-:-:S07]  /*da50*/  MOV R93, R96 ;  /* 0x00000060005d7202 */ /* 0x000fce0000000f00 */
[----:B------:R-:W-:Y:S05]  /*da60*/  WARPSYNC.COLLECTIVE R90, `(.L_x_1394) ;  /* 0x000000005a087348 */ /* 0x000fea0003c00000 */
[----:B------:R0:W1:Y:S02]  /*da70*/  SHFL.IDX P0, R96, R101, R92, R99 ;  /* 0x0000005c65607389 */ /* 0x0000640000000063 */
[----:B01----:R-:W-:Y:S05]  /*da80*/  ENDCOLLECTIVE ;  /* 0x000000000000791b */ /* 0x003fea0003800000 */
.L_x_1394:
        /* <DEDUP_REMOVED lines=8> */
.L_x_1395:
        /* <DEDUP_REMOVED lines=8> */
.L_x_1396:
[----:B------:R-:W-:Y:S02]  /*db90*/  MOV R101, R25 ;  /* 0x0000001900657202 */ /* 0x000fe40000000f00 */
[----:B------:R-:W-:-:S07]  /*dba0*/  MOV R98, R96 ;  /* 0x0000006000627202 */ /* 0x000fce0000000f00 */
[----:B------:R-:W-:Y:S05]  /*dbb0*/  WARPSYNC.COLLECTIVE R90, `(.L_x_1397) ;  /* 0x000000005a087348 */ /* 0x000fea0003c00000 */
[----:B------:R0:W1:Y:S02]  /*dbc0*/  SHFL.IDX P0, R96, R101, R92, R99 ;  /* 0x0000005c65607389 */ /* 0x0000640000000063 */
[----:B01----:R-:W-:Y:S05]  /*dbd0*/  ENDCOLLECTIVE ;  /* 0x000000000000791b */ /* 0x003fea0003800000 */
.L_x_1397:
[----:B------:R-:W-:Y:S02]  /*dbe0*/  MOV R101, R24 ;  /* 0x0000001800657202 */ /* 0x000fe40000000f00 */
[----:B------:R-:W-:-:S07]  /*dbf0*/  MOV R19, R96 ;  /* 0x0000006000137202 */ /* 0x000fce0000000f00 */
[----:B------:R-:W-:Y:S05]  /*dc00*/  WARPSYNC.COLLECTIVE R90, `(.L_x_1398) ;  /* 0x000000005a087348 */ /* 0x000fea0003c00000 */
[----:B------:R0:W1:Y:S02]  /*dc10*/  SHFL.IDX P0, R96, R101, R92, R99 ;  /* 0x0000005c65607389 */ /* 0x0000640000000063 */
[----:B01----:R-:W-:Y:S05]  /*dc20*/  ENDCOLLECTIVE ;  /* 0x000000000000791b */ /* 0x003fea0003800000 */
.L_x_1398:
[----:B------:R-:W-:Y:S02]  /*dc30*/  MOV R101, R23 ;  /* 0x0000001700657202 */ /* 0x000fe40000000f00 */
[----:B------:R-:W-:-:S07]  /*dc40*/  MOV R31, R96 ;  /* 0x00000060001f7202 */ /* 0x000fce0000000f00 */
[----:B------:R-:W-:Y:S05]  /*dc50*/  WARPSYNC.COLLECTIVE R90, `(.L_x_1399) ;  /* 0x000000005a087348 */ /* 0x000fea0003c00000 */
[----:B------:R0:W1:Y:S02]  /*dc60*/  SHFL.IDX P0, R96, R101, R92, R99 ;  /* 0x0000005c65607389 */ /* 0x0000640000000063 */
[----:B01----:R-:W-:Y:S05]  /*dc70*/  ENDCOLLECTIVE ;  /* 0x000000000000791b */ /* 0x003fea0003800000 */
.L_x_1399:
[----:B------:R-:W-:Y:S01]  /*dc80*/  MOV R101, R22 ;  /* 0x0000001600657202 */ /* 0x000fe20000000f00 */
[-C--:B------:R-:W-:Y:S01]  /*dc90*/  FFMA R34, R11, R96.reuse, R34 ;  /* 0x000000600b227223 */ /* 0x080fe20000000022 */
[----:B------:R-:W-:-:S07]  /*dca0*/  FFMA R35, R30, R96, R35 ;  /* 0x000000601e237223 */ /* 0x000fce0000000023 */
[----:B------:R-:W-:Y:S05]  /*dcb0*/  WARPSYNC.COLLECTIVE R90, `(.L_x_1400) ;  /* 0x000000005a087348 */ /* 0x000fea0003c00000 */
[----:B------:R0:W1:Y:S02]  /*dcc0*/  SHFL.IDX P0, R96, R101, R92, R99 ;  /* 0x0000005c65607389 */ /* 0x0000640000000063 */
[----:B01----:R-:W-:Y:S05]  /*dcd0*/  ENDCOLLECTIVE ;  /* 0x000000000000791b */ /* 0x003fea0003800000 */
.L_x_1400:
[----:B------:R-:W-:Y:S02]  /*dce0*/  MOV R101, R21 ;  /* 0x0000001500657202 */ /* 0x000fe40000000f00 */
[----:B------:R-:W-:-:S07]  /*dcf0*/  MOV R5, R96 ;  /* 0x0000006000057202 */ /* 0x000fce0000000f00 */
[----:B------:R-:W-:Y:S05]  /*dd00*/  WARPSYNC.COLLECTIVE R90, `(.L_x_1401) ;  /* 0x000000005a087348 */ /* 0x000fea0003c00000 */
[----:B------:R0:W1:Y:S02]  /*dd10*/  SHFL.IDX P0, R96, R101, R92, R99 ;  /* 0x0000005c65607389 */ /* 0x0000640000000063 */
[----:B01----:R-:W-:Y:S05]  /*dd20*/  ENDCOLLECTIVE ;  /* 0x000000000000791b */ /* 0x003fea0003800000 */
.L_x_1401:
[-C--:B------:R-:W-:Y:S01]  /*dd30*/  FFMA R32, R11, R31.reuse, R32 ;  /* 0x0000001f0b207223 */ /* 0x080fe20000000020 */
[----:B------:R-:W-:Y:S01]  /*dd40*/  FFMA R33, R30, R31, R33 ;  /* 0x0000001f1e217223 */ /* 0x000fe20000000021 */
[----:B------:R-:W-:Y:S02]  /*dd50*/  MOV R101, R20 ;  /* 0x0000001400657202 */ /* 0x000fe40000000f00 */
[----:B------:R-:W-:-:S07]  /*dd60*/  MOV R31, R96 ;  /* 0x00000060001f7202 */ /* 0x000fce0000000f00 */
[----:B------:R-:W-:Y:S05]  /*dd70*/  WARPSYNC.COLLECTIVE R90, `(.L_x_1402) ;  /* 0x000000005a087348 */ /* 0x000fea0003c00000 */
[----:B------:R0:W1:Y:S02]  /*dd80*/  SHFL.IDX P0, R96, R101, R92, R99 ;  /* 0x0000005c65607389 */ /* 0x0000640000000063 */
[----:B01----:R-:W-:Y:S05]  /*dd90*/  ENDCOLLECTIVE ;  /* 0x000000000000791b */ /* 0x003fea0003800000 */
.L_x_1402:
        /* <DEDUP_REMOVED lines=12> */
.L_x_1403:
[----:B------:R-:W-:Y:S01]  /*de60*/  FFMA R60, R87, R85, R60 ;  /* 0x00000055573c7223 */ /* 0x000fe2000000003c */
[----:B------:R-:W-:Y:S02]  /*de70*/  MOV R101, R76 ;  /* 0x0000004c00657202 */ /* 0x000fe40000000f00 */
[----:B------:R-:W-:-:S07]  /*de80*/  MOV R85, R96 ;  /* 0x0000006000557202 */ /* 0x000fce0000000f00 */
[----:B------:R-:W-:Y:S05]  /*de90*/  WARPSYNC.COLLECTIVE R90, `(.L_x_1404) ;  /* 0x000000005a087348 */ /* 0x000fea0003c00000 */
[----:B------:R0:W1:Y:S02]  /*dea0*/  SHFL.IDX P0, R96, R101, R92, R99 ;  /* 0x0000005c65607389 */ /* 0x0000640000000063 */
[----:B01----:R-:W-:Y:S05]  /*deb0*/  ENDCOLLECTIVE ;  /* 0x000000000000791b */ /* 0x003fea0003800000 */
.L_x_1404:
        /* <DEDUP_REMOVED lines=10> */
.L_x_1405:
        /* <DEDUP_REMOVED lines=10> */
.L_x_1406:
[----:B------:R-:W-:Y:S02]  /*e000*/  MOV R101, R81 ;  /* 0x0000005100657202 */ /* 0x000fe40000000f00 */
[----:B------:R-:W-:-:S07]  /*e010*/  MOV R91, R96 ;  /* 0x00000060005b7202 */ /* 0x000fce0000000f00 */
[----:B------:R-:W-:Y:S05]  /*e020*/  WARPSYNC.COLLECTIVE R90, `(.L_x_1407) ;  /* 0x000000005a087348 */ /* 0x000fea0003c00000 */
[----:B------:R0:W1:Y:S02]  /*e030*/  SHFL.IDX P0, R96, R101, R92, R99 ;  /* 0x0000005c65607389 */ /* 0x0000640000000063 */
[----:B01----:R-:W-:Y:S05]  /*e040*/  ENDCOLLECTIVE ;  /* 0x000000000000791b */ /* 0x003fea0003800000 */
.L_x_1407:
[----:B------:R-:W-:Y:S02]  /*e050*/  MOV R101, R12 ;  /* 0x0000000c00657202 */ /* 0x000fe40000000f00 */
[----:B------:R-:W-:-:S07]  /*e060*/  MOV R93, R96 ;  /* 0x00000060005d7202 */ /* 0x000fce0000000f00 */
[----:B------:R-:W-:Y:S05]  /*e070*/  WARPSYNC.COLLECTIVE R90, `(.L_x_1408) ;  /* 0x000000005a087348 */ /* 0x000fea0003c00000 */
[----:B------:R0:W1:Y:S02]  /*e080*/  SHFL.IDX P0, R96, R101, R92, R99 ;  /* 0x0000005c65607389 */ /* 0x0000640000000063 */
[----:B01----:R-:W-:Y:S05]  /*e090*/  ENDCOLLECTIVE ;  /* 0x000000000000791b */ /* 0x003fea0003800000 */
.L_x_1408:
[-C--:B------:R-:W-:Y:S01]  /*e0a0*/  FFMA R38, R11, R31.reuse, R38 ;  /* 0x0000001f0b267223 */ /* 0x080fe20000000026 */
[----:B------:R-:W-:Y:S01]  /*e0b0*/  FFMA R39, R30, R31, R39 ;  /* 0x0000001f1e277223 */ /* 0x000fe20000000027 */
[----:B------:R-:W-:Y:S02]  /*e0c0*/  MOV R101, R14 ;  /* 0x0000000e00657202 */ /* 0x000fe40000000f00 */
[----:B------:R-:W-:-:S07]  /*e0d0*/  MOV R31, R96 ;  /* 0x00000060001f7202 */ /* 0x000fce0000000f00 */
[----:B------:R-:W-:Y:S05]  /*e0e0*/  WARPSYNC.COLLECTIVE R90, `(.L_x_1409) ;  /* 0x000000005a087348 */ /* 0x000fea0003c00000 */
[----:B------:R0:W1:Y:S02]  /*e0f0*/  SHFL.IDX P0, R96, R101, R92, R99 ;  /* 0x0000005c65607389 */ /* 0x0000640000000063 */
[----:B01----:R-:W-:Y:S05]  /*e100*/  ENDCOLLECTIVE ;  /* 0x000000000000791b */ /* 0x003fea0003800000 */
.L_x_1409:
[-C--:B------:R-:W-:Y:S01]  /*e110*/  FFMA R40, R11, R75.reuse, R40 ;  /* 0x0000004b0b287223 */ /* 0x080fe20000000028 */
[----:B------:R-:W-:Y:S01]  /*e120*/  FFMA R41, R30, R75, R41 ;  /* 0x0000004b1e297223 */ /* 0x000fe20000000029 */
[----:B------:R-:W-:Y:S02]  /*e130*/  MOV R101, R16 ;  /* 0x0000001000657202 */ /* 0x000fe40000000f00 */
[----:B------:R-:W-:-:S07]  /*e140*/  MOV R75, R96 ;  /* 0x00000060004b7202 */ /* 0x000fce0000000f00 */
[----:B------:R-:W-:Y:S05]  /*e150*/  WARPSYNC.COLLECTIVE R90, `(.L_x_1410) ;  /* 0x000000005a087348 */ /* 0x000fea0003c00000 */
[----:B------:R0:W1:Y:S02]  /*e160*/  SHFL.IDX P0, R96, R101, R92, R99 ;  /* 0x0000005c65607389 */ /* 0x0000640000000063 */
[----:B01----:R-:W-:Y:S05]  /*e170*/  ENDCOLLECTIVE ;  /* 0x000000000000791b */ /* 0x003fea0003800000 */
.L_x_1410:
[-C--:B------:R-:W-:Y:S01]  /*e180*/  FFMA R42, R11, R85.reuse, R42 ;  /* 0x000000550b2a7223 */ /* 0x080fe2000000002a */
[----:B------:R-:W-:Y:S01]  /*e190*/  FFMA R43, R30, R85, R43 ;  /* 0x000000551e2b7223 */ /* 0x000fe2000000002b */
[----:B------:R-:W-:Y:S02]  /*e1a0*/  MOV R101, R18 ;  /* 0x0000001200657202 */ /* 0x000fe40000000f00 */
[----:B------:R-:W-:-:S07]  /*e1b0*/  MOV R85, R96 ;  /* 0x0000006000557202 */ /* 0x000fce0000000f00 */
[----:B------:R-:W-:Y:S05]  /*e1c0*/  WARPSYNC.COLLECTIVE R90, `(.L_x_1411) ;  /* 0x000000005a087348 */ /* 0x000fea0003c00000 */
[----:B------:R0:W1:Y:S02]  /*e1d0*/  SHFL.IDX P0, R96, R101, R92, R99 ;  /* 0x0000005c65607389 */ /* 0x0000640000000063 */
[----:B01----:R-:W-:Y:S05]  /*e1e0*/  ENDCOLLECTIVE ;  /* 0x000000000000791b */ /* 0x003fea0003800000 */
.L_x_1411:
[-C--:B------:R-:W-:Y:S01]  /*e1f0*/  FFMA R44, R11, R87.reuse, R44 ;  /* 0x000000570b2c7223 */ /* 0x080fe2000000002c */
[----:B------:R-:W-:Y:S01]  /*e200*/  FFMA R45, R30, R87, R45 ;  /* 0x000000571e2d7223 */ /* 0x000fe2000000002d */
[----:B------:R-:W-:Y:S02]  /*e210*/  MOV R101, R13 ;  /* 0x0000000d00657202 */ /* 0x000fe40000000f00 */
[----:B------:R-:W-:-:S07]  /*e220*/  MOV R87, R96 ;  /* 0x0000006000577202 */ /* 0x000fce0000000f00 */
[----:B------:R-:W-:Y:S05]  /*e230*/  WARPSYNC.COLLECTIVE R90, `(.L_x_1412) ;  /* 0x000000005a087348 */ /* 0x000fea0003c00000 */
[----:B------:R0:W1:Y:S02]  /*e240*/  SHFL.IDX P0, R96, R101, R92, R99 ;  /* 0x0000005c65607389 */ /* 0x0000640000000063 */
[----:B01----:R-:W-:Y:S05]  /*e250*/  ENDCOLLECTIVE ;  /* 0x000000000000791b */ /* 0x003fea0003800000 */
.L_x_1412:
[-C--:B------:R-:W-:Y:S01]  /*e260*/  FFMA R6, R11, R19.reuse, R6 ;  /* 0x000000130b067223 */ /* 0x080fe20000000006 */
[----:B------:R-:W-:Y:S01]  /*e270*/  FFMA R19, R30, R19, R88 ;  /* 0x000000131e137223 */ /* 0x000fe20000000058 */
[----:B------:R-:W-:Y:S02]  /*e280*/  MOV R101, R82 ;  /* 0x0000005200657202 */ /* 0x000fe40000000f00 */
[----:B------:R-:W-:-:S07]  /*e290*/  MOV R88, R96 ;  /* 0x0000006000587202 */ /* 0x000fce0000000f00 */
[----:B------:R-:W-:Y:S05]  /*e2a0*/  WARPSYNC.COLLECTIVE R90, `(.L_x_1413) ;  /* 0x000000005a087348 */ /* 0x000fea0003c00000 */
[----:B------:R0:W1:Y:S02]  /*e2b0*/  SHFL.IDX P0, R96, R101, R92, R99 ;  /* 0x0000005c65607389 */ /* 0x0000640000000063 */
[----:B01----:R-:W-:Y:S05]  /*e2c0*/  ENDCOLLECTIVE ;  /* 0x000000000000791b */ /* 0x003fea0003800000 */
.L_x_1413:
[-C--:B------:R-:W-:Y:S01]  /*e2d0*/  FFMA R46, R11, R89.reuse, R46 ;  /* 0x000000590b2e7223 */ /* 0x080fe2000000002e */
[----:B------:R-:W-:Y:S01]  /*e2e0*/  FFMA R47, R30, R89, R47 ;  /* 0x000000591e2f7223 */ /* 0x000fe2000000002f */
[----:B------:R-:W-:Y:S02]  /*e2f0*/  MOV R101, R8 ;  /* 0x0000000800657202 */ /* 0x000fe40000000f00 */
[----:B------:R-:W-:-:S07]  /*e300*/  MOV R89, R96 ;  /* 0x0000006000597202 */ /* 0x000fce0000000f00 */
[----:B------:R-:W-:Y:S05]  /*e310*/  WARPSYNC.COLLECTIVE R90, `(.L_x_1414) ;  /* 0x000000005a087348 */ /* 0x000fea0003c00000 */
[----:B------:R0:W1:Y:S02]  /*e320*/  SHFL.IDX P0, R96, R101, R92, R99 ;  /* 0x0000005c65607389 */ /* 0x0000640000000063 */
[----:B01----:R-:W-:Y:S05]  /*e330*/  ENDCOLLECTIVE ;  /* 0x000000000000791b */ /* 0x003fea0003800000 */
.L_x_1414:
[-C--:B------:R-:W-:Y:S01]  /*e340*/  FFMA R48, R11, R91.reuse, R48 ;  /* 0x0000005b0b307223 */ /* 0x080fe20000000030 */
[----:B------:R-:W-:Y:S01]  /*e350*/  FFMA R49, R30, R91, R49 ;  /* 0x0000005b1e317223 */ /* 0x000fe20000000031 */
[----:B------:R-:W-:Y:S02]  /*e360*/  MOV R101, R10 ;  /* 0x0000000a00657202 */ /* 0x000fe40000000f00 */
[----:B------:R-:W-:-:S07]  /*e370*/  MOV R91, R96 ;  /* 0x00000060005b7202 */ /* 0x000fce0000000f00 */
[----:B------:R-:W-:Y:S05]  /*e380*/  WARPSYNC.COLLECTIVE R90, `(.L_x_1415) ;  /* 0x000000005a087348 */ /* 0x000fea0003c00000 */
[----:B------:R0:W1:Y:S02]  /*e390*/  SHFL.IDX P0, R96, R101, R92, R99 ;  /* 0x0000005c65607389 */ /* 0x0000640000000063 */
[----:B01----:R-:W-:Y:S05]  /*e3a0*/  ENDCOLLECTIVE ;  /* 0x000000000000791b */ /* 0x003fea0003800000 */
.L_x_1415:
[-C--:B------:R-:W-:Y:S01]  /*e3b0*/  FFMA R50, R11, R93.reuse, R50 ;  /* 0x0000005d0b327223 */ /* 0x080fe20000000032 */
[----:B------:R-:W-:Y:S01]  /*e3c0*/  FFMA R51, R30, R93, R51 ;  /* 0x0000005d1e337223 */ /* 0x000fe20000000033 */
[----:B------:R-:W-:Y:S02]  /*e3d0*/  MOV R101, R86 ;  /* 0x0000005600657202 */ /* 0x000fe40000000f00 */
[----:B------:R-:W-:-:S07]  /*e3e0*/  MOV R93, R96 ;  /* 0x00000060005d7202 */ /* 0x000fce0000000f00 */
[----:B------:R-:W-:Y:S05]  /*e3f0*/  WARPSYNC.COLLECTIVE R90, `(.L_x_1416) ;  /* 0x000000005a087348 */ /* 0x000fea0003c00000 */
[----:B------:R0:W1:Y:S02]  /*e400*/  SHFL.IDX P0, R96, R101, R92, R99 ;  /* 0x0000005c65607389 */ /* 0x0000640000000063 */
[----:B01----:R-:W-:Y:S05]  /*e410*/  ENDCOLLECTIVE ;  /* 0x000000000000791b */ /* 0x003fea0003800000 */
.L_x_1416:
[----:B------:R-:W-:Y:S02]  /*e420*/  MOV R101, R27 ;  /* 0x0000001b00657202 */ /* 0x000fe40000000f00 */
[----:B------:R-:W-:Y:S02]  /*e430*/  MOV R92, R15 ;  /* 0x0000000f005c7202 */ /* 0x000fe40000000f00 */
[----:B------:R-:W-:-:S07]  /*e440*/  MOV R95, R96 ;  /* 0x00000060005f7202 */ /* 0x000fce0000000f00 */
[----:B------:R-:W-:Y:S05]  /*e450*/  WARPSYNC.COLLECTIVE R90, `(.L_x_1417) ;  /* 0x000000005a087348 */ /* 0x000fea0003c00000 */
[----:B------:R0:W1:Y:S02]  /*e460*/  SHFL.IDX P0, R96, R101, R92, R99 ;  /* 0x0000005c65607389 */ /* 0x0000640000000063 */
[----:B01----:R-:W-:Y:S05]  /*e470*/  ENDCOLLECTIVE ;  /* 0x000000000000791b */ /* 0x003fea0003800000 */
.L_x_1417:
[----:B------:R-:W-:Y:S01]  /*e480*/  MOV R101, R26 ;  /* 0x0000001a00657202 */ /* 0x000fe20000000f00 */
[C---:B------:R-:W-:Y:S01]  /*e490*/  FFMA R78, R96.reuse, R5, R78 ;  /* 0x00000005604e7223 */ /* 0x040fe2000000004e */
[----:B------:R-:W-:-:S07]  /*e4a0*/  FFMA R77, R96, R4, R77 ;  /* 0x00000004604d7223 */ /* 0x000fce000000004d */
[----:B------:R-:W-:Y:S05]  /*e4b0*/  WARPSYNC.COLLECTIVE R90, `(.L_x_1418) ;  /* 0x000000005a087348 */ /* 0x000fea0003c00000 */
[----:B------:R0:W1:Y:S02]  /*e4c0*/  SHFL.IDX P0, R96, R101, R92, R99 ;  /* 0x0000005c65607389 */ /* 0x0000640000000063 */
[----:B01----:R-:W-:Y:S05]  /*e4d0*/  ENDCOLLECTIVE ;  /* 0x000000000000791b */ /* 0x003fea0003800000 */
.L_x_1418:
[----:B------:R-:W-:Y:S02]  /*e4e0*/  MOV R101, R25 ;  /* 0x0000001900657202 */ /* 0x000fe40000000f00 */
[----:B------:R-:W-:-:S07]  /*e4f0*/  MOV R9, R96 ;  /* 0x0000006000097202 */ /* 0x000fce0000000f00 */
[----:B------:R-:W-:Y:S05]  /*e500*/  WARPSYNC.COLLECTIVE R90, `(.L_x_1419) ;  /* 0x000000005a087348 */ /* 0x000fea0003c00000 */
[----:B------:R0:W1:Y:S02]  /*e510*/  SHFL.IDX P0, R96, R101, R92, R99 ;  /* 0x0000005c65607389 */ /* 0x0000640000000063 */
[----:B01----:R-:W-:Y:S05]  /*e520*/  ENDCOLLECTIVE ;  /* 0x000000000000791b */ /* 0x003fea0003800000 */
.L_x_1419:
[-C--:B------:R-:W-:Y:S01]  /*e530*/  FFMA R52, R11, R31.reuse, R52 ;  /* 0x0000001f0b347223 */ /* 0x080fe20000000034 */
[----:B------:R-:W-:Y:S01]  /*e540*/  FFMA R53, R30, R31, R53 ;  /* 0x0000001f1e357223 */ /* 0x000fe20000000035 */
[----:B------:R-:W-:Y:S02]  /*e550*/  MOV R101, R24 ;  /* 0x0000001800657202 */ /* 0x000fe40000000f00 */
[----:B------:R-:W-:-:S07]  /*e560*/  MOV R31, R96 ;  /* 0x00000060001f7202 */ /* 0x000fce0000000f00 */
[----:B------:R-:W-:Y:S05]  /*e570*/  WARPSYNC.COLLECTIVE R90, `(.L_x_1420) ;  /* 0x000000005a087348 */ /* 0x000fea0003c00000 */
[----:B------:R0:W1:Y:S02]  /*e580*/  SHFL.IDX P0, R96, R101, R92, R99 ;  /* 0x0000005c65607389 */ /* 0x0000640000000063 */
[----:B01----:R-:W-:Y:S05]  /*e590*/  ENDCOLLECTIVE ;  /* 0x000000000000791b */ /* 0x003fea0003800000 */
.L_x_1420:
[----:B------:R-:W-:Y:S02]  /*e5a0*/  MOV R101, R23 ;  /* 0x0000001700657202 */ /* 0x000fe40000000f00 */
[----:B------:R-:W-:-:S07]  /*e5b0*/  MOV R2, R96 ;  /* 0x0000006000027202 */ /* 0x000fce0000000f00 */
[----:B------:R-:W-:Y:S05]  /*e5c0*/  WARPSYNC.COLLECTIVE R90, `(.L_x_1421) ;  /* 0x000000005a087348 */ /* 0x000fea0003c00000 */
[----:B------:R0:W1:Y:S02]  /*e5d0*/  SHFL.IDX P0, R96, R101, R92, R99 ;  /* 0x0000005c65607389 */ /* 0x0000640000000063 */
[----:B01----:R-:W-:Y:S05]  /*e5e0*/  ENDCOLLECTIVE ;  /* 0x000000000000791b */ /* 0x003fea0003800000 */
.L_x_1421:
[----:B------:R-:W-:Y:S02]  /*e5f0*/  MOV R101, R22 ;  /* 0x0000001600657202 */ /* 0x000fe40000000f00 */
[----:B------:R-:W-:-:S07]  /*e600*/  MOV R3, R96 ;  /* 0x0000006000037202 */ /* 0x000fce0000000f00 */
[----:B------:R-:W-:Y:S05]  /*e610*/  WARPSYNC.COLLECTIVE R90, `(.L_x_1422) ;  /* 0x000000005a087348 */ /* 0x000fea0003c00000 */
[----:B------:R0:W1:Y:S02]  /*e620*/  SHFL.IDX P0, R96, R101, R92, R99 ;  /* 0x0000005c65607389 */ /* 0x0000640000000063 */
[----:B01----:R-:W-:Y:S05]  /*e630*/  ENDCOLLECTIVE ;  /* 0x000000000000791b */ /* 0x003fea0003800000 */
.L_x_1422:
[----:B------:R-:W-:Y:S01]  /*e640*/  MOV R101, R21 ;  /* 0x0000001500657202 */ /* 0x000fe20000000f00 */
[-C--:B------:R-:W-:Y:S01]  /*e650*/  FFMA R36, R5, R96.reuse, R36 ;  /* 0x0000006005247223 */ /* 0x080fe20000000024 */
[----:B------:R-:W-:-:S07]  /*e660*/  FFMA R37, R4, R96, R37 ;  /* 0x0000006004257223 */ /* 0x000fce0000000025 */
[----:B------:R-:W-:Y:S05]  /*e670*/  WARPSYNC.COLLECTIVE R90, `(.L_x_1423) ;  /* 0x000000005a087348 */ /* 0x000fea0003c00000 */
[----:B------:R0:W1:Y:S02]  /*e680*/  SHFL.IDX P0, R96, R101, R92, R99 ;  /* 0x0000005c65607389 */ /* 0x0000640000000063 */
[----:B01----:R-:W-:Y:S05]  /*e690*/  ENDCOLLECTIVE ;  /* 0x000000000000791b */ /* 0x003fea0003800000 */
.L_x_1423:
        /* <DEDUP_REMOVED lines=13> */
.L_x_1424:
[----:B------:R-:W-:Y:S02]  /*e770*/  MOV R101, R0 ;  /* 0x0000000000657202 */ /* 0x000fe40000000f00 */
[----:B------:R-:W-:-:S07]  /*e780*/  MOV R17, R96 ;  /* 0x0000006000117202 */ /* 0x000fce0000000f00 */
[----:B------:R-:W-:Y:S05]  /*e790*/  WARPSYNC.COLLECTIVE R90, `(.L_x_1425) ;  /* 0x000000005a087348 */ /* 0x000fea0003c00000 */
[----:B------:R0:W1:Y:S02]  /*e7a0*/  SHFL.IDX P0, R96, R101, R92, R99 ;  /* 0x0000005c65607389 */ /* 0x0000640000000063 */
[----:B01----:R-:W-:Y:S05]  /*e7b0*/  ENDCOLLECTIVE ;  /* 0x000000000000791b */ /* 0x003fea0003800000 */
.L_x_1425:
        /* <DEDUP_REMOVED lines=9> */
.L_x_1426:
        /* <DEDUP_REMOVED lines=13> */
.L_x_1427:
[----:B------:R-:W-:Y:S01]  /*e920*/  FFMA R31, R4, R31, R19 ;  /* 0x0000001f041f7223 */ /* 0x000fe20000000013 */
[----:B------:R-:W-:Y:S02]  /*e930*/  MOV R101, R80 ;  /* 0x0000005000657202 */ /* 0x000fe40000000f00 */
[----:B------:R-:W-:-:S07]  /*e940*/  MOV R19, R96 ;  /* 0x0000006000137202 */ /* 0x000fce0000000f00 */
[----:B------:R-:W-:Y:S05]  /*e950*/  WARPSYNC.COLLECTIVE R90, `(.L_x_1428) ;  /* 0x000000005a087348 */ /* 0x000fea0003c00000 */
[----:B------:R0:W1:Y:S02]  /*e960*/  SHFL.IDX P0, R96, R101, R92, R99 ;  /* 0x0000005c65607389 */ /* 0x0000640000000063 */
[----:B01----:R-:W-:Y:S05]  /*e970*/  ENDCOLLECTIVE ;  /* 0x000000000000791b */ /* 0x003fea0003800000 */
.L_x_1428:
[-C--:B------:R-:W-:Y:S01]  /*e980*/  FFMA R32, R5, R2.reuse, R32 ;  /* 0x0000000205207223 */ /* 0x080fe20000000020 */
[----:B------:R-:W-:Y:S01]  /*e990*/  FFMA R33, R4, R2, R33 ;  /* 0x0000000204217223 */ /* 0x000fe20000000021 */
[----:B------:R-:W-:Y:S02]  /*e9a0*/  MOV R101, R81 ;  /* 0x0000005100657202 */ /* 0x000fe40000000f00 */
[----:B------:R-:W-:-:S07]  /*e9b0*/  MOV R2, R96 ;  /* 0x0000006000027202 */ /* 0x000fce0000000f00 */
[----:B------:R-:W-:Y:S05]  /*e9c0*/  WARPSYNC.COLLECTIVE R90, `(.L_x_1429) ;  /* 0x000000005a087348 */ /* 0x000fea0003c00000 */
[----:B------:R0:W1:Y:S02]  /*e9d0*/  SHFL.IDX P0, R96, R101, R92, R99 ;  /* 0x0000005c65607389 */ /* 0x0000640000000063 */
[----:B01----:R-:W-:Y:S05]  /*e9e0*/  ENDCOLLECTIVE ;  /* 0x000000000000791b */ /* 0x003fea0003800000 */
.L_x_1429:
[-C--:B------:R-:W-:Y:S01]  /*e9f0*/  FFMA R34, R5, R3.reuse, R34 ;  /* 0x0000000305227223 */ /* 0x080fe20000000022 */
[----:B------:R-:W-:Y:S01]  /*ea00*/  FFMA R35, R4, R3, R35 ;  /* 0x0000000304237223 */ /* 0x000fe20000000023 */
[----:B------:R-:W-:Y:S02]  /*ea10*/  MOV R101, R12 ;  /* 0x0000000c00657202 */ /* 0x000fe40000000f00 */
[----:B------:R-:W-:-:S07]  /*ea20*/  MOV R3, R96 ;  /* 0x0000006000037202 */ /* 0x000fce0000000f00 */
[----:B------:R-:W-:Y:S05]  /*ea30*/  WARPSYNC.COLLECTIVE R90, `(.L_x_1430) ;  /* 0x000000005a087348 */ /* 0x000fea0003c00000 */
[----:B------:R0:W1:Y:S02]  /*ea40*/  SHFL.IDX P0, R96, R101, R92, R99 ;  /* 0x0000005c65607389 */ /* 0x0000640000000063 */
[----:B01----:R-:W-:Y:S05]  /*ea50*/  ENDCOLLECTIVE ;  /* 0x000000000000791b */ /* 0x003fea0003800000 */
.L_x_1430:
[-C--:B------:R-:W-:Y:S01]  /*ea60*/  FFMA R42, R5, R9.reuse, R42 ;  /* 0x00000009052a7223 */ /* 0x080fe2000000002a */
[----:B------:R-:W-:Y:S01]  /*ea70*/  FFMA R43, R4, R9, R43 ;  /* 0x00000009042b7223 */ /* 0x000fe2000000002b */
[----:B------:R-:W-:Y:S02]  /*ea80*/  MOV R101, R14 ;  /* 0x0000000e00657202 */ /* 0x000fe40000000f00 */
[----:B------:R-:W-:-:S07]  /*ea90*/  MOV R9, R96 ;  /* 0x0000006000097202 */ /* 0x000fce0000000f00 */
[----:B------:R-:W-:Y:S05]  /*eaa0*/  WARPSYNC.COLLECTIVE R90, `(.L_x_1431) ;  /* 0x000000005a087348 */ /* 0x000fea0003c00000 */
[----:B------:R0:W1:Y:S02]  /*eab0*/  SHFL.IDX P0, R96, R101, R92, R99 ;  /* 0x0000005c65607389 */ /* 0x0000640000000063 */
[----:B01----:R-:W-:Y:S05]  /*eac0*/  ENDCOLLECTIVE ;  /* 0x000000000000791b */ /* 0x003fea0003800000 */
.L_x_1431:
[-C--:B------:R-:W-:Y:S01]  /*ead0*/  FFMA R38, R5, R11.reuse, R38 ;  /* 0x0000000b05267223 */ /* 0x080fe20000000026 */
[----:B------:R-:W-:Y:S01]  /*eae0*/  FFMA R39, R4, R11, R39 ;  /* 0x0000000b04277223 */ /* 0x000fe20000000027 */
[----:B------:R-:W-:Y:S02]  /*eaf0*/  MOV R101, R16 ;  /* 0x0000001000657202 */ /* 0x000fe40000000f00 */
[----:B------:R-:W-:-:S07]  /*eb00*/  MOV R11, R96 ;  /* 0x00000060000b7202 */ /* 0x000fce0000000f00 */
[----:B------:R-:W-:Y:S05]  /*eb10*/  WARPSYNC.COLLECTIVE R90, `(.L_x_1432) ;  /* 0x000000005a087348 */ /* 0x000fea0003c00000 */
[----:B------:R0:W1:Y:S02]  /*eb20*/  SHFL.IDX P0, R96, R101, R92, R99 ;  /* 0x0000005c65607389 */ /* 0x0000640000000063 */
[----:B01----:R-:W-:Y:S05]  /*eb30*/  ENDCOLLECTIVE ;  /* 0x000000000000791b */ /* 0x003fea0003800000 */
.L_x_1432:
[-C--:B------:R-:W-:Y:S01]  /*eb40*/  FFMA R40, R5, R17.reuse, R40 ;  /* 0x0000001105287223 */ /* 0x080fe20000000028 */
[----:B------:R-:W-:Y:S01]  /*eb50*/  FFMA R41, R4, R17, R41 ;  /* 0x0000001104297223 */ /* 0x000fe20000000029 */
[----:B------:R-:W-:Y:S02]  /*eb60*/  MOV R101, R18 ;  /* 0x0000001200657202 */ /* 0x000fe40000000f00 */
[----:B------:R-:W-:-:S07]  /*eb70*/  MOV R17, R96 ;  /* 0x0000006000117202 */ /* 0x000fce0000000f00 */
[----:B------:R-:W-:Y:S05]  /*eb80*/  WARPSYNC.COLLECTIVE R90, `(.L_x_1433) ;  /* 0x000000005a087348 */ /* 0x000fea0003c00000 */
[----:B------:R0:W1:Y:S02]  /*eb90*/  SHFL.IDX P0, R96, R101, R92, R99 ;  /* 0x0000005c65607389 */ /* 0x0000640000000063 */
[----:B01----:R-:W-:Y:S05]  /*eba0*/  ENDCOLLECTIVE ;  /* 0x000000000000791b */ /* 0x003fea0003800000 */
.L_x_1433:
[-C--:B------:R-:W-:Y:S01]  /*ebb0*/  FFMA R46, R5, R19.reuse, R46 ;  /* 0x00000013052e7223 */ /* 0x080fe2000000002e */
[----:B------:R-:W-:Y:S01]  /*ebc0*/  FFMA R47, R4, R19, R47 ;  /* 0x00000013042f7223 */ /* 0x000fe2000000002f */
[----:B------:R-:W-:Y:S02]  /*ebd0*/  MOV R101, R13 ;  /* 0x0000000d00657202 */ /* 0x000fe40000000f00 */
[----:B------:R-:W-:-:S07]  /*ebe0*/  MOV R19, R96 ;  /* 0x0000006000137202 */ /* 0x000fce0000000f00 */
[----:B------:R-:W-:Y:S05]  /*ebf0*/  WARPSYNC.COLLECTIVE R90, `(.L_x_1434) ;  /* 0x000000005a087348 */ /* 0x000fea0003c00000 */
[----:B------:R0:W1:Y:S02]  /*ec00*/  SHFL.IDX P0, R96, R101, R92, R99 ;  /* 0x0000005c65607389 */ /* 0x0000640000000063 */
[----:B01----:R-:W-:Y:S05]  /*ec10*/  ENDCOLLECTIVE ;  /* 0x000000000000791b */ /* 0x003fea0003800000 */
.L_x_1434:
[----:B------:R-:W-:Y:S02]  /*ec20*/  MOV R101, R82 ;  /* 0x0000005200657202 */ /* 0x000fe40000000f00 */
[----:B------:R-:W-:-:S07]  /*ec30*/  MOV R83, R96 ;  /* 0x0000006000537202 */ /* 0x000fce0000000f00 */
[----:B------:R-:W-:Y:S05]  /*ec40*/  WARPSYNC.COLLECTIVE R90, `(.L_x_1435) ;  /* 0x000000005a087348 */ /* 0x000fea0003c00000 */
[----:B------:R0:W1:Y:S02]  /*ec50*/  SHFL.IDX P0, R96, R101, R92, R99 ;  /* 0x0000005c65607389 */ /* 0x0000640000000063 */
[----:B01----:R-:W-:Y:S05]  /*ec60*/  ENDCOLLECTIVE ;  /* 0x000000000000791b */ /* 0x003fea0003800000 */
.L_x_1435:
[----:B------:R-:W-:Y:S02]  /*ec70*/  MOV R101, R8 ;  /* 0x0000000800657202 */ /* 0x000fe40000000f00 */
[----:B------:R-:W-:-:S07]  /*ec80*/  MOV R85, R96 ;  /* 0x0000006000557202 */ /* 0x000fce0000000f00 */
[----:B------:R-:W-:Y:S05]  /*ec90*/  WARPSYNC.COLLECTIVE R90, `(.L_x_1436) ;  /* 0x000000005a087348 */ /* 0x000fea0003c00000 */
[----:B------:R0:W1:Y:S02]  /*eca0*/  SHFL.IDX P0, R96, R101, R92, R99 ;  /* 0x0000005c65607389 */ /* 0x0000640000000063 */
[----:B01----:R-:W-:Y:S05]  /*ecb0*/  ENDCOLLECTIVE ;  /* 0x000000000000791b */ /* 0x003fea0003800000 */
.L_x_1436:
[----:B------:R-:W-:Y:S02]  /*ecc0*/  MOV R101, R10 ;  /* 0x0000000a00657202 */ /* 0x000fe40000000f00 */
[----:B------:R-:W-:-:S07]  /*ecd0*/  MOV R87, R96 ;  /* 0x0000006000577202 */ /* 0x000fce0000000f00 */
[----:B------:R-:W-:Y:S05]  /*ece0*/  WARPSYNC.COLLECTIVE R90, `(.L_x_1437) ;  /* 0x000000005a087348 */ /* 0x000fea0003c00000 */
[----:B------:R0:W1:Y:S02]  /*ecf0*/  SHFL.IDX P0, R96, R101, R92, R99 ;  /* 0x0000005c65607389 */ /* 0x0000640000000063 */
[----:B01----:R-:W-:Y:S05]  /*ed00*/  ENDCOLLECTIVE ;  /* 0x000000000000791b */ /* 0x003fea0003800000 */
.L_x_1437:
[----:B------:R-:W-:Y:S02]  /*ed10*/  MOV R101, R86 ;  /* 0x0000005600657202 */ /* 0x000fe40000000f00 */
[----:B------:R-:W-:-:S07]  /*ed20*/  MOV R89, R96 ;  /* 0x0000006000597202 */ /* 0x000fce0000000f00 */
[----:B------:R-:W-:Y:S05]  /*ed30*/  WARPSYNC.COLLECTIVE R90, `(.L_x_1438) ;  /* 0x000000005a087348 */ /* 0x000fea0003c00000 */
[----:B------:R0:W1:Y:S02]  /*ed40*/  SHFL.IDX P0, R96, R101, R92, R99 ;  /* 0x0000005c65607389 */ /* 0x0000640000000063 */
[----:B01----:R-:W-:Y:S05]  /*ed50*/  ENDCOLLECTIVE ;  /* 0x000000000000791b */ /* 0x003fea0003800000 */
.L_x_1438:
        /* <DEDUP_REMOVED lines=23> */
.L_x_1156:
        /* <DEDUP_REMOVED lines=8> */
.L_x_1441:
[----:B------:R-:W-:Y:S05]  /*ef50*/  BSYNC B1 ;  /* 0x0000000000017941 */ /* 0x000fea0003800000 */
.L_x_1440:
        /* <DEDUP_REMOVED lines=12> */
.L_x_1442:
[----:B------:R-:W-:Y:S02]  /*f020*/  MOV R101, R27 ;  /* 0x0000001b00657202 */ /* 0x000fe40000000f00 */
[----:B------:R-:W-:Y:S02]  /*f030*/  MOV R92, R71 ;  /* 0x00000047005c7202 */ /* 0x000fe40000000f00 */
[----:B------:R-:W-:-:S07]  /*f040*/  MOV R11, R96 ;  /* 0x00000060000b7202 */ /* 0x000fce0000000f00 */
[----:B------:R-:W-:Y:S05]  /*f050*/  WARPSYNC.COLLECTIVE R90, `(.L_x_1443) ;  /* 0x000000005a087348 */ /* 0x000fea0003c00000 */
[----:B------:R0:W1:Y:S02]  /*f060*/  SHFL.IDX P0, R96, R101, R92, R99 ;  /* 0x0000005c65607389 */ /* 0x0000640000000063 */
[----:B01----:R-:W-:Y:S05]  /*f070*/  ENDCOLLECTIVE ;  /* 0x000000000000791b */ /* 0x003fea0003800000 */
.L_x_1443:
        /* <DEDUP_REMOVED lines=9> */
.L_x_1444:
[----:B------:R-:W-:Y:S02]  /*f110*/  MOV R101, R25 ;  /* 0x0000001900657202 */ /* 0x000fe40000000f00 */
[----:B------:R-:W-:-:S07]  /*f120*/  MOV R72, R96 ;  /* 0x0000006000487202 */ /* 0x000fce0000000f00 */
[----:B------:R-:W-:Y:S05]  /*f130*/  WARPSYNC.COLLECTIVE R90, `(.L_x_1445) ;  /* 0x000000005a087348 */ /* 0x000fea0003c00000 */
[----:B------:R0:W1:Y:S02]  /*f140*/  SHFL.IDX P0, R96, R101, R92, R99 ;  /* 0x0000005c65607389 */ /* 0x0000640000000063 */
[----:B01----:R-:W-:Y:S05]  /*f150*/  ENDCOLLECTIVE ;  /* 0x000000000000791b */ /* 0x003fea0003800000 */
.L_x_1445:
[-C--:B------:R-:W-:Y:S01]  /*f160*/  FFMA R75, R15, R72.reuse, R75 ;  /* 0x000000480f4b7223 */ /* 0x080fe2000000004b */
[----:B------:R-:W-:Y:S01]  /*f170*/  FFMA R29, R28, R72, R29 ;  /* 0x000000481c1d7223 */ /* 0x000fe2000000001d */
[----:B------:R-:W-:Y:S02]  /*f180*/  MOV R101, R24 ;  /* 0x0000001800657202 */ /* 0x000fe40000000f00 */
[----:B------:R-:W-:-:S07]  /*f190*/  MOV R17, R96 ;  /* 0x0000006000117202 */ /* 0x000fce0000000f00 */
[----:B------:R-:W-:Y:S05]  /*f1a0*/  WARPSYNC.COLLECTIVE R90, `(.L_x_1446) ;  /* 0x000000005a087348 */ /* 0x000fea0003c00000 */
[----:B------:R0:W1:Y:S02]  /*f1b0*/  SHFL.IDX P0, R96, R101, R92, R99 ;  /* 0x0000005c65607389 */ /* 0x0000640000000063 */
[----:B01----:R-:W-:Y:S05]  /*f1c0*/  ENDCOLLECTIVE ;  /* 0x000000000000791b */ /* 0x003fea0003800000 */
.L_x_1446:
[-C--:B------:R-:W-:Y:S01]  /*f1d0*/  FFMA R30, R15, R17.reuse, R30 ;  /* 0x000000110f1e7223 */ /* 0x080fe2000000001e */
[----:B------:R-:W-:Y:S01]  /*f1e0*/  FFMA R31, R28, R17, R31 ;  /* 0x000000111c1f7223 */ /* 0x000fe2000000001f */
[----:B------:R-:W-:Y:S02]  /*f1f0*/  MOV R101, R23 ;  /* 0x0000001700657202 */ /* 0x000fe40000000f00 */
[----:B------:R-:W-:-:S07]  /*f200*/  MOV R19, R96 ;  /* 0x0000006000137202 */ /* 0x000fce0000000f00 */
[----:B------:R-:W-:Y:S05]  /*f210*/  WARPSYNC.COLLECTIVE R90, `(.L_x_1447) ;  /* 0x000000005a087348 */ /* 0x000fea0003c00000 */
[----:B------:R0:W1:Y:S02]  /*f220*/  SHFL.IDX P0, R96, R101, R92, R99 ;  /* 0x0000005c65607389 */ /* 0x0000640000000063 */
[----:B01----:R-:W-:Y:S05]  /*f230*/  ENDCOLLECTIVE ;  /* 0x000000000000791b */ /* 0x003fea0003800000 */
.L_x_1447:
[-C--:B------:R-:W-:Y:S01]  /*f240*/  FFMA R32, R15, R19.reuse, R32 ;  /* 0x000000130f207223 */ /* 0x080fe20000000020 */
[----:B------:R-:W-:Y:S01]  /*f250*/  FFMA R33, R28, R19, R33 ;  /* 0x000000131c217223 */ /* 0x000fe20000000021 */
[----:B------:R-:W-:Y:S02]  /*f260*/  MOV R101, R22 ;  /* 0x0000001600657202 */ /* 0x000fe40000000f00 */
[----:B------:R-:W-:-:S07]  /*f270*/  MOV R83, R96 ;  /* 0x0000006000537202 */ /* 0x000fce0000000f00 */
[----:B------:R-:W-:Y:S05]  /*f280*/  WARPSYNC.COLLECTIVE R90, `(.L_x_1448) ;  /* 0x000000005a087348 */ /* 0x000fea0003c00000 */
[----:B------:R0:W1:Y:S02]  /*f290*/  SHFL.IDX P0, R96, R101, R92, R99 ;  /* 0x0000005c65607389 */ /* 0x0000640000000063 */
[----:B01----:R-:W-:Y:S05]  /*f2a0*/  ENDCOLLECTIVE ;  /* 0x000000000000791b */ /* 0x003fea0003800000 */
.L_x_1448:
[-C--:B------:R-:W-:Y:S01]  /*f2b0*/  FFMA R34, R15, R83.reuse, R34 ;  /* 0x000000530f227223 */ /* 0x080fe20000000022 */
[----:B------:R-:W-:Y:S01]  /*f2c0*/  FFMA R35, R28, R83, R35 ;  /* 0x000000531c237223 */ /* 0x000fe20000000023 */
[----:B------:R-:W-:Y:S02]  /*f2d0*/  MOV R101, R21 ;  /* 0x0000001500657202 */ /* 0x000fe40000000f00 */
[----:B------:R-:W-:-:S07]  /*f2e0*/  MOV R85, R96 ;  /* 0x0000006000557202 */ /* 0x000fce0000000f00 */
[----:B------:R-:W-:Y:S05]  /*f2f0*/  WARPSYNC.COLLECTIVE R90, `(.L_x_1449) ;  /* 0x000000005a087348 */ /* 0x000fea0003c00000 */
[----:B------:R0:W1:Y:S02]  /*f300*/  SHFL.IDX P0, R96, R101, R92, R99 ;  /* 0x0000005c65607389 */ /* 0x0000640000000063 */
[----:B01----:R-:W-:Y:S05]  /*f310*/  ENDCOLLECTIVE ;  /* 0x000000000000791b */ /* 0x003fea0003800000 */
.L_x_1449:
[-C--:B------:R-:W-:Y:S01]  /*f320*/  FFMA R36, R15, R85.reuse, R36 ;  /* 0x000000550f247223 */ /* 0x080fe20000000024 */
[----:B------:R-:W-:Y:S01]  /*f330*/  FFMA R37, R28, R85, R37 ;  /* 0x000000551c257223 */ /* 0x000fe20000000025 */
[----:B------:R-:W-:Y:S02]  /*f340*/  MOV R101, R20 ;  /* 0x0000001400657202 */ /* 0x000fe40000000f00 */
[----:B------:R-:W-:-:S07]  /*f350*/  MOV R87, R96 ;  /* 0x0000006000577202 */ /* 0x000fce0000000f00 */
[----:B------:R-:W-:Y:S05]  /*f360*/  WARPSYNC.COLLECTIVE R90, `(.L_x_1450) ;  /* 0x000000005a087348 */ /* 0x000fea0003c00000 */
[----:B------:R0:W1:Y:S02]  /*f370*/  SHFL.IDX P0, R96, R101, R92, R99 ;  /* 0x0000005c65607389 */ /* 0x0000640000000063 */
[----:B01----:R-:W-:Y:S05]  /*f380*/  ENDCOLLECTIVE ;  /* 0x000000000000791b */ /* 0x003fea0003800000 */
.L_x_1450:
[-C--:B------:R-:W-:Y:S01]  /*f390*/  FFMA R38, R15, R87.reuse, R38 ;  /* 0x000000570f267223 */ /* 0x080fe20000000026 */
[----:B------:R-:W-:Y:S01]  /*f3a0*/  FFMA R39, R28, R87, R39 ;  /* 0x000000571c277223 */ /* 0x000fe20000000027 */
[----:B------:R-:W-:Y:S02]  /*f3b0*/  MOV R101, R0 ;  /* 0x0000000000657202 */ /* 0x000fe40000000f00 */
[----:B------:R-:W-:-:S07]  /*f3c0*/  MOV R89, R96 ;  /* 0x0000006000597202 */ /* 0x000fce0000000f00 */
[----:B------:R-:W-:Y:S05]  /*f3d0*/  WARPSYNC.COLLECTIVE R90, `(.L_x_1451) ;  /* 0x000000005a087348 */ /* 0x000fea0003c00000 */
[----:B------:R0:W1:Y:S02]  /*f3e0*/  SHFL.IDX P0, R96, R101, R92, R99 ;  /* 0x0000005c65607389 */ /* 0x0000640000000063 */
[----:B01----:R-:W-:Y:S05]  /*f3f0*/  ENDCOLLECTIVE ;  /* 0x000000000000791b */ /* 0x003fea0003800000 */
.L_x_1451:
[-C--:B------:R-:W-:Y:S01]  /*f400*/  FFMA R40, R15, R89.reuse, R40 ;  /* 0x000000590f287223 */ /* 0x080fe20000000028 */
[----:B------:R-:W-:Y:S01]  /*f410*/  FFMA R41, R28, R89, R41 ;  /* 0x000000591c297223 */ /* 0x000fe20000000029 */
[----:B------:R-:W-:Y:S02]  /*f420*/  MOV R101, R76 ;  /* 0x0000004c00657202 */ /* 0x000fe40000000f00 */
[----:B------:R-:W-:-:S07]  /*f430*/  MOV R91, R96 ;  /* 0x00000060005b7202 */ /* 0x000fce0000000f00 */
[----:B------:R-:W-:Y:S05]  /*f440*/  WARPSYNC.COLLECTIVE R90, `(.L_x_1452) ;  /* 0x000000005a087348 */ /* 0x000fea0003c00000 */
[----:B------:R0:W1:Y:S02]  /*f450*/  SHFL.IDX P0, R96, R101, R92, R99 ;  /* 0x0000005c65607389 */ /* 0x0000640000000063 */
[----:B01----:R-:W-:Y:S05]  /*f460*/  ENDCOLLECTIVE ;  /* 0x000000000000791b */ /* 0x003fea0003800000 */
.L_x_1452:
[-C--:B------:R-:W-:Y:S01]  /*f470*/  FFMA R42, R15, R91.reuse, R42 ;  /* 0x0000005b0f2a7223 */ /* 0x080fe2000000002a */
[----:B------:R-:W-:Y:S01]  /*f480*/  FFMA R43, R28, R91, R43 ;  /* 0x0000005b1c2b7223 */ /* 0x000fe2000000002b */
[----:B------:R-:W-:Y:S02]  /*f490*/  MOV R101, R79 ;  /* 0x0000004f00657202 */ /* 0x000fe40000000f00 */
[----:B------:R-:W-:-:S07]  /*f4a0*/  MOV R93, R96 ;  /* 0x00000060005d7202 */ /* 0x000fce0000000f00 */
[----:B------:R-:W-:Y:S05]  /*f4b0*/  WARPSYNC.COLLECTIVE R90, `(.L_x_1453) ;  /* 0x000000005a087348 */ /* 0x000fea0003c00000 */
[----:B------:R0:W1:Y:S02]  /*f4c0*/  SHFL.IDX P0, R96, R101, R92, R99 ;  /* 0x0000005c65607389 */ /* 0x0000640000000063 */
[----:B01----:R-:W-:Y:S05]  /*f4d0*/  ENDCOLLECTIVE ;  /* 0x000000000000791b */ /* 0x003fea0003800000 */
.L_x_1453:
        /* <DEDUP_REMOVED lines=8> */
.L_x_1454:
[----:B------:R-:W-:Y:S02]  /*f560*/  MOV R101, R81 ;  /* 0x0000005100657202 */ /* 0x000fe40000000f00 */
[----:B------:R-:W-:-:S07]  /*f570*/  MOV R17, R96 ;  /* 0x0000006000117202 */ /* 0x000fce0000000f00 */
[----:B------:R-:W-:Y:S05]  /*f580*/  WARPSYNC.COLLECTIVE R90, `(.L_x_1455) ;  /* 0x000000005a087348 */ /* 0x000fea0003c00000 */
[----:B------:R0:W1:Y:S02]  /*f590*/  SHFL.IDX P0, R96, R101, R92, R99 ;  /* 0x0000005c65607389 */ /* 0x0000640000000063 */
[----:B01----:R-:W-:Y:S05]  /*f5a0*/  ENDCOLLECTIVE ;  /* 0x000000000000791b */ /* 0x003fea0003800000 */
.L_x_1455:
[-C--:B------:R-:W-:Y:S01]  /*f5b0*/  FFMA R48, R15, R17.reuse, R48 ;  /* 0x000000110f307223 */ /* 0x080fe20000000030 */
[----:B------:R-:W-:Y:S01]  /*f5c0*/  FFMA R49, R28, R17, R49 ;  /* 0x000000111c317223 */ /* 0x000fe20000000031 */
[----:B------:R-:W-:Y:S02]  /*f5d0*/  MOV R101, R12 ;  /* 0x0000000c00657202 */ /* 0x000fe40000000f00 */
[----:B------:R-:W-:-:S07]  /*f5e0*/  MOV R19, R96 ;  /* 0x0000006000137202 */ /* 0x000fce0000000f00 */
[----:B------:R-:W-:Y:S05]  /*f5f0*/  WARPSYNC.COLLECTIVE R90, `(.L_x_1456) ;  /* 0x000000005a087348 */ /* 0x000fea0003c00000 */
[----:B------:R0:W1:Y:S02]  /*f600*/  SHFL.IDX P0, R96, R101, R92, R99 ;  /* 0x0000005c65607389 */ /* 0x0000640000000063 */
[----:B01----:R-:W-:Y:S05]  /*f610*/  ENDCOLLECTIVE ;  /* 0x000000000000791b */ /* 0x003fea0003800000 */
.L_x_1456:
[-C--:B------:R-:W-:Y:S01]  /*f620*/  FFMA R50, R15, R19.reuse, R50 ;  /* 0x000000130f327223 */ /* 0x080fe20000000032 */
[----:B------:R-:W-:Y:S01]  /*f630*/  FFMA R51, R28, R19, R51 ;  /* 0x000000131c337223 */ /* 0x000fe20000000033 */
[----:B------:R-:W-:Y:S02]  /*f640*/  MOV R101, R14 ;  /* 0x0000000e00657202 */ /* 0x000fe40000000f00 */
[----:B------:R-:W-:-:S07]  /*f650*/  MOV R72, R96 ;  /* 0x0000006000487202 */ /* 0x000fce0000000f00 */
[----:B------:R-:W-:Y:S05]  /*f660*/  WARPSYNC.COLLECTIVE R90, `(.L_x_1457) ;  /* 0x000000005a087348 */ /* 0x000fea0003c00000 */
[----:B------:R0:W1:Y:S02]  /*f670*/  SHFL.IDX P0, R96, R101, R92, R99 ;  /* 0x0000005c65607389 */ /* 0x0000640000000063 */
[----:B01----:R-:W-:Y:S05]  /*f680*/  ENDCOLLECTIVE ;  /* 0x000000000000791b */ /* 0x003fea0003800000 */
.L_x_1457:
[-C--:B------:R-:W-:Y:S01]  /*f690*/  FFMA R52, R15, R72.reuse, R52 ;  /* 0x000000480f347223 */ /* 0x080fe20000000034 */
[----:B------:R-:W-:Y:S01]  /*f6a0*/  FFMA R53, R28, R72, R53 ;  /* 0x000000481c357223 */ /* 0x000fe20000000035 */
[----:B------:R-:W-:Y:S02]  /*f6b0*/  MOV R101, R16 ;  /* 0x0000001000657202 */ /* 0x000fe40000000f00 */
[----:B------:R-:W-:-:S07]  /*f6c0*/  MOV R83, R96 ;  /* 0x0000006000537202 */ /* 0x000fce0000000f00 */
[----:B------:R-:W-:Y:S05]  /*f6d0*/  WARPSYNC.COLLECTIVE R90, `(.L_x_1458) ;  /* 0x000000005a087348 */ /* 0x000fea0003c00000 */
[----:B------:R0:W1:Y:S02]  /*f6e0*/  SHFL.IDX P0, R96, R101, R92, R99 ;  /* 0x0000005c65607389 */ /* 0x0000640000000063 */
[----:B01----:R-:W-:Y:S05]  /*f6f0*/  ENDCOLLECTIVE ;  /* 0x000000000000791b */ /* 0x003fea0003800000 */
.L_x_1458:
[-C--:B------:R-:W-:Y:S01]  /*f700*/  FFMA R54, R15, R83.reuse, R54 ;  /* 0x000000530f367223 */ /* 0x080fe20000000036 */
[----:B------:R-:W-:Y:S01]  /*f710*/  FFMA R55, R28, R83, R55 ;  /* 0x000000531c377223 */ /* 0x000fe20000000037 */
[----:B------:R-:W-:Y:S02]  /*f720*/  MOV R101, R18 ;  /* 0x0000001200657202 */ /* 0x000fe40000000f00 */
[----:B------:R-:W-:-:S07]  /*f730*/  MOV R85, R96 ;  /* 0x0000006000557202 */ /* 0x000fce0000000f00 */
[----:B------:R-:W-:Y:S05]  /*f740*/  WARPSYNC.COLLECTIVE R90, `(.L_x_1459) ;  /* 0x000000005a087348 */ /* 0x000fea0003c00000 */
[----:B------:R0:W1:Y:S02]  /*f750*/  SHFL.IDX P0, R96, R101, R92, R99 ;  /* 0x0000005c65607389 */ /* 0x0000640000000063 */
[----:B01----:R-:W-:Y:S05]  /*f760*/  ENDCOLLECTIVE ;  /* 0x000000000000791b */ /* 0x003fea0003800000 */
.L_x_1459:
[-C--:B------:R-:W-:Y:S01]  /*f770*/  FFMA R56, R15, R85.reuse, R56 ;  /* 0x000000550f387223 */ /* 0x080fe20000000038 */
[----:B------:R-:W-:Y:S01]  /*f780*/  FFMA R57, R28, R85, R57 ;  /* 0x000000551c397223 */ /* 0x000fe20000000039 */
[----:B------:R-:W-:Y:S02]  /*f790*/  MOV R101, R13 ;  /* 0x0000000d00657202 */ /* 0x000fe40000000f00 */
[----:B------:R-:W-:-:S07]  /*f7a0*/  MOV R87, R96 ;  /* 0x0000006000577202 */ /* 0x000fce0000000f00 */
[----:B------:R-:W-:Y:S05]  /*f7b0*/  WARPSYNC.COLLECTIVE R90, `(.L_x_1460) ;  /* 0x000000005a087348 */ /* 0x000fea0003c00000 */
[----:B------:R0:W1:Y:S02]  /*f7c0*/  SHFL.IDX P0, R96, R101, R92, R99 ;  /* 0x0000005c65607389 */ /* 0x0000640000000063 */
[----:B01----:R-:W-:Y:S05]  /*f7d0*/  ENDCOLLECTIVE ;  /* 0x000000000000791b */ /* 0x003fea0003800000 */
.L_x_1460:
[-C--:B------:R-:W-:Y:S01]  /*f7e0*/  FFMA R58, R15, R87.reuse, R58 ;  /* 0x000000570f3a7223 */ /* 0x080fe2000000003a */
[----:B------:R-:W-:Y:S01]  /*f7f0*/  FFMA R59, R28, R87, R59 ;  /* 0x000000571c3b7223 */ /* 0x000fe2000000003b */
[----:B------:R-:W-:Y:S02]  /*f800*/  MOV R101, R82 ;  /* 0x0000005200657202 */ /* 0x000fe40000000f00 */
[----:B------:R-:W-:-:S07]  /*f810*/  MOV R88, R96 ;  /* 0x0000006000587202 */ /* 0x000fce0000000f00 */
[----:B------:R-:W-:Y:S05]  /*f820*/  WARPSYNC.COLLECTIVE R90, `(.L_x_1461) ;  /* 0x000000005a087348 */ /* 0x000fea0003c00000 */
[----:B------:R0:W1:Y:S02]  /*f830*/  SHFL.IDX P0, R96, R101, R92, R99 ;  /* 0x0000005c65607389 */ /* 0x0000640000000063 */
[----:B01----:R-:W-:Y:S05]  /*f840*/  ENDCOLLECTIVE ;  /* 0x000000000000791b */ /* 0x003fea0003800000 */
.L_x_1461:
[-C--:B------:R-:W-:Y:S01]  /*f850*/  FFMA R60, R15, R88.reuse, R60 ;  /* 0x000000580f3c7223 */ /* 0x080fe2000000003c */
[----:B------:R-:W-:Y:S01]  /*f860*/  FFMA R61, R28, R88, R61 ;  /* 0x000000581c3d7223 */ /* 0x000fe2000000003d */
[----:B------:R-:W-:Y:S02]  /*f870*/  MOV R101, R8 ;  /* 0x0000000800657202 */ /* 0x000fe40000000f00 */
[----:B------:R-:W-:-:S07]  /*f880*/  MOV R89, R96 ;  /* 0x0000006000597202 */ /* 0x000fce0000000f00 */
[----:B------:R-:W-:Y:S05]  /*f890*/  WARPSYNC.COLLECTIVE R90, `(.L_x_1462) ;  /* 0x000000005a087348 */ /* 0x000fea0003c00000 */
[----:B------:R0:W1:Y:S02]  /*f8a0*/  SHFL.IDX P0, R96, R101, R92, R99 ;  /* 0x0000005c65607389 */ /* 0x0000640000000063 */
[----:B01----:R-:W-:Y:S05]  /*f8b0*/  ENDCOLLECTIVE ;  /* 0x000000000000791b */ /* 0x003fea0003800000 */
.L_x_1462:
[-C--:B------:R-:W-:Y:S01]  /*f8c0*/  FFMA R62, R15, R89.reuse, R62 ;  /* 0x000000590f3e7223 */ /* 0x080fe2000000003e */
[----:B------:R-:W-:Y:S01]  /*f8d0*/  FFMA R63, R28, R89, R63 ;  /* 0x000000591c3f7223 */ /* 0x000fe2000000003f */
[----:B------:R-:W-:Y:S02]  /*f8e0*/  MOV R101, R10 ;  /* 0x0000000a00657202 */ /* 0x000fe40000000f00 */
[----:B------:R-:W-:-:S07]  /*f8f0*/  MOV R91, R96 ;  /* 0x00000060005b7202 */ /* 0x000fce0000000f00 */
[----:B------:R-:W-:Y:S05]  /*f900*/  WARPSYNC.COLLECTIVE R90, `(.L_x_1463) ;  /* 0x000000005a087348 */ /* 0x000fea0003c00000 */
[----:B------:R0:W1:Y:S02]  /*f910*/  SHFL.IDX P0, R96, R101, R92, R99 ;  /* 0x0000005c65607389 */ /* 0x0000640000000063 */
[----:B01----:R-:W-:Y:S05]  /*f920*/  ENDCOLLECTIVE ;  /* 0x000000000000791b */ /* 0x003fea0003800000 */
.L_x_1463:
[-C--:B------:R-:W-:Y:S01]  /*f930*/  FFMA R64, R15, R91.reuse, R64 ;  /* 0x0000005b0f407223 */ /* 0x080fe20000000040 */
[----:B------:R-:W-:Y:S01]  /*f940*/  FFMA R65, R28, R91, R65 ;  /* 0x0000005b1c417223 */ /* 0x000fe20000000041 */
[----:B------:R-:W-:Y:S02]  /*f950*/  MOV R101, R86 ;  /* 0x0000005600657202 */ /* 0x000fe40000000f00 */
[----:B------:R-:W-:-:S07]  /*f960*/  MOV R93, R96 ;  /* 0x00000060005d7202 */ /* 0x000fce0000000f00 */
[----:B------:R-:W-:Y:S05]  /*f970*/  WARPSYNC.COLLECTIVE R90, `(.L_x_1464) ;  /* 0x000000005a087348 */ /* 0x000fea0003c00000 */
[----:B------:R0:W1:Y:S02]  /*f980*/  SHFL.IDX P0, R96, R101, R92, R99 ;  /* 0x0000005c65607389 */ /* 0x0000640000000063 */
[----:B01----:R-:W-:Y:S05]  /*f990*/  ENDCOLLECTIVE ;  /* 0x000000000000791b */ /* 0x003fea0003800000 */
.L_x_1464:
        /* <DEDUP_REMOVED lines=8> */
.L_x_1465:
        /* <DEDUP_REMOVED lines=8> */
.L_x_1466:
[----:B------:R-:W-:Y:S02]  /*faa0*/  MOV R101, R25 ;  /* 0x0000001900657202 */ /* 0x000fe40000000f00 */
[----:B------:R-:W-:-:S07]  /*fab0*/  MOV R72, R96 ;  /* 0x0000006000487202 */ /* 0x000fce0000000f00 */
[----:B------:R-:W-:Y:S05]  /*fac0*/  WARPSYNC.COLLECTIVE R90, `(.L_x_1467) ;  /* 0x000000005a087348 */ /* 0x000fea0003c00000 */
[----:B------:R0:W1:Y:S02]  /*fad0*/  SHFL.IDX P0, R96, R101, R92, R99 ;  /* 0x0000005c65607389 */ /* 0x0000640000000063 */
[----:B01----:R-:W-:Y:S05]  /*fae0*/  ENDCOLLECTIVE ;  /* 0x000000000000791b */ /* 0x003fea0003800000 */
.L_x_1467:
[----:B------:R-:W-:Y:S02]  /*faf0*/  MOV R101, R24 ;  /* 0x0000001800657202 */ /* 0x000fe40000000f00 */
[----:B------:R-:W-:-:S07]  /*fb00*/  MOV R3, R96 ;  /* 0x0000006000037202 */ /* 0x000fce0000000f00 */
[----:B------:R-:W-:Y:S05]  /*fb10*/  WARPSYNC.COLLECTIVE R90, `(.L_x_1468) ;  /* 0x000000005a087348 */ /* 0x000fea0003c00000 */
[----:B------:R0:W1:Y:S02]  /*fb20*/  SHFL.IDX P0, R96, R101, R92, R99 ;  /* 0x0000005c65607389 */ /* 0x0000640000000063 */
[----:B01----:R-:W-:Y:S05]  /*fb30*/  ENDCOLLECTIVE ;  /* 0x000000000000791b */ /* 0x003fea0003800000 */
.L_x_1468:
[----:B------:R-:W-:Y:S02]  /*fb40*/  MOV R101, R23 ;  /* 0x0000001700657202 */ /* 0x000fe40000000f00 */
[----:B------:R-:W-:-:S07]  /*fb50*/  MOV R11, R96 ;  /* 0x00000060000b7202 */ /* 0x000fce0000000f00 */
[----:B------:R-:W-:Y:S05]  /*fb60*/  WARPSYNC.COLLECTIVE R90, `(.L_x_1469) ;  /* 0x000000005a087348 */ /* 0x000fea0003c00000 */
[----:B------:R0:W1:Y:S02]  /*fb70*/  SHFL.IDX P0, R96, R101, R92, R99 ;  /* 0x0000005c65607389 */ /* 0x0000640000000063 */
[----:B01----:R-:W-:Y:S05]  /*fb80*/  ENDCOLLECTIVE ;  /* 0x000000000000791b */ /* 0x003fea0003800000 */
.L_x_1469:
[----:B------:R-:W-:Y:S02]  /*fb90*/  MOV R101, R22 ;  /* 0x0000001600657202 */ /* 0x000fe40000000f00 */
[----:B------:R-:W-:-:S07]  /*fba0*/  MOV R15, R96 ;  /* 0x00000060000f7202 */ /* 0x000fce0000000f00 */
[----:B------:R-:W-:Y:S05]  /*fbb0*/  WARPSYNC.COLLECTIVE R90, `(.L_x_1470) ;  /* 0x000000005a087348 */ /* 0x000fea0003c00000 */
[----:B------:R0:W1:Y:S02]  /*fbc0*/  SHFL.IDX P0, R96, R101, R92, R99 ;  /* 0x0000005c65607389 */ /* 0x0000640000000063 */
[----:B01----:R-:W-:Y:S05]  /*fbd0*/  ENDCOLLECTIVE ;  /* 0x000000000000791b */ /* 0x003fea0003800000 */
.L_x_1470:
[----:B------:R-:W-:Y:S02]  /*fbe0*/  MOV R101, R21 ;  /* 0x0000001500657202 */ /* 0x000fe40000000f00 */
[----:B------:R-:W-:-:S07]  /*fbf0*/  MOV R17, R96 ;  /* 0x0000006000117202 */ /* 0x000fce0000000f00 */
[----:B------:R-:W-:Y:S05]  /*fc00*/  WARPSYNC.COLLECTIVE R90, `(.L_x_1471) ;  /* 0x000000005a087348 */ /* 0x000fea0003c00000 */
[----:B------:R0:W1:Y:S02]  /*fc10*/  SHFL.IDX P0, R96, R101, R92, R99 ;  /* 0x0000005c65607389 */ /* 0x0000640000000063 */
[----:B01----:R-:W-:Y:S05]  /*fc20*/  ENDCOLLECTIVE ;  /* 0x000000000000791b */ /* 0x003fea0003800000 */
.L_x_1471:
[----:B------:R-:W-:Y:S02]  /*fc30*/  MOV R101, R20 ;  /* 0x0000001400657202 */ /* 0x000fe40000000f00 */
[----:B------:R-:W-:-:S07]  /*fc40*/  MOV R19, R96 ;  /* 0x0000006000137202 */ /* 0x000fce0000000f00 */
[----:B------:R-:W-:Y:S05]  /*fc50*/  WARPSYNC.COLLECTIVE R90, `(.L_x_1472) ;  /* 0x000000005a087348 */ /* 0x000fea0003c00000 */
[----:B------:R0:W1:Y:S02]  /*fc60*/  SHFL.IDX P0, R96, R101, R92, R99 ;  /* 0x0000005c65607389 */ /* 0x0000640000000063 */
[----:B01----:R-:W-:Y:S05]  /*fc70*/  ENDCOLLECTIVE ;  /* 0x000000000000791b */ /* 0x003fea0003800000 */
.L_x_1472:
[----:B------:R-:W-:Y:S02]  /*fc80*/  MOV R101, R0 ;  /* 0x0000000000657202 */ /* 0x000fe40000000f00 */
[----:B------:R-:W-:-:S07]  /*fc90*/  MOV R2, R96 ;  /* 0x0000006000027202 */ /* 0x000fce0000000f00 */
[----:B------:R-:W-:Y:S05]  /*fca0*/  WARPSYNC.COLLECTIVE R90, `(.L_x_1473) ;  /* 0x000000005a087348 */ /* 0x000fea0003c00000 */
[----:B------:R0:W1:Y:S02]  /*fcb0*/  SHFL.IDX P0, R96, R101, R92, R99 ;  /* 0x0000005c65607389 */ /* 0x0000640000000063 */
[----:B01----:R-:W-:Y:S05]  /*fcc0*/  ENDCOLLECTIVE ;  /* 0x000000000000791b */ /* 0x003fea0003800000 */
.L_x_1473:
[----:B------:R-:W-:Y:S02]  /*fcd0*/  MOV R101, R76 ;  /* 0x0000004c00657202 */ /* 0x000fe40000000f00 */
[----:B------:R-:W-:-:S07]  /*fce0*/  MOV R28, R96 ;  /* 0x00000060001c7202 */ /* 0x000fce0000000f00 */
[----:B------:R-:W-:Y:S05]  /*fcf0*/  WARPSYNC.COLLECTIVE R90, `(.L_x_1474) ;  /* 0x000000005a087348 */ /* 0x000fea0003c00000 */
[----:B------:R0:W1:Y:S02]  /*fd00*/  SHFL.IDX P0, R96, R101, R92, R99 ;  /* 0x0000005c65607389 */ /* 0x0000640000000063 */
[----:B01----:R-:W-:Y:S05]  /*fd10*/  ENDCOLLECTIVE ;  /* 0x000000000000791b */ /* 0x003fea0003800000 */
.L_x_1474:
[----:B------:R-:W-:Y:S01]  /*fd20*/  MOV R101, R79 ;  /* 0x0000004f00657202 */ /* 0x000fe20000000f00 */
[-C--:B------:R-:W-:Y:S01]  /*fd30*/  FFMA R44, R5, R96.reuse, R44 ;  /* 0x00000060052c7223 */ /* 0x080fe2000000002c */
[----:B------:R-:W-:-:S07]  /*fd40*/  FFMA R45, R4, R96, R45 ;  /* 0x00000060042d7223 */ /* 0x000fce000000002d */
[----:B------:R-:W-:Y:S05]  /*fd50*/  WARPSYNC.COLLECTIVE R90, `(.L_x_1475) ;  /* 0x000000005a087348 */ /* 0x000fea0003c00000 */
[----:B------:R0:W1:Y:S02]  /*fd60*/  SHFL.IDX P0, R96, R101, R92, R99 ;  /* 0x0000005c65607389 */ /* 0x0000640000000063 */
[----:B01----:R-:W-:Y:S05]  /*fd70*/  ENDCOLLECTIVE ;  /* 0x000000000000791b */ /* 0x003fea0003800000 */
.L_x_1475:
[-C--:B------:R-:W-:Y:S01]  /*fd80*/  FFMA R30, R5, R3.reuse, R30 ;  /* 0x00000003051e7223 */ /* 0x080fe2000000001e */
[----:B------:R-:W-:Y:S01]  /*fd90*/  FFMA R31, R4, R3, R31 ;  /* 0x00000003041f7223 */ /* 0x000fe2000000001f */
[----:B------:R-:W-:Y:S02]  /*fda0*/  MOV R101, R80 ;  /* 0x0000005000657202 */ /* 0x000fe40000000f00 */
[----:B------:R-:W-:-:S07]  /*fdb0*/  MOV R3, R96 ;  /* 0x0000006000037202 */ /* 0x000fce0000000f00 */
[----:B------:R-:W-:Y:S05]  /*fdc0*/  WARPSYNC.COLLECTIVE R90, `(.L_x_1476) ;  /* 0x000000005a087348 */ /* 0x000fea0003c00000 */
[----:B------:R0:W1:Y:S02]  /*fdd0*/  SHFL.IDX P0, R96, R101, R92, R99 ;  /* 0x0000005c65607389 */ /* 0x0000640000000063 */
[----:B01----:R-:W-:Y:S05]  /*fde0*/  ENDCOLLECTIVE ;  /* 0x000000000000791b */ /* 0x003fea0003800000 */
.L_x_1476:
[-C--:B------:R-:W-:Y:S01]  /*fdf0*/  FFMA R32, R5, R11.reuse, R32 ;  /* 0x0000000b05207223 */ /* 0x080fe20000000020 */
[----:B------:R-:W-:Y:S01]  /*fe00*/  FFMA R33, R4, R11, R33 ;  /* 0x0000000b04217223 */ /* 0x000fe20000000021 */
[----:B------:R-:W-:Y:S02]  /*fe10*/  MOV R101, R81 ;  /* 0x0000005100657202 */ /* 0x000fe40000000f00 */
[----:B------:R-:W-:-:S07]  /*fe20*/  MOV R11, R96 ;  /* 0x00000060000b7202 */ /* 0x000fce0000000f00 */
[----:B------:R-:W-:Y:S05]  /*fe30*/  WARPSYNC.COLLECTIVE R90, `(.L_x_1477) ;  /* 0x000000005a087348 */ /* 0x000fea0003c00000 */
[----:B------:R0:W1:Y:S02]  /*fe40*/  SHFL.IDX P0, R96, R101, R92, R99 ;  /* 0x0000005c65607389 */ /* 0x0000640000000063 */
[----:B01----:R-:W-:Y:S05]  /*fe50*/  ENDCOLLECTIVE ;  /* 0x000000000000791b */ /* 0x003fea0003800000 */
.L_x_1477:
[-C--:B------:R-:W-:Y:S01]  /*fe60*/  FFMA R34, R5, R15.reuse, R34 ;  /* 0x0000000f05227223 */ /* 0x080fe20000000022 */
[----:B------:R-:W-:Y:S01]  /*fe70*/  FFMA R35, R4, R15, R35 ;  /* 0x0000000f04237223 */ /* 0x000fe20000000023 */
[----:B------:R-:W-:Y:S02]  /*fe80*/  MOV R101, R12 ;  /* 0x0000000c00657202 */ /* 0x000fe40000000f00 */
[----:B------:R-:W-:-:S07]  /*fe90*/  MOV R15, R96 ;  /* 0x00000060000f7202 */ /* 0x000fce0000000f00 */
[----:B------:R-:W-:Y:S05]  /*fea0*/  WARPSYNC.COLLECTIVE R90, `(.L_x_1478) ;  /* 0x000000005a087348 */ /* 0x000fea0003c00000 */
[----:B------:R0:W1:Y:S02]  /*feb0*/  SHFL.IDX P0, R96, R101, R92, R99 ;  /* 0x0000005c65607389 */ /* 0x0000640000000063 */
[----:B01----:R-:W-:Y:S05]  /*fec0*/  ENDCOLLECTIVE ;  /* 0x000000000000791b */ /* 0x003fea0003800000 */
.L_x_1478:
[-C--:B------:R-:W-:Y:S01]  /*fed0*/  FFMA R36, R5, R17.reuse, R36 ;  /* 0x0000001105247223 */ /* 0x080fe20000000024 */
[----:B------:R-:W-:Y:S01]  /*fee0*/  FFMA R37, R4, R17, R37 ;  /* 0x0000001104257223 */ /* 0x000fe20000000025 */
[----:B------:R-:W-:Y:S02]  /*fef0*/  MOV R101, R14 ;  /* 0x0000000e00657202 */ /* 0x000fe40000000f00 */
[----:B------:R-:W-:-:S07]  /*ff00*/  MOV R17, R96 ;  /* 0x0000006000117202 */ /* 0x000fce0000000f00 */
[----:B------:R-:W-:Y:S05]  /*ff10*/  WARPSYNC.COLLECTIVE R90, `(.L_x_1479) ;  /* 0x000000005a087348 */ /* 0x000fea0003c00000 */
[----:B------:R0:W1:Y:S02]  /*ff20*/  SHFL.IDX P0, R96, R101, R92, R99 ;  /* 0x0000005c65607389 */ /* 0x0000640000000063 */
[----:B01----:R-:W-:Y:S05]  /*ff30*/  ENDCOLLECTIVE ;  /* 0x000000000000791b */ /* 0x003fea0003800000 */
.L_x_1479:
[-C--:B------:R-:W-:Y:S01]  /*ff40*/  FFMA R38, R5, R19.reuse, R38 ;  /* 0x0000001305267223 */ /* 0x080fe20000000026 */
[----:B------:R-:W-:Y:S01]  /*ff50*/  FFMA R39, R4, R19, R39 ;  /* 0x0000001304277223 */ /* 0x000fe20000000027 */
[----:B------:R-:W-:Y:S02]  /*ff60*/  MOV R101, R16 ;  /* 0x0000001000657202 */ /* 0x000fe40000000f00 */
[----:B------:R-:W-:-:S07]  /*ff70*/  MOV R19, R96 ;  /* 0x0000006000137202 */ /* 0x000fce0000000f00 */
[----:B------:R-:W-:Y:S05]  /*ff80*/  WARPSYNC.COLLECTIVE R90, `(.L_x_1480) ;  /* 0x000000005a087348 */ /* 0x000fea0003c00000 */
[----:B------:R0:W1:Y:S02]  /*ff90*/  SHFL.IDX P0, R96, R101, R92, R99 ;  /* 0x0000005c65607389 */ /* 0x0000640000000063 */
[----:B01----:R-:W-:Y:S05]  /*ffa0*/  ENDCOLLECTIVE ;  /* 0x000000000000791b */ /* 0x003fea0003800000 */
.L_x_1480:
[----:B------:R-:W-:Y:S02]  /*ffb0*/  MOV R101, R18 ;  /* 0x0000001200657202 */ /* 0x000fe40000000f00 */
[----:B------:R-:W-:-:S07]  /*ffc0*/  MOV R71, R96 ;  /* 0x0000006000477202 */ /* 0x000fce0000000f00 */
[----:B------:R-:W-:Y:S05]  /*ffd0*/  WARPSYNC.COLLECTIVE R90, `(.L_x_1481) ;  /* 0x000000005a087348 */ /* 0x000fea0003c00000 */
[----:B------:R0:W1:Y:S02]  /*ffe0*/  SHFL.IDX P0, R96, R101, R92, R99 ;  /* 0x0000005c65607389 */ /* 0x0000640000000063 */
[----:B01----:R-:W-:Y:S05]  /*fff0*/  ENDCOLLECTIVE ;  /* 0x000000000000791b */ /* 0x003fea0003800000 */
.L_x_1481:
[----:B------:R-:W-:Y:S02]  /*10000*/  MOV R101, R13 ;  /* 0x0000000d00657202 */ /* 0x000fe40000000f00 */
[----:B------:R-:W-:-:S07]  /*10010*/  MOV R83, R96 ;  /* 0x0000006000537202 */ /* 0x000fce0000000f00 */
[----:B------:R-:W-:Y:S05]  /*10020*/  WARPSYNC.COLLECTIVE R90, `(.L_x_1482) ;  /* 0x000000005a087348 */ /* 0x000fea0003c00000 */
[----:B------:R0:W1:Y:S02]  /*10030*/  SHFL.IDX P0, R96, R101, R92, R99 ;  /* 0x0000005c65607389 */ /* 0x0000640000000063 */
[----:B01----:R-:W-:Y:S05]  /*10040*/  ENDCOLLECTIVE ;  /* 0x000000000000791b */ /* 0x003fea0003800000 */
.L_x_1482:
[----:B------:R-:W-:Y:S01]  /*10050*/  MOV R101, R82 ;  /* 0x0000005200657202 */ /* 0x000fe20000000f00 */
[-C--:B------:R-:W-:Y:S01]  /*10060*/  FFMA R60, R5, R96.reuse, R60 ;  /* 0x00000060053c7223 */ /* 0x080fe2000000003c */
[----:B------:R-:W-:-:S07]  /*10070*/  FFMA R61, R4, R96, R61 ;  /* 0x00000060043d7223 */ /* 0x000fce000000003d */
[----:B------:R-:W-:Y:S05]  /*10080*/  WARPSYNC.COLLECTIVE R90, `(.L_x_1483) ;  /* 0x000000005a087348 */ /* 0x000fea0003c00000 */
[----:B------:R0:W1:Y:S02]  /*10090*/  SHFL.IDX P0, R96, R101, R92, R99 ;  /* 0x0000005c65607389 */ /* 0x0000640000000063 */
[----:B01----:R-:W-:Y:S05]  /*100a0*/  ENDCOLLECTIVE ;  /* 0x000000000000791b */ /* 0x003fea0003800000 */
.L_x_1483:
[----:B------:R-:W-:Y:S02]  /*100b0*/  MOV R101, R8 ;  /* 0x0000000800657202 */ /* 0x000fe40000000f00 */
[----:B------:R-:W-:-:S07]  /*100c0*/  MOV R85, R96 ;  /* 0x0000006000557202 */ /* 0x000fce0000000f00 */
[----:B------:R-:W-:Y:S05]  /*100d0*/  WARPSYNC.COLLECTIVE R90, `(.L_x_1484) ;  /* 0x000000005a087348 */ /* 0x000fea0003c00000 */
[----:B------:R0:W1:Y:S02]  /*100e0*/  SHFL.IDX P0, R96, R101, R92, R99 ;  /* 0x0000005c65607389 */ /* 0x0000640000000063 */
[----:B01----:R-:W-:Y:S05]  /*100f0*/  ENDCOLLECTIVE ;  /* 0x000000000000791b */ /* 0x003fea0003800000 */
.L_x_1484:
[----:B------:R-:W-:Y:S02]  /*10100*/  MOV R101, R10 ;  /* 0x0000000a00657202 */ /* 0x000fe40000000f00 */
[----:B------:R-:W-:-:S07]  /*10110*/  MOV R87, R96 ;  /* 0x0000006000577202 */ /* 0x000fce0000000f00 */
[----:B------:R-:W-:Y:S05]  /*10120*/  WARPSYNC.COLLECTIVE R90, `(.L_x_1485) ;  /* 0x000000005a087348 */ /* 0x000fea0003c00000 */
[----:B------:R0:W1:Y:S02]  /*10130*/  SHFL.IDX P0, R96, R101, R92, R99 ;  /* 0x0000005c65607389 */ /* 0x0000640000000063 */
[----:B01----:R-:W-:Y:S05]  /*10140*/  ENDCOLLECTIVE ;  /* 0x000000000000791b */ /* 0x003fea0003800000 */
.L_x_1485:
[----:B------:R-:W-:Y:S02]  /*10150*/  MOV R101, R86 ;  /* 0x0000005600657202 */ /* 0x000fe40000000f00 */
[----:B------:R-:W-:-:S07]  /*10160*/  MOV R89, R96 ;  /* 0x0000006000597202 */ /* 0x000fce0000000f00 */
[----:B------:R-:W-:Y:S05]  /*10170*/  WARPSYNC.COLLECTIVE R90, `(.L_x_1486) ;  /* 0x000000005a087348 */ /* 0x000fea0003c00000 */
[----:B------:R0:W1:Y:S02]  /*10180*/  SHFL.IDX P0, R96, R101, R92, R99 ;  /* 0x0000005c65607389 */ /* 0x0000640000000063 */
[----:B01----:R-:W-:Y:S05]  /*10190*/  ENDCOLLECTIVE ;  /* 0x000000000000791b */ /* 0x003fea0003800000 */
.L_x_1486:
        /* <DEDUP_REMOVED lines=27> */
.L_x_1159:
[----:B------:R-:W-:Y:S01]  /*10350*/  HFMA2 R99, -RZ, RZ, 0, 1.847743988037109375e-06 ;  /* 0x0000001fff637431 */ /* 0x000fe200000001ff */
[----:B------:R-:W-:Y:S01]  /*10360*/  BSSY B1, `(.L_x_1488) ;  /* 0x0000006000017945 */ /* 0x000fe20003800000 */
[----:B------:R-:W-:Y:S02]  /*10370*/  MOV R101, R84 ;  /* 0x0000005400657202 */ /* 0x000fe40000000f00 */
[----:B------:R-:W-:-:S07]  /*10380*/  MOV R90, 0xffffffff ;  /* 0xffffffff005a7802 */ /* 0x000fce0000000f00 */
[----:B-----5:R-:W-:Y:S05]  /*10390*/  WARPSYNC.COLLECTIVE R90, `(.L_x_1489) ;  /* 0x000000005a087348 */ /* 0x020fea0003c00000 */
[----:B------:R0:W1:Y:S02]  /*103a0*/  SHFL.IDX P0, R96, R101, R92, R99 ;  /* 0x0000005c65607389 */ /* 0x0000640000000063 */
[----:B01---5:R-:W-:Y:S05]  /*103b0*/  ENDCOLLECTIVE ;  /* 0x000000000000791b */ /* 0x023fea0003800000 */
.L_x_1489:
[----:B------:R-:W-:Y:S05]  /*103c0*/  BSYNC B1 ;  /* 0x0000000000017941 */ /* 0x000fea0003800000 */
.L_x_1488:
        /* <DEDUP_REMOVED lines=10> */
.L_x_1490:
[----:B------:R-:W-:Y:S01]  /*10470*/  MOV R101, R26 ;  /* 0x0000001a00657202 */ /* 0x000fe20000000f00 */
[C---:B------:R-:W-:Y:S01]  /*10480*/  FFMA R78, R96.reuse, R5, R78 ;  /* 0x00000005604e7223 */ /* 0x040fe2000000004e */
[----:B------:R-:W-:-:S07]  /*10490*/  FFMA R77, R96, R4, R77 ;  /* 0x00000004604d7223 */ /* 0x000fce000000004d */
[----:B------:R-:W-:Y:S05]  /*104a0*/  WARPSYNC.COLLECTIVE R90, `(.L_x_1491) ;  /* 0x000000005a087348 */ /* 0x000fea0003c00000 */
[----:B------:R0:W1:Y:S02]  /*104b0*/  SHFL.IDX P0, R96, R101, R92, R99 ;  /* 0x0000005c65607389 */ /* 0x0000640000000063 */
[----:B01----:R-:W-:Y:S05]  /*104c0*/  ENDCOLLECTIVE ;  /* 0x000000000000791b */ /* 0x003fea0003800000 */
.L_x_1491:
[----:B------:R-:W-:Y:S02]  /*104d0*/  MOV R101, R25 ;  /* 0x0000001900657202 */ /* 0x000fe40000000f00 */
[----:B------:R-:W-:-:S07]  /*104e0*/  MOV R26, R96 ;  /* 0x00000060001a7202 */ /* 0x000fce0000000f00 */
[----:B------:R-:W-:Y:S05]  /*104f0*/  WARPSYNC.COLLECTIVE R90, `(.L_x_1492) ;  /* 0x000000005a087348 */ /* 0x000fea0003c00000 */
[----:B------:R0:W1:Y:S02]  /*10500*/  SHFL.IDX P0, R96, R101, R92, R99 ;  /* 0x0000005c65607389 */ /* 0x0000640000000063 */
[----:B01----:R-:W-:Y:S05]  /*10510*/  ENDCOLLECTIVE ;  /* 0x000000000000791b */ /* 0x003fea0003800000 */
.L_x_1492:
[-C--:B------:R-:W-:Y:S01]  /*10520*/  FFMA R75, R5, R26.reuse, R75 ;  /* 0x0000001a054b7223 */ /* 0x080fe2000000004b */
[----:B------:R-:W-:Y:S01]  /*10530*/  FFMA R29, R4, R26, R29 ;  /* 0x0000001a041d7223 */ /* 0x000fe2000000001d */
[----:B------:R-:W-:Y:S02]  /*10540*/  MOV R101, R24 ;  /* 0x0000001800657202 */ /* 0x000fe40000000f00 */
[----:B------:R-:W-:-:S07]  /*10550*/  MOV R25, R96 ;  /* 0x0000006000197202 */ /* 0x000fce0000000f00 */
[----:B------:R-:W-:Y:S05]  /*10560*/  WARPSYNC.COLLECTIVE R90, `(.L_x_1493) ;  /* 0x000000005a087348 */ /* 0x000fea0003c00000 */
[----:B------:R0:W1:Y:S02]  /*10570*/  SHFL.IDX P0, R96, R101, R92, R99 ;  /* 0x0000005c65607389 */ /* 0x0000640000000063 */
[----:B01----:R-:W-:Y:S05]  /*10580*/  ENDCOLLECTIVE ;  /* 0x000000000000791b */ /* 0x003fea0003800000 */
.L_x_1493:
[-C--:B------:R-:W-:Y:S01]  /*10590*/  FFMA R30, R5, R25.reuse, R30 ;  /* 0x00000019051e7223 */ /* 0x080fe2000000001e */
[----:B------:R-:W-:Y:S01]  /*105a0*/  FFMA R31, R4, R25, R31 ;  /* 0x00000019041f7223 */ /* 0x000fe2000000001f */
[----:B------:R-:W-:Y:S02]  /*105b0*/  MOV R101, R23 ;  /* 0x0000001700657202 */ /* 0x000fe40000000f00 */
[----:B------:R-:W-:-:S07]  /*105c0*/  MOV R7, R96 ;  /* 0x0000006000077202 */ /* 0x000fce0000000f00 */
[----:B------:R-:W-:Y:S05]  /*105d0*/  WARPSYNC.COLLECTIVE R90, `(.L_x_1494) ;  /* 0x000000005a087348 */ /* 0x000fea0003c00000 */
[----:B------:R0:W1:Y:S02]  /*105e0*/  SHFL.IDX P0, R96, R101, R92, R99 ;  /* 0x0000005c65607389 */ /* 0x0000640000000063 */
[----:B01----:R-:W-:Y:S05]  /*105f0*/  ENDCOLLECTIVE ;  /* 0x000000000000791b */ /* 0x003fea0003800000 */
.L_x_1494:
[-C--:B------:R-:W-:Y:S01]  /*10600*/  FFMA R32, R5, R7.reuse, R32 ;  /* 0x0000000705207223 */ /* 0x080fe20000000020 */
[----:B------:R-:W-:Y:S01]  /*10610*/  FFMA R33, R4, R7, R33 ;  /* 0x0000000704217223 */ /* 0x000fe20000000021 */
[----:B------:R-:W-:Y:S02]  /*10620*/  MOV R101, R22 ;  /* 0x0000001600657202 */ /* 0x000fe40000000f00 */
[----:B------:R-:W-:-:S07]  /*10630*/  MOV R23, R96 ;  /* 0x0000006000177202 */ /* 0x000fce0000000f00 */
[----:B------:R-:W-:Y:S05]  /*10640*/  WARPSYNC.COLLECTIVE R90, `(.L_x_1495) ;  /* 0x000000005a087348 */ /* 0x000fea0003c00000 */
[----:B------:R0:W1:Y:S02]  /*10650*/  SHFL.IDX P0, R96, R101, R92, R99 ;  /* 0x0000005c65607389 */ /* 0x0000640000000063 */
[----:B01----:R-:W-:Y:S05]  /*10660*/  ENDCOLLECTIVE ;  /* 0x000000000000791b */ /* 0x003fea0003800000 */
.L_x_1495:
[-C--:B------:R-:W-:Y:S01]  /*10670*/  FFMA R34, R5, R23.reuse, R34 ;  /* 0x0000001705227223 */ /* 0x080fe20000000022 */
[----:B------:R-:W-:Y:S01]  /*10680*/  FFMA R35, R4, R23, R35 ;  /* 0x0000001704237223 */ /* 0x000fe20000000023 */
[----:B------:R-:W-:Y:S02]  /*10690*/  MOV R101, R21 ;  /* 0x0000001500657202 */ /* 0x000fe40000000f00 */
[----:B------:R-:W-:-:S07]  /*106a0*/  MOV R9, R96 ;  /* 0x0000006000097202 */ /* 0x000fce0000000f00 */
[----:B------:R-:W-:Y:S05]  /*106b0*/  WARPSYNC.COLLECTIVE R90, `(.L_x_1496) ;  /* 0x000000005a087348 */ /* 0x000fea0003c00000 */
[----:B------:R0:W1:Y:S02]  /*106c0*/  SHFL.IDX P0, R96, R101, R92, R99 ;  /* 0x0000005c65607389 */ /* 0x0000640000000063 */
[----:B01----:R-:W-:Y:S05]  /*106d0*/  ENDCOLLECTIVE ;  /* 0x000000000000791b */ /* 0x003fea0003800000 */
.L_x_1496:
[-C--:B------:R-:W-:Y:S01]  /*106e0*/  FFMA R36, R5, R9.reuse, R36 ;  /* 0x0000000905247223 */ /* 0x080fe20000000024 */
[----:B------:R-:W-:Y:S01]  /*106f0*/  FFMA R37, R4, R9, R37 ;  /* 0x0000000904257223 */ /* 0x000fe20000000025 */
[----:B------:R-:W-:Y:S02]  /*10700*/  MOV R101, R20 ;  /* 0x0000001400657202 */ /* 0x000fe40000000f00 */
[----:B------:R-:W-:-:S07]  /*10710*/  MOV R21, R96 ;  /* 0x0000006000157202 */ /* 0x000fce0000000f00 */
[----:B------:R-:W-:Y:S05]  /*10720*/  WARPSYNC.COLLECTIVE R90, `(.L_x_1497) ;  /* 0x000000005a087348 */ /* 0x000fea0003c00000 */
[----:B------:R0:W1:Y:S02]  /*10730*/  SHFL.IDX P0, R96, R101, R92, R99 ;  /* 0x0000005c65607389 */ /* 0x0000640000000063 */
[----:B01----:R-:W-:Y:S05]  /*10740*/  ENDCOLLECTIVE ;  /* 0x000000000000791b */ /* 0x003fea0003800000 */
.L_x_1497:
[-C--:B------:R-:W-:Y:S01]  /*10750*/  FFMA R38, R5, R21.reuse, R38 ;  /* 0x0000001505267223 */ /* 0x080fe20000000026 */
[----:B------:R-:W-:Y:S01]  /*10760*/  FFMA R39, R4, R21, R39 ;  /* 0x0000001504277223 */ /* 0x000fe20000000027 */
[----:B------:R-:W-:Y:S02]  /*10770*/  MOV R101, R0 ;  /* 0x0000000000657202 */ /* 0x000fe40000000f00 */
[----:B------:R-:W-:-:S07]  /*10780*/  MOV R11, R96 ;  /* 0x00000060000b7202 */ /* 0x000fce0000000f00 */
[----:B------:R-:W-:Y:S05]  /*10790*/  WARPSYNC.COLLECTIVE R90, `(.L_x_1498) ;  /* 0x000000005a087348 */ /* 0x000fea0003c00000 */
[----:B------:R0:W1:Y:S02]  /*107a0*/  SHFL.IDX P0, R96, R101, R92, R99 ;  /* 0x0000005c65607389 */ /* 0x0000640000000063 */
[----:B01----:R-:W-:Y:S05]  /*107b0*/  ENDCOLLECTIVE ;  /* 0x000000000000791b */ /* 0x003fea0003800000 */
.L_x_1498:
[-C--:B------:R-:W-:Y:S01]  /*107c0*/  FFMA R40, R5, R11.reuse, R40 ;  /* 0x0000000b05287223 */ /* 0x080fe20000000028 */
[----:B------:R-:W-:Y:S01]  /*107d0*/  FFMA R41, R4, R11, R41 ;  /* 0x0000000b04297223 */ /* 0x000fe20000000029 */
[----:B------:R-:W-:Y:S02]  /*107e0*/  MOV R101, R76 ;  /* 0x0000004c00657202 */ /* 0x000fe40000000f00 */
[----:B------:R-:W-:-:S07]  /*107f0*/  MOV R15, R96 ;  /* 0x00000060000f7202 */ /* 0x000fce0000000f00 */
[----:B------:R-:W-:Y:S05]  /*10800*/  WARPSYNC.COLLECTIVE R90, `(.L_x_1499) ;  /* 0x000000005a087348 */ /* 0x000fea0003c00000 */
[----:B------:R0:W1:Y:S02]  /*10810*/  SHFL.IDX P0, R96, R101, R92, R99 ;  /* 0x0000005c65607389 */ /* 0x0000640000000063 */
[----:B01----:R-:W-:Y:S05]  /*10820*/  ENDCOLLECTIVE ;  /* 0x000000000000791b */ /* 0x003fea0003800000 */
.L_x_1499:
[-C--:B------:R-:W-:Y:S01]  /*10830*/  FFMA R42, R5, R15.reuse, R42 ;  /* 0x0000000f052a7223 */ /* 0x080fe2000000002a */
[----:B------:R-:W-:Y:S01]  /*10840*/  FFMA R43, R4, R15, R43 ;  /* 0x0000000f042b7223 */ /* 0x000fe2000000002b */
[----:B------:R-:W-:Y:S02]  /*10850*/  MOV R101, R79 ;  /* 0x0000004f00657202 */ /* 0x000fe40000000f00 */
[----:B------:R-:W-:-:S07]  /*10860*/  MOV R17, R96 ;  /* 0x0000006000117202 */ /* 0x000fce0000000f00 */
[----:B------:R-:W-:Y:S05]  /*10870*/  WARPSYNC.COLLECTIVE R90, `(.L_x_1500) ;  /* 0x000000005a087348 */ /* 0x000fea0003c00000 */
[----:B------:R0:W1:Y:S02]  /*10880*/  SHFL.IDX P0, R96, R101, R92, R99 ;  /* 0x0000005c65607389 */ /* 0x0000640000000063 */
[----:B01----:R-:W-:Y:S05]  /*10890*/  ENDCOLLECTIVE ;  /* 0x000000000000791b */ /* 0x003fea0003800000 */
.L_x_1500:
[-C--:B------:R-:W-:Y:S01]  /*108a0*/  FFMA R44, R5, R17.reuse, R44 ;  /* 0x00000011052c7223 */ /* 0x080fe2000000002c */
[----:B------:R-:W-:Y:S01]  /*108b0*/  FFMA R45, R4, R17, R45 ;  /* 0x00000011042d7223 */ /* 0x000fe2000000002d */
[----:B------:R-:W-:Y:S02]  /*108c0*/  MOV R101, R80 ;  /* 0x0000005000657202 */ /* 0x000fe40000000f00 */
[----:B------:R-:W-:-:S07]  /*108d0*/  MOV R79, R96 ;  /* 0x00000060004f7202 */ /* 0x000fce0000000f00 */
[----:B------:R-:W-:Y:S05]  /*108e0*/  WARPSYNC.COLLECTIVE R90, `(.L_x_1501) ;  /* 0x000000005a087348 */ /* 0x000fea0003c00000 */
[----:B------:R0:W1:Y:S02]  /*108f0*/  SHFL.IDX P0, R96, R101, R92, R99 ;  /* 0x0000005c65607389 */ /* 0x0000640000000063 */
[----:B01----:R-:W-:Y:S05]  /*10900*/  ENDCOLLECTIVE ;  /* 0x000000000000791b */ /* 0x003fea0003800000 */
.L_x_1501:
[-C--:B------:R-:W-:Y:S01]  /*10910*/  FFMA R46, R5, R79.reuse, R46 ;  /* 0x0000004f052e7223 */ /* 0x080fe2000000002e */
[----:B------:R-:W-:Y:S01]  /*10920*/  FFMA R47, R4, R79, R47 ;  /* 0x0000004f042f7223 */ /* 0x000fe2000000002f */
[----:B------:R-:W-:Y:S02]  /*10930*/  MOV R101, R81 ;  /* 0x0000005100657202 */ /* 0x000fe40000000f00 */
[----:B------:R-:W-:-:S07]  /*10940*/  MOV R3, R96 ;  /* 0x0000006000037202 */ /* 0x000fce0000000f00 */
[----:B------:R-:W-:Y:S05]  /*10950*/  WARPSYNC.COLLECTIVE R90, `(.L_x_1502) ;  /* 0x000000005a087348 */ /* 0x000fea0003c00000 */
[----:B------:R0:W1:Y:S02]  /*10960*/  SHFL.IDX P0, R96, R101, R92, R99 ;  /* 0x0000005c65607389 */ /* 0x0000640000000063 */
[----:B01----:R-:W-:Y:S05]  /*10970*/  ENDCOLLECTIVE ;  /* 0x000000000000791b */ /* 0x003fea0003800000 */
.L_x_1502:
[-C--:B------:R-:W-:Y:S01]  /*10980*/  FFMA R48, R5, R3.reuse, R48 ;  /* 0x0000000305307223 */ /* 0x080fe20000000030 */
[----:B------:R-:W-:Y:S01]  /*10990*/  FFMA R49, R4, R3, R49 ;  /* 0x0000000304317223 */ /* 0x000fe20000000031 */
[----:B------:R-:W-:Y:S02]  /*109a0*/  MOV R101, R12 ;  /* 0x0000000c00657202 */ /* 0x000fe40000000f00 */
[----:B------:R-:W-:-:S07]  /*109b0*/  MOV R81, R96 ;  /* 0x0000006000517202 */ /* 0x000fce0000000f00 */
[----:B------:R-:W-:Y:S05]  /*109c0*/  WARPSYNC.COLLECTIVE R90, `(.L_x_1503) ;  /* 0x000000005a087348 */ /* 0x000fea0003c00000 */
[----:B------:R0:W1:Y:S02]  /*109d0*/  SHFL.IDX P0, R96, R101, R92, R99 ;  /* 0x0000005c65607389 */ /* 0x0000640000000063 */
[----:B01----:R-:W-:Y:S05]  /*109e0*/  ENDCOLLECTIVE ;  /* 0x000000000000791b */ /* 0x003fea0003800000 */
.L_x_1503:
[-C--:B------:R-:W-:Y:S01]  /*109f0*/  FFMA R50, R5, R81.reuse, R50 ;  /* 0x0000005105327223 */ /* 0x080fe20000000032 */
[----:B------:R-:W-:Y:S01]  /*10a00*/  FFMA R51, R4, R81, R51 ;  /* 0x0000005104337223 */ /* 0x000fe20000000033 */
[----:B------:R-:W-:Y:S02]  /*10a10*/  MOV R101, R14 ;  /* 0x0000000e00657202 */ /* 0x000fe40000000f00 */
[----:B------:R-:W-:-:S07]  /*10a20*/  MOV R19, R96 ;  /* 0x0000006000137202 */ /* 0x000fce0000000f00 */
[----:B------:R-:W-:Y:S05]  /*10a30*/  WARPSYNC.COLLECTIVE R90, `(.L_x_1504) ;  /* 0x000000005a087348 */ /* 0x000fea0003c00000 */
[----:B------:R0:W1:Y:S02]  /*10a40*/  SHFL.IDX P0, R96, R101, R92, R99 ;  /* 0x0000005c65607389 */ /* 0x0000640000000063 */
[----:B01----:R-:W-:Y:S05]  /*10a50*/  ENDCOLLECTIVE ;  /* 0x000000000000791b */ /* 0x003fea0003800000 */
.L_x_1504:
[-C--:B------:R-:W-:Y:S01]  /*10a60*/  FFMA R52, R5, R19.reuse, R52 ;  /* 0x0000001305347223 */ /* 0x080fe20000000034 */
[----:B------:R-:W-:Y:S01]  /*10a70*/  FFMA R53, R4, R19, R53 ;  /* 0x0000001304357223 */ /* 0x000fe20000000035 */
[----:B------:R-:W-:Y:S02]  /*10a80*/  MOV R101, R16 ;  /* 0x0000001000657202 */ /* 0x000fe40000000f00 */
[----:B------:R-:W-:-:S07]  /*10a90*/  MOV R27, R96 ;  /* 0x00000060001b7202 */ /* 0x000fce0000000f00 */
[----:B------:R-:W-:Y:S05]  /*10aa0*/  WARPSYNC.COLLECTIVE R90, `(.L_x_1505) ;  /* 0x000000005a087348 */ /* 0x000fea0003c00000 */
[----:B------:R0:W1:Y:S02]  /*10ab0*/  SHFL.IDX P0, R96, R101, R92, R99 ;  /* 0x0000005c65607389 */ /* 0x0000640000000063 */
[----:B01----:R-:W-:Y:S05]  /*10ac0*/  ENDCOLLECTIVE ;  /* 0x000000000000791b */ /* 0x003fea0003800000 */
.L_x_1505:
[-C--:B------:R-:W-:Y:S01]  /*10ad0*/  FFMA R54, R5, R27.reuse, R54 ;  /* 0x0000001b05367223 */ /* 0x080fe20000000036 */
[----:B------:R-:W-:Y:S01]  /*10ae0*/  FFMA R55, R4, R27, R55 ;  /* 0x0000001b04377223 */ /* 0x000fe20000000037 */
[----:B------:R-:W-:Y:S02]  /*10af0*/  MOV R101, R18 ;  /* 0x0000001200657202 */ /* 0x000fe40000000f00 */
[----:B------:R-:W-:-:S07]  /*10b00*/  MOV R71, R96 ;  /* 0x0000006000477202 */ /* 0x000fce0000000f00 */
[----:B------:R-:W-:Y:S05]  /*10b10*/  WARPSYNC.COLLECTIVE R90, `(.L_x_1506) ;  /* 0x000000005a087348 */ /* 0x000fea0003c00000 */
[----:B------:R0:W1:Y:S02]  /*10b20*/  SHFL.IDX P0, R96, R101, R92, R99 ;  /* 0x0000005c65607389 */ /* 0x0000640000000063 */
[----:B01----:R-:W-:Y:S05]  /*10b30*/  ENDCOLLECTIVE ;  /* 0x000000000000791b */ /* 0x003fea0003800000 */
.L_x_1506:
[-C--:B------:R-:W-:Y:S01]  /*10b40*/  FFMA R56, R5, R71.reuse, R56 ;  /* 0x0000004705387223 */ /* 0x080fe20000000038 */
[----:B------:R-:W-:Y:S01]  /*10b50*/  FFMA R57, R4, R71, R57 ;  /* 0x0000004704397223 */ /* 0x000fe20000000039 */
[----:B------:R-:W-:Y:S02]  /*10b60*/  MOV R101, R13 ;  /* 0x0000000d00657202 */ /* 0x000fe40000000f00 */
[----:B------:R-:W-:-:S07]  /*10b70*/  MOV R73, R96 ;  /* 0x0000006000497202 */ /* 0x000fce0000000f00 */
[----:B------:R-:W-:Y:S05]  /*10b80*/  WARPSYNC.COLLECTIVE R90, `(.L_x_1507) ;  /* 0x000000005a087348 */ /* 0x000fea0003c00000 */
[----:B------:R0:W1:Y:S02]  /*10b90*/  SHFL.IDX P0, R96, R101, R92, R99 ;  /* 0x0000005c65607389 */ /* 0x0000640000000063 */
[----:B01----:R-:W-:Y:S05]  /*10ba0*/  ENDCOLLECTIVE ;  /* 0x000000000000791b */ /* 0x003fea0003800000 */
.L_x_1507:
[-C--:B------:R-:W-:Y:S01]  /*10bb0*/  FFMA R58, R5, R73.reuse, R58 ;  /* 0x00000049053a7223 */ /* 0x080fe2000000003a */
[----:B------:R-:W-:Y:S01]  /*10bc0*/  FFMA R59, R4, R73, R59 ;  /* 0x00000049043b7223 */ /* 0x000fe2000000003b */
[----:B------:R-:W-:Y:S02]  /*10bd0*/  MOV R101, R82 ;  /* 0x0000005200657202 */ /* 0x000fe40000000f00 */
[----:B------:R-:W-:-:S07]  /*10be0*/  MOV R13, R96 ;  /* 0x00000060000d7202 */ /* 0x000fce0000000f00 */
[----:B------:R-:W-:Y:S05]  /*10bf0*/  WARPSYNC.COLLECTIVE R90, `(.L_x_1508) ;  /* 0x000000005a087348 */ /* 0x000fea0003c00000 */
[----:B------:R0:W1:Y:S02]  /*10c00*/  SHFL.IDX P0, R96, R101, R92, R99 ;  /* 0x0000005c65607389 */ /* 0x0000640000000063 */
[----:B01----:R-:W-:Y:S05]  /*10c10*/  ENDCOLLECTIVE ;  /* 0x000000000000791b */ /* 0x003fea0003800000 */
.L_x_1508:
[-C--:B------:R-:W-:Y:S01]  /*10c20*/  FFMA R60, R5, R13.reuse, R60 ;  /* 0x0000000d053c7223 */ /* 0x080fe2000000003c */
[----:B------:R-:W-:Y:S01]  /*10c30*/  FFMA R61, R4, R13, R61 ;  /* 0x0000000d043d7223 */ /* 0x000fe2000000003d */
[----:B------:R-:W-:Y:S02]  /*10c40*/  MOV R101, R8 ;  /* 0x0000000800657202 */ /* 0x000fe40000000f00 */
[----:B------:R-:W-:-:S07]  /*10c50*/  MOV R83, R96 ;  /* 0x0000006000537202 */ /* 0x000fce0000000f00 */
[----:B------:R-:W-:Y:S05]  /*10c60*/  WARPSYNC.COLLECTIVE R90, `(.L_x_1509) ;  /* 0x000000005a087348 */ /* 0x000fea0003c00000 */
[----:B------:R0:W1:Y:S02]  /*10c70*/  SHFL.IDX P0, R96, R101, R92, R99 ;  /* 0x0000005c65607389 */ /* 0x0000640000000063 */
[----:B01----:R-:W-:Y:S05]  /*10c80*/  ENDCOLLECTIVE ;  /* 0x000000000000791b */ /* 0x003fea0003800000 */
.L_x_1509:
[-C--:B------:R-:W-:Y:S01]  /*10c90*/  FFMA R62, R5, R83.reuse, R62 ;  /* 0x00000053053e7223 */ /* 0x080fe2000000003e */
[----:B------:R-:W-:Y:S01]  /*10ca0*/  FFMA R63, R4, R83, R63 ;  /* 0x00000053043f7223 */ /* 0x000fe2000000003f */
[----:B------:R-:W-:Y:S02]  /*10cb0*/  MOV R101, R10 ;  /* 0x0000000a00657202 */ /* 0x000fe40000000f00 */
[----:B------:R-:W-:-:S07]  /*10cc0*/  MOV R85, R96 ;  /* 0x0000006000557202 */ /* 0x000fce0000000f00 */
[----:B------:R-:W-:Y:S05]  /*10cd0*/  WARPSYNC.COLLECTIVE R90, `(.L_x_1510) ;  /* 0x000000005a087348 */ /* 0x000fea0003c00000 */
[----:B------:R0:W1:Y:S02]  /*10ce0*/  SHFL.IDX P0, R96, R101, R92, R99 ;  /* 0x0000005c65607389 */ /* 0x0000640000000063 */
[----:B01----:R-:W-:Y:S05]  /*10cf0*/  ENDCOLLECTIVE ;  /* 0x000000000000791b */ /* 0x003fea0003800000 */
.L_x_1510:
[-C--:B------:R-:W-:Y:S01]  /*10d00*/  FFMA R64, R5, R85.reuse, R64 ;  /* 0x0000005505407223 */ /* 0x080fe20000000040 */
[----:B------:R-:W-:Y:S01]  /*10d10*/  FFMA R65, R4, R85, R65 ;  /* 0x0000005504417223 */ /* 0x000fe20000000041 */
[----:B------:R-:W-:Y:S02]  /*10d20*/  MOV R101, R86 ;  /* 0x0000005600657202 */ /* 0x000fe40000000f00 */
[----:B------:R-:W-:-:S07]  /*10d30*/  MOV R87, R96 ;  /* 0x0000006000577202 */ /* 0x000fce0000000f00 */
[----:B------:R-:W-:Y:S05]  /*10d40*/  WARPSYNC.COLLECTIVE R90, `(.L_x_1511) ;  /* 0x000000005a087348 */ /* 0x000fea0003c00000 */
[----:B------:R0:W1:Y:S02]  /*10d50*/  SHFL.IDX P0, R96, R101, R92, R99 ;  /* 0x0000005c65607389 */ /* 0x0000640000000063 */
[----:B01----:R-:W-:Y:S05]  /*10d60*/  ENDCOLLECTIVE ;  /* 0x000000000000791b */ /* 0x003fea0003800000 */
.L_x_1511:
[-C--:B------:R-:W-:Y:S01]  /*10d70*/  FFMA R66, R5, R87.reuse, R66 ;  /* 0x0000005705427223 */ /* 0x080fe20000000042 */
[----:B------:R-:W-:Y:S01]  /*10d80*/  FFMA R67, R4, R87, R67 ;  /* 0x0000005704437223 */ /* 0x000fe20000000043 */
[----:B------:R-:W-:Y:S01]  /*10d90*/  MOV R86, R96 ;  /* 0x0000006000567202 */ /* 0x000fe20000000f00 */
[----:B------:R-:W-:Y:S06]  /*10da0*/  BRA `(.L_x_1512) ;  /* 0xffffff5000dc7947 */ /* 0x000fec000383ffff */
.L_x_1513:
        /* <DEDUP_REMOVED lines=13> */
.L_x_4378:


//--------------------- .text._Z12_spmm_conv_8PKfPfiiPKiS3_S3_S0_ --------------------------
	.section	.text._Z12_spmm_conv_8PKfPfiiPKiS3_S3_S0_,"ax",@progbits
	.align	128
        .global         _Z12_spmm_conv_8PKfPfiiPKiS3_S3_S0_
        .type           _Z12_spmm_conv_8PKfPfiiPKiS3_S3_S0_,@function
        .size           _Z12_spmm_conv_8PKfPfiiPKiS3_S3_S0_,(.L_x_4379 - _Z12_spmm_conv_8PKfPfiiPKiS3_S3_S0_)
        .other          _Z12_spmm_conv_8PKfPfiiPKiS3_S3_S0_,@"STO_CUDA_ENTRY STV_DEFAULT"
_Z12_spmm_conv_8PKfPfiiPKiS3_S3_S0_:
.text._Z12_spmm_conv_8PKfPfiiPKiS3_S3_S0_:
        /* <DEDUP_REMOVED lines=65> */
.L_x_1517:
        /* <DEDUP_REMOVED lines=122> */
.L_x_1516:
[----:B------:R-:W-:Y:S05]  /*0bb0*/  BSYNC.RECONVERGENT B0 ;  /* 0x0000000000007941 */ /* 0x000fea0003800200 */
.L_x_1515:
        /* <DEDUP_REMOVED lines=813> */
.L_x_1514:
        /* <DEDUP_REMOVED lines=128> */
.L_x_1519:
[----:B------:R-:W-:Y:S05]  /*4690*/  BSYNC.RECONVERGENT B0 ;  /* 0x0000000000007941 */ /* 0x000fea0003800200 */
.L_x_1518:
        /* <DEDUP_REMOVED lines=631> */
.L_x_1520:
        /* <DEDUP_REMOVED lines=204> */
.L_x_1521:
        /* <DEDUP_REMOVED lines=116> */
.L_x_1522:
        /* <DEDUP_REMOVED lines=150> */
.L_x_1523:
        /* <DEDUP_REMOVED lines=9> */
.L_x_4379:


//--------------------- .text._Z12_spmm_conv_7PKfPfiiPKiS3_S3_S0_ --------------------------
	.section	.text._Z12_spmm_conv_7PKfPfiiPKiS3_S3_S0_,"ax",@progbits
	.align	128
        .global         _Z12_spmm_conv_7PKfPfiiPKiS3_S3_S0_
        .type           _Z12_spmm_conv_7PKfPfiiPKiS3_S3_S0_,@function
        .size           _Z12_spmm_conv_7PKfPfiiPKiS3_S3_S0_,(.L_x_4380 - _Z12_spmm_conv_7PKfPfiiPKiS3_S3_S0_)
        .other          _Z12_spmm_conv_7PKfPfiiPKiS3_S3_S0_,@"STO_CUDA_ENTRY STV_DEFAULT"
_Z12_spmm_conv_7PKfPfiiPKiS3_S3_S0_:
.text._Z12_spmm_conv_7PKfPfiiPKiS3_S3_S0_:
[----:B------:R-:W-:Y:S01]  /*0000*/  LDC R1, c[0x0][0x37c] ;  /* 0x0000df00ff017b82 */ /* 0x000fe20000000800 */
[----:B------:R-:W0:Y:S01]  /*0010*/  S2R R0, SR_TID.Y ;  /* 0x0000000000007919 */ /* 0x000e220000002200 */
[----:B------:R-:W-:Y:S01]  /*0020*/  HFMA2 R2, -RZ, RZ, 0, 0 ;  /* 0x00000000ff027431 */ /* 0x000fe200000001ff */
[----:B------:R-:W1:Y:S01]  /*0030*/  LDCU UR7, c[0x0][0x390] ;  /* 0x00007200ff0777ac */ /* 0x000e620008000800 */
[----:B------:R-:W0:Y:S01]  /*0040*/  S2R R3, SR_CTAID.X ;  /* 0x0000000000037919 */ /* 0x000e220000002500 */
[----:B------:R-:W2:Y:S01]  /*0050*/  LDCU.64 UR8, c[0x0][0x398] ;  /* 0x00007300ff0877ac */ /* 0x000ea20008000a00 */
[----:B------:R-:W3:Y:S01]  /*0060*/  LDCU.64 UR4, c[0x0][0x358] ;  /* 0x00006b00ff0477ac */ /* 0x000ee20008000a00 */
[----:B-1----:R-:W-:Y:S01]  /*0070*/  USHF.R.S32.HI UR6, URZ, 0x1f, UR7 ;  /* 0x0000001fff067899 */ /* 0x002fe20008011407 */
[----:B0-----:R-:W-:-:S04]  /*0080*/  LEA R3, R3, R0, 0x2 ;  /* 0x0000000003037211 */ /* 0x001fc800078e10ff */
[----:B------:R-:W-:-:S05]  /*0090*/  LEA R3, R3, -R3, 0x3 ;  /* 0x8000000303037211 */ /* 0x000fca00078e18ff */
[----:B------:R-:W-:-:S05]  /*00a0*/  IMAD.HI R0, R3, -0x6db6db6d, R2 ;  /* 0x9249249303007827 */ /* 0x000fca00078e0202 */
[----:B------:R-:W-:-:S04]  /*00b0*/  SHF.R.U32.HI R5, RZ, 0x1f, R0 ;  /* 0x0000001fff057819 */ /* 0x000fc80000011600 */
[----:B------:R-:W-:-:S05]  /*00c0*/  LEA.HI.SX32 R7, R0, R5, 0x1e ;  /* 0x0000000500077211 */ /* 0x000fca00078ff2ff */
[----:B------:R-:W-:-:S05]  /*00d0*/  IMAD R29, R7, -0x7, R3 ;  /* 0xfffffff9071d7824 */ /* 0x000fca00078e0203 */
[----:B------:R-:W-:-:S04]  /*00e0*/  IADD3 R3, P0, PT, R29, UR7, RZ ;  /* 0x000000071d037c10 */ /* 0x000fc8000ff1e0ff */
[----:B------:R-:W-:Y:S02]  /*00f0*/  LEA.HI.X.SX32 R4, R29, UR6, 0x1, P0 ;  /* 0x000000061d047c11 */ /* 0x000fe400080f0eff */
[----:B--2---:R-:W-:-:S04]  /*0100*/  LEA R2, P0, R3, UR8, 0x2 ;  /* 0x0000000803027c11 */ /* 0x004fc8000f8010ff */
[----:B------:R-:W-:-:S05]  /*0110*/  LEA.HI.X R3, R3, UR9, R4, 0x2, P0 ;  /* 0x0000000903037c11 */ /* 0x000fca00080f1404 */
[----:B---3--:R-:W2:Y:S04]  /*0120*/  LDG.E.CONSTANT R28, desc[UR4][R2.64] ;  /* 0x00000004021c7981 */ /* 0x008ea8000c1e9900 */
[----:B------:R-:W2:Y:S01]  /*0130*/  LDG.E.CONSTANT R27, desc[UR4][R2.64+0x4] ;  /* 0x00000404021b7981 */ /* 0x000ea2000c1e9900 */
[C---:B------:R-:W-:Y:S01]  /*0140*/  LEA.HI R4, R7.reuse, R7, RZ, 0x2 ;  /* 0x0000000707047211 */ /* 0x040fe200078f10ff */
[----:B------:R-:W-:Y:S01]  /*0150*/  BSSY B0, `(.L_x_1524) ;  /* 0x0000136000007945 */ /* 0x000fe20003800000 */
[----:B------:R-:W-:Y:S01]  /*0160*/  LEA.HI R0, R0, R5, RZ, 0x1c ;  /* 0x0000000500007211 */ /* 0x000fe200078fe0ff */
[----:B------:R-:W0:Y:S01]  /*0170*/  S2R R26, SR_TID.X ;  /* 0x00000000001a7919 */ /* 0x000e220000002100 */
[----:B------:R-:W-:Y:S01]  /*0180*/  LOP3.LUT R4, R4, 0x1fffc, RZ, 0xc0, !PT ;  /* 0x0001fffc04047812 */ /* 0x000fe200078ec0ff */
[----:B------:R-:W-:Y:S01]  /*0190*/  HFMA2 R61, -RZ, RZ, 0, 0 ;  /* 0x00000000ff3d7431 */ /* 0x000fe200000001ff */
[----:B------:R-:W-:Y:S01]  /*01a0*/  MOV R25, RZ ;  /* 0x000000ff00197202 */ /* 0x000fe20000000f00 */
[----:B------:R-:W0:Y:S01]  /*01b0*/  S2R R9, SR_CTAID.Y ;  /* 0x0000000000097919 */ /* 0x000e220000002600 */
[----:B------:R-:W-:Y:S01]  /*01c0*/  IADD3 R4, PT, PT, R7, -R4, RZ ;  /* 0x8000000407047210 */ /* 0x000fe20007ffe0ff */
[----:B------:R-:W-:Y:S01]  /*01d0*/  HFMA2 R21, -RZ, RZ, 0, 0 ;  /* 0x00000000ff157431 */ /* 0x000fe200000001ff */
[----:B------:R-:W-:Y:S01]  /*01e0*/  CS2R R22, SRZ ;  /* 0x0000000000167805 */ /* 0x000fe2000001ff00 */
[----:B------:R-:W-:Y:S01]  /*01f0*/  HFMA2 R63, -RZ, RZ, 0, 0 ;  /* 0x00000000ff3f7431 */ /* 0x000fe200000001ff */
[----:B------:R-:W-:Y:S01]  /*0200*/  MOV R55, RZ ;  /* 0x000000ff00377202 */ /* 0x000fe20000000f00 */
[----:B------:R-:W-:Y:S01]  /*0210*/  HFMA2 R67, -RZ, RZ, 0, 0 ;  /* 0x00000000ff437431 */ /* 0x000fe200000001ff */
[----:B------:R-:W-:Y:S01]  /*0220*/  MOV R53, RZ ;  /* 0x000000ff00357202 */ /* 0x000fe20000000f00 */
[----:B------:R-:W-:Y:S01]  /*0230*/  HFMA2 R59, -RZ, RZ, 0, 0 ;  /* 0x00000000ff3b7431 */ /* 0x000fe200000001ff */
[----:B------:R-:W-:-:S02]  /*0240*/  CS2R R50, SRZ ;  /* 0x0000000000327805 */ /* 0x000fc4000001ff00 */
[----:B------:R-:W-:Y:S02]  /*0250*/  MOV R65, RZ ;  /* 0x000000ff00417202 */ /* 0x000fe40000000f00 */
[----:B------:R-:W-:Y:S02]  /*0260*/  MOV R49, RZ ;  /* 0x000000ff00317202 */ /* 0x000fe40000000f00 */
[----:B------:R-:W-:Y:S02]  /*0270*/  MOV R47, RZ ;  /* 0x000000ff002f7202 */ /* 0x000fe40000000f00 */
[----:B0-----:R-:W-:-:S04]  /*0280*/  LEA R5, R9, R26, 0x6 ;  /* 0x0000001a09057211 */ /* 0x001fc800078e30ff */
[----:B------:R-:W-:-:S04]  /*0290*/  LEA R5, R0, R5, 0x11 ;  /* 0x0000000500057211 */ /* 0x000fc800078e88ff */
[----:B------:R-:W-:Y:S02]  /*02a0*/  LEA R24, R4, R5, 0xf ;  /* 0x0000000504187211 */ /* 0x000fe400078e78ff */
[----:B--2---:R-:W-:-:S04]  /*02b0*/  IADD3 R19, PT, PT, -R28, R27, RZ ;  /* 0x0000001b1c137210 */ /* 0x004fc80007ffe1ff */
[C---:B------:R-:W-:Y:S02]  /*02c0*/  ISETP.GE.AND P0, PT, R19.reuse, 0x8, PT ;  /* 0x000000081300780c */ /* 0x040fe40003f06270 */
[----:B------:R-:W-:-:S11]  /*02d0*/  LOP3.LUT R20, R19, 0xfffffff8, RZ, 0xc0, !PT ;  /* 0xfffffff813147812 */ /* 0x000fd600078ec0ff */
[----:B------:R-:W-:Y:S05]  /*02e0*/  @!P0 BRA `(.L_x_1525) ;  /* 0x0000001000708947 */ /* 0x000fea0003800000 */
[CC--:B------:R-:W-:Y:S01]  /*02f0*/  LEA R7, R27.reuse, R26.reuse, 0x2 ;  /* 0x0000001a1b077211 */ /* 0x0c0fe200078e10ff */
[C-C-:B------:R-:W-:Y:S01]  /*0300*/  IMAD R5, R27.reuse, 0x3, R26.reuse ;  /* 0x000000031b057824 */ /* 0x140fe200078e021a */
[CC--:B------:R-:W-:Y:S01]  /*0310*/  LEA R3, R27.reuse, R26.reuse, 0x1 ;  /* 0x0000001a1b037211 */ /* 0x0c0fe200078e08ff */
[C-C-:B------:R-:W-:Y:S01]  /*0320*/  IMAD R9, R27.reuse, 0x5, R26.reuse ;  /* 0x000000051b097824 */ /* 0x140fe200078e021a */
[C---:B------:R-:W-:Y:S01]  /*0330*/  IADD3 R18, PT, PT, R28.reuse, 0x3, RZ ;  /* 0x000000031c127810 */ /* 0x040fe20007ffe0ff */
[C---:B------:R-:W-:Y:S01]  /*0340*/  IMAD R11, R27.reuse, 0x6, R26 ;  /* 0x000000061b0b7824 */ /* 0x040fe200078e021a */
[-C--:B------:R-:W-:Y:S01]  /*0350*/  IADD3 R16, PT, PT, R27, R26.reuse, RZ ;  /* 0x0000001a1b107210 */ /* 0x080fe20007ffe0ff */
[C---:B------:R-:W-:Y:S01]  /*0360*/  IMAD R8, R28.reuse, -0x2, R5 ;  /* 0xfffffffe1c087824 */ /* 0x040fe200078e0205 */
[C---:B------:R-:W-:Y:S01]  /*0370*/  IADD3 R14, PT, PT, R28.reuse, R26, RZ ;  /* 0x0000001a1c0e7210 */ /* 0x040fe20007ffe0ff */
[C---:B------:R-:W-:Y:S01]  /*0380*/  IMAD R6, R28.reuse, -0x3, R7 ;  /* 0xfffffffd1c067824 */ /* 0x040fe200078e0207 */
[----:B------:R-:W-:Y:S01]  /*0390*/  MOV R25, RZ ;  /* 0x000000ff00197202 */ /* 0x000fe20000000f00 */
[C---:B------:R-:W-:Y:S01]  /*03a0*/  IMAD R4, R28.reuse, -0x4, R9 ;  /* 0xfffffffc1c047824 */ /* 0x040fe200078e0209 */
[----:B------:R-:W-:Y:S01]  /*03b0*/  MOV R23, RZ ;  /* 0x000000ff00177202 */ /* 0x000fe20000000f00 */
[----:B------:R-:W-:Y:S01]  /*03c0*/  IMAD R2, R28, -0x5, R11 ;  /* 0xfffffffb1c027824 */ /* 0x000fe200078e020b */
[----:B------:R-:W-:-:S02]  /*03d0*/  MOV R12, 0x3 ;  /* 0x00000003000c7802 */ /* 0x000fc40000000f00 */
[----:B------:R-:W-:-:S07]  /*03e0*/  IADD3 R10, PT, PT, -R28, R3, RZ ;  /* 0x000000031c0a7210 */ /* 0x000fce0007ffe1ff */
.L_x_1529:
[----:B------:R-:W-:Y:S01]  /*03f0*/  IADD3 R0, PT, PT, R12, -0x3, RZ ;  /* 0xfffffffd0c007810 */ /* 0x000fe20007ffe0ff */
[----:B------:R-:W-:Y:S03]  /*0400*/  BSSY.RECONVERGENT B1, `(.L_x_1526) ;  /* 0x0000026000017945 */ /* 0x000fe60003800200 */
[----:B------:R-:W-:-:S13]  /*0410*/  LOP3.LUT P0, RZ, R0, 0x1f, RZ, 0xc0, !PT ;  /* 0x0000001f00ff7812 */ /* 0x000fda000780c0ff */
[----:B------:R-:W-:Y:S05]  /*0420*/  @P0 BRA `(.L_x_1527) ;  /* 0x00000000008c0947 */ /* 0x000fea0003800000 */
[----:B------:R-:W-:Y:S02]  /*0430*/  ISETP.GE.U32.AND P0, PT, R26, R19, PT ;  /* 0x000000131a00720c */ /* 0x000fe40003f06070 */
[----:B------:R-:W-:-:S11]  /*0440*/  IADD3 R25, PT, PT, R18, -0x3, RZ ;  /* 0xfffffffd12197810 */ /* 0x000fd60007ffe0ff */
[----:B------:R-:W-:Y:S05]  /*0450*/  @P0 BRA `(.L_x_1527) ;  /* 0x0000000000800947 */ /* 0x000fea0003800000 */
[----:B------:R-:W0:Y:S08]  /*0460*/  LDC.64 R44, c[0x0][0x3a8] ;  /* 0x0000ea00ff2c7b82 */ /* 0x000e300000000a00 */
[----:B------:R-:W1:Y:S01]  /*0470*/  LDC.64 R30, c[0x0][0x3b0] ;  /* 0x0000ec00ff1e7b82 */ /* 0x000e620000000a00 */
[----:B0-----:R-:W-:-:S06]  /*0480*/  IMAD.WIDE.U32 R44, R14, 0x4, R44 ;  /* 0x000000040e2c7825 */ /* 0x001fcc00078e002c */
[----:B------:R-:W2:Y:S01]  /*0490*/  LDG.E.CONSTANT R44, desc[UR4][R44.64] ;  /* 0x000000042c2c7981 */ /* 0x000ea2000c1e9900 */
[----:B-1----:R-:W-:-:S04]  /*04a0*/  IMAD.WIDE.U32 R42, R14, 0x4, R30 ;  /* 0x000000040e2a7825 */ /* 0x002fc800078e001e */
[--C-:B------:R-:W-:Y:S01]  /*04b0*/  IMAD.WIDE.U32 R40, R16, 0x4, R30.reuse ;  /* 0x0000000410287825 */ /* 0x100fe200078e001e */
[----:B------:R-:W5:Y:S03]  /*04c0*/  LDG.E.CONSTANT R17, desc[UR4][R42.64] ;  /* 0x000000042a117981 */ /* 0x000f66000c1e9900 */
[--C-:B------:R-:W-:Y:S01]  /*04d0*/  IMAD.WIDE.U32 R38, R10, 0x4, R30.reuse ;  /* 0x000000040a267825 */ /* 0x100fe200078e001e */
[----:B------:R0:W5:Y:S03]  /*04e0*/  LDG.E.CONSTANT R15, desc[UR4][R40.64] ;  /* 0x00000004280f7981 */ /* 0x000166000c1e9900 */
[--C-:B------:R-:W-:Y:S01]  /*04f0*/  IMAD.WIDE.U32 R36, R8, 0x4, R30.reuse ;  /* 0x0000000408247825 */ /* 0x100fe200078e001e */
[----:B------:R-:W5:Y:S03]  /*0500*/  LDG.E.CONSTANT R13, desc[UR4][R38.64] ;  /* 0x00000004260d7981 */ /* 0x000f66000c1e9900 */
[--C-:B------:R-:W-:Y:S01]  /*0510*/  IMAD.WIDE.U32 R34, R6, 0x4, R30.reuse ;  /* 0x0000000406227825 */ /* 0x100fe200078e001e */
[----:B------:R-:W5:Y:S03]  /*0520*/  LDG.E.CONSTANT R11, desc[UR4][R36.64] ;  /* 0x00000004240b7981 */ /* 0x000f66000c1e9900 */
[--C-:B------:R-:W-:Y:S01]  /*0530*/  IMAD.WIDE.U32 R32, R4, 0x4, R30.reuse ;  /* 0x0000000404207825 */ /* 0x100fe200078e001e */
[----:B------:R-:W5:Y:S03]  /*0540*/  LDG.E.CONSTANT R9, desc[UR4][R34.64] ;  /* 0x0000000422097981 */ /* 0x000f66000c1e9900 */
[----:B------:R-:W-:Y:S01]  /*0550*/  IMAD.WIDE.U32 R30, R2, 0x4, R30 ;  /* 0x00000004021e7825 */ /* 0x000fe200078e001e */
[----:B------:R1:W5:Y:S04]  /*0560*/  LDG.E.CONSTANT R7, desc[UR4][R32.64] ;  /* 0x0000000420077981 */ /* 0x000368000c1e9900 */
[----:B------:R3:W5:Y:S01]  /*0570*/  LDG.E.CONSTANT R5, desc[UR4][R30.64] ;  /* 0x000000041e057981 */ /* 0x000762000c1e9900 */
[----:B--2---:R-:W-:-:S04]  /*0580*/  SHF.R.S32.HI R3, RZ, 0x1f, R44 ;  /* 0x0000001fff037819 */ /* 0x004fc8000001142c */
[----:B0-----:R-:W-:Y:S01]  /*0590*/  LEA.HI R40, R3, R44, RZ, 0x9 ;  /* 0x0000002c03287211 */ /* 0x001fe200078f48ff */
[----:B------:R-:W-:-:S03]  /*05a0*/  IMAD.HI R0, R44, 0x2aaaaaab, RZ ;  /* 0x2aaaaaab2c007827 */ /* 0x000fc600078e02ff */
[----:B------:R-:W-:Y:S02]  /*05b0*/  SHF.R.S32.HI R41, RZ, 0x9, R40 ;  /* 0x00000009ff297819 */ /* 0x000fe40000011428 */
[----:B------:R-:W-:-:S03]  /*05c0*/  SHF.R.U32.HI R3, RZ, 0x1f, R0 ;  /* 0x0000001fff037819 */ /* 0x000fc60000011600 */
[----:B------:R-:W-:Y:S01]  /*05d0*/  IMAD.HI R42, R41, 0x55555556, RZ ;  /* 0x55555556292a7827 */ /* 0x000fe200078e02ff */
[----:B------:R-:W-:-:S04]  /*05e0*/  LEA.HI R3, R0, R3, RZ, 0x18 ;  /* 0x0000000300037211 */ /* 0x000fc800078fc0ff */
[----:B------:R-:W-:Y:S02]  /*05f0*/  LEA.HI R42, R42, R42, RZ, 0x1 ;  /* 0x0000002a2a2a7211 */ /* 0x000fe400078f08ff */
[----:B-1----:R-:W-:Y:S02]  /*0600*/  LOP3.LUT R33, R40, 0x3fffe00, RZ, 0xc0, !PT ;  /* 0x03fffe0028217812 */ /* 0x002fe400078ec0ff */
[----:B------:R-:W-:Y:S01]  /*0610*/  LEA R3, R3, R24, 0x11 ;  /* 0x0000001803037211 */ /* 0x000fe200078e88ff */
[----:B------:R-:W-:Y:S01]  /*0620*/  IMAD R42, R42, -0x3, R41 ;  /* 0xfffffffd2a2a7824 */ /* 0x000fe200078e0229 */
[----:B------:R-:W-:-:S04]  /*0630*/  IADD3 R44, PT, PT, R44, -R33, RZ ;  /* 0x800000212c2c7210 */ /* 0x000fc80007ffe0ff */
[----:B------:R-:W-:-:S04]  /*0640*/  LEA R3, R42, R3, 0xf ;  /* 0x000000032a037211 */ /* 0x000fc800078e78ff */
[----:B---3--:R-:W-:-:S07]  /*0650*/  LEA R3, R44, R3, 0x6 ;  /* 0x000000032c037211 */ /* 0x008fce00078e30ff */
.L_x_1527:
[----:B------:R-:W-:Y:S05]  /*0660*/  BSYNC.RECONVERGENT B1 ;  /* 0x0000000000017941 */ /* 0x000fea0003800200 */
.L_x_1526:
[----:B------:R-:W-:Y:S01]  /*0670*/  UMOV UR7, 0xffffffff ;  /* 0xffffffff00077882 */ /* 0x000fe20000000000 */
[----:B------:R-:W-:-:S04]  /*0680*/  IADD3 R0, PT, PT, -R25, R18, RZ ;  /* 0x0000001219007210 */ /* 0x000fc80007ffe1ff */
[----:B------:R-:W-:Y:S01]  /*0690*/  IADD3 R60, PT, PT, R0, -0x3, RZ ;  /* 0xfffffffd003c7810 */ /* 0x000fe20007ffe0ff */
[----:B------:R-:W-:Y:S06]  /*06a0*/  BRA.DIV UR7, `(.L_x_1528) ;  /* 0x0000002607487947 */ /* 0x000fec000b800000 */
[----:B------:R-:W0:Y:S01]  /*06b0*/  SHFL.IDX PT, R58, R3, R60, 0x1f ;  /* 0x00001f3c033a7589 */ /* 0x000e2200000e0000 */
[----:B------:R-:W0:Y:S02]  /*06c0*/  LDC.64 R36, c[0x0][0x380] ;  /* 0x0000e000ff247b82 */ /* 0x000e240000000a00 */
[----:B0-----:R-:W-:-:S05]  /*06d0*/  IMAD.WIDE R44, R58, 0x4, R36 ;  /* 0x000000043a2c7825 */ /* 0x001fca00078e0224 */
[----:B------:R-:W2:Y:S04]  /*06e0*/  LDG.E.CONSTANT R38, desc[UR4][R44.64] ;  /* 0x000000042c267981 */ /* 0x000ea8000c1e9900 */
[----:B------:R-:W3:Y:S01]  /*06f0*/  LDG.E.CONSTANT R30, desc[UR4][R44.64+0x80] ;  /* 0x000080042c1e7981 */ /* 0x000ee2000c1e9900 */
[----:B------:R-:W-:-:S03]  /*0700*/  IADD3 R32, PT, PT, R0, -0x2, RZ ;  /* 0xfffffffe00207810 */ /* 0x000fc60007ffe0ff */
[----:B-----5:R-:W2:Y:S04]  /*0710*/  SHFL.IDX PT, R58, R17, R60, 0x1f ;  /* 0x00001f3c113a7589 */ /* 0x020ea800000e0000 */
[----:B------:R-:W0:Y:S04]  /*0720*/  SHFL.IDX PT, R52, R15, R60, 0x1f ;  /* 0x00001f3c0f347589 */ /* 0x000e2800000e0000 */
[----:B------:R-:W1:Y:S04]  /*0730*/  SHFL.IDX PT, R54, R13, R60, 0x1f ;  /* 0x00001f3c0d367589 */ /* 0x000e6800000e0000 */
[----:B------:R-:W4:Y:S04]  /*0740*/  SHFL.IDX PT, R56, R11, R60, 0x1f ;  /* 0x00001f3c0b387589 */ /* 0x000f2800000e0000 */
[----:B------:R-:W3:Y:S04]  /*0750*/  SHFL.IDX PT, R57, R9, R60, 0x1f ;  /* 0x00001f3c09397589 */ /* 0x000ee800000e0000 */
[----:B------:R-:W-:Y:S01]  /*0760*/  SHFL.IDX PT, R39, R3, R32, 0x1f ;  /* 0x00001f2003277589 */ /* 0x000fe200000e0000 */
[----:B--2---:R-:W-:Y:S01]  /*0770*/  FFMA R47, R58, R38, R47 ;  /* 0x000000263a2f7223 */ /* 0x004fe2000000002f */
[C---:B0-----:R-:W-:Y:S01]  /*0780*/  FFMA R49, R38.reuse, R52, R49 ;  /* 0x0000003426317223 */ /* 0x041fe20000000031 */
[C---:B-1----:R-:W-:Y:S01]  /*0790*/  FFMA R50, R38.reuse, R54, R50 ;  /* 0x0000003626327223 */ /* 0x042fe20000000032 */
[----:B----4-:R-:W-:Y:S01]  /*07a0*/  FFMA R51, R38, R56, R51 ;  /* 0x0000003826337223 */ /* 0x010fe20000000033 */
[----:B---3--:R-:W-:Y:S01]  /*07b0*/  FFMA R48, R58, R30, R59 ;  /* 0x0000001e3a307223 */ /* 0x008fe2000000003b */
[----:B------:R-:W-:Y:S01]  /*07c0*/  FFMA R53, R38, R57, R53 ;  /* 0x0000003926357223 */ /* 0x000fe20000000035 */
[----:B------:R-:W0:Y:S01]  /*07d0*/  SHFL.IDX PT, R59, R7, R60, 0x1f ;  /* 0x00001f3c073b7589 */ /* 0x000e2200000e0000 */
[----:B------:R-:W-:Y:S01]  /*07e0*/  FFMA R56, R30, R56, R63 ;  /* 0x000000381e387223 */ /* 0x000fe2000000003f */
[----:B------:R-:W-:Y:S01]  /*07f0*/  IADD3 R34, PT, PT, R0, -0x1, RZ ;  /* 0xffffffff00227810 */ /* 0x000fe20007ffe0ff */
[C---:B------:R-:W-:Y:S01]  /*0800*/  FFMA R52, R30.reuse, R52, R67 ;  /* 0x000000341e347223 */ /* 0x040fe20000000043 */
[----:B------:R-:W1:Y:S01]  /*0810*/  SHFL.IDX PT, R58, R5, R60, 0x1f ;  /* 0x00001f3c053a7589 */ /* 0x000e6200000e0000 */
[----:B------:R-:W-:Y:S01]  /*0820*/  FFMA R54, R30, R54, R65 ;  /* 0x000000361e367223 */ /* 0x000fe20000000041 */
[C---:B0-----:R-:W-:Y:S01]  /*0830*/  FFMA R55, R38.reuse, R59, R55 ;  /* 0x0000003b26377223 */ /* 0x041fe20000000037 */
[----:B-1----:R-:W-:Y:S01]  /*0840*/  FFMA R61, R38, R58, R61 ;  /* 0x0000003a263d7223 */ /* 0x002fe2000000003d */
[----:B------:R-:W-:-:S05]  /*0850*/  IMAD.WIDE R38, R39, 0x4, R36 ;  /* 0x0000000427267825 */ /* 0x000fca00078e0224 */
[----:B------:R-:W2:Y:S04]  /*0860*/  LDG.E.CONSTANT R60, desc[UR4][R38.64] ;  /* 0x00000004263c7981 */ /* 0x000ea8000c1e9900 */
[----:B------:R0:W3:Y:S01]  /*0870*/  LDG.E.CONSTANT R63, desc[UR4][R38.64+0x80] ;  /* 0x00008004263f7981 */ /* 0x0000e2000c1e9900 */
[C---:B------:R-:W-:Y:S01]  /*0880*/  FFMA R21, R30.reuse, R57, R21 ;  /* 0x000000391e157223 */ /* 0x040fe20000000015 */
[C---:B------:R-:W-:Y:S01]  /*0890*/  FFMA R59, R30.reuse, R59, R22 ;  /* 0x0000003b1e3b7223 */ /* 0x040fe20000000016 */
[----:B------:R-:W-:Y:S01]  /*08a0*/  FFMA R30, R30, R58, R23 ;  /* 0x0000003a1e1e7223 */ /* 0x000fe20000000017 */
[----:B------:R-:W-:Y:S04]  /*08b0*/  SHFL.IDX PT, R22, R11, R32, 0x1f ;  /* 0x00001f200b167589 */ /* 0x000fe800000e0000 */
[----:B------:R-:W2:Y:S04]  /*08c0*/  SHFL.IDX PT, R23, R15, R32, 0x1f ;  /* 0x00001f200f177589 */ /* 0x000ea800000e0000 */
[----:B------:R-:W-:Y:S04]  /*08d0*/  SHFL.IDX PT, R31, R3, R34, 0x1f ;  /* 0x00001f22031f7589 */ /* 0x000fe800000e0000 */
[----:B------:R-:W1:Y:S04]  /*08e0*/  SHFL.IDX PT, R66, R17, R32, 0x1f ;  /* 0x00001f2011427589 */ /* 0x000e6800000e0000 */
[----:B------:R-:W4:Y:S04]  /*08f0*/  SHFL.IDX PT, R65, R13, R32, 0x1f ;  /* 0x00001f200d417589 */ /* 0x000f2800000e0000 */
[----:B------:R-:W3:Y:S04]  /*0900*/  SHFL.IDX PT, R58, R7, R32, 0x1f ;  /* 0x00001f20073a7589 */ /* 0x000ee800000e0000 */
[----:B0-----:R-:W-:Y:S04]  /*0910*/  SHFL.IDX PT, R38, R5, R32, 0x1f ;  /* 0x00001f2005267589 */ /* 0x001fe800000e0000 */
[----:B------:R-:W0:Y:S04]  /*0920*/  SHFL.IDX PT, R33, R3, R0, 0x1f ;  /* 0x00001f0003217589 */ /* 0x000e2800000e0000 */
[----:B------:R-:W-:Y:S01]  /*0930*/  SHFL.IDX PT, R68, R17, R34, 0x1f ;  /* 0x00001f2211447589 */ /* 0x000fe200000e0000 */
[C---:B--2---:R-:W-:Y:S01]  /*0940*/  FFMA R49, R60.reuse, R23, R49 ;  /* 0x000000173c317223 */ /* 0x044fe20000000031 */
[----:B------:R-:W-:Y:S01]  /*0950*/  FFMA R51, R60, R22, R51 ;  /* 0x000000163c337223 */ /* 0x000fe20000000033 */
[----:B-1----:R-:W-:Y:S01]  /*0960*/  FFMA R47, R66, R60, R47 ;  /* 0x0000003c422f7223 */ /* 0x002fe2000000002f */
[----:B----4-:R-:W-:Y:S01]  /*0970*/  FFMA R50, R60, R65, R50 ;  /* 0x000000413c327223 */ /* 0x010fe20000000032 */
[C---:B---3--:R-:W-:Y:S01]  /*0980*/  FFMA R52, R63.reuse, R23, R52 ;  /* 0x000000173f347223 */ /* 0x048fe20000000034 */
[----:B------:R-:W-:Y:S01]  /*0990*/  FFMA R56, R63, R22, R56 ;  /* 0x000000163f387223 */ /* 0x000fe20000000038 */
[----:B------:R-:W-:-:S04]  /*09a0*/  IMAD.WIDE R22, R31, 0x4, R36 ;  /* 0x000000041f167825 */ /* 0x000fc800078e0224 */
[----:B------:R-:W-:Y:S01]  /*09b0*/  FFMA R48, R66, R63, R48 ;  /* 0x0000003f42307223 */ /* 0x000fe20000000030 */
[----:B------:R-:W-:Y:S01]  /*09c0*/  FFMA R55, R60, R58, R55 ;  /* 0x0000003a3c377223 */ /* 0x000fe20000000037 */
[----:B------:R1:W2:Y:S01]  /*09d0*/  SHFL.IDX PT, R66, R9, R32, 0x1f ;  /* 0x00001f2009427589 */ /* 0x0002a200000e0000 */
[----:B------:R-:W-:-:S03]  /*09e0*/  FFMA R54, R63, R65, R54 ;  /* 0x000000413f367223 */ /* 0x000fc60000000036 */
[----:B------:R-:W3:Y:S04]  /*09f0*/  LDG.E.CONSTANT R39, desc[UR4][R22.64+0x80] ;  /* 0x0000800416277981 */ /* 0x000ee8000c1e9900 */
[----:B-1----:R0:W4:Y:S01]  /*0a00*/  LDG.E.CONSTANT R32, desc[UR4][R22.64] ;  /* 0x0000000416207981 */ /* 0x002122000c1e9900 */
[----:B------:R-:W-:-:S03]  /*0a10*/  FFMA R59, R63, R58, R59 ;  /* 0x0000003a3f3b7223 */ /* 0x000fc6000000003b */
[----:B------:R-:W3:Y:S01]  /*0a20*/  SHFL.IDX PT, R31, R15, R34, 0x1f ;  /* 0x00001f220f1f7589 */ /* 0x000ee200000e0000 */
[----:B0-----:R-:W-:-:S03]  /*0a30*/  IMAD.WIDE R22, R33, 0x4, R36 ;  /* 0x0000000421167825 */ /* 0x001fc600078e0224 */
[----:B------:R-:W-:Y:S01]  /*0a40*/  SHFL.IDX PT, R58, R7, R34, 0x1f ;  /* 0x00001f22073a7589 */ /* 0x000fe200000e0000 */
[C---:B--2---:R-:W-:Y:S01]  /*0a50*/  FFMA R53, R60.reuse, R66, R53 ;  /* 0x000000423c357223 */ /* 0x044fe20000000035 */
[----:B------:R-:W-:Y:S01]  /*0a60*/  FFMA R60, R60, R38, R61 ;  /* 0x000000263c3c7223 */ /* 0x000fe2000000003d */
[C---:B------:R-:W-:Y:S01]  /*0a70*/  FFMA R21, R63.reuse, R66, R21 ;  /* 0x000000423f157223 */ /* 0x040fe20000000015 */
[----:B------:R-:W-:Y:S01]  /*0a80*/  FFMA R38, R63, R38, R30 ;  /* 0x000000263f267223 */ /* 0x000fe2000000001e */
[----:B------:R-:W-:Y:S04]  /*0a90*/  SHFL.IDX PT, R66, R11, R34, 0x1f ;  /* 0x00001f220b427589 */ /* 0x000fe800000e0000 */
[----:B------:R-:W-:Y:S04]  /*0aa0*/  SHFL.IDX PT, R63, R13, R34, 0x1f ;  /* 0x00001f220d3f7589 */ /* 0x000fe800000e0000 */
[----:B------:R-:W0:Y:S04]  /*0ab0*/  SHFL.IDX PT, R30, R9, R34, 0x1f ;  /* 0x00001f22091e7589 */ /* 0x000e2800000e0000 */
[----:B------:R1:W-:Y:S04]  /*0ac0*/  SHFL.IDX PT, R61, R5, R34, 0x1f ;  /* 0x00001f22053d7589 */ /* 0x0003e800000e0000 */
[----:B------:R-:W2:Y:S04]  /*0ad0*/  LDG.E.CONSTANT R33, desc[UR4][R22.64+0x80] ;  /* 0x0000800416217981 */ /* 0x000ea8000c1e9900 */
[----:B-1----:R-:W2:Y:S01]  /*0ae0*/  LDG.E.CONSTANT R34, desc[UR4][R22.64] ;  /* 0x0000000416227981 */ /* 0x002ea2000c1e9900 */
[----:B------:R-:W-:-:S05]  /*0af0*/  IADD3 R40, PT, PT, R0, 0x1, RZ ;  /* 0x0000000100287810 */ /* 0x000fca0007ffe0ff */
[----:B------:R-:W1:Y:S01]  /*0b00*/  SHFL.IDX PT, R35, R3, R40, 0x1f ;  /* 0x00001f2803237589 */ /* 0x000e6200000e0000 */
[CC--:B---3--:R-:W-:Y:S01]  /*0b10*/  FFMA R52, R39.reuse, R31.reuse, R52 ;  /* 0x0000001f27347223 */ /* 0x0c8fe20000000034 */
[-C--:B0-----:R-:W-:Y:S01]  /*0b20*/  FFMA R21, R39, R30.reuse, R21 ;  /* 0x0000001e27157223 */ /* 0x081fe20000000015 */
[C---:B----4-:R-:W-:Y:S01]  /*0b30*/  FFMA R49, R32.reuse, R31, R49 ;  /* 0x0000001f20317223 */ /* 0x050fe20000000031 */
[----:B------:R-:W-:Y:S01]  /*0b40*/  FFMA R53, R32, R30, R53 ;  /* 0x0000001e20357223 */ /* 0x000fe20000000035 */
[----:B-1----:R-:W-:-:S04]  /*0b50*/  IMAD.WIDE R30, R35, 0x4, R36 ;  /* 0x00000004231e7825 */ /* 0x002fc800078e0224 */
[----:B------:R-:W-:Y:S01]  /*0b60*/  FFMA R47, R68, R32, R47 ;  /* 0x00000020442f7223 */ /* 0x000fe2000000002f */
[C---:B------:R-:W-:Y:S01]  /*0b70*/  FFMA R50, R32.reuse, R63, R50 ;  /* 0x0000003f20327223 */ /* 0x040fe20000000032 */
[C---:B------:R-:W-:Y:S01]  /*0b80*/  FFMA R51, R32.reuse, R66, R51 ;  /* 0x0000004220337223 */ /* 0x040fe20000000033 */
[CC--:B------:R-:W-:Y:S01]  /*0b90*/  FFMA R55, R32.reuse, R58.reuse, R55 ;  /* 0x0000003a20377223 */ /* 0x0c0fe20000000037 */
[----:B------:R-:W-:Y:S01]  /*0ba0*/  FFMA R32, R32, R61, R60 ;  /* 0x0000003d20207223 */ /* 0x000fe2000000003c */
[----:B------:R-:W3:Y:S04]  /*0bb0*/  LDG.E.CONSTANT R35, desc[UR4][R30.64] ;  /* 0x000000041e237981 */ /* 0x000ee8000c1e9900 */
[----:B------:R0:W4:Y:S01]  /*0bc0*/  LDG.E.CONSTANT R60, desc[UR4][R30.64+0x80] ;  /* 0x000080041e3c7981 */ /* 0x000122000c1e9900 */
[----:B------:R-:W-:-:S03]  /*0bd0*/  FFMA R59, R39, R58, R59 ;  /* 0x0000003a273b7223 */ /* 0x000fc6000000003b */
[----:B------:R-:W2:Y:S01]  /*0be0*/  SHFL.IDX PT, R58, R17, R0, 0x1f ;  /* 0x00001f00113a7589 */ /* 0x000ea200000e0000 */
[----:B------:R-:W-:Y:S01]  /*0bf0*/  FFMA R48, R68, R39, R48 ;  /* 0x0000002744307223 */ /* 0x000fe20000000030 */
[C---:B------:R-:W-:Y:S01]  /*0c00*/  FFMA R54, R39.reuse, R63, R54 ;  /* 0x0000003f27367223 */ /* 0x040fe20000000036 */
[C---:B------:R-:W-:Y:S01]  /*0c10*/  FFMA R56, R39.reuse, R66, R56 ;  /* 0x0000004227387223 */ /* 0x040fe20000000038 */
[----:B------:R-:W-:Y:S01]  /*0c20*/  FFMA R38, R39, R61, R38 ;  /* 0x0000003d27267223 */ /* 0x000fe20000000026 */
[C---:B--2---:R-:W-:Y:S01]  /*0c30*/  FFMA R66, R58.reuse, R34, R47 ;  /* 0x000000223a427223 */ /* 0x044fe2000000002f */
[----:B------:R-:W-:Y:S02]  /*0c40*/  FFMA R39, R58, R33, R48 ;  /* 0x000000213a277223 */ /* 0x000fe40000000030 */
[----:B------:R-:W1:Y:S02]  /*0c50*/  SHFL.IDX PT, R58, R15, R0, 0x1f ;  /* 0x00001f000f3a7589 */ /* 0x000e6400000e0000 */
[-C--:B-1----:R-:W-:Y:S01]  /*0c60*/  FFMA R22, R34, R58.reuse, R49 ;  /* 0x0000003a22167223 */ /* 0x082fe20000000031 */
[----:B------:R-:W-:-:S02]  /*0c70*/  FFMA R23, R33, R58, R52 ;  /* 0x0000003a21177223 */ /* 0x000fc40000000034 */
[----:B------:R-:W1:Y:S04]  /*0c80*/  SHFL.IDX PT, R58, R11, R0, 0x1f ;  /* 0x00001f000b3a7589 */ /* 0x000e6800000e0000 */
[----:B------:R-:W2:Y:S04]  /*0c90*/  SHFL.IDX PT, R47, R13, R0, 0x1f ;  /* 0x00001f000d2f7589 */ /* 0x000ea800000e0000 */
[----:B0-----:R-:W0:Y:S04]  /*0ca0*/  SHFL.IDX PT, R30, R9, R0, 0x1f ;  /* 0x00001f00091e7589 */ /* 0x001e2800000e0000 */
[----:B------:R-:W0:Y:S01]  /*0cb0*/  SHFL.IDX PT, R31, R5, R0, 0x1f ;  /* 0x00001f00051f7589 */ /* 0x000e2200000e0000 */
[-C--:B-1----:R-:W-:Y:S01]  /*0cc0*/  FFMA R48, R34, R58.reuse, R51 ;  /* 0x0000003a22307223 */ /* 0x082fe20000000033 */
[----:B------:R-:W-:-:S02]  /*0cd0*/  FFMA R49, R33, R58, R56 ;  /* 0x0000003a21317223 */ /* 0x000fc40000000038 */
[----:B------:R-:W1:Y:S04]  /*0ce0*/  SHFL.IDX PT, R58, R7, R0, 0x1f ;  /* 0x00001f00073a7589 */ /* 0x000e6800000e0000 */
[----:B------:R-:W3:Y:S01]  /*0cf0*/  SHFL.IDX PT, R51, R17, R40, 0x1f ;  /* 0x00001f2811337589 */ /* 0x000ee200000e0000 */
[-C--:B--2---:R-:W-:Y:S01]  /*0d00*/  FFMA R50, R34, R47.reuse, R50 ;  /* 0x0000002f22327223 */ /* 0x084fe20000000032 */
[----:B------:R-:W-:Y:S01]  /*0d10*/  IADD3 R42, PT, PT, R0, 0x2, RZ ;  /* 0x00000002002a7810 */ /* 0x000fe20007ffe0ff */
[C---:B------:R-:W-:Y:S01]  /*0d20*/  FFMA R47, R33.reuse, R47, R54 ;  /* 0x0000002f212f7223 */ /* 0x040fe20000000036 */
[-C--:B0-----:R-:W-:Y:S01]  /*0d30*/  FFMA R21, R33, R30.reuse, R21 ;  /* 0x0000001e21157223 */ /* 0x081fe20000000015 */
[C---:B------:R-:W-:Y:S02]  /*0d40*/  FFMA R32, R34.reuse, R31, R32 ;  /* 0x0000001f22207223 */ /* 0x040fe40000000020 */
[----:B------:R-:W-:Y:S01]  /*0d50*/  SHFL.IDX PT, R41, R3, R42, 0x1f ;  /* 0x00001f2a03297589 */ /* 0x000fe200000e0000 */
[----:B------:R-:W-:-:S03]  /*0d60*/  FFMA R52, R34, R30, R53 ;  /* 0x0000001e22347223 */ /* 0x000fc60000000035 */
[----:B------:R-:W-:Y:S01]  /*0d70*/  SHFL.IDX PT, R53, R11, R40, 0x1f ;  /* 0x00001f280b357589 */ /* 0x000fe200000e0000 */
[CC--:B-1----:R-:W-:Y:S01]  /*0d80*/  FFMA R59, R33.reuse, R58.reuse, R59 ;  /* 0x0000003a213b7223 */ /* 0x0c2fe2000000003b */
[----:B------:R-:W-:Y:S02]  /*0d90*/  FFMA R33, R33, R31, R38 ;  /* 0x0000001f21217223 */ /* 0x000fe40000000026 */
[----:B------:R-:W0:Y:S01]  /*0da0*/  SHFL.IDX PT, R31, R15, R40, 0x1f ;  /* 0x00001f280f1f7589 */ /* 0x000e2200000e0000 */
[----:B------:R-:W-:-:S03]  /*0db0*/  FFMA R54, R34, R58, R55 ;  /* 0x0000003a22367223 */ /* 0x000fc60000000037 */
[----:B------:R-:W1:Y:S04]  /*0dc0*/  SHFL.IDX PT, R34, R13, R40, 0x1f ;  /* 0x00001f280d227589 */ /* 0x000e6800000e0000 */
[----:B------:R-:W2:Y:S04]  /*0dd0*/  SHFL.IDX PT, R58, R7, R40, 0x1f ;  /* 0x00001f28073a7589 */ /* 0x000ea800000e0000 */
[----:B------:R-:W2:Y:S01]  /*0de0*/  SHFL.IDX PT, R38, R5, R40, 0x1f ;  /* 0x00001f2805267589 */ /* 0x000ea200000e0000 */
[C---:B---3--:R-:W-:Y:S01]  /*0df0*/  FFMA R66, R51.reuse, R35, R66 ;  /* 0x0000002333427223 */ /* 0x048fe20000000042 */
[----:B----4-:R-:W-:-:S02]  /*0e00*/  FFMA R39, R51, R60, R39 ;  /* 0x0000003c33277223 */ /* 0x010fc40000000027 */
[----:B------:R-:W3:Y:S01]  /*0e10*/  SHFL.IDX PT, R51, R9, R40, 0x1f ;  /* 0x00001f2809337589 */ /* 0x000ee200000e0000 */
[-C--:B0-----:R-:W-:Y:S01]  /*0e20*/  FFMA R30, R35, R31.reuse, R22 ;  /* 0x0000001f231e7223 */ /* 0x081fe20000000016 */
[----:B------:R-:W-:Y:S01]  /*0e30*/  FFMA R31, R60, R31, R23 ;  /* 0x0000001f3c1f7223 */ /* 0x000fe20000000017 */
[----:B------:R-:W-:-:S04]  /*0e40*/  IMAD.WIDE R22, R41, 0x4, R36 ;  /* 0x0000000429167825 */ /* 0x000fc800078e0224 */
[C---:B-1----:R-:W-:Y:S01]  /*0e50*/  FFMA R50, R35.reuse, R34, R50 ;  /* 0x0000002223327223 */ /* 0x042fe20000000032 */
[C---:B------:R-:W-:Y:S01]  /*0e60*/  FFMA R48, R35.reuse, R53, R48 ;  /* 0x0000003523307223 */ /* 0x040fe20000000030 */
[C---:B--2---:R-:W-:Y:S01]  /*0e70*/  FFMA R54, R35.reuse, R58, R54 ;  /* 0x0000003a23367223 */ /* 0x044fe20000000036 */
[C---:B------:R-:W-:Y:S01]  /*0e80*/  FFMA R32, R35.reuse, R38, R32 ;  /* 0x0000002623207223 */ /* 0x040fe20000000020 */
[----:B------:R-:W-:Y:S02]  /*0e90*/  FFMA R47, R60, R34, R47 ;  /* 0x000000223c2f7223 */ /* 0x000fe4000000002f */
[----:B------:R-:W2:Y:S01]  /*0ea0*/  LDG.E.CONSTANT R34, desc[UR4][R22.64+0x80] ;  /* 0x0000800416227981 */ /* 0x000ea2000c1e9900 */
[----:B---3--:R-:W-:-:S03]  /*0eb0*/  FFMA R52, R35, R51, R52 ;  /* 0x0000003323347223 */ /* 0x008fc60000000034 */
[----:B------:R0:W3:Y:S04]  /*0ec0*/  LDG.E.CONSTANT R35, desc[UR4][R22.64] ;  /* 0x0000000416237981 */ /* 0x0000e8000c1e9900 */
[----:B------:R-:W-:Y:S01]  /*0ed0*/  SHFL.IDX PT, R41, R17, R42, 0x1f ;  /* 0x00001f2a11297589 */ /* 0x000fe200000e0000 */
[----:B------:R-:W-:Y:S01]  /*0ee0*/  IADD3 R44, PT, PT, R0, 0x3, RZ ;  /* 0x00000003002c7810 */ /* 0x000fe20007ffe0ff */
[C---:B------:R-:W-:Y:S01]  /*0ef0*/  FFMA R49, R60.reuse, R53, R49 ;  /* 0x000000353c317223 */ /* 0x040fe20000000031 */
[----:B------:R-:W-:-:S03]  /*0f00*/  FFMA R21, R60, R51, R21 ;  /* 0x000000333c157223 */ /* 0x000fc60000000015 */
[----:B------:R-:W0:Y:S01]  /*0f10*/  SHFL.IDX PT, R43, R3, R44, 0x1f ;  /* 0x00001f2c032b7589 */ /* 0x000e2200000e0000 */
[C---:B------:R-:W-:Y:S01]  /*0f20*/  FFMA R59, R60.reuse, R58, R59 ;  /* 0x0000003a3c3b7223 */ /* 0x040fe2000000003b */
[----:B------:R-:W-:Y:S02]  /*0f30*/  FFMA R33, R60, R38, R33 ;  /* 0x000000263c217223 */ /* 0x000fe40000000021 */
[----:B------:R-:W-:Y:S04]  /*0f40*/  SHFL.IDX PT, R38, R15, R42, 0x1f ;  /* 0x00001f2a0f267589 */ /* 0x000fe800000e0000 */
[----:B------:R-:W-:Y:S04]  /*0f50*/  SHFL.IDX PT, R51, R11, R42, 0x1f ;  /* 0x00001f2a0b337589 */ /* 0x000fe800000e0000 */
[----:B------:R-:W-:Y:S04]  /*0f60*/  SHFL.IDX PT, R53, R9, R42, 0x1f ;  /* 0x00001f2a09357589 */ /* 0x000fe800000e0000 */
[----:B------:R-:W-:Y:S04]  /*0f70*/  SHFL.IDX PT, R40, R7, R42, 0x1f ;  /* 0x00001f2a07287589 */ /* 0x000fe800000e0000 */
[----:B------:R-:W-:Y:S01]  /*0f80*/  SHFL.IDX PT, R58, R5, R42, 0x1f ;  /* 0x00001f2a053a7589 */ /* 0x000fe200000e0000 */
[----:B0-----:R-:W-:Y:S01]  /*0f90*/  IMAD.WIDE R22, R43, 0x4, R36 ;  /* 0x000000042b167825 */ /* 0x001fe200078e0224 */
[----:B------:R-:W-:-:S05]  /*0fa0*/  IADD3 R46, PT, PT, R0, 0x4, RZ ;  /* 0x00000004002e7810 */ /* 0x000fca0007ffe0ff */
[----:B------:R-:W0:Y:S02]  /*0fb0*/  SHFL.IDX PT, R45, R3, R46, 0x1f ;  /* 0x00001f2e032d7589 */ /* 0x000e2400000e0000 */
[----:B0-----:R-:W-:-:S05]  /*0fc0*/  IMAD.WIDE R36, R45, 0x4, R36 ;  /* 0x000000042d247825 */ /* 0x001fca00078e0224 */
[----:B------:R-:W4:Y:S04]  /*0fd0*/  LDG.E.CONSTANT R61, desc[UR4][R36.64] ;  /* 0x00000004243d7981 */ /* 0x000f28000c1e9900 */
[----:B------:R-:W4:Y:S01]  /*0fe0*/  LDG.E.CONSTANT R0, desc[UR4][R36.64+0x80] ;  /* 0x0000800424007981 */ /* 0x000f22000c1e9900 */
[C---:B--2---:R-:W-:Y:S01]  /*0ff0*/  FFMA R39, R41.reuse, R34, R39 ;  /* 0x0000002229277223 */ /* 0x044fe20000000027 */
[----:B---3--:R-:W-:Y:S02]  /*1000*/  FFMA R66, R41, R35, R66 ;  /* 0x0000002329427223 */ /* 0x008fe40000000042 */
[----:B------:R-:W0:Y:S01]  /*1010*/  SHFL.IDX PT, R41, R13, R42, 0x1f ;  /* 0x00001f2a0d297589 */ /* 0x000e2200000e0000 */
[C---:B------:R-:W-:Y:S01]  /*1020*/  FFMA R30, R35.reuse, R38, R30 ;  /* 0x00000026231e7223 */ /* 0x040fe2000000001e */
[C---:B------:R-:W-:Y:S01]  /*1030*/  FFMA R48, R35.reuse, R51, R48 ;  /* 0x0000003323307223 */ /* 0x040fe20000000030 */
[C---:B------:R-:W-:Y:S01]  /*1040*/  FFMA R52, R35.reuse, R53, R52 ;  /* 0x0000003523347223 */ /* 0x040fe20000000034 */
[C---:B------:R-:W-:Y:S01]  /*1050*/  FFMA R54, R35.reuse, R40, R54 ;  /* 0x0000002823367223 */ /* 0x040fe20000000036 */
[----:B------:R-:W-:Y:S01]  /*1060*/  FFMA R32, R35, R58, R32 ;  /* 0x0000003a23207223 */ /* 0x000fe20000000020 */
[----:B------:R-:W-:-:S02]  /*1070*/  FFMA R31, R34, R38, R31 ;  /* 0x00000026221f7223 */ /* 0x000fc4000000001f */
[----:B------:R-:W2:Y:S01]  /*1080*/  LDG.E.CONSTANT R38, desc[UR4][R22.64+0x80] ;  /* 0x0000800416267981 */ /* 0x000ea2000c1e9900 */
[----:B0-----:R-:W-:-:S03]  /*1090*/  FFMA R50, R35, R41, R50 ;  /* 0x0000002923327223 */ /* 0x001fc60000000032 */
[----:B------:R0:W3:Y:S01]  /*10a0*/  LDG.E.CONSTANT R35, desc[UR4][R22.64] ;  /* 0x0000000416237981 */ /* 0x0000e2000c1e9900 */
[----:B------:R-:W-:-:S03]  /*10b0*/  FFMA R47, R34, R41, R47 ;  /* 0x00000029222f7223 */ /* 0x000fc6000000002f */
[----:B------:R-:W2:Y:S01]  /*10c0*/  SHFL.IDX PT, R41, R17, R44, 0x1f ;  /* 0x00001f2c11297589 */ /* 0x000ea200000e0000 */
[C---:B------:R-:W-:Y:S01]  /*10d0*/  FFMA R49, R34.reuse, R51, R49 ;  /* 0x0000003322317223 */ /* 0x040fe20000000031 */
[C---:B------:R-:W-:Y:S01]  /*10e0*/  FFMA R21, R34.reuse, R53, R21 ;  /* 0x0000003522157223 */ /* 0x040fe20000000015 */
[C---:B------:R-:W-:Y:S01]  /*10f0*/  FFMA R59, R34.reuse, R40, R59 ;  /* 0x00000028223b7223 */ /* 0x040fe2000000003b */
[----:B------:R-:W-:Y:S02]  /*1100*/  FFMA R33, R34, R58, R33 ;  /* 0x0000003a22217223 */ /* 0x000fe40000000021 */
[----:B------:R-:W1:Y:S04]  /*1110*/  SHFL.IDX PT, R34, R15, R44, 0x1f ;  /* 0x00001f2c0f227589 */ /* 0x000e6800000e0000 */
[----:B------:R-:W1:Y:S04]  /*1120*/  SHFL.IDX PT, R40, R13, R44, 0x1f ;  /* 0x00001f2c0d287589 */ /* 0x000e6800000e0000 */
[----:B------:R-:W4:Y:S04]  /*1130*/  SHFL.IDX PT, R42, R9, R44, 0x1f ;  /* 0x00001f2c092a7589 */ /* 0x000f2800000e0000 */
[----:B0-----:R-:W0:Y:S04]  /*1140*/  SHFL.IDX PT, R22, R7, R44, 0x1f ;  /* 0x00001f2c07167589 */ /* 0x001e2800000e0000 */
[----:B------:R-:W0:Y:S04]  /*1150*/  SHFL.IDX PT, R58, R5, R44, 0x1f ;  /* 0x00001f2c053a7589 */ /* 0x000e2800000e0000 */
[----:B------:R-:W-:Y:S04]  /*1160*/  SHFL.IDX PT, R23, R17, R46, 0x1f ;  /* 0x00001f2e11177589 */ /* 0x000fe800000e0000 */
[----:B------:R-:W-:Y:S04]  /*1170*/  SHFL.IDX PT, R37, R7, R46, 0x1f ;  /* 0x00001f2e07257589 */ /* 0x000fe800000e0000 */
[----:B------:R-:W-:Y:S01]  /*1180*/  SHFL.IDX PT, R43, R9, R46, 0x1f ;  /* 0x00001f2e092b7589 */ /* 0x000fe200000e0000 */
[C---:B--2---:R-:W-:Y:S01]  /*1190*/  FFMA R39, R41.reuse, R38, R39 ;  /* 0x0000002629277223 */ /* 0x044fe20000000027 */
[----:B---3--:R-:W-:-:S02]  /*11a0*/  FFMA R66, R41, R35, R66 ;  /* 0x0000002329427223 */ /* 0x008fc40000000042 */
[----:B------:R-:W2:Y:S01]  /*11b0*/  SHFL.IDX PT, R41, R11, R44, 0x1f ;  /* 0x00001f2c0b297589 */ /* 0x000ea200000e0000 */
[CC--:B-1----:R-:W-:Y:S01]  /*11c0*/  FFMA R30, R35.reuse, R34.reuse, R30 ;  /* 0x00000022231e7223 */ /* 0x0c2fe2000000001e */
[C---:B------:R-:W-:Y:S02]  /*11d0*/  FFMA R31, R38.reuse, R34, R31 ;  /* 0x00000022261f7223 */ /* 0x040fe4000000001f */
[----:B------:R-:W1:Y:S01]  /*11e0*/  SHFL.IDX PT, R34, R15, R46, 0x1f ;  /* 0x00001f2e0f227589 */ /* 0x000e6200000e0000 */
[C---:B------:R-:W-:Y:S01]  /*11f0*/  FFMA R50, R35.reuse, R40, R50 ;  /* 0x0000002823327223 */ /* 0x040fe20000000032 */
[C---:B----4-:R-:W-:Y:S01]  /*1200*/  FFMA R52, R35.reuse, R42, R52 ;  /* 0x0000002a23347223 */ /* 0x050fe20000000034 */
[C---:B0-----:R-:W-:Y:S01]  /*1210*/  FFMA R54, R35.reuse, R22, R54 ;  /* 0x0000001623367223 */ /* 0x041fe20000000036 */
[CC--:B------:R-:W-:Y:S01]  /*1220*/  FFMA R32, R35.reuse, R58.reuse, R32 ;  /* 0x0000003a23207223 */ /* 0x0c0fe20000000020 */
[C---:B------:R-:W-:Y:S02]  /*1230*/  FFMA R33, R38.reuse, R58, R33 ;  /* 0x0000003a26217223 */ /* 0x040fe40000000021 */
[----:B------:R-:W-:Y:S01]  /*1240*/  SHFL.IDX PT, R58, R5, R46, 0x1f ;  /* 0x00001f2e053a7589 */ /* 0x000fe200000e0000 */
[-C--:B--2---:R-:W-:Y:S01]  /*1250*/  FFMA R48, R35, R41.reuse, R48 ;  /* 0x0000002923307223 */ /* 0x084fe20000000030 */
[----:B------:R-:W-:-:S02]  /*1260*/  FFMA R49, R38, R41, R49 ;  /* 0x0000002926317223 */ /* 0x000fc40000000031 */
[----:B------:R-:W0:Y:S04]  /*1270*/  SHFL.IDX PT, R35, R13, R46, 0x1f ;  /* 0x00001f2e0d237589 */ /* 0x000e2800000e0000 */
[----:B------:R-:W2:Y:S01]  /*1280*/  SHFL.IDX PT, R41, R11, R46, 0x1f ;  /* 0x00001f2e0b297589 */ /* 0x000ea200000e0000 */
[C---:B------:R-:W-:Y:S01]  /*1290*/  FFMA R66, R23.reuse, R61, R66 ;  /* 0x0000003d17427223 */ /* 0x040fe20000000042 */
[C---:B------:R-:W-:Y:S01]  /*12a0*/  FFMA R47, R38.reuse, R40, R47 ;  /* 0x00000028262f7223 */ /* 0x040fe2000000002f */
[C---:B------:R-:W-:Y:S01]  /*12b0*/  FFMA R59, R38.reuse, R22, R59 ;  /* 0x00000016263b7223 */ /* 0x040fe2000000003b */
[----:B------:R-:W-:Y:S01]  /*12c0*/  FFMA R23, R23, R0, R39 ;  /* 0x0000000017177223 */ /* 0x000fe20000000027 */
[C---:B-1----:R-:W-:Y:S01]  /*12d0*/  FFMA R30, R61.reuse, R34, R30 ;  /* 0x000000223d1e7223 */ /* 0x042fe2000000001e */
[----:B------:R-:W-:Y:S01]  /*12e0*/  FFMA R21, R38, R42, R21 ;  /* 0x0000002a26157223 */ /* 0x000fe20000000015 */
[C---:B------:R-:W-:Y:S01]  /*12f0*/  FFMA R22, R0.reuse, R37, R59 ;  /* 0x0000002500167223 */ /* 0x040fe2000000003b */
[C---:B------:R-:W-:Y:S01]  /*1300*/  FFMA R67, R0.reuse, R34, R31 ;  /* 0x0000002200437223 */ /* 0x040fe2000000001f */
[CC--:B------:R-:W-:Y:S01]  /*1310*/  FFMA R53, R61.reuse, R43.reuse, R52 ;  /* 0x0000002b3d357223 */ /* 0x0c0fe20000000034 */
[C---:B------:R-:W-:Y:S01]  /*1320*/  FFMA R21, R0.reuse, R43, R21 ;  /* 0x0000002b00157223 */ /* 0x040fe20000000015 */
[C---:B------:R-:W-:Y:S01]  /*1330*/  FFMA R55, R61.reuse, R37, R54 ;  /* 0x000000253d377223 */ /* 0x040fe20000000036 */
[----:B------:R-:W-:Y:S01]  /*1340*/  MOV R59, R23 ;  /* 0x00000017003b7202 */ /* 0x000fe20000000f00 */
[CC--:B0-----:R-:W-:Y:S01]  /*1350*/  FFMA R65, R0.reuse, R35.reuse, R47 ;  /* 0x0000002300417223 */ /* 0x0c1fe2000000002f */
[C---:B------:R-:W-:Y:S01]  /*1360*/  FFMA R50, R61.reuse, R35, R50 ;  /* 0x000000233d327223 */ /* 0x040fe20000000032 */
[----:B------:R-:W-:Y:S01]  /*1370*/  MOV R47, R66 ;  /* 0x00000042002f7202 */ /* 0x000fe20000000f00 */
[-C--:B--2---:R-:W-:Y:S01]  /*1380*/  FFMA R63, R0, R41.reuse, R49 ;  /* 0x00000029003f7223 */ /* 0x084fe20000000031 */
[----:B------:R-:W-:Y:S01]  /*1390*/  FFMA R51, R61, R41, R48 ;  /* 0x000000293d337223 */ /* 0x000fe20000000030 */
[----:B------:R-:W-:-:S07]  /*13a0*/  MOV R49, R30 ;  /* 0x0000001e00317202 */ /* 0x000fce0000000f00 */
.L_x_1606:
[----:B------:R-:W-:Y:S01]  /*13b0*/  IADD3 R30, PT, PT, R18, 0x5, RZ ;  /* 0x00000005121e7810 */ /* 0x000fe20007ffe0ff */
[----:B------:R-:W-:Y:S01]  /*13c0*/  FFMA R61, R61, R58, R32 ;  /* 0x0000003a3d3d7223 */ /* 0x000fe20000000020 */
[----:B------:R-:W-:Y:S01]  /*13d0*/  IADD3 R31, PT, PT, R28, R20, RZ ;  /* 0x000000141c1f7210 */ /* 0x000fe20007ffe0ff */
[----:B------:R-:W-:Y:S01]  /*13e0*/  FFMA R23, R0, R58, R33 ;  /* 0x0000003a00177223 */ /* 0x000fe20000000021 */
[----:B------:R-:W-:Y:S02]  /*13f0*/  IADD3 R10, PT, PT, R10, 0x8, RZ ;  /* 0x000000080a0a7810 */ /* 0x000fe40007ffe0ff */
[----:B------:R-:W-:Y:S02]  /*1400*/  ISETP.GE.AND P0, PT, R30, R31, PT ;  /* 0x0000001f1e00720c */ /* 0x000fe40003f06270 */
[----:B------:R-:W-:Y:S02]  /*1410*/  IADD3 R8, PT, PT, R8, 0x8, RZ ;  /* 0x0000000808087810 */ /* 0x000fe40007ffe0ff */
[----:B------:R-:W-:-:S02]  /*1420*/  IADD3 R6, PT, PT, R6, 0x8, RZ ;  /* 0x0000000806067810 */ /* 0x000fc40007ffe0ff */
[----:B------:R-:W-:Y:S02]  /*1430*/  IADD3 R4, PT, PT, R4, 0x8, RZ ;  /* 0x0000000804047810 */ /* 0x000fe40007ffe0ff */
[----:B------:R-:W-:Y:S02]  /*1440*/  IADD3 R2, PT, PT, R2, 0x8, RZ ;  /* 0x0000000802027810 */ /* 0x000fe40007ffe0ff */
[----:B------:R-:W-:Y:S02]  /*1450*/  IADD3 R16, PT, PT, R16, 0x8, RZ ;  /* 0x0000000810107810 */ /* 0x000fe40007ffe0ff */
[----:B------:R-:W-:Y:S02]  /*1460*/  IADD3 R18, PT, PT, R18, 0x8, RZ ;  /* 0x0000000812127810 */ /* 0x000fe40007ffe0ff */
[----:B------:R-:W-:Y:S02]  /*1470*/  IADD3 R14, PT, PT, R14, 0x8, RZ ;  /* 0x000000080e0e7810 */ /* 0x000fe40007ffe0ff */
[----:B------:R-:W-:-:S02]  /*1480*/  IADD3 R19, PT, PT, R19, -0x8, RZ ;  /* 0xfffffff813137810 */ /* 0x000fc40007ffe0ff */
[----:B------:R-:W-:Y:S01]  /*1490*/  IADD3 R12, PT, PT, R12, 0x8, RZ ;  /* 0x000000080c0c7810 */ /* 0x000fe20007ffe0ff */
[----:B------:R-:W-:Y:S06]  /*14a0*/  @!P0 BRA `(.L_x_1529) ;  /* 0xffffffec00d08947 */ /* 0x000fec000383ffff */
.L_x_1525:
[----:B------:R-:W-:Y:S05]  /*14b0*/  BSYNC B0 ;  /* 0x0000000000007941 */ /* 0x000fea0003800000 */
.L_x_1524:
[C---:B------:R-:W-:Y:S01]  /*14c0*/  IADD3 R0, PT, PT, -R28.reuse, R27, RZ ;  /* 0x0000001b1c007210 */ /* 0x040fe20007ffe1ff */
[----:B------:R-:W-:Y:S01]  /*14d0*/  BSSY.RECONVERGENT B0, `(.L_x_1530) ;  /* 0x0000035000007945 */ /* 0x000fe20003800200 */
[----:B------:R-:W-:Y:S02]  /*14e0*/  IADD3 R2, PT, PT, R28, R20, RZ ;  /* 0x000000141c027210 */ /* 0x000fe40007ffe0ff */
[C---:B------:R-:W-:Y:S02]  /*14f0*/  LOP3.LUT P0, RZ, R0.reuse, 0x18, RZ, 0xc0, !PT ;  /* 0x0000001800ff7812 */ /* 0x040fe4000780c0ff */
[----:B------:R-:W-:Y:S02]  /*1500*/  LOP3.LUT R19, R0, 0xfffffffc, RZ, 0xc0, !PT ;  /* 0xfffffffc00137812 */ /* 0x000fe400078ec0ff */
[----:B------:R-:W-:Y:S02]  /*1510*/  ISETP.LE.OR P0, PT, R27, R2, P0 ;  /* 0x000000021b00720c */ /* 0x000fe40000703670 */
[----:B------:R-:W-:-:S02]  /*1520*/  ISETP.GE.AND P1, PT, R20, R19, PT ;  /* 0x000000131400720c */ /* 0x000fc40003f26270 */
[----:B------:R-:W-:Y:S02]  /*1530*/  MOV R8, R3 ;  /* 0x0000000300087202 */ /* 0x000fe40000000f00 */
[----:B------:R-:W-:Y:S02]  /*1540*/  MOV R10, R7 ;  /* 0x00000007000a7202 */ /* 0x000fe40000000f00 */
[----:B------:R-:W-:-:S05]  /*1550*/  MOV R12, R5 ;  /* 0x00000005000c7202 */ /* 0x000fca0000000f00 */
[----:B------:R-:W-:Y:S05]  /*1560*/  @P0 BRA `(.L_x_1531) ;  /* 0x0000000000ac0947 */ /* 0x000fea0003800000 */
[-C--:B------:R-:W-:Y:S02]  /*1570*/  IADD3 R3, PT, PT, R27, -R2.reuse, RZ ;  /* 0x800000021b037210 */ /* 0x080fe40007ffe0ff */
[----:B------:R-:W-:Y:S02]  /*1580*/  MOV R25, R2 ;  /* 0x0000000200197202 */ /* 0x000fe40000000f00 */
[----:B------:R-:W-:-:S13]  /*1590*/  ISETP.GE.U32.AND P0, PT, R26, R3, PT ;  /* 0x000000031a00720c */ /* 0x000fda0003f06070 */
[----:B------:R-:W-:Y:S05]  /*15a0*/  @P0 BRA `(.L_x_1531) ;  /* 0x00000000009c0947 */ /* 0x000fea0003800000 */
[----:B------:R-:W0:Y:S01]  /*15b0*/  LDC.64 R6, c[0x0][0x3a8] ;  /* 0x0000ea00ff067b82 */ /* 0x000e220000000a00 */
[----:B------:R-:W-:-:S04]  /*15c0*/  IADD3 R17, PT, PT, R2, R26, RZ ;  /* 0x0000001a02117210 */ /* 0x000fc80007ffe0ff */
[----:B------:R-:W-:-:S03]  /*15d0*/  IADD3 R15, PT, PT, R0, R17, RZ ;  /* 0x00000011000f7210 */ /* 0x000fc60007ffe0ff */
[----:B------:R-:W1:Y:S01]  /*15e0*/  LDC.64 R4, c[0x0][0x3b0] ;  /* 0x0000ec00ff047b82 */ /* 0x000e620000000a00 */
[----:B------:R-:W-:Y:S01]  /*15f0*/  IADD3 R9, PT, PT, R0, R15, RZ ;  /* 0x0000000f00097210 */ /* 0x000fe20007ffe0ff */
[----:B0-----:R-:W-:-:S05]  /*1600*/  IMAD.WIDE.U32 R6, R17, 0x4, R6 ;  /* 0x0000000411067825 */ /* 0x001fca00078e0006 */
[----:B------:R0:W2:Y:S01]  /*1610*/  LDG.E.CONSTANT R3, desc[UR4][R6.64] ;  /* 0x0000000406037981 */ /* 0x0000a2000c1e9900 */
[----:B------:R-:W-:Y:S01]  /*1620*/  IADD3 R31, PT, PT, R0, R9, RZ ;  /* 0x00000009001f7210 */ /* 0x000fe20007ffe0ff */
[----:B-1----:R-:W-:-:S03]  /*1630*/  IMAD.WIDE.U32 R16, R17, 0x4, R4 ;  /* 0x0000000411107825 */ /* 0x002fc600078e0004 */
[----:B------:R-:W-:Y:S01]  /*1640*/  IADD3 R11, PT, PT, R0, R31, RZ ;  /* 0x0000001f000b7210 */ /* 0x000fe20007ffe0ff */
[----:B------:R-:W-:-:S03]  /*1650*/  IMAD.WIDE.U32 R14, R15, 0x4, R4 ;  /* 0x000000040f0e7825 */ /* 0x000fc600078e0004 */
[C---:B------:R-:W-:Y:S01]  /*1660*/  IADD3 R33, PT, PT, R0.reuse, R11, RZ ;  /* 0x0000000b00217210 */ /* 0x040fe20007ffe0ff */
[----:B------:R-:W5:Y:S03]  /*1670*/  LDG.E.CONSTANT R17, desc[UR4][R16.64] ;  /* 0x0000000410117981 */ /* 0x000f66000c1e9900 */
[----:B------:R-:W-:Y:S01]  /*1680*/  IADD3 R13, PT, PT, R0, R33, RZ ;  /* 0x00000021000d7210 */ /* 0x000fe20007ffe0ff */
[--C-:B0-----:R-:W-:Y:S01]  /*1690*/  IMAD.WIDE.U32 R6, R9, 0x4, R4.reuse ;  /* 0x0000000409067825 */ /* 0x101fe200078e0004 */
[----:B------:R2:W5:Y:S03]  /*16a0*/  LDG.E.CONSTANT R15, desc[UR4][R14.64] ;  /* 0x000000040e0f7981 */ /* 0x000566000c1e9900 */
[----:B------:R-:W-:-:S04]  /*16b0*/  IMAD.WIDE.U32 R30, R31, 0x4, R4 ;  /* 0x000000041f1e7825 */ /* 0x000fc800078e0004 */
[--C-:B------:R-:W-:Y:S02]  /*16c0*/  IMAD.WIDE.U32 R8, R11, 0x4, R4.reuse ;  /* 0x000000040b087825 */ /* 0x100fe400078e0004 */
[----:B------:R-:W5:Y:S02]  /*16d0*/  LDG.E.CONSTANT R11, desc[UR4][R30.64] ;  /* 0x000000041e0b7981 */ /* 0x000f64000c1e9900 */
[--C-:B------:R-:W-:Y:S02]  /*16e0*/  IMAD.WIDE.U32 R32, R33, 0x4, R4.reuse ;  /* 0x0000000421207825 */ /* 0x100fe400078e0004 */
[----:B------:R-:W5:Y:S02]  /*16f0*/  LDG.E.CONSTANT R9, desc[UR4][R8.64] ;  /* 0x0000000408097981 */ /* 0x000f64000c1e9900 */
[----:B------:R-:W-:Y:S02]  /*1700*/  IMAD.WIDE.U32 R4, R13, 0x4, R4 ;  /* 0x000000040d047825 */ /* 0x000fe400078e0004 */
        /* <DEDUP_REMOVED lines=10> */
[----:B0-----:R-:W-:Y:S02]  /*17b0*/  LEA.HI R7, R20, R20, RZ, 0x1 ;  /* 0x0000001414077211 */ /* 0x001fe400078f08ff */
[----:B------:R-:W-:Y:S02]  /*17c0*/  LOP3.LUT R16, R16, 0x3fffe00, RZ, 0xc0, !PT ;  /* 0x03fffe0010107812 */ /* 0x000fe400078ec0ff */
[----:B------:R-:W-:Y:S01]  /*17d0*/  LEA R35, R35, R24, 0x11 ;  /* 0x0000001823237211 */ /* 0x000fe200078e88ff */
[----:B------:R-:W-:Y:S01]  /*17e0*/  IMAD R18, R7, -0x3, R18 ;  /* 0xfffffffd07127824 */ /* 0x000fe200078e0212 */
[----:B------:R-:W-:-:S04]  /*17f0*/  IADD3 R3, PT, PT, R3, -R16, RZ ;  /* 0x8000001003037210 */ /* 0x000fc80007ffe0ff */
[----:B------:R-:W-:-:S04]  /*1800*/  LEA R18, R18, R35, 0xf ;  /* 0x0000002312127211 */ /* 0x000fc800078e78ff */
[----:B------:R-:W-:-:S07]  /*1810*/  LEA R8, R3, R18, 0x6 ;  /* 0x0000001203087211 */ /* 0x000fce00078e30ff */
.L_x_1531:
[----:B------:R-:W-:Y:S05]  /*1820*/  BSYNC.RECONVERGENT B0 ;  /* 0x0000000000007941 */ /* 0x000fea0003800200 */
.L_x_1530:
[----:B------:R-:W-:Y:S04]  /*1830*/  BSSY B0, `(.L_x_1532) ;  /* 0x00000aa000007945 */ /* 0x000fe80003800000 */
[----:B------:R-:W-:Y:S05]  /*1840*/  @P1 BRA `(.L_x_1533) ;  /* 0x0000000800a01947 */ /* 0x000fea0003800000 */
[----:B------:R-:W-:Y:S01]  /*1850*/  UMOV UR7, 0xffffffff ;  /* 0xffffffff00077882 */ /* 0x000fe20000000000 */
[----:B------:R-:W-:Y:S02]  /*1860*/  IADD3 R30, PT, PT, R2, -R25, RZ ;  /* 0x80000019021e7210 */ /* 0x000fe40007ffe0ff */
[----:B------:R-:W-:Y:S05]  /*1870*/  BRA.DIV UR7, `(.L_x_1534) ;  /* 0x0000003207287947 */ /* 0x000fea000b800000 */
[----:B-----5:R-:W0:Y:S01]  /*1880*/  SHFL.IDX PT, R58, R15, R30, 0x1f ;  /* 0x00001f1e0f3a7589 */ /* 0x020e2200000e0000 */
[----:B------:R-:W1:Y:S03]  /*1890*/  LDC.64 R2, c[0x0][0x380] ;  /* 0x0000e000ff027b82 */ /* 0x000e660000000a00 */
[----:B------:R-:W1:Y:S04]  /*18a0*/  SHFL.IDX PT, R5, R8, R30, 0x1f ;  /* 0x00001f1e08057589 */ /* 0x000e6800000e0000 */
[----:B------:R-:W2:Y:S01]  /*18b0*/  SHFL.IDX PT, R26, R13, R30, 0x1f ;  /* 0x00001f1e0d1a7589 */ /* 0x000ea200000e0000 */
[----:B0-----:R-:W-:Y:S01]  /*18c0*/  FSETP.GT.AND P2, PT, R58, RZ, PT ;  /* 0x000000ff3a00720b */ /* 0x001fe20003f44000 */
[----:B-1----:R-:W-:-:S02]  /*18d0*/  IMAD.WIDE R4, R5, 0x4, R2 ;  /* 0x0000000405047825 */ /* 0x002fc400078e0202 */
[----:B------:R-:W0:Y:S10]  /*18e0*/  SHFL.IDX PT, R40, R11, R30, 0x1f ;  /* 0x00001f1e0b287589 */ /* 0x000e3400000e0000 */
[----:B------:R-:W3:Y:S01]  /*18f0*/  @P2 LDG.E.CONSTANT R31, desc[UR4][R4.64] ;  /* 0x00000004041f2981 */ /* 0x000ee2000c1e9900 */
[----:B--2---:R-:W-:-:S03]  /*1900*/  FSETP.GT.AND P3, PT, R26, RZ, PT ;  /* 0x000000ff1a00720b */ /* 0x004fc60003f64000 */
[----:B------:R-:W2:Y:S10]  /*1910*/  @P2 LDG.E.CONSTANT R39, desc[UR4][R4.64+0x80] ;  /* 0x0000800404272981 */ /* 0x000eb4000c1e9900 */
[----:B------:R-:W4:Y:S01]  /*1920*/  @P3 LDG.E.CONSTANT R43, desc[UR4][R4.64] ;  /* 0x00000004042b3981 */ /* 0x000f22000c1e9900 */
[----:B0-----:R-:W-:-:S03]  /*1930*/  FSETP.GT.AND P0, PT, R40, RZ, PT ;  /* 0x000000ff2800720b */ /* 0x001fc60003f04000 */
[----:B------:R-:W4:Y:S10]  /*1940*/  @P3 LDG.E.CONSTANT R42, desc[UR4][R4.64+0x80] ;  /* 0x00008004042a3981 */ /* 0x000f34000c1e9900 */
[----:B------:R-:W4:Y:S04]  /*1950*/  @P0 LDG.E.CONSTANT R41, desc[UR4][R4.64] ;  /* 0x0000000404290981 */ /* 0x000f28000c1e9900 */
[----:B------:R-:W4:Y:S04]  /*1960*/  @P0 LDG.E.CONSTANT R45, desc[UR4][R4.64+0x80] ;  /* 0x00008004042d0981 */ /* 0x000f28000c1e9900 */
[----:B------:R-:W0:Y:S02]  /*1970*/  SHFL.IDX PT, R32, R9, R30, 0x1f ;  /* 0x00001f1e09207589 */ /* 0x000e2400000e0000 */
[----:B0-----:R-:W-:-:S13]  /*1980*/  FSETP.GT.AND P1, PT, R32, RZ, PT ;  /* 0x000000ff2000720b */ /* 0x001fda0003f24000 */
[----:B------:R-:W4:Y:S04]  /*1990*/  @P1 LDG.E.CONSTANT R38, desc[UR4][R4.64] ;  /* 0x0000000404261981 */ /* 0x000f28000c1e9900 */
[----:B------:R-:W4:Y:S01]  /*19a0*/  @P1 LDG.E.CONSTANT R37, desc[UR4][R4.64+0x80] ;  /* 0x0000800404251981 */ /* 0x000f22000c1e9900 */
[----:B------:R-:W-:-:S03]  /*19b0*/  HFMA2 R14, -RZ, RZ, 0, 0 ;  /* 0x00000000ff0e7431 */ /* 0x000fc600000001ff */
[----:B------:R-:W0:Y:S01]  /*19c0*/  SHFL.IDX PT, R36, R10, R30, 0x1f ;  /* 0x00001f1e0a247589 */ /* 0x000e2200000e0000 */
[----:B------:R-:W-:-:S03]  /*19d0*/  HFMA2 R6, -RZ, RZ, 0, 0 ;  /* 0x00000000ff067431 */ /* 0x000fc600000001ff */
[----:B------:R-:W1:Y:S01]  /*19e0*/  SHFL.IDX PT, R34, R17, R30, 0x1f ;  /* 0x00001f1e11227589 */ /* 0x000e6200000e0000 */
[----:B------:R-:W-:Y:S01]  /*19f0*/  HFMA2 R16, -RZ, RZ, 0, 0 ;  /* 0x00000000ff107431 */ /* 0x000fe200000001ff */
[----:B------:R-:W-:-:S05]  /*1a00*/  IADD3 R18, PT, PT, R30, 0x1, RZ ;  /* 0x000000011e127810 */ /* 0x000fca0007ffe0ff */
[----:B------:R-:W-:Y:S01]  /*1a10*/  SHFL.IDX PT, R7, R8, R18, 0x1f ;  /* 0x00001f1208077589 */ /* 0x000fe200000e0000 */
[-C--:B---3--:R-:W-:Y:S01]  /*1a20*/  @P2 FMUL R20, R31, R58.reuse ;  /* 0x0000003a1f142220 */ /* 0x088fe20000400000 */
[----:B--2---:R-:W-:-:S05]  /*1a30*/  @P2 FMUL R58, R39, R58 ;  /* 0x0000003a273a2220 */ /* 0x004fca0000400000 */
[----:B------:R-:W-:Y:S02]  /*1a40*/  @P2 MOV R14, R58 ;  /* 0x0000003a000e2202 */ /* 0x000fe40000000f00 */
[----:B------:R-:W2:Y:S01]  /*1a50*/  SHFL.IDX PT, R58, R12, R30, 0x1f ;  /* 0x00001f1e0c3a7589 */ /* 0x000ea200000e0000 */
[----:B------:R-:W-:Y:S01]  /*1a60*/  @P2 MOV R6, R20 ;  /* 0x0000001400062202 */ /* 0x000fe20000000f00 */
[----:B------:R-:W-:-:S04]  /*1a70*/  HFMA2 R31, -RZ, RZ, 0, 0 ;  /* 0x00000000ff1f7431 */ /* 0x000fc800000001ff */
[----:B------:R-:W-:Y:S01]  /*1a80*/  FADD R49, R49, R6 ;  /* 0x0000000631317221 */ /* 0x000fe20000000000 */
[-C--:B----4-:R-:W-:Y:S01]  /*1a90*/  @P3 FMUL R6, R43, R26.reuse ;  /* 0x0000001a2b063220 */ /* 0x090fe20000400000 */
[----:B------:R-:W-:-:S04]  /*1aa0*/  @P3 FMUL R26, R42, R26 ;  /* 0x0000001a2a1a3220 */ /* 0x000fc80000400000 */
[----:B------:R-:W-:Y:S02]  /*1ab0*/  @P3 MOV R31, R6 ;  /* 0x00000006001f3202 */ /* 0x000fe40000000f00 */
[----:B------:R-:W-:Y:S02]  /*1ac0*/  @P3 MOV R16, R26 ;  /* 0x0000001a00103202 */ /* 0x000fe40000000f00 */
[----:B0-----:R-:W-:Y:S01]  /*1ad0*/  FSETP.GT.AND P3, PT, R36, RZ, PT ;  /* 0x000000ff2400720b */ /* 0x001fe20003f64000 */
[----:B------:R-:W-:Y:S01]  /*1ae0*/  FADD R67, R67, R14 ;  /* 0x0000000e43437221 */ /* 0x000fe20000000000 */
[----:B-1----:R-:W-:Y:S02]  /*1af0*/  FSETP.GT.AND P2, PT, R34, RZ, PT ;  /* 0x000000ff2200720b */ /* 0x002fe40003f44000 */
[----:B--2---:R-:W-:Y:S01]  /*1b00*/  FSETP.GT.AND P4, PT, R58, RZ, PT ;  /* 0x000000ff3a00720b */ /* 0x004fe20003f84000 */
[----:B------:R-:W-:Y:S02]  /*1b10*/  HFMA2 R14, -RZ, RZ, 0, 0 ;  /* 0x00000000ff0e7431 */ /* 0x000fe400000001ff */
[-C--:B------:R-:W-:Y:S01]  /*1b20*/  @P0 FMUL R41, R41, R40.reuse ;  /* 0x0000002829290220 */ /* 0x080fe20000400000 */
[----:B------:R-:W-:-:S05]  /*1b30*/  @P0 FMUL R42, R45, R40 ;  /* 0x000000282d2a0220 */ /* 0x000fca0000400000 */
[----:B------:R-:W2:Y:S01]  /*1b40*/  @P3 LDG.E.CONSTANT R43, desc[UR4][R4.64] ;  /* 0x00000004042b3981 */ /* 0x000ea2000c1e9900 */
[----:B------:R-:W-:-:S03]  /*1b50*/  @P0 MOV R14, R41 ;  /* 0x00000029000e0202 */ /* 0x000fc60000000f00 */
[----:B------:R-:W3:Y:S04]  /*1b60*/  @P3 LDG.E.CONSTANT R41, desc[UR4][R4.64+0x80] ;  /* 0x0000800404293981 */ /* 0x000ee8000c1e9900 */
[----:B------:R-:W4:Y:S04]  /*1b70*/  @P4 LDG.E.CONSTANT R40, desc[UR4][R4.64] ;  /* 0x0000000404284981 */ /* 0x000f28000c1e9900 */
[----:B------:R-:W4:Y:S04]  /*1b80*/  @P4 LDG.E.CONSTANT R45, desc[UR4][R4.64+0x80] ;  /* 0x00008004042d4981 */ /* 0x000f28000c1e9900 */
[----:B------:R-:W4:Y:S04]  /*1b90*/  @P2 LDG.E.CONSTANT R39, desc[UR4][R4.64] ;  /* 0x0000000404272981 */ /* 0x000f28000c1e9900 */
[----:B------:R-:W4:Y:S01]  /*1ba0*/  @P2 LDG.E.CONSTANT R57, desc[UR4][R4.64+0x80] ;  /* 0x0000800404392981 */ /* 0x000f22000c1e9900 */
[----:B------:R-:W-:Y:S01]  /*1bb0*/  FADD R65, R65, R16 ;  /* 0x0000001041417221 */ /* 0x000fe20000000000 */
[C---:B------:R-:W-:Y:S01]  /*1bc0*/  IADD3 R16, PT, PT, R30.reuse, 0x2, RZ ;  /* 0x000000021e107810 */ /* 0x040fe20007ffe0ff */
[----:B------:R-:W-:Y:S01]  /*1bd0*/  FADD R51, R51, R14 ;  /* 0x0000000e33337221 */ /* 0x000fe20000000000 */
[----:B------:R-:W-:-:S03]  /*1be0*/  IADD3 R14, PT, PT, R30, 0x3, RZ ;  /* 0x000000031e0e7810 */ /* 0x000fc60007ffe0ff */
[----:B------:R-:W0:Y:S01]  /*1bf0*/  SHFL.IDX PT, R35, R8, R16, 0x1f ;  /* 0x00001f1008237589 */ /* 0x000e2200000e0000 */
[----:B------:R-:W-:-:S03]  /*1c00*/  IMAD.WIDE R6, R7, 0x4, R2 ;  /* 0x0000000407067825 */ /* 0x000fc600078e0202 */
[----:B------:R-:W1:Y:S04]  /*1c10*/  SHFL.IDX PT, R33, R8, R14, 0x1f ;  /* 0x00001f0e08217589 */ /* 0x000e6800000e0000 */
[----:B------:R-:W4:Y:S04]  /*1c20*/  LDG.E.CONSTANT R20, desc[UR4][R6.64] ;  /* 0x0000000406147981 */ /* 0x000f28000c1e9900 */
[----:B------:R0:W4:Y:S02]  /*1c30*/  LDG.E.CONSTANT R26, desc[UR4][R6.64+0x80] ;  /* 0x00008004061a7981 */ /* 0x000124000c1e9900 */
[----:B0-----:R-:W-:Y:S01]  /*1c40*/  HFMA2 R6, -RZ, RZ, 0, 0 ;  /* 0x00000000ff067431 */ /* 0x001fe200000001ff */
[----:B------:R-:W-:Y:S01]  /*1c50*/  @P0 MOV R6, R42 ;  /* 0x0000002a00060202 */ /* 0x000fe20000000f00 */
[----:B------:R-:W-:-:S02]  /*1c60*/  HFMA2 R42, -RZ, RZ, 0, 0 ;  /* 0x00000000ff2a7431 */ /* 0x000fc400000001ff */
[----:B------:R-:W-:-:S04]  /*1c70*/  IMAD.WIDE R4, R35, 0x4, R2 ;  /* 0x0000000423047825 */ /* 0x000fc800078e0202 */
[----:B------:R-:W-:Y:S01]  /*1c80*/  FADD R63, R63, R6 ;  /* 0x000000063f3f7221 */ /* 0x000fe20000000000 */
[-C--:B------:R-:W-:Y:S01]  /*1c90*/  @P1 FMUL R6, R38, R32.reuse ;  /* 0x0000002026061220 */ /* 0x080fe20000400000 */
[----:B------:R-:W-:Y:S01]  /*1ca0*/  @P1 FMUL R32, R37, R32 ;  /* 0x0000002025201220 */ /* 0x000fe20000400000 */
[----:B------:R-:W-:Y:S01]  /*1cb0*/  HFMA2 R38, -RZ, RZ, 0, 0 ;  /* 0x00000000ff267431 */ /* 0x000fe200000001ff */
[----:B------:R-:W4:Y:S01]  /*1cc0*/  LDG.E.CONSTANT R7, desc[UR4][R4.64] ;  /* 0x0000000404077981 */ /* 0x000f22000c1e9900 */
[----:B-1----:R-:W-:Y:S02]  /*1cd0*/  IMAD.WIDE R2, R33, 0x4, R2 ;  /* 0x0000000421027825 */ /* 0x002fe400078e0202 */
[----:B------:R-:W-:Y:S02]  /*1ce0*/  @P1 MOV R42, R32 ;  /* 0x00000020002a1202 */ /* 0x000fe40000000f00 */
[----:B------:R-:W4:Y:S01]  /*1cf0*/  LDG.E.CONSTANT R32, desc[UR4][R4.64+0x80] ;  /* 0x0000800404207981 */ /* 0x000f22000c1e9900 */
[----:B------:R-:W-:-:S03]  /*1d00*/  @P1 MOV R38, R6 ;  /* 0x0000000600261202 */ /* 0x000fc60000000f00 */
[----:B------:R-:W4:Y:S04]  /*1d10*/  LDG.E.CONSTANT R6, desc[UR4][R2.64] ;  /* 0x0000000402067981 */ /* 0x000f28000c1e9900 */
[----:B------:R0:W4:Y:S01]  /*1d20*/  LDG.E.CONSTANT R30, desc[UR4][R2.64+0x80] ;  /* 0x00008004021e7981 */ /* 0x000122000c1e9900 */
[----:B------:R-:W-:Y:S01]  /*1d30*/  FADD R53, R53, R38 ;  /* 0x0000002635357221 */ /* 0x000fe20000000000 */
[----:B------:R-:W-:Y:S01]  /*1d40*/  FADD R37, R21, R42 ;  /* 0x0000002a15257221 */ /* 0x000fe20000000000 */
[----:B------:R-:W-:Y:S02]  /*1d50*/  HFMA2 R38, -RZ, RZ, 0, 0 ;  /* 0x00000000ff267431 */ /* 0x000fe400000001ff */
[----:B------:R-:W-:Y:S02]  /*1d60*/  HFMA2 R21, -RZ, RZ, 0, 0 ;  /* 0x00000000ff157431 */ /* 0x000fe400000001ff */
[----:B0-----:R-:W-:Y:S01]  /*1d70*/  HFMA2 R2, -RZ, RZ, 0, 0 ;  /* 0x00000000ff027431 */ /* 0x001fe200000001ff */
[----:B------:R-:W-:Y:S01]  /*1d80*/  SHFL.IDX PT, R4, R9, R18, 0x1f ;  /* 0x00001f1209047589 */ /* 0x000fe200000e0000 */
[----:B------:R-:W-:-:S03]  /*1d90*/  FADD R31, R50, R31 ;  /* 0x0000001f321f7221 */ /* 0x000fc60000000000 */
[----:B------:R-:W-:Y:S04]  /*1da0*/  SHFL.IDX PT, R5, R9, R16, 0x1f ;  /* 0x00001f1009057589 */ /* 0x000fe800000e0000 */
[----:B------:R-:W-:Y:S04]  /*1db0*/  SHFL.IDX PT, R33, R17, R16, 0x1f ;  /* 0x00001f1011217589 */ /* 0x000fe800000e0000 */
[----:B------:R-:W-:Y:S04]  /*1dc0*/  SHFL.IDX PT, R3, R11, R16, 0x1f ;  /* 0x00001f100b037589 */ /* 0x000fe800000e0000 */
[----:B------:R-:W-:Y:S01]  /*1dd0*/  SHFL.IDX PT, R35, R12, R16, 0x1f ;  /* 0x00001f100c237589 */ /* 0x000fe200000e0000 */
[-C--:B--2---:R-:W-:Y:S01]  /*1de0*/  @P3 FMUL R43, R43, R36.reuse ;  /* 0x000000242b2b3220 */ /* 0x084fe20000400000 */
[----:B---3--:R-:W-:Y:S01]  /*1df0*/  @P3 FMUL R36, R41, R36 ;  /* 0x0000002429243220 */ /* 0x008fe20000400000 */
[----:B----4-:R-:W-:-:S03]  /*1e00*/  @P4 FMUL R40, R40, R58 ;  /* 0x0000003a28284220 */ /* 0x010fc60000400000 */
[----:B------:R-:W-:Y:S02]  /*1e10*/  @P3 MOV R38, R43 ;  /* 0x0000002b00263202 */ /* 0x000fe40000000f00 */
[----:B------:R-:W-:Y:S01]  /*1e20*/  @P3 MOV R21, R36 ;  /* 0x0000002400153202 */ /* 0x000fe20000000f00 */
[----:B------:R-:W-:Y:S01]  /*1e30*/  @P4 FMUL R45, R45, R58 ;  /* 0x0000003a2d2d4220 */ /* 0x000fe20000400000 */
[----:B------:R-:W-:Y:S01]  /*1e40*/  @P4 MOV R2, R40 ;  /* 0x0000002800024202 */ /* 0x000fe20000000f00 */
[----:B------:R-:W-:Y:S01]  /*1e50*/  SHFL.IDX PT, R36, R17, R18, 0x1f ;  /* 0x00001f1211247589 */ /* 0x000fe200000e0000 */
[----:B------:R-:W-:-:S03]  /*1e60*/  @P2 FFMA R39, R34, R39, R47 ;  /* 0x0000002722272223 */ /* 0x000fc6000000002f */
[----:B------:R-:W0:Y:S01]  /*1e70*/  SHFL.IDX PT, R43, R15, R18, 0x1f ;  /* 0x00001f120f2b7589 */ /* 0x000e2200000e0000 */
[----:B------:R-:W-:-:S03]  /*1e80*/  @P2 FMUL R57, R34, R57 ;  /* 0x0000003922392220 */ /* 0x000fc60000400000 */
[----:B------:R-:W1:Y:S04]  /*1e90*/  SHFL.IDX PT, R40, R13, R18, 0x1f ;  /* 0x00001f120d287589 */ /* 0x000e6800000e0000 */
[----:B------:R-:W2:Y:S04]  /*1ea0*/  SHFL.IDX PT, R58, R11, R18, 0x1f ;  /* 0x00001f120b3a7589 */ /* 0x000ea800000e0000 */
[----:B------:R-:W3:Y:S04]  /*1eb0*/  SHFL.IDX PT, R34, R10, R18, 0x1f ;  /* 0x00001f120a227589 */ /* 0x000ee800000e0000 */
[----:B------:R4:W3:Y:S01]  /*1ec0*/  SHFL.IDX PT, R41, R12, R18, 0x1f ;  /* 0x00001f120c297589 */ /* 0x0008e200000e0000 */
[----:B------:R-:W-:Y:S01]  /*1ed0*/  FADD R55, R55, R38 ;  /* 0x0000002637377221 */ /* 0x000fe20000000000 */
[----:B------:R-:W-:Y:S01]  /*1ee0*/  @!P2 FADD R47, RZ, R47 ;  /* 0x0000002fff2fa221 */ /* 0x000fe20000000000 */
[----:B------:R-:W-:-:S02]  /*1ef0*/  MOV R38, RZ ;  /* 0x000000ff00267202 */ /* 0x000fc40000000f00 */
[----:B------:R-:W-:Y:S01]  /*1f00*/  @P4 MOV R38, R45 ;  /* 0x0000002d00264202 */ /* 0x000fe20000000f00 */
[----:B------:R-:W-:Y:S01]  /*1f10*/  FADD R21, R22, R21 ;  /* 0x0000001516157221 */ /* 0x000fe20000000000 */
[----:B------:R-:W-:Y:S01]  /*1f20*/  @!P2 MOV R39, R47 ;  /* 0x0000002f0027a202 */ /* 0x000fe20000000f00 */
[----:B------:R-:W-:Y:S02]  /*1f30*/  FADD R22, R61, R2 ;  /* 0x000000023d167221 */ /* 0x000fe40000000000 */
[----:B------:R-:W-:Y:S01]  /*1f40*/  FADD R23, R23, R38 ;  /* 0x0000002617177221 */ /* 0x000fe20000000000 */
[----:B0-----:R-:W-:Y:S01]  /*1f50*/  FFMA R42, R20, R43, R49 ;  /* 0x0000002b142a7223 */ /* 0x001fe20000000031 */
[----:B------:R-:W-:Y:S01]  /*1f60*/  FFMA R38, R36, R20, R39 ;  /* 0x0000001424267223 */ /* 0x000fe20000000027 */
[C---:B-1----:R-:W-:Y:S01]  /*1f70*/  FFMA R44, R20.reuse, R40, R31 ;  /* 0x00000028142c7223 */ /* 0x042fe2000000001f */
[-C--:B----4-:R-:W-:Y:S01]  /*1f80*/  FFMA R18, R20, R4.reuse, R53 ;  /* 0x0000000414127223 */ /* 0x090fe20000000035 */
[----:B------:R-:W-:Y:S01]  /*1f90*/  FFMA R37, R26, R4, R37 ;  /* 0x000000041a257223 */ /* 0x000fe20000000025 */
[C---:B--2---:R-:W-:Y:S01]  /*1fa0*/  FFMA R46, R20.reuse, R58, R51 ;  /* 0x0000003a142e7223 */ /* 0x044fe20000000033 */
[----:B------:R-:W0:Y:S01]  /*1fb0*/  SHFL.IDX PT, R31, R10, R16, 0x1f ;  /* 0x00001f100a1f7589 */ /* 0x000e2200000e0000 */
[----:B---3--:R-:W-:-:S03]  /*1fc0*/  FFMA R48, R20, R34, R55 ;  /* 0x0000002214307223 */ /* 0x008fc60000000037 */
[----:B------:R-:W1:Y:S01]  /*1fd0*/  SHFL.IDX PT, R47, R17, R14, 0x1f ;  /* 0x00001f0e112f7589 */ /* 0x000e6200000e0000 */
[-C--:B------:R-:W-:Y:S01]  /*1fe0*/  FFMA R20, R20, R41.reuse, R22 ;  /* 0x0000002914147223 */ /* 0x080fe20000000016 */
[C---:B------:R-:W-:Y:S02]  /*1ff0*/  FFMA R4, R26.reuse, R41, R23 ;  /* 0x000000291a047223 */ /* 0x040fe40000000017 */
[----:B------:R-:W-:Y:S04]  /*2000*/  SHFL.IDX PT, R22, R15, R16, 0x1f ;  /* 0x00001f100f167589 */ /* 0x000fe800000e0000 */
[----:B------:R-:W2:Y:S01]  /*2010*/  SHFL.IDX PT, R41, R9, R14, 0x1f ;  /* 0x00001f0e09297589 */ /* 0x000ea200000e0000 */
[----:B------:R-:W-:-:S03]  /*2020*/  FFMA R67, R26, R43, R67 ;  /* 0x0000002b1a437223 */ /* 0x000fc60000000043 */
[----:B------:R-:W3:Y:S04]  /*2030*/  SHFL.IDX PT, R2, R13, R16, 0x1f ;  /* 0x00001f100d027589 */ /* 0x000ee800000e0000 */
[----:B------:R-:W4:Y:S01]  /*2040*/  SHFL.IDX PT, R45, R10, R14, 0x1f ;  /* 0x00001f0e0a2d7589 */ /* 0x000f2200000e0000 */
[----:B------:R-:W-:-:S03]  /*2050*/  FFMA R63, R26, R58, R63 ;  /* 0x0000003a1a3f7223 */ /* 0x000fc6000000003f */
[----:B------:R-:W4:Y:S04]  /*2060*/  SHFL.IDX PT, R39, R15, R14, 0x1f ;  /* 0x00001f0e0f277589 */ /* 0x000f2800000e0000 */
[----:B------:R-:W4:Y:S04]  /*2070*/  SHFL.IDX PT, R43, R13, R14, 0x1f ;  /* 0x00001f0e0d2b7589 */ /* 0x000f2800000e0000 */
[----:B------:R-:W4:Y:S01]  /*2080*/  SHFL.IDX PT, R23, R11, R14, 0x1f ;  /* 0x00001f0e0b177589 */ /* 0x000f2200000e0000 */
[----:B------:R-:W-:-:S03]  /*2090*/  @!P2 MOV R57, RZ ;  /* 0x000000ff0039a202 */ /* 0x000fc60000000f00 */
[----:B------:R0:W4:Y:S02]  /*20a0*/  SHFL.IDX PT, R58, R12, R14, 0x1f ;  /* 0x00001f0e0c3a7589 */ /* 0x00012400000e0000 */
[----:B------:R-:W-:Y:S01]  /*20b0*/  FADD R59, R59, R57 ;  /* 0x000000393b3b7221 */ /* 0x000fe20000000000 */
[----:B------:R-:W-:Y:S01]  /*20c0*/  FFMA R18, R7, R5, R18 ;  /* 0x0000000507127223 */ /* 0x000fe20000000012 */
[----:B------:R-:W-:Y:S01]  /*20d0*/  FFMA R21, R26, R34, R21 ;  /* 0x000000221a157223 */ /* 0x000fe20000000015 */
[----:B------:R-:W-:Y:S01]  /*20e0*/  FFMA R38, R33, R7, R38 ;  /* 0x0000000721267223 */ /* 0x000fe20000000026 */
[----:B------:R-:W-:Y:S01]  /*20f0*/  FFMA R59, R36, R26, R59 ;  /* 0x0000001a243b7223 */ /* 0x000fe2000000003b */
[----:B------:R-:W-:Y:S01]  /*2100*/  FFMA R5, R32, R5, R37 ;  /* 0x0000000520057223 */ /* 0x000fe20000000025 */
[----:B------:R-:W-:Y:S01]  /*2110*/  FFMA R65, R26, R40, R65 ;  /* 0x000000281a417223 */ /* 0x000fe20000000041 */
[----:B------:R-:W-:Y:S01]  /*2120*/  FFMA R46, R7, R3, R46 ;  /* 0x00000003072e7223 */ /* 0x000fe2000000002e */
[----:B0-----:R-:W-:Y:S01]  /*2130*/  FFMA R21, R32, R31, R21 ;  /* 0x0000001f20157223 */ /* 0x001fe20000000015 */
[----:B------:R-:W-:Y:S01]  /*2140*/  FFMA R33, R33, R32, R59 ;  /* 0x0000002021217223 */ /* 0x000fe2000000003b */
[----:B-1----:R-:W-:Y:S01]  /*2150*/  FFMA R38, R47, R6, R38 ;  /* 0x000000062f267223 */ /* 0x002fe20000000026 */
[----:B--2---:R-:W-:Y:S01]  /*2160*/  FFMA R5, R30, R41, R5 ;  /* 0x000000291e057223 */ /* 0x004fe20000000005 */
[C---:B------:R-:W-:Y:S01]  /*2170*/  FFMA R49, R7.reuse, R22, R42 ;  /* 0x0000001607317223 */ /* 0x040fe2000000002a */
[C---:B---3--:R-:W-:Y:S01]  /*2180*/  FFMA R44, R7.reuse, R2, R44 ;  /* 0x00000002072c7223 */ /* 0x048fe2000000002c */
[C---:B------:R-:W-:Y:S01]  /*2190*/  FFMA R48, R7.reuse, R31, R48 ;  /* 0x0000001f07307223 */ /* 0x040fe20000000030 */
[C---:B------:R-:W-:Y:S01]  /*21a0*/  FFMA R67, R32.reuse, R22, R67 ;  /* 0x0000001620437223 */ /* 0x040fe20000000043 */
[C---:B------:R-:W-:Y:S01]  /*21b0*/  FFMA R65, R32.reuse, R2, R65 ;  /* 0x0000000220417223 */ /* 0x040fe20000000041 */
[----:B------:R-:W-:Y:S01]  /*21c0*/  FFMA R3, R32, R3, R63 ;  /* 0x0000000320037223 */ /* 0x000fe2000000003f */
[----:B------:R-:W-:Y:S01]  /*21d0*/  FFMA R7, R7, R35, R20 ;  /* 0x0000002307077223 */ /* 0x000fe20000000014 */
[----:B----4-:R-:W-:Y:S01]  /*21e0*/  FFMA R22, R30, R45, R21 ;  /* 0x0000002d1e167223 */ /* 0x010fe20000000015 */
[----:B------:R-:W-:Y:S01]  /*21f0*/  FFMA R59, R47, R30, R33 ;  /* 0x0000001e2f3b7223 */ /* 0x000fe20000000021 */
[----:B------:R-:W-:Y:S01]  /*2200*/  FFMA R35, R32, R35, R4 ;  /* 0x0000002320237223 */ /* 0x000fe20000000004 */
[-C--:B------:R-:W-:Y:S01]  /*2210*/  FFMA R49, R6, R39.reuse, R49 ;  /* 0x0000002706317223 */ /* 0x080fe20000000031 */
[----:B------:R-:W-:Y:S01]  /*2220*/  FFMA R67, R30, R39, R67 ;  /* 0x000000271e437223 */ /* 0x000fe20000000043 */
[-C--:B------:R-:W-:Y:S01]  /*2230*/  FFMA R50, R6, R43.reuse, R44 ;  /* 0x0000002b06327223 */ /* 0x080fe2000000002c */
[----:B------:R-:W-:Y:S01]  /*2240*/  FFMA R65, R30, R43, R65 ;  /* 0x0000002b1e417223 */ /* 0x000fe20000000041 */
[-C--:B------:R-:W-:Y:S01]  /*2250*/  FFMA R51, R6, R23.reuse, R46 ;  /* 0x0000001706337223 */ /* 0x080fe2000000002e */
[----:B------:R-:W-:Y:S01]  /*2260*/  FFMA R63, R30, R23, R3 ;  /* 0x000000171e3f7223 */ /* 0x000fe20000000003 */
[C---:B------:R-:W-:Y:S01]  /*2270*/  FFMA R53, R6.reuse, R41, R18 ;  /* 0x0000002906357223 */ /* 0x040fe20000000012 */
[----:B------:R-:W-:Y:S01]  /*2280*/  FFMA R55, R6, R45, R48 ;  /* 0x0000002d06377223 */ /* 0x000fe20000000030 */
[----:B------:R-:W-:-:S02]  /*2290*/  MOV R47, R38 ;  /* 0x00000026002f7202 */ /* 0x000fc40000000f00 */
[----:B------:R-:W-:-:S07]  /*22a0*/  MOV R21, R5 ;  /* 0x0000000500157202 */ /* 0x000fce0000000f00 */
.L_x_1640:
[-C--:B------:R-:W-:Y:S01]  /*22b0*/  FFMA R61, R6, R58.reuse, R7 ;  /* 0x0000003a063d7223 */ /* 0x080fe20000000007 */
[----:B------:R-:W-:-:S07]  /*22c0*/  FFMA R23, R30, R58, R35 ;  /* 0x0000003a1e177223 */ /* 0x000fce0000000023 */
.L_x_1533:
[----:B------:R-:W-:Y:S05]  /*22d0*/  BSYNC B0 ;  /* 0x0000000000007941 */ /* 0x000fea0003800000 */
.L_x_1532:
        /* <DEDUP_REMOVED lines=11> */
[----:B------:R-:W-:-:S05]  /*2390*/  IADD3 R6, PT, PT, R28, 0x1, RZ ;  /* 0x000000011c067810 */ /* 0x000fca0007ffe0ff */
[----:B------:R-:W1:Y:S01]  /*23a0*/  SHFL.IDX PT, R19, R8, R6, 0x1f ;  /* 0x00001f0608137589 */ /* 0x000e6200000e0000 */
[----:B0-----:R-:W-:-:S05]  /*23b0*/  IMAD.WIDE R2, R58, 0x4, R4 ;  /* 0x000000043a027825 */ /* 0x001fca00078e0204 */
[----:B------:R-:W2:Y:S01]  /*23c0*/  LDG.E.CONSTANT R20, desc[UR4][R2.64] ;  /* 0x0000000402147981 */ /* 0x000ea2000c1e9900 */
[----:B-1----:R-:W-:-:S03]  /*23d0*/  IMAD.WIDE R18, R19, 0x4, R4 ;  /* 0x0000000413127825 */ /* 0x002fc600078e0204 */
[----:B------:R0:W3:Y:S04]  /*23e0*/  LDG.E.CONSTANT R26, desc[UR4][R2.64+0x80] ;  /* 0x00008004021a7981 */ /* 0x0000e8000c1e9900 */
[----:B------:R-:W4:Y:S04]  /*23f0*/  LDG.E.CONSTANT R4, desc[UR4][R18.64] ;  /* 0x0000000412047981 */ /* 0x000f28000c1e9900 */
[----:B------:R1:W4:Y:S04]  /*2400*/  LDG.E.CONSTANT R5, desc[UR4][R18.64+0x80] ;  /* 0x0000800412057981 */ /* 0x000328000c1e9900 */
[----:B-----5:R-:W2:Y:S04]  /*2410*/  SHFL.IDX PT, R16, R17, R28, 0x1f ;  /* 0x00001f1c11107589 */ /* 0x020ea800000e0000 */
[----:B------:R-:W1:Y:S04]  /*2420*/  SHFL.IDX PT, R30, R15, R28, 0x1f ;  /* 0x00001f1c0f1e7589 */ /* 0x000e6800000e0000 */
[----:B------:R-:W1:Y:S04]  /*2430*/  SHFL.IDX PT, R32, R11, R28, 0x1f ;  /* 0x00001f1c0b207589 */ /* 0x000e6800000e0000 */
[----:B------:R-:W1:Y:S04]  /*2440*/  SHFL.IDX PT, R34, R9, R28, 0x1f ;  /* 0x00001f1c09227589 */ /* 0x000e6800000e0000 */
[----:B------:R-:W1:Y:S04]  /*2450*/  SHFL.IDX PT, R31, R13, R28, 0x1f ;  /* 0x00001f1c0d1f7589 */ /* 0x000e6800000e0000 */
[----:B------:R-:W1:Y:S04]  /*2460*/  SHFL.IDX PT, R33, R10, R28, 0x1f ;  /* 0x00001f1c0a217589 */ /* 0x000e6800000e0000 */
[----:B------:R1:W3:Y:S04]  /*2470*/  SHFL.IDX PT, R36, R12, R28, 0x1f ;  /* 0x00001f1c0c247589 */ /* 0x0002e800000e0000 */
[----:B------:R-:W4:Y:S04]  /*2480*/  SHFL.IDX PT, R38, R17, R6, 0x1f ;  /* 0x00001f0611267589 */ /* 0x000f2800000e0000 */
[----:B------:R-:W4:Y:S04]  /*2490*/  SHFL.IDX PT, R35, R15, R6, 0x1f ;  /* 0x00001f060f237589 */ /* 0x000f2800000e0000 */
[----:B------:R-:W4:Y:S04]  /*24a0*/  SHFL.IDX PT, R14, R13, R6, 0x1f ;  /* 0x00001f060d0e7589 */ /* 0x000f2800000e0000 */
[----:B------:R-:W4:Y:S04]  /*24b0*/  SHFL.IDX PT, R7, R11, R6, 0x1f ;  /* 0x00001f060b077589 */ /* 0x000f2800000e0000 */
[----:B0-----:R-:W0:Y:S04]  /*24c0*/  SHFL.IDX PT, R3, R9, R6, 0x1f ;  /* 0x00001f0609037589 */ /* 0x001e2800000e0000 */
[----:B------:R-:W0:Y:S04]  /*24d0*/  SHFL.IDX PT, R2, R10, R6, 0x1f ;  /* 0x00001f060a027589 */ /* 0x000e2800000e0000 */
[----:B------:R0:W0:Y:S01]  /*24e0*/  SHFL.IDX PT, R58, R12, R6, 0x1f ;  /* 0x00001f060c3a7589 */ /* 0x00002200000e0000 */
[----:B--2---:R-:W-:Y:S01]  /*24f0*/  FFMA R47, R16, R20, R47 ;  /* 0x00000014102f7223 */ /* 0x004fe2000000002f */
[C---:B-1----:R-:W-:Y:S01]  /*2500*/  FFMA R49, R20.reuse, R30, R49 ;  /* 0x0000001e14317223 */ /* 0x042fe20000000031 */
        /* <DEDUP_REMOVED lines=9> */
[----:B------:R-:W-:Y:S01]  /*25a0*/  FFMA R22, R26, R33, R22 ;  /* 0x000000211a167223 */ /* 0x000fe20000000016 */
[-C--:B------:R-:W-:Y:S01]  /*25b0*/  FFMA R61, R20, R36.reuse, R61 ;  /* 0x00000024143d7223 */ /* 0x080fe2000000003d */
[----:B------:R-:W-:Y:S01]  /*25c0*/  FFMA R26, R26, R36, R23 ;  /* 0x000000241a1a7223 */ /* 0x000fe20000000017 */
[C---:B----4-:R-:W-:Y:S01]  /*25d0*/  FFMA R47, R38.reuse, R4, R47 ;  /* 0x00000004262f7223 */ /* 0x050fe2000000002f */
[----:B------:R-:W-:Y:S01]  /*25e0*/  FFMA R59, R38, R5, R16 ;  /* 0x00000005263b7223 */ /* 0x000fe20000000010 */
        /* <DEDUP_REMOVED lines=8> */
[-C--:B------:R-:W-:Y:S01]  /*2670*/  FFMA R55, R4, R2.reuse, R55 ;  /* 0x0000000204377223 */ /* 0x080fe20000000037 */
[----:B------:R-:W-:-:S07]  /*2680*/  FFMA R22, R5, R2, R22 ;  /* 0x0000000205167223 */ /* 0x000fce0000000016 */
.L_x_1658:
[-C--:B------:R-:W-:Y:S01]  /*2690*/  FFMA R61, R4, R58.reuse, R61 ;  /* 0x0000003a043d7223 */ /* 0x080fe2000000003d */
[----:B------:R-:W-:-:S07]  /*26a0*/  FFMA R23, R5, R58, R26 ;  /* 0x0000003a05177223 */ /* 0x000fce000000001a */
.L_x_1536:
[----:B------:R-:W-:Y:S05]  /*26b0*/  BSYNC B0 ;  /* 0x0000000000007941 */ /* 0x000fea0003800000 */
.L_x_1535:
        /* <DEDUP_REMOVED lines=10> */
[----:B------:R-:W3:Y:S04]  /*2760*/  LDG.E.CONSTANT R6, desc[UR4][R2.64+0x80] ;  /* 0x0000800402067981 */ /* 0x000ee8000c1e9900 */
[----:B-----5:R-:W2:Y:S04]  /*2770*/  SHFL.IDX PT, R0, R17, R69, 0x1f ;  /* 0x00001f4511007589 */ /* 0x020ea800000e0000 */
[----:B------:R-:W0:Y:S04]  /*2780*/  SHFL.IDX PT, R15, R15, R69, 0x1f ;  /* 0x00001f450f0f7589 */ /* 0x000e2800000e0000 */
[----:B------:R-:W1:Y:S04]  /*2790*/  SHFL.IDX PT, R13, R13, R69, 0x1f ;  /* 0x00001f450d0d7589 */ /* 0x000e6800000e0000 */
[----:B------:R-:W4:Y:S04]  /*27a0*/  SHFL.IDX PT, R14, R11, R69, 0x1f ;  /* 0x00001f450b0e7589 */ /* 0x000f2800000e0000 */
[----:B------:R-:W3:Y:S04]  /*27b0*/  SHFL.IDX PT, R16, R9, R69, 0x1f ;  /* 0x00001f4509107589 */ /* 0x000ee800000e0000 */
[----:B------:R-:W3:Y:S04]  /*27c0*/  SHFL.IDX PT, R10, R10, R69, 0x1f ;  /* 0x00001f450a0a7589 */ /* 0x000ee800000e0000 */
[----:B------:R0:W0:Y:S01]  /*27d0*/  SHFL.IDX PT, R58, R12, R69, 0x1f ;  /* 0x00001f450c3a7589 */ /* 0x00002200000e0000 */
[----:B--2---:R-:W-:Y:S01]  /*27e0*/  FFMA R47, R0, R4, R47 ;  /* 0x00000004002f7223 */ /* 0x004fe2000000002f */
[C---:B0-----:R-:W-:Y:S01]  /*27f0*/  FFMA R49, R4.reuse, R15, R49 ;  /* 0x0000000f04317223 */ /* 0x041fe20000000031 */
[C---:B-1----:R-:W-:Y:S01]  /*2800*/  FFMA R50, R4.reuse, R13, R50 ;  /* 0x0000000d04327223 */ /* 0x042fe20000000032 */
[----:B----4-:R-:W-:Y:S01]  /*2810*/  FFMA R51, R4, R14, R51 ;  /* 0x0000000e04337223 */ /* 0x010fe20000000033 */
[----:B---3--:R-:W-:Y:S01]  /*2820*/  FFMA R59, R0, R6, R59 ;  /* 0x00000006003b7223 */ /* 0x008fe2000000003b */
[C---:B------:R-:W-:Y:S01]  /*2830*/  FFMA R67, R6.reuse, R15, R67 ;  /* 0x0000000f06437223 */ /* 0x040fe20000000043 */
[C---:B------:R-:W-:Y:S01]  /*2840*/  FFMA R65, R6.reuse, R13, R65 ;  /* 0x0000000d06417223 */ /* 0x040fe20000000041 */
[----:B------:R-:W-:Y:S01]  /*2850*/  FFMA R63, R6, R14, R63 ;  /* 0x0000000e063f7223 */ /* 0x000fe2000000003f */
[-C--:B------:R-:W-:Y:S01]  /*2860*/  FFMA R53, R4, R16.reuse, R53 ;  /* 0x0000001004357223 */ /* 0x080fe20000000035 */
[----:B------:R-:W-:Y:S01]  /*2870*/  FFMA R21, R6, R16, R21 ;  /* 0x0000001006157223 */ /* 0x000fe20000000015 */
[-C--:B------:R-:W-:Y:S01]  /*2880*/  FFMA R55, R4, R10.reuse, R55 ;  /* 0x0000000a04377223 */ /* 0x080fe20000000037 */
[----:B------:R-:W-:-:S07]  /*2890*/  FFMA R22, R6, R10, R22 ;  /* 0x0000000a06167223 */ /* 0x000fce0000000016 */
.L_x_1668:
[-C--:B------:R-:W-:Y:S01]  /*28a0*/  FFMA R61, R4, R58.reuse, R61 ;  /* 0x0000003a043d7223 */ /* 0x080fe2000000003d */
[----:B------:R-:W-:-:S07]  /*28b0*/  FFMA R23, R6, R58, R23 ;  /* 0x0000003a06177223 */ /* 0x000fce0000000017 */
.L_x_1539:
[----:B------:R-:W-:Y:S05]  /*28c0*/  BSYNC B0 ;  /* 0x0000000000007941 */ /* 0x000fea0003800000 */
.L_x_1538:
[----:B------:R-:W0:Y:S01]  /*28d0*/  LDCU UR7, c[0x0][0x390] ;  /* 0x00007200ff0777ac */ /* 0x000e220008000800 */
[----:B------:R-:W1:Y:S01]  /*28e0*/  LDCU.64 UR8, c[0x0][0x3a0] ;  /* 0x00007400ff0877ac */ /* 0x000e620008000a00 */
[----:B0-----:R-:W-:-:S04]  /*28f0*/  IADD3 R0, P0, PT, R29, UR7, RZ ;  /* 0x000000071d007c10 */ /* 0x001fc8000ff1e0ff */
[C---:B------:R-:W-:Y:S02]  /*2900*/  LEA.HI.X.SX32 R3, R29.reuse, UR6, 0x1, P0 ;  /* 0x000000061d037c11 */ /* 0x040fe400080f0eff */
[C---:B-1----:R-:W-:Y:S02]  /*2910*/  LEA R4, P0, R0.reuse, UR8, 0x2 ;  /* 0x0000000800047c11 */ /* 0x042fe4000f8010ff */
[----:B------:R-:W-:Y:S02]  /*2920*/  IADD3 R29, PT, PT, R29, 0x6, RZ ;  /* 0x000000061d1d7810 */ /* 0x000fe40007ffe0ff */
[----:B------:R-:W-:Y:S02]  /*2930*/  LEA.HI.X R5, R0, UR9, R3, 0x2, P0 ;  /* 0x0000000900057c11 */ /* 0x000fe400080f1403 */
[----:B------:R-:W-:Y:S01]  /*2940*/  IADD3 R29, P0, PT, R29, UR7, RZ ;  /* 0x000000071d1d7c10 */ /* 0x000fe2000ff1e0ff */
[----:B------:R-:W0:Y:S02]  /*2950*/  LDC.64 R2, c[0x0][0x388] ;  /* 0x0000e200ff027b82 */ /* 0x000e240000000a00 */
[----:B------:R-:W2:Y:S01]  /*2960*/  LDG.E.CONSTANT R7, desc[UR4][R4.64] ;  /* 0x0000000404077981 */ /* 0x000ea2000c1e9900 */
[----:B------:R-:W-:-:S02]  /*2970*/  IADD3.X R0, PT, PT, RZ, UR6, RZ, P0, !PT ;  /* 0x00000006ff007c10 */ /* 0x000fc400087fe4ff */
[C---:B-----5:R-:W-:Y:S01]  /*2980*/  LEA R12, P0, R29.reuse, UR8, 0x2 ;  /* 0x000000081d0c7c11 */ /* 0x060fe2000f8010ff */
[----:B------:R-:W3:Y:S03]  /*2990*/  LDG.E.CONSTANT R9, desc[UR4][R4.64+0x4] ;  /* 0x0000040404097981 */ /* 0x000ee6000c1e9900 */
[----:B------:R-:W-:Y:S01]  /*29a0*/  LEA.HI.X R13, R29, UR9, R0, 0x2, P0 ;  /* 0x000000091d0d7c11 */ /* 0x000fe200080f1400 */
        /* <DEDUP_REMOVED lines=9> */
[--C-:B------:R-:W-:Y:S01]  /*2a40*/  IMAD.WIDE R8, R9, 0x4, R2.reuse ;  /* 0x0000000409087825 */ /* 0x100fe200078e0202 */
[----:B------:R-:W-:Y:S01]  /*2a50*/  STG.E desc[UR4][R6.64], R47 ;  /* 0x0000002f06007986 */ /* 0x000fe2000c101904 */
[-C--:B-1----:R-:W-:Y:S02]  /*2a60*/  LEA R5, R15, R24.reuse, 0x6 ;  /* 0x000000180f057211 */ /* 0x082fe400078e30ff */
[--C-:B------:R-:W-:Y:S01]  /*2a70*/  IMAD.WIDE R10, R11, 0x4, R2.reuse ;  /* 0x000000040b0a7825 */ /* 0x100fe200078e0202 */
[----:B------:R0:W-:Y:S01]  /*2a80*/  STG.E desc[UR4][R6.64+0x80], R59 ;  /* 0x0000803b06007986 */ /* 0x0001e2000c101904 */
[-C--:B------:R-:W-:Y:S02]  /*2a90*/  LEA R13, R17, R24.reuse, 0x6 ;  /* 0x00000018110d7211 */ /* 0x080fe400078e30ff */
[----:B------:R-:W-:Y:S01]  /*2aa0*/  IMAD.WIDE R4, R5, 0x4, R2 ;  /* 0x0000000405047825 */ /* 0x000fe200078e0202 */
[----:B------:R-:W-:Y:S01]  /*2ab0*/  STG.E desc[UR4][R8.64], R49 ;  /* 0x0000003108007986 */ /* 0x000fe2000c101904 */
[----:B------:R-:W-:-:S02]  /*2ac0*/  LEA R19, R19, R24, 0x6 ;  /* 0x0000001813137211 */ /* 0x000fc400078e30ff */
[--C-:B------:R-:W-:Y:S01]  /*2ad0*/  IMAD.WIDE R12, R13, 0x4, R2.reuse ;  /* 0x000000040d0c7825 */ /* 0x100fe200078e0202 */
[----:B------:R-:W-:Y:S01]  /*2ae0*/  STG.E desc[UR4][R8.64+0x80], R67 ;  /* 0x0000804308007986 */ /* 0x000fe2000c101904 */
[----:B------:R-:W-:Y:S02]  /*2af0*/  LEA R25, R25, R24, 0x6 ;  /* 0x0000001819197211 */ /* 0x000fe400078e30ff */
[--C-:B0-----:R-:W-:Y:S01]  /*2b00*/  IMAD.WIDE R6, R19, 0x4, R2.reuse ;  /* 0x0000000413067825 */ /* 0x101fe200078e0202 */
[----:B------:R-:W-:Y:S03]  /*2b10*/  STG.E desc[UR4][R10.64], R50 ;  /* 0x000000320a007986 */ /* 0x000fe6000c101904 */
[----:B------:R-:W-:Y:S01]  /*2b20*/  IMAD.WIDE R2, R25, 0x4, R2 ;  /* 0x0000000419027825 */ /* 0x000fe200078e0202 */
        /* <DEDUP_REMOVED lines=10> */
.L_x_1528:
        /* <DEDUP_REMOVED lines=8> */
.L_x_1542:
[----:B------:R-:W-:Y:S05]  /*2c50*/  BSYNC B1 ;  /* 0x0000000000017941 */ /* 0x000fea0003800000 */
.L_x_1541:
[----:B------:R-:W0:Y:S02]  /*2c60*/  LDC.64 R36, c[0x0][0x380] ;  /* 0x0000e000ff247b82 */ /* 0x000e240000000a00 */
[----:B0-----:R-:W-:-:S05]  /*2c70*/  IMAD.WIDE R44, R58, 0x4, R36 ;  /* 0x000000043a2c7825 */ /* 0x001fca00078e0224 */
[----:B------:R0:W5:Y:S04]  /*2c80*/  LDG.E.CONSTANT R38, desc[UR4][R44.64] ;  /* 0x000000042c267981 */ /* 0x000168000c1e9900 */
[----:B------:R0:W5:Y:S01]  /*2c90*/  LDG.E.CONSTANT R30, desc[UR4][R44.64+0x80] ;  /* 0x000080042c1e7981 */ /* 0x000162000c1e9900 */
[----:B------:R-:W-:Y:S01]  /*2ca0*/  IADD3 R32, PT, PT, R0, -0x2, RZ ;  /* 0xfffffffe00207810 */ /* 0x000fe20007ffe0ff */
[----:B------:R-:W-:Y:S01]  /*2cb0*/  HFMA2 R64, -RZ, RZ, 0, 1.847743988037109375e-06 ;  /* 0x0000001fff407431 */ /* 0x000fe200000001ff */
[----:B------:R-:W-:Y:S02]  /*2cc0*/  MOV R62, R3 ;  /* 0x00000003003e7202 */ /* 0x000fe40000000f00 */
[----:B------:R-:W-:Y:S02]  /*2cd0*/  MOV R69, R32 ;  /* 0x0000002000457202 */ /* 0x000fe40000000f00 */
[----:B------:R-:W-:-:S02]  /*2ce0*/  MOV R57, 0xffffffff ;  /* 0xffffffff00397802 */ /* 0x000fc40000000f00 */
[C---:B------:R-:W-:Y:S02]  /*2cf0*/  IADD3 R34, PT, PT, R0.reuse, -0x1, RZ ;  /* 0xffffffff00227810 */ /* 0x040fe40007ffe0ff */
[----:B0-----:R-:W-:-:S07]  /*2d00*/  IADD3 R40, PT, PT, R0, 0x1, RZ ;  /* 0x0000000100287810 */ /* 0x001fce0007ffe0ff */
[----:B-----5:R-:W-:Y:S05]  /*2d10*/  WARPSYNC.COLLECTIVE R57, `(.L_x_1543) ;  /* 0x0000000039087348 */ /* 0x020fea0003c00000 */
[----:B------:R0:W1:Y:S02]  /*2d20*/  SHFL.IDX P0, R58, R62, R69, R64 ;  /* 0x000000453e3a7389 */ /* 0x0000640000000040 */
[----:B01---5:R-:W-:Y:S05]  /*2d30*/  ENDCOLLECTIVE ;  /* 0x000000000000791b */ /* 0x023fea0003800000 */
.L_x_1543:
        /* <DEDUP_REMOVED lines=8> */
.L_x_1544:
[----:B------:R-:W-:Y:S02]  /*2dc0*/  MOV R69, R0 ;  /* 0x0000000000457202 */ /* 0x000fe40000000f00 */
[----:B------:R-:W-:-:S07]  /*2dd0*/  MOV R31, R58 ;  /* 0x0000003a001f7202 */ /* 0x000fce0000000f00 */
[----:B------:R-:W-:Y:S05]  /*2de0*/  WARPSYNC.COLLECTIVE R57, `(.L_x_1545) ;  /* 0x0000000039087348 */ /* 0x000fea0003c00000 */
[----:B------:R0:W1:Y:S02]  /*2df0*/  SHFL.IDX P0, R58, R62, R69, R64 ;  /* 0x000000453e3a7389 */ /* 0x0000640000000040 */
[----:B01----:R-:W-:Y:S05]  /*2e00*/  ENDCOLLECTIVE ;  /* 0x000000000000791b */ /* 0x003fea0003800000 */
.L_x_1545:
[----:B------:R-:W-:Y:S02]  /*2e10*/  MOV R69, R40 ;  /* 0x0000002800457202 */ /* 0x000fe40000000f00 */
[----:B------:R-:W-:-:S07]  /*2e20*/  MOV R33, R58 ;  /* 0x0000003a00217202 */ /* 0x000fce0000000f00 */
[----:B------:R-:W-:Y:S05]  /*2e30*/  WARPSYNC.COLLECTIVE R57, `(.L_x_1546) ;  /* 0x0000000039087348 */ /* 0x000fea0003c00000 */
[----:B------:R0:W1:Y:S02]  /*2e40*/  SHFL.IDX P0, R58, R62, R69, R64 ;  /* 0x000000453e3a7389 */ /* 0x0000640000000040 */
[----:B01----:R-:W-:Y:S05]  /*2e50*/  ENDCOLLECTIVE ;  /* 0x000000000000791b */ /* 0x003fea0003800000 */
.L_x_1546:
[----:B------:R-:W-:Y:S02]  /*2e60*/  MOV R69, R42 ;  /* 0x0000002a00457202 */ /* 0x000fe40000000f00 */
[----:B------:R-:W-:-:S07]  /*2e70*/  MOV R35, R58 ;  /* 0x0000003a00237202 */ /* 0x000fce0000000f00 */
[----:B------:R-:W-:Y:S05]  /*2e80*/  WARPSYNC.COLLECTIVE R57, `(.L_x_1547) ;  /* 0x0000000039087348 */ /* 0x000fea0003c00000 */
[----:B------:R0:W1:Y:S02]  /*2e90*/  SHFL.IDX P0, R58, R62, R69, R64 ;  /* 0x000000453e3a7389 */ /* 0x0000640000000040 */
[----:B01----:R-:W-:Y:S05]  /*2ea0*/  ENDCOLLECTIVE ;  /* 0x000000000000791b */ /* 0x003fea0003800000 */
.L_x_1547:
[----:B------:R-:W-:Y:S02]  /*2eb0*/  MOV R69, R44 ;  /* 0x0000002c00457202 */ /* 0x000fe40000000f00 */
[----:B------:R-:W-:-:S07]  /*2ec0*/  MOV R41, R58 ;  /* 0x0000003a00297202 */ /* 0x000fce0000000f00 */
[----:B------:R-:W-:Y:S05]  /*2ed0*/  WARPSYNC.COLLECTIVE R57, `(.L_x_1548) ;  /* 0x0000000039087348 */ /* 0x000fea0003c00000 */
[----:B------:R0:W1:Y:S02]  /*2ee0*/  SHFL.IDX P0, R58, R62, R69, R64 ;  /* 0x000000453e3a7389 */ /* 0x0000640000000040 */
[----:B01----:R-:W-:Y:S05]  /*2ef0*/  ENDCOLLECTIVE ;  /* 0x000000000000791b */ /* 0x003fea0003800000 */
.L_x_1548:
[----:B------:R-:W-:Y:S02]  /*2f00*/  MOV R69, R46 ;  /* 0x0000002e00457202 */ /* 0x000fe40000000f00 */
[----:B------:R-:W-:-:S07]  /*2f10*/  MOV R43, R58 ;  /* 0x0000003a002b7202 */ /* 0x000fce0000000f00 */
[----:B------:R-:W-:Y:S05]  /*2f20*/  WARPSYNC.COLLECTIVE R57, `(.L_x_1549) ;  /* 0x0000000039087348 */ /* 0x000fea0003c00000 */
[----:B------:R0:W1:Y:S02]  /*2f30*/  SHFL.IDX P0, R58, R62, R69, R64 ;  /* 0x000000453e3a7389 */ /* 0x0000640000000040 */
[----:B01----:R-:W-:Y:S05]  /*2f40*/  ENDCOLLECTIVE ;  /* 0x000000000000791b */ /* 0x003fea0003800000 */
.L_x_1549:
[----:B------:R-:W-:Y:S02]  /*2f50*/  MOV R62, R17 ;  /* 0x00000011003e7202 */ /* 0x000fe40000000f00 */
[----:B------:R-:W-:Y:S02]  /*2f60*/  MOV R69, R60 ;  /* 0x0000003c00457202 */ /* 0x000fe40000000f00 */
[----:B------:R-:W-:-:S07]  /*2f70*/  MOV R45, R58 ;  /* 0x0000003a002d7202 */ /* 0x000fce0000000f00 */
[----:B------:R-:W-:Y:S05]  /*2f80*/  WARPSYNC.COLLECTIVE R57, `(.L_x_1550) ;  /* 0x0000000039087348 */ /* 0x000fea0003c00000 */
[----:B------:R0:W1:Y:S02]  /*2f90*/  SHFL.IDX P0, R58, R62, R69, R64 ;  /* 0x000000453e3a7389 */ /* 0x0000640000000040 */
[----:B01----:R-:W-:Y:S05]  /*2fa0*/  ENDCOLLECTIVE ;  /* 0x000000000000791b */ /* 0x003fea0003800000 */
.L_x_1550:
[----:B------:R-:W-:Y:S01]  /*2fb0*/  MOV R62, R15 ;  /* 0x0000000f003e7202 */ /* 0x000fe20000000f00 */
[C---:B------:R-:W-:Y:S01]  /*2fc0*/  FFMA R47, R58.reuse, R38, R47 ;  /* 0x000000263a2f7223 */ /* 0x040fe2000000002f */
[----:B------:R-:W-:-:S07]  /*2fd0*/  FFMA R48, R58, R30, R59 ;  /* 0x0000001e3a307223 */ /* 0x000fce000000003b */
[----:B------:R-:W-:Y:S05]  /*2fe0*/  WARPSYNC.COLLECTIVE R57, `(.L_x_1551) ;  /* 0x0000000039087348 */ /* 0x000fea0003c00000 */
[----:B------:R0:W1:Y:S02]  /*2ff0*/  SHFL.IDX P0, R58, R62, R69, R64 ;  /* 0x000000453e3a7389 */ /* 0x0000640000000040 */
[----:B01----:R-:W-:Y:S05]  /*3000*/  ENDCOLLECTIVE ;  /* 0x000000000000791b */ /* 0x003fea0003800000 */
.L_x_1551:
[----:B------:R-:W-:Y:S02]  /*3010*/  MOV R62, R13 ;  /* 0x0000000d003e7202 */ /* 0x000fe40000000f00 */
[----:B------:R-:W-:-:S07]  /*3020*/  MOV R52, R58 ;  /* 0x0000003a00347202 */ /* 0x000fce0000000f00 */
[----:B------:R-:W-:Y:S05]  /*3030*/  WARPSYNC.COLLECTIVE R57, `(.L_x_1552) ;  /* 0x0000000039087348 */ /* 0x000fea0003c00000 */
[----:B------:R0:W1:Y:S02]  /*3040*/  SHFL.IDX P0, R58, R62, R69, R64 ;  /* 0x000000453e3a7389 */ /* 0x0000640000000040 */
[----:B01----:R-:W-:Y:S05]  /*3050*/  ENDCOLLECTIVE ;  /* 0x000000000000791b */ /* 0x003fea0003800000 */
.L_x_1552:
[-C--:B------:R-:W-:Y:S01]  /*3060*/  FFMA R49, R38, R52.reuse, R49 ;  /* 0x0000003426317223 */ /* 0x080fe20000000031 */
[----:B------:R-:W-:Y:S01]  /*3070*/  FFMA R52, R30, R52, R67 ;  /* 0x000000341e347223 */ /* 0x000fe20000000043 */
[----:B------:R-:W-:Y:S02]  /*3080*/  MOV R62, R11 ;  /* 0x0000000b003e7202 */ /* 0x000fe40000000f00 */
[----:B------:R-:W-:-:S07]  /*3090*/  MOV R54, R58 ;  /* 0x0000003a00367202 */ /* 0x000fce0000000f00 */
[----:B------:R-:W-:Y:S05]  /*30a0*/  WARPSYNC.COLLECTIVE R57, `(.L_x_1553) ;  /* 0x0000000039087348 */ /* 0x000fea0003c00000 */
[----:B------:R0:W1:Y:S02]  /*30b0*/  SHFL.IDX P0, R58, R62, R69, R64 ;  /* 0x000000453e3a7389 */ /* 0x0000640000000040 */
[----:B01----:R-:W-:Y:S05]  /*30c0*/  ENDCOLLECTIVE ;  /* 0x000000000000791b */ /* 0x003fea0003800000 */
.L_x_1553:
[-C--:B------:R-:W-:Y:S01]  /*30d0*/  FFMA R50, R38, R54.reuse, R50 ;  /* 0x0000003626327223 */ /* 0x080fe20000000032 */
[----:B------:R-:W-:Y:S01]  /*30e0*/  FFMA R54, R30, R54, R65 ;  /* 0x000000361e367223 */ /* 0x000fe20000000041 */
[----:B------:R-:W-:Y:S02]  /*30f0*/  MOV R62, R9 ;  /* 0x00000009003e7202 */ /* 0x000fe40000000f00 */
[----:B------:R-:W-:-:S07]  /*3100*/  MOV R56, R58 ;  /* 0x0000003a00387202 */ /* 0x000fce0000000f00 */
[----:B------:R-:W-:Y:S05]  /*3110*/  WARPSYNC.COLLECTIVE R57, `(.L_x_1554) ;  /* 0x0000000039087348 */ /* 0x000fea0003c00000 */
[----:B------:R0:W1:Y:S02]  /*3120*/  SHFL.IDX P0, R58, R62, R69, R64 ;  /* 0x000000453e3a7389 */ /* 0x0000640000000040 */
[----:B01----:R-:W-:Y:S05]  /*3130*/  ENDCOLLECTIVE ;  /* 0x000000000000791b */ /* 0x003fea0003800000 */
.L_x_1554:
[-C--:B------:R-:W-:Y:S01]  /*3140*/  FFMA R51, R38, R56.reuse, R51 ;  /* 0x0000003826337223 */ /* 0x080fe20000000033 */
[----:B------:R-:W-:Y:S01]  /*3150*/  FFMA R56, R30, R56, R63 ;  /* 0x000000381e387223 */ /* 0x000fe2000000003f */
[----:B------:R-:W-:Y:S02]  /*3160*/  MOV R62, R7 ;  /* 0x00000007003e7202 */ /* 0x000fe40000000f00 */
[----:B------:R-:W-:-:S05]  /*3170*/  MOV R57, R58 ;  /* 0x0000003a00397202 */ /* 0x000fca0000000f00 */
[-C--:B------:R-:W-:Y:S01]  /*3180*/  FFMA R53, R38, R57.reuse, R53 ;  /* 0x0000003926357223 */ /* 0x080fe20000000035 */
[----:B------:R-:W-:Y:S01]  /*3190*/  FFMA R21, R30, R57, R21 ;  /* 0x000000391e157223 */ /* 0x000fe20000000015 */
[----:B------:R-:W-:-:S07]  /*31a0*/  MOV R57, 0xffffffff ;  /* 0xffffffff00397802 */ /* 0x000fce0000000f00 */
[----:B------:R-:W-:Y:S05]  /*31b0*/  WARPSYNC.COLLECTIVE R57, `(.L_x_1555) ;  /* 0x0000000039087348 */ /* 0x000fea0003c00000 */
[----:B------:R0:W1:Y:S02]  /*31c0*/  SHFL.IDX P0, R58, R62, R69, R64 ;  /* 0x000000453e3a7389 */ /* 0x0000640000000040 */
[----:B01----:R-:W-:Y:S05]  /*31d0*/  ENDCOLLECTIVE ;  /* 0x000000000000791b */ /* 0x003fea0003800000 */
.L_x_1555:
[----:B------:R-:W-:Y:S02]  /*31e0*/  MOV R62, R5 ;  /* 0x00000005003e7202 */ /* 0x000fe40000000f00 */
[----:B------:R-:W-:-:S07]  /*31f0*/  MOV R59, R58 ;  /* 0x0000003a003b7202 */ /* 0x000fce0000000f00 */
[----:B------:R-:W-:Y:S05]  /*3200*/  WARPSYNC.COLLECTIVE R57, `(.L_x_1556) ;  /* 0x0000000039087348 */ /* 0x000fea0003c00000 */
[----:B------:R0:W1:Y:S02]  /*3210*/  SHFL.IDX P0, R58, R62, R69, R64 ;  /* 0x000000453e3a7389 */ /* 0x0000640000000040 */
[----:B01----:R-:W-:Y:S05]  /*3220*/  ENDCOLLECTIVE ;  /* 0x000000000000791b */ /* 0x003fea0003800000 */
.L_x_1556:
[-C--:B------:R-:W-:Y:S01]  /*3230*/  FFMA R55, R38, R59.reuse, R55 ;  /* 0x0000003b26377223 */ /* 0x080fe20000000037 */
[----:B------:R-:W-:Y:S01]  /*3240*/  FFMA R59, R30, R59, R22 ;  /* 0x0000003b1e3b7223 */ /* 0x000fe20000000016 */
[----:B------:R-:W-:Y:S01]  /*3250*/  FFMA R61, R38, R58, R61 ;  /* 0x0000003a263d7223 */ /* 0x000fe2000000003d */
[----:B------:R-:W-:Y:S01]  /*3260*/  IMAD.WIDE R38, R39, 0x4, R36 ;  /* 0x0000000427267825 */ /* 0x000fe200078e0224 */
[----:B------:R-:W-:-:S03]  /*3270*/  MOV R62, R17 ;  /* 0x00000011003e7202 */ /* 0x000fc60000000f00 */
[----:B------:R-:W-:Y:S01]  /*3280*/  FFMA R30, R30, R58, R23 ;  /* 0x0000003a1e1e7223 */ /* 0x000fe20000000017 */
[----:B------:R0:W5:Y:S04]  /*3290*/  LDG.E.CONSTANT R60, desc[UR4][R38.64] ;  /* 0x00000004263c7981 */ /* 0x000168000c1e9900 */
[----:B------:R0:W5:Y:S01]  /*32a0*/  LDG.E.CONSTANT R63, desc[UR4][R38.64+0x80] ;  /* 0x00008004263f7981 */ /* 0x000162000c1e9900 */
[----:B------:R-:W-:-:S07]  /*32b0*/  MOV R69, R32 ;  /* 0x0000002000457202 */ /* 0x000fce0000000f00 */
[----:B0----5:R-:W-:Y:S05]  /*32c0*/  WARPSYNC.COLLECTIVE R57, `(.L_x_1557) ;  /* 0x0000000039087348 */ /* 0x021fea0003c00000 */
[----:B------:R1:W2:Y:S02]  /*32d0*/  SHFL.IDX P0, R58, R62, R69, R64 ;  /* 0x000000453e3a7389 */ /* 0x0002a40000000040 */
[----:B012--5:R-:W-:Y:S05]  /*32e0*/  ENDCOLLECTIVE ;  /* 0x000000000000791b */ /* 0x027fea0003800000 */
.L_x_1557:
[----:B------:R-:W-:Y:S02]  /*32f0*/  MOV R62, R15 ;  /* 0x0000000f003e7202 */ /* 0x000fe40000000f00 */
[----:B------:R-:W-:-:S07]  /*3300*/  MOV R66, R58 ;  /* 0x0000003a00427202 */ /* 0x000fce0000000f00 */
[----:B------:R-:W-:Y:S05]  /*3310*/  WARPSYNC.COLLECTIVE R57, `(.L_x_1558) ;  /* 0x0000000039087348 */ /* 0x000fea0003c00000 */
[----:B------:R0:W1:Y:S02]  /*3320*/  SHFL.IDX P0, R58, R62, R69, R64 ;  /* 0x000000453e3a7389 */ /* 0x0000640000000040 */
[----:B01----:R-:W-:Y:S05]  /*3330*/  ENDCOLLECTIVE ;  /* 0x000000000000791b */ /* 0x003fea0003800000 */
.L_x_1558:
[----:B------:R-:W-:Y:S02]  /*3340*/  MOV R62, R13 ;  /* 0x0000000d003e7202 */ /* 0x000fe40000000f00 */
[----:B------:R-:W-:-:S07]  /*3350*/  MOV R23, R58 ;  /* 0x0000003a00177202 */ /* 0x000fce0000000f00 */
[----:B------:R-:W-:Y:S05]  /*3360*/  WARPSYNC.COLLECTIVE R57, `(.L_x_1559) ;  /* 0x0000000039087348 */ /* 0x000fea0003c00000 */
[----:B------:R0:W1:Y:S02]  /*3370*/  SHFL.IDX P0, R58, R62, R69, R64 ;  /* 0x000000453e3a7389 */ /* 0x0000640000000040 */
[----:B01----:R-:W-:Y:S05]  /*3380*/  ENDCOLLECTIVE ;  /* 0x000000000000791b */ /* 0x003fea0003800000 */
.L_x_1559:
[----:B------:R-:W-:Y:S02]  /*3390*/  MOV R62, R11 ;  /* 0x0000000b003e7202 */ /* 0x000fe40000000f00 */
[----:B------:R-:W-:-:S07]  /*33a0*/  MOV R65, R58 ;  /* 0x0000003a00417202 */ /* 0x000fce0000000f00 */
[----:B------:R-:W-:Y:S05]  /*33b0*/  WARPSYNC.COLLECTIVE R57, `(.L_x_1560) ;  /* 0x0000000039087348 */ /* 0x000fea0003c00000 */
[----:B------:R0:W1:Y:S02]  /*33c0*/  SHFL.IDX P0, R58, R62, R69, R64 ;  /* 0x000000453e3a7389 */ /* 0x0000640000000040 */
[----:B01----:R-:W-:Y:S05]  /*33d0*/  ENDCOLLECTIVE ;  /* 0x000000000000791b */ /* 0x003fea0003800000 */
.L_x_1560:
[----:B------:R-:W-:Y:S02]  /*33e0*/  MOV R62, R9 ;  /* 0x00000009003e7202 */ /* 0x000fe40000000f00 */
[----:B------:R-:W-:-:S07]  /*33f0*/  MOV R22, R58 ;  /* 0x0000003a00167202 */ /* 0x000fce0000000f00 */
[----:B------:R-:W-:Y:S05]  /*3400*/  WARPSYNC.COLLECTIVE R57, `(.L_x_1561) ;  /* 0x0000000039087348 */ /* 0x000fea0003c00000 */
[----:B------:R0:W1:Y:S02]  /*3410*/  SHFL.IDX P0, R58, R62, R69, R64 ;  /* 0x000000453e3a7389 */ /* 0x0000640000000040 */
[----:B01----:R-:W-:Y:S05]  /*3420*/  ENDCOLLECTIVE ;  /* 0x000000000000791b */ /* 0x003fea0003800000 */
.L_x_1561:
[----:B------:R-:W-:Y:S01]  /*3430*/  MOV R62, R7 ;  /* 0x00000007003e7202 */ /* 0x000fe20000000f00 */
[C---:B------:R-:W-:Y:S01]  /*3440*/  FFMA R49, R60.reuse, R23, R49 ;  /* 0x000000173c317223 */ /* 0x040fe20000000031 */
[----:B------:R-:W-:Y:S01]  /*3450*/  FFMA R51, R60, R22, R51 ;  /* 0x000000163c337223 */ /* 0x000fe20000000033 */
[----:B------:R-:W-:Y:S01]  /*3460*/  FFMA R47, R66, R60, R47 ;  /* 0x0000003c422f7223 */ /* 0x000fe2000000002f */
[----:B------:R-:W-:Y:S01]  /*3470*/  FFMA R50, R60, R65, R50 ;  /* 0x000000413c327223 */ /* 0x000fe20000000032 */
[C---:B------:R-:W-:Y:S01]  /*3480*/  FFMA R52, R63.reuse, R23, R52 ;  /* 0x000000173f347223 */ /* 0x040fe20000000034 */
[----:B------:R-:W-:Y:S01]  /*3490*/  FFMA R56, R63, R22, R56 ;  /* 0x000000163f387223 */ /* 0x000fe20000000038 */
[----:B------:R-:W-:-:S04]  /*34a0*/  IMAD.WIDE R22, R31, 0x4, R36 ;  /* 0x000000041f167825 */ /* 0x000fc800078e0224 */
[----:B------:R-:W-:Y:S01]  /*34b0*/  FFMA R48, R66, R63, R48 ;  /* 0x0000003f42307223 */ /* 0x000fe20000000030 */
[----:B------:R-:W-:Y:S01]  /*34c0*/  MOV R66, R58 ;  /* 0x0000003a00427202 */ /* 0x000fe20000000f00 */
[----:B------:R-:W-:-:S07]  /*34d0*/  FFMA R54, R63, R65, R54 ;  /* 0x000000413f367223 */ /* 0x000fce0000000036 */
[----:B------:R-:W-:Y:S05]  /*34e0*/  WARPSYNC.COLLECTIVE R57, `(.L_x_1562) ;  /* 0x0000000039087348 */ /* 0x000fea0003c00000 */
[----:B------:R0:W1:Y:S02]  /*34f0*/  SHFL.IDX P0, R58, R62, R69, R64 ;  /* 0x000000453e3a7389 */ /* 0x0000640000000040 */
[----:B01----:R-:W-:Y:S05]  /*3500*/  ENDCOLLECTIVE ;  /* 0x000000000000791b */ /* 0x003fea0003800000 */
.L_x_1562:
[-C--:B------:R-:W-:Y:S01]  /*3510*/  FFMA R53, R60, R66.reuse, R53 ;  /* 0x000000423c357223 */ /* 0x080fe20000000035 */
[----:B------:R-:W5:Y:S01]  /*3520*/  LDG.E.CONSTANT R32, desc[UR4][R22.64] ;  /* 0x0000000416207981 */ /* 0x000f62000c1e9900 */
[----:B------:R-:W-:-:S03]  /*3530*/  FFMA R21, R63, R66, R21 ;  /* 0x000000423f157223 */ /* 0x000fc60000000015 */
[----:B------:R0:W5:Y:S01]  /*3540*/  LDG.E.CONSTANT R39, desc[UR4][R22.64+0x80] ;  /* 0x0000800416277981 */ /* 0x000162000c1e9900 */
[----:B------:R-:W-:Y:S01]  /*3550*/  MOV R62, R5 ;  /* 0x00000005003e7202 */ /* 0x000fe20000000f00 */
[----:B0-----:R-:W-:-:S05]  /*3560*/  IMAD.WIDE R22, R33, 0x4, R36 ;  /* 0x0000000421167825 */ /* 0x001fca00078e0224 */
[----:B------:R0:W5:Y:S01]  /*3570*/  LDG.E.CONSTANT R33, desc[UR4][R22.64+0x80] ;  /* 0x0000800416217981 */ /* 0x000162000c1e9900 */
[-C--:B------:R-:W-:Y:S01]  /*3580*/  FFMA R55, R60, R58.reuse, R55 ;  /* 0x0000003a3c377223 */ /* 0x080fe20000000037 */
[----:B------:R-:W-:-:S07]  /*3590*/  FFMA R59, R63, R58, R59 ;  /* 0x0000003a3f3b7223 */ /* 0x000fce000000003b */
[----:B0----5:R-:W-:Y:S05]  /*35a0*/  WARPSYNC.COLLECTIVE R57, `(.L_x_1563) ;  /* 0x0000000039087348 */ /* 0x021fea0003c00000 */
[----:B------:R1:W2:Y:S02]  /*35b0*/  SHFL.IDX P0, R58, R62, R69, R64 ;  /* 0x000000453e3a7389 */ /* 0x0002a40000000040 */
[----:B012--5:R-:W-:Y:S05]  /*35c0*/  ENDCOLLECTIVE ;  /* 0x000000000000791b */ /* 0x027fea0003800000 */
.L_x_1563:
[----:B------:R-:W-:Y:S02]  /*35d0*/  MOV R69, R34 ;  /* 0x0000002200457202 */ /* 0x000fe40000000f00 */
[----:B------:R0:W5:Y:S01]  /*35e0*/  LDG.E.CONSTANT R34, desc[UR4][R22.64] ;  /* 0x0000000416227981 */ /* 0x000162000c1e9900 */
[----:B------:R-:W-:Y:S02]  /*35f0*/  MOV R62, R17 ;  /* 0x00000011003e7202 */ /* 0x000fe40000000f00 */
[----:B------:R-:W-:-:S07]  /*3600*/  MOV R38, R58 ;  /* 0x0000003a00267202 */ /* 0x000fce0000000f00 */
[----:B0----5:R-:W-:Y:S05]  /*3610*/  WARPSYNC.COLLECTIVE R57, `(.L_x_1564) ;  /* 0x0000000039087348 */ /* 0x021fea0003c00000 */
[----:B------:R1:W2:Y:S02]  /*3620*/  SHFL.IDX P0, R58, R62, R69, R64 ;  /* 0x000000453e3a7389 */ /* 0x0002a40000000040 */
[----:B012--5:R-:W-:Y:S05]  /*3630*/  ENDCOLLECTIVE ;  /* 0x000000000000791b */ /* 0x027fea0003800000 */
.L_x_1564:
[-C--:B------:R-:W-:Y:S01]  /*3640*/  FFMA R60, R60, R38.reuse, R61 ;  /* 0x000000263c3c7223 */ /* 0x080fe2000000003d */
[----:B------:R-:W-:Y:S01]  /*3650*/  FFMA R38, R63, R38, R30 ;  /* 0x000000263f267223 */ /* 0x000fe2000000001e */
[----:B------:R-:W-:Y:S02]  /*3660*/  MOV R62, R15 ;  /* 0x0000000f003e7202 */ /* 0x000fe40000000f00 */
[----:B------:R-:W-:-:S07]  /*3670*/  MOV R68, R58 ;  /* 0x0000003a00447202 */ /* 0x000fce0000000f00 */
[----:B------:R-:W-:Y:S05]  /*3680*/  WARPSYNC.COLLECTIVE R57, `(.L_x_1565) ;  /* 0x0000000039087348 */ /* 0x000fea0003c00000 */
[----:B------:R0:W1:Y:S02]  /*3690*/  SHFL.IDX P0, R58, R62, R69, R64 ;  /* 0x000000453e3a7389 */ /* 0x0000640000000040 */
[----:B01----:R-:W-:Y:S05]  /*36a0*/  ENDCOLLECTIVE ;  /* 0x000000000000791b */ /* 0x003fea0003800000 */
.L_x_1565:
[----:B------:R-:W-:Y:S02]  /*36b0*/  MOV R62, R13 ;  /* 0x0000000d003e7202 */ /* 0x000fe40000000f00 */
[----:B------:R-:W-:-:S07]  /*36c0*/  MOV R31, R58 ;  /* 0x0000003a001f7202 */ /* 0x000fce0000000f00 */
[----:B------:R-:W-:Y:S05]  /*36d0*/  WARPSYNC.COLLECTIVE R57, `(.L_x_1566) ;  /* 0x0000000039087348 */ /* 0x000fea0003c00000 */
[----:B------:R0:W1:Y:S02]  /*36e0*/  SHFL.IDX P0, R58, R62, R69, R64 ;  /* 0x000000453e3a7389 */ /* 0x0000640000000040 */
[----:B01----:R-:W-:Y:S05]  /*36f0*/  ENDCOLLECTIVE ;  /* 0x000000000000791b */ /* 0x003fea0003800000 */
.L_x_1566:
[----:B------:R-:W-:Y:S02]  /*3700*/  MOV R62, R11 ;  /* 0x0000000b003e7202 */ /* 0x000fe40000000f00 */
[----:B------:R-:W-:-:S07]  /*3710*/  MOV R63, R58 ;  /* 0x0000003a003f7202 */ /* 0x000fce0000000f00 */
[----:B------:R-:W-:Y:S05]  /*3720*/  WARPSYNC.COLLECTIVE R57, `(.L_x_1567) ;  /* 0x0000000039087348 */ /* 0x000fea0003c00000 */
[----:B------:R0:W1:Y:S02]  /*3730*/  SHFL.IDX P0, R58, R62, R69, R64 ;  /* 0x000000453e3a7389 */ /* 0x0000640000000040 */
[----:B01----:R-:W-:Y:S05]  /*3740*/  ENDCOLLECTIVE ;  /* 0x000000000000791b */ /* 0x003fea0003800000 */
.L_x_1567:
[----:B------:R-:W-:Y:S02]  /*3750*/  MOV R62, R9 ;  /* 0x00000009003e7202 */ /* 0x000fe40000000f00 */
[----:B------:R-:W-:-:S07]  /*3760*/  MOV R66, R58 ;  /* 0x0000003a00427202 */ /* 0x000fce0000000f00 */
[----:B------:R-:W-:Y:S05]  /*3770*/  WARPSYNC.COLLECTIVE R57, `(.L_x_1568) ;  /* 0x0000000039087348 */ /* 0x000fea0003c00000 */
[----:B------:R0:W1:Y:S02]  /*3780*/  SHFL.IDX P0, R58, R62, R69, R64 ;  /* 0x000000453e3a7389 */ /* 0x0000640000000040 */
[----:B01----:R-:W-:Y:S05]  /*3790*/  ENDCOLLECTIVE ;  /* 0x000000000000791b */ /* 0x003fea0003800000 */
.L_x_1568:
[----:B------:R-:W-:Y:S02]  /*37a0*/  MOV R62, R7 ;  /* 0x00000007003e7202 */ /* 0x000fe40000000f00 */
[----:B------:R-:W-:-:S07]  /*37b0*/  MOV R30, R58 ;  /* 0x0000003a001e7202 */ /* 0x000fce0000000f00 */
[----:B------:R-:W-:Y:S05]  /*37c0*/  WARPSYNC.COLLECTIVE R57, `(.L_x_1569) ;  /* 0x0000000039087348 */ /* 0x000fea0003c00000 */
[----:B------:R0:W1:Y:S02]  /*37d0*/  SHFL.IDX P0, R58, R62, R69, R64 ;  /* 0x000000453e3a7389 */ /* 0x0000640000000040 */
[----:B01----:R-:W-:Y:S05]  /*37e0*/  ENDCOLLECTIVE ;  /* 0x000000000000791b */ /* 0x003fea0003800000 */
.L_x_1569:
[----:B------:R-:W-:Y:S01]  /*37f0*/  MOV R62, R5 ;  /* 0x00000005003e7202 */ /* 0x000fe20000000f00 */
[-C--:B------:R-:W-:Y:S01]  /*3800*/  FFMA R55, R32, R58.reuse, R55 ;  /* 0x0000003a20377223 */ /* 0x080fe20000000037 */
[----:B------:R-:W-:-:S07]  /*3810*/  FFMA R59, R39, R58, R59 ;  /* 0x0000003a273b7223 */ /* 0x000fce000000003b */
[----:B------:R-:W-:Y:S05]  /*3820*/  WARPSYNC.COLLECTIVE R57, `(.L_x_1570) ;  /* 0x0000000039087348 */ /* 0x000fea0003c00000 */
[----:B------:R0:W1:Y:S02]  /*3830*/  SHFL.IDX P0, R58, R62, R69, R64 ;  /* 0x000000453e3a7389 */ /* 0x0000640000000040 */
[----:B01----:R-:W-:Y:S05]  /*3840*/  ENDCOLLECTIVE ;  /* 0x000000000000791b */ /* 0x003fea0003800000 */
.L_x_1570:
[----:B------:R-:W-:Y:S02]  /*3850*/  MOV R62, R17 ;  /* 0x00000011003e7202 */ /* 0x000fe40000000f00 */
[----:B------:R-:W-:Y:S02]  /*3860*/  MOV R69, R0 ;  /* 0x0000000000457202 */ /* 0x000fe40000000f00 */
[----:B------:R-:W-:-:S07]  /*3870*/  MOV R61, R58 ;  /* 0x0000003a003d7202 */ /* 0x000fce0000000f00 */
[----:B------:R-:W-:Y:S05]  /*3880*/  WARPSYNC.COLLECTIVE R57, `(.L_x_1571) ;  /* 0x0000000039087348 */ /* 0x000fea0003c00000 */
[----:B------:R0:W1:Y:S02]  /*3890*/  SHFL.IDX P0, R58, R62, R69, R64 ;  /* 0x000000453e3a7389 */ /* 0x0000640000000040 */
[----:B01----:R-:W-:Y:S05]  /*38a0*/  ENDCOLLECTIVE ;  /* 0x000000000000791b */ /* 0x003fea0003800000 */
.L_x_1571:
[C---:B------:R-:W-:Y:S01]  /*38b0*/  FFMA R47, R68.reuse, R32, R47 ;  /* 0x00000020442f7223 */ /* 0x040fe2000000002f */
[----:B------:R-:W-:Y:S01]  /*38c0*/  FFMA R48, R68, R39, R48 ;  /* 0x0000002744307223 */ /* 0x000fe20000000030 */
[C---:B------:R-:W-:Y:S01]  /*38d0*/  FFMA R52, R39.reuse, R31, R52 ;  /* 0x0000001f27347223 */ /* 0x040fe20000000034 */
[C---:B------:R-:W-:Y:S01]  /*38e0*/  FFMA R54, R39.reuse, R63, R54 ;  /* 0x0000003f27367223 */ /* 0x040fe20000000036 */
[-C--:B------:R-:W-:Y:S01]  /*38f0*/  FFMA R51, R32, R66.reuse, R51 ;  /* 0x0000004220337223 */ /* 0x080fe20000000033 */
[C---:B------:R-:W-:Y:S01]  /*3900*/  FFMA R56, R39.reuse, R66, R56 ;  /* 0x0000004227387223 */ /* 0x040fe20000000038 */
[C---:B------:R-:W-:Y:S01]  /*3910*/  FFMA R21, R39.reuse, R30, R21 ;  /* 0x0000001e27157223 */ /* 0x040fe20000000015 */
[----:B------:R-:W-:Y:S01]  /*3920*/  FFMA R38, R39, R61, R38 ;  /* 0x0000003d27267223 */ /* 0x000fe20000000026 */
[----:B------:R-:W-:Y:S01]  /*3930*/  MOV R62, R15 ;  /* 0x0000000f003e7202 */ /* 0x000fe20000000f00 */
[C---:B------:R-:W-:Y:S01]  /*3940*/  FFMA R66, R58.reuse, R34, R47 ;  /* 0x000000223a427223 */ /* 0x040fe2000000002f */
[----:B------:R-:W-:-:S07]  /*3950*/  FFMA R39, R58, R33, R48 ;  /* 0x000000213a277223 */ /* 0x000fce0000000030 */
[----:B------:R-:W-:Y:S05]  /*3960*/  WARPSYNC.COLLECTIVE R57, `(.L_x_1572) ;  /* 0x0000000039087348 */ /* 0x000fea0003c00000 */
[----:B------:R0:W1:Y:S02]  /*3970*/  SHFL.IDX P0, R58, R62, R69, R64 ;  /* 0x000000453e3a7389 */ /* 0x0000640000000040 */
[----:B01----:R-:W-:Y:S05]  /*3980*/  ENDCOLLECTIVE ;  /* 0x000000000000791b */ /* 0x003fea0003800000 */
.L_x_1572:
[----:B------:R-:W-:Y:S01]  /*3990*/  FFMA R49, R32, R31, R49 ;  /* 0x0000001f20317223 */ /* 0x000fe20000000031 */
[----:B------:R-:W-:-:S03]  /*39a0*/  MOV R62, R13 ;  /* 0x0000000d003e7202 */ /* 0x000fc60000000f00 */
[-C--:B------:R-:W-:Y:S01]  /*39b0*/  FFMA R22, R34, R58.reuse, R49 ;  /* 0x0000003a22167223 */ /* 0x080fe20000000031 */
[----:B------:R-:W-:-:S07]  /*39c0*/  FFMA R23, R33, R58, R52 ;  /* 0x0000003a21177223 */ /* 0x000fce0000000034 */
[----:B------:R-:W-:Y:S05]  /*39d0*/  WARPSYNC.COLLECTIVE R57, `(.L_x_1573) ;  /* 0x0000000039087348 */ /* 0x000fea0003c00000 */
[----:B------:R0:W1:Y:S02]  /*39e0*/  SHFL.IDX P0, R58, R62, R69, R64 ;  /* 0x000000453e3a7389 */ /* 0x0000640000000040 */
[----:B01----:R-:W-:Y:S05]  /*39f0*/  ENDCOLLECTIVE ;  /* 0x000000000000791b */ /* 0x003fea0003800000 */
.L_x_1573:
[----:B------:R-:W-:Y:S02]  /*3a00*/  MOV R62, R11 ;  /* 0x0000000b003e7202 */ /* 0x000fe40000000f00 */
[----:B------:R-:W-:-:S07]  /*3a10*/  MOV R47, R58 ;  /* 0x0000003a002f7202 */ /* 0x000fce0000000f00 */
[----:B------:R-:W-:Y:S05]  /*3a20*/  WARPSYNC.COLLECTIVE R57, `(.L_x_1574) ;  /* 0x0000000039087348 */ /* 0x000fea0003c00000 */
[----:B------:R0:W1:Y:S02]  /*3a30*/  SHFL.IDX P0, R58, R62, R69, R64 ;  /* 0x000000453e3a7389 */ /* 0x0000640000000040 */
[----:B01----:R-:W-:Y:S05]  /*3a40*/  ENDCOLLECTIVE ;  /* 0x000000000000791b */ /* 0x003fea0003800000 */
.L_x_1574:
[----:B------:R-:W-:Y:S01]  /*3a50*/  MOV R62, R9 ;  /* 0x00000009003e7202 */ /* 0x000fe20000000f00 */
[-C--:B------:R-:W-:Y:S01]  /*3a60*/  FFMA R48, R34, R58.reuse, R51 ;  /* 0x0000003a22307223 */ /* 0x080fe20000000033 */
[----:B------:R-:W-:-:S07]  /*3a70*/  FFMA R49, R33, R58, R56 ;  /* 0x0000003a21317223 */ /* 0x000fce0000000038 */
[----:B------:R-:W-:Y:S05]  /*3a80*/  WARPSYNC.COLLECTIVE R57, `(.L_x_1575) ;  /* 0x0000000039087348 */ /* 0x000fea0003c00000 */
[----:B------:R0:W1:Y:S02]  /*3a90*/  SHFL.IDX P0, R58, R62, R69, R64 ;  /* 0x000000453e3a7389 */ /* 0x0000640000000040 */
[----:B01----:R-:W-:Y:S05]  /*3aa0*/  ENDCOLLECTIVE ;  /* 0x000000000000791b */ /* 0x003fea0003800000 */
.L_x_1575:
[----:B------:R-:W-:Y:S01]  /*3ab0*/  FFMA R53, R32, R30, R53 ;  /* 0x0000001e20357223 */ /* 0x000fe20000000035 */
[----:B------:R-:W-:Y:S02]  /*3ac0*/  MOV R62, R7 ;  /* 0x00000007003e7202 */ /* 0x000fe40000000f00 */
[----:B------:R-:W-:-:S07]  /*3ad0*/  MOV R30, R58 ;  /* 0x0000003a001e7202 */ /* 0x000fce0000000f00 */
[----:B------:R-:W-:Y:S05]  /*3ae0*/  WARPSYNC.COLLECTIVE R57, `(.L_x_1576) ;  /* 0x0000000039087348 */ /* 0x000fea0003c00000 */
[----:B------:R0:W1:Y:S02]  /*3af0*/  SHFL.IDX P0, R58, R62, R69, R64 ;  /* 0x000000453e3a7389 */ /* 0x0000640000000040 */
[----:B01----:R-:W-:Y:S05]  /*3b00*/  ENDCOLLECTIVE ;  /* 0x000000000000791b */ /* 0x003fea0003800000 */
.L_x_1576:
[----:B------:R-:W-:-:S04]  /*3b10*/  FFMA R50, R32, R63, R50 ;  /* 0x0000003f20327223 */ /* 0x000fc80000000032 */
        /* <DEDUP_REMOVED lines=8> */
.L_x_1577:
        /* <DEDUP_REMOVED lines=14> */
.L_x_1578:
[----:B------:R-:W-:Y:S02]  /*3c80*/  MOV R62, R15 ;  /* 0x0000000f003e7202 */ /* 0x000fe40000000f00 */
[----:B------:R-:W-:-:S07]  /*3c90*/  MOV R51, R58 ;  /* 0x0000003a00337202 */ /* 0x000fce0000000f00 */
[----:B------:R-:W-:Y:S05]  /*3ca0*/  WARPSYNC.COLLECTIVE R57, `(.L_x_1579) ;  /* 0x0000000039087348 */ /* 0x000fea0003c00000 */
[----:B------:R0:W1:Y:S02]  /*3cb0*/  SHFL.IDX P0, R58, R62, R69, R64 ;  /* 0x000000453e3a7389 */ /* 0x0000640000000040 */
[----:B01----:R-:W-:Y:S05]  /*3cc0*/  ENDCOLLECTIVE ;  /* 0x000000000000791b */ /* 0x003fea0003800000 */
.L_x_1579:
[----:B------:R-:W-:Y:S02]  /*3cd0*/  MOV R62, R13 ;  /* 0x0000000d003e7202 */ /* 0x000fe40000000f00 */
[----:B------:R-:W-:-:S07]  /*3ce0*/  MOV R31, R58 ;  /* 0x0000003a001f7202 */ /* 0x000fce0000000f00 */
[----:B------:R-:W-:Y:S05]  /*3cf0*/  WARPSYNC.COLLECTIVE R57, `(.L_x_1580) ;  /* 0x0000000039087348 */ /* 0x000fea0003c00000 */
[----:B------:R0:W1:Y:S02]  /*3d00*/  SHFL.IDX P0, R58, R62, R69, R64 ;  /* 0x000000453e3a7389 */ /* 0x0000640000000040 */
[----:B01----:R-:W-:Y:S05]  /*3d10*/  ENDCOLLECTIVE ;  /* 0x000000000000791b */ /* 0x003fea0003800000 */
.L_x_1580:
[----:B------:R-:W-:Y:S02]  /*3d20*/  MOV R62, R11 ;  /* 0x0000000b003e7202 */ /* 0x000fe40000000f00 */
[----:B------:R-:W-:-:S07]  /*3d30*/  MOV R34, R58 ;  /* 0x0000003a00227202 */ /* 0x000fce0000000f00 */
[----:B------:R-:W-:Y:S05]  /*3d40*/  WARPSYNC.COLLECTIVE R57, `(.L_x_1581) ;  /* 0x0000000039087348 */ /* 0x000fea0003c00000 */
[----:B------:R0:W1:Y:S02]  /*3d50*/  SHFL.IDX P0, R58, R62, R69, R64 ;  /* 0x000000453e3a7389 */ /* 0x0000640000000040 */
[----:B01----:R-:W-:Y:S05]  /*3d60*/  ENDCOLLECTIVE ;  /* 0x000000000000791b */ /* 0x003fea0003800000 */
.L_x_1581:
[----:B------:R-:W-:Y:S02]  /*3d70*/  MOV R62, R9 ;  /* 0x00000009003e7202 */ /* 0x000fe40000000f00 */
[----:B------:R-:W-:-:S07]  /*3d80*/  MOV R53, R58 ;  /* 0x0000003a00357202 */ /* 0x000fce0000000f00 */
[----:B------:R-:W-:Y:S05]  /*3d90*/  WARPSYNC.COLLECTIVE R57, `(.L_x_1582) ;  /* 0x0000000039087348 */ /* 0x000fea0003c00000 */
[----:B------:R0:W1:Y:S02]  /*3da0*/  SHFL.IDX P0, R58, R62, R69, R64 ;  /* 0x000000453e3a7389 */ /* 0x0000640000000040 */
[----:B01----:R-:W-:Y:S05]  /*3db0*/  ENDCOLLECTIVE ;  /* 0x000000000000791b */ /* 0x003fea0003800000 */
.L_x_1582:
[----:B------:R-:W-:Y:S01]  /*3dc0*/  MOV R62, R7 ;  /* 0x00000007003e7202 */ /* 0x000fe20000000f00 */
[C---:B------:R-:W-:Y:S01]  /*3dd0*/  FFMA R66, R51.reuse, R35, R66 ;  /* 0x0000002333427223 */ /* 0x040fe20000000042 */
[----:B------:R-:W-:Y:S01]  /*3de0*/  FFMA R39, R51, R60, R39 ;  /* 0x0000003c33277223 */ /* 0x000fe20000000027 */
[----:B------:R-:W-:-:S07]  /*3df0*/  MOV R51, R58 ;  /* 0x0000003a00337202 */ /* 0x000fce0000000f00 */
[----:B------:R-:W-:Y:S05]  /*3e00*/  WARPSYNC.COLLECTIVE R57, `(.L_x_1583) ;  /* 0x0000000039087348 */ /* 0x000fea0003c00000 */
[----:B------:R0:W1:Y:S02]  /*3e10*/  SHFL.IDX P0, R58, R62, R69, R64 ;  /* 0x000000453e3a7389 */ /* 0x0000640000000040 */
[----:B01----:R-:W-:Y:S05]  /*3e20*/  ENDCOLLECTIVE ;  /* 0x000000000000791b */ /* 0x003fea0003800000 */
.L_x_1583:
[----:B------:R-:W-:Y:S01]  /*3e30*/  MOV R62, R5 ;  /* 0x00000005003e7202 */ /* 0x000fe20000000f00 */
[-C--:B------:R-:W-:Y:S01]  /*3e40*/  FFMA R54, R35, R58.reuse, R54 ;  /* 0x0000003a23367223 */ /* 0x080fe20000000036 */
[----:B------:R-:W-:-:S07]  /*3e50*/  FFMA R59, R60, R58, R59 ;  /* 0x0000003a3c3b7223 */ /* 0x000fce000000003b */
[----:B------:R-:W-:Y:S05]  /*3e60*/  WARPSYNC.COLLECTIVE R57, `(.L_x_1584) ;  /* 0x0000000039087348 */ /* 0x000fea0003c00000 */
[----:B------:R0:W1:Y:S02]  /*3e70*/  SHFL.IDX P0, R58, R62, R69, R64 ;  /* 0x000000453e3a7389 */ /* 0x0000640000000040 */
[----:B01----:R-:W-:Y:S05]  /*3e80*/  ENDCOLLECTIVE ;  /* 0x000000000000791b */ /* 0x003fea0003800000 */
.L_x_1584:
[-C--:B------:R-:W-:Y:S01]  /*3e90*/  FFMA R30, R35, R31.reuse, R22 ;  /* 0x0000001f231e7223 */ /* 0x080fe20000000016 */
[----:B------:R-:W-:Y:S01]  /*3ea0*/  FFMA R31, R60, R31, R23 ;  /* 0x0000001f3c1f7223 */ /* 0x000fe20000000017 */
[----:B------:R-:W-:-:S04]  /*3eb0*/  IMAD.WIDE R22, R41, 0x4, R36 ;  /* 0x0000000429167825 */ /* 0x000fc800078e0224 */
[CC--:B------:R-:W-:Y:S01]  /*3ec0*/  FFMA R50, R35.reuse, R34.reuse, R50 ;  /* 0x0000002223327223 */ /* 0x0c0fe20000000032 */
[----:B------:R-:W-:Y:S01]  /*3ed0*/  FFMA R47, R60, R34, R47 ;  /* 0x000000223c2f7223 */ /* 0x000fe2000000002f */
[C---:B------:R-:W-:Y:S01]  /*3ee0*/  FFMA R48, R35.reuse, R53, R48 ;  /* 0x0000003523307223 */ /* 0x040fe20000000030 */
[----:B------:R-:W-:Y:S01]  /*3ef0*/  FFMA R52, R35, R51, R52 ;  /* 0x0000003323347223 */ /* 0x000fe20000000034 */
        /* <DEDUP_REMOVED lines=9> */
.L_x_1585:
[----:B------:R-:W-:Y:S02]  /*3f90*/  MOV R62, R15 ;  /* 0x0000000f003e7202 */ /* 0x000fe40000000f00 */
[----:B------:R-:W-:-:S07]  /*3fa0*/  MOV R41, R58 ;  /* 0x0000003a00297202 */ /* 0x000fce0000000f00 */
[----:B------:R-:W-:Y:S05]  /*3fb0*/  WARPSYNC.COLLECTIVE R57, `(.L_x_1586) ;  /* 0x0000000039087348 */ /* 0x000fea0003c00000 */
[----:B------:R0:W1:Y:S02]  /*3fc0*/  SHFL.IDX P0, R58, R62, R69, R64 ;  /* 0x000000453e3a7389 */ /* 0x0000640000000040 */
[----:B01----:R-:W-:Y:S05]  /*3fd0*/  ENDCOLLECTIVE ;  /* 0x000000000000791b */ /* 0x003fea0003800000 */
.L_x_1586:
[----:B------:R-:W-:Y:S01]  /*3fe0*/  FFMA R33, R60, R38, R33 ;  /* 0x000000263c217223 */ /* 0x000fe20000000021 */
[----:B------:R-:W-:Y:S02]  /*3ff0*/  MOV R62, R13 ;  /* 0x0000000d003e7202 */ /* 0x000fe40000000f00 */
[----:B------:R-:W-:-:S07]  /*4000*/  MOV R38, R58 ;  /* 0x0000003a00267202 */ /* 0x000fce0000000f00 */
[----:B------:R-:W-:Y:S05]  /*4010*/  WARPSYNC.COLLECTIVE R57, `(.L_x_1587) ;  /* 0x0000000039087348 */ /* 0x000fea0003c00000 */
[----:B------:R0:W1:Y:S02]  /*4020*/  SHFL.IDX P0, R58, R62, R69, R64 ;  /* 0x000000453e3a7389 */ /* 0x0000640000000040 */
[----:B01----:R-:W-:Y:S05]  /*4030*/  ENDCOLLECTIVE ;  /* 0x000000000000791b */ /* 0x003fea0003800000 */
.L_x_1587:
[----:B------:R-:W-:Y:S01]  /*4040*/  MOV R62, R11 ;  /* 0x0000000b003e7202 */ /* 0x000fe20000000f00 */
[C---:B------:R-:W-:Y:S01]  /*4050*/  FFMA R21, R60.reuse, R51, R21 ;  /* 0x000000333c157223 */ /* 0x040fe20000000015 */
[----:B------:R-:W-:Y:S01]  /*4060*/  FFMA R49, R60, R53, R49 ;  /* 0x000000353c317223 */ /* 0x000fe20000000031 */
[----:B------:R-:W-:-:S04]  /*4070*/  IMAD.WIDE R22, R43, 0x4, R36 ;  /* 0x000000042b167825 */ /* 0x000fc800078e0224 */
[C---:B------:R-:W-:Y:S01]  /*4080*/  FFMA R39, R41.reuse, R34, R39 ;  /* 0x0000002229277223 */ /* 0x040fe20000000027 */
[----:B------:R-:W-:Y:S01]  /*4090*/  FFMA R66, R41, R35, R66 ;  /* 0x0000002329427223 */ /* 0x000fe20000000042 */
[----:B------:R-:W-:-:S07]  /*40a0*/  MOV R41, R58 ;  /* 0x0000003a00297202 */ /* 0x000fce0000000f00 */
[----:B------:R-:W-:Y:S05]  /*40b0*/  WARPSYNC.COLLECTIVE R57, `(.L_x_1588) ;  /* 0x0000000039087348 */ /* 0x000fea0003c00000 */
[----:B------:R0:W1:Y:S02]  /*40c0*/  SHFL.IDX P0, R58, R62, R69, R64 ;  /* 0x000000453e3a7389 */ /* 0x0000640000000040 */
[----:B01----:R-:W-:Y:S05]  /*40d0*/  ENDCOLLECTIVE ;  /* 0x000000000000791b */ /* 0x003fea0003800000 */
.L_x_1588:
[----:B------:R-:W-:Y:S02]  /*40e0*/  MOV R62, R9 ;  /* 0x00000009003e7202 */ /* 0x000fe40000000f00 */
[----:B------:R-:W-:-:S07]  /*40f0*/  MOV R51, R58 ;  /* 0x0000003a00337202 */ /* 0x000fce0000000f00 */
[----:B------:R-:W-:Y:S05]  /*4100*/  WARPSYNC.COLLECTIVE R57, `(.L_x_1589) ;  /* 0x0000000039087348 */ /* 0x000fea0003c00000 */
[----:B------:R0:W1:Y:S02]  /*4110*/  SHFL.IDX P0, R58, R62, R69, R64 ;  /* 0x000000453e3a7389 */ /* 0x0000640000000040 */
[----:B01----:R-:W-:Y:S05]  /*4120*/  ENDCOLLECTIVE ;  /* 0x000000000000791b */ /* 0x003fea0003800000 */
.L_x_1589:
[----:B------:R-:W-:Y:S02]  /*4130*/  MOV R62, R7 ;  /* 0x00000007003e7202 */ /* 0x000fe40000000f00 */
[----:B------:R-:W-:-:S07]  /*4140*/  MOV R53, R58 ;  /* 0x0000003a00357202 */ /* 0x000fce0000000f00 */
[----:B------:R-:W-:Y:S05]  /*4150*/  WARPSYNC.COLLECTIVE R57, `(.L_x_1590) ;  /* 0x0000000039087348 */ /* 0x000fea0003c00000 */
[----:B------:R0:W1:Y:S02]  /*4160*/  SHFL.IDX P0, R58, R62, R69, R64 ;  /* 0x000000453e3a7389 */ /* 0x0000640000000040 */
[----:B01----:R-:W-:Y:S05]  /*4170*/  ENDCOLLECTIVE ;  /* 0x000000000000791b */ /* 0x003fea0003800000 */
.L_x_1590:
[----:B------:R-:W-:Y:S02]  /*4180*/  MOV R62, R5 ;  /* 0x00000005003e7202 */ /* 0x000fe40000000f00 */
[----:B------:R-:W-:-:S07]  /*4190*/  MOV R40, R58 ;  /* 0x0000003a00287202 */ /* 0x000fce0000000f00 */
[----:B------:R-:W-:Y:S05]  /*41a0*/  WARPSYNC.COLLECTIVE R57, `(.L_x_1591) ;  /* 0x0000000039087348 */ /* 0x000fea0003c00000 */
[----:B------:R0:W1:Y:S02]  /*41b0*/  SHFL.IDX P0, R58, R62, R69, R64 ;  /* 0x000000453e3a7389 */ /* 0x0000640000000040 */
[----:B01----:R-:W-:Y:S05]  /*41c0*/  ENDCOLLECTIVE ;  /* 0x000000000000791b */ /* 0x003fea0003800000 */
.L_x_1591:
[CC--:B------:R-:W-:Y:S01]  /*41d0*/  FFMA R30, R35.reuse, R38.reuse, R30 ;  /* 0x00000026231e7223 */ /* 0x0c0fe2000000001e */
[----:B------:R-:W-:Y:S01]  /*41e0*/  FFMA R31, R34, R38, R31 ;  /* 0x00000026221f7223 */ /* 0x000fe2000000001f */
[C---:B------:R-:W-:Y:S01]  /*41f0*/  FFMA R50, R35.reuse, R41, R50 ;  /* 0x0000002923327223 */ /* 0x040fe20000000032 */
[C---:B------:R-:W-:Y:S01]  /*4200*/  FFMA R48, R35.reuse, R51, R48 ;  /* 0x0000003323307223 */ /* 0x040fe20000000030 */
[C---:B------:R-:W-:Y:S01]  /*4210*/  FFMA R52, R35.reuse, R53, R52 ;  /* 0x0000003523347223 */ /* 0x040fe20000000034 */
[C---:B------:R-:W-:Y:S01]  /*4220*/  FFMA R54, R35.reuse, R40, R54 ;  /* 0x0000002823367223 */ /* 0x040fe20000000036 */
[----:B------:R0:W5:Y:S01]  /*4230*/  LDG.E.CONSTANT R38, desc[UR4][R22.64+0x80] ;  /* 0x0000800416267981 */ /* 0x000162000c1e9900 */
[----:B------:R-:W-:-:S03]  /*4240*/  FFMA R32, R35, R58, R32 ;  /* 0x0000003a23207223 */ /* 0x000fc60000000020 */
[----:B------:R0:W5:Y:S01]  /*4250*/  LDG.E.CONSTANT R35, desc[UR4][R22.64] ;  /* 0x0000000416237981 */ /* 0x000162000c1e9900 */
[----:B------:R-:W-:Y:S02]  /*4260*/  MOV R62, R17 ;  /* 0x00000011003e7202 */ /* 0x000fe40000000f00 */
[----:B------:R-:W-:Y:S01]  /*4270*/  MOV R69, R44 ;  /* 0x0000002c00457202 */ /* 0x000fe20000000f00 */
[----:B------:R-:W-:-:S07]  /*4280*/  FFMA R33, R34, R58, R33 ;  /* 0x0000003a22217223 */ /* 0x000fce0000000021 */
[----:B0----5:R-:W-:Y:S05]  /*4290*/  WARPSYNC.COLLECTIVE R57, `(.L_x_1592) ;  /* 0x0000000039087348 */ /* 0x021fea0003c00000 */
[----:B------:R1:W2:Y:S02]  /*42a0*/  SHFL.IDX P0, R58, R62, R69, R64 ;  /* 0x000000453e3a7389 */ /* 0x0002a40000000040 */
[----:B012--5:R-:W-:Y:S05]  /*42b0*/  ENDCOLLECTIVE ;  /* 0x000000000000791b */ /* 0x027fea0003800000 */
.L_x_1592:
[----:B------:R-:W-:Y:S01]  /*42c0*/  FFMA R47, R34, R41, R47 ;  /* 0x00000029222f7223 */ /* 0x000fe2000000002f */
[----:B------:R-:W-:Y:S02]  /*42d0*/  MOV R62, R15 ;  /* 0x0000000f003e7202 */ /* 0x000fe40000000f00 */
[----:B------:R-:W-:-:S07]  /*42e0*/  MOV R41, R58 ;  /* 0x0000003a00297202 */ /* 0x000fce0000000f00 */
[----:B------:R-:W-:Y:S05]  /*42f0*/  WARPSYNC.COLLECTIVE R57, `(.L_x_1593) ;  /* 0x0000000039087348 */ /* 0x000fea0003c00000 */
[----:B------:R0:W1:Y:S02]  /*4300*/  SHFL.IDX P0, R58, R62, R69, R64 ;  /* 0x000000453e3a7389 */ /* 0x0000640000000040 */
[----:B01----:R-:W-:Y:S05]  /*4310*/  ENDCOLLECTIVE ;  /* 0x000000000000791b */ /* 0x003fea0003800000 */
.L_x_1593:
[----:B------:R-:W-:-:S05]  /*4320*/  IMAD.WIDE R36, R45, 0x4, R36 ;  /* 0x000000042d247825 */ /* 0x000fca00078e0224 */
[----:B------:R0:W5:Y:S04]  /*4330*/  LDG.E.CONSTANT R61, desc[UR4][R36.64] ;  /* 0x00000004243d7981 */ /* 0x000168000c1e9900 */
[----:B------:R0:W5:Y:S01]  /*4340*/  LDG.E.CONSTANT R0, desc[UR4][R36.64+0x80] ;  /* 0x0000800424007981 */ /* 0x000162000c1e9900 */
[C---:B------:R-:W-:Y:S01]  /*4350*/  FFMA R49, R34.reuse, R51, R49 ;  /* 0x0000003322317223 */ /* 0x040fe20000000031 */
[----:B------:R-:W-:Y:S01]  /*4360*/  MOV R62, R13 ;  /* 0x0000000d003e7202 */ /* 0x000fe20000000f00 */
[C---:B------:R-:W-:Y:S01]  /*4370*/  FFMA R21, R34.reuse, R53, R21 ;  /* 0x0000003522157223 */ /* 0x040fe20000000015 */
[----:B------:R-:W-:Y:S01]  /*4380*/  FFMA R59, R34, R40, R59 ;  /* 0x00000028223b7223 */ /* 0x000fe2000000003b */
[----:B------:R-:W-:-:S07]  /*4390*/  MOV R34, R58 ;  /* 0x0000003a00227202 */ /* 0x000fce0000000f00 */
[----:B0----5:R-:W-:Y:S05]  /*43a0*/  WARPSYNC.COLLECTIVE R57, `(.L_x_1594) ;  /* 0x0000000039087348 */ /* 0x021fea0003c00000 */
[----:B------:R1:W2:Y:S02]  /*43b0*/  SHFL.IDX P0, R58, R62, R69, R64 ;  /* 0x000000453e3a7389 */ /* 0x0002a40000000040 */
[----:B012--5:R-:W-:Y:S05]  /*43c0*/  ENDCOLLECTIVE ;  /* 0x000000000000791b */ /* 0x027fea0003800000 */
.L_x_1594:
[----:B------:R-:W-:Y:S02]  /*43d0*/  MOV R62, R11 ;  /* 0x0000000b003e7202 */ /* 0x000fe40000000f00 */
[----:B------:R-:W-:-:S07]  /*43e0*/  MOV R40, R58 ;  /* 0x0000003a00287202 */ /* 0x000fce0000000f00 */
[----:B------:R-:W-:Y:S05]  /*43f0*/  WARPSYNC.COLLECTIVE R57, `(.L_x_1595) ;  /* 0x0000000039087348 */ /* 0x000fea0003c00000 */
[----:B------:R0:W1:Y:S02]  /*4400*/  SHFL.IDX P0, R58, R62, R69, R64 ;  /* 0x000000453e3a7389 */ /* 0x0000640000000040 */
[----:B01----:R-:W-:Y:S05]  /*4410*/  ENDCOLLECTIVE ;  /* 0x000000000000791b */ /* 0x003fea0003800000 */
.L_x_1595:
[----:B------:R-:W-:Y:S01]  /*4420*/  MOV R62, R9 ;  /* 0x00000009003e7202 */ /* 0x000fe20000000f00 */
[C---:B------:R-:W-:Y:S01]  /*4430*/  FFMA R39, R41.reuse, R38, R39 ;  /* 0x0000002629277223 */ /* 0x040fe20000000027 */
[----:B------:R-:W-:Y:S01]  /*4440*/  FFMA R66, R41, R35, R66 ;  /* 0x0000002329427223 */ /* 0x000fe20000000042 */
[----:B------:R-:W-:-:S07]  /*4450*/  MOV R41, R58 ;  /* 0x0000003a00297202 */ /* 0x000fce0000000f00 */
[----:B------:R-:W-:Y:S05]  /*4460*/  WARPSYNC.COLLECTIVE R57, `(.L_x_1596) ;  /* 0x0000000039087348 */ /* 0x000fea0003c00000 */
[----:B------:R0:W1:Y:S02]  /*4470*/  SHFL.IDX P0, R58, R62, R69, R64 ;  /* 0x000000453e3a7389 */ /* 0x0000640000000040 */
[----:B01----:R-:W-:Y:S05]  /*4480*/  ENDCOLLECTIVE ;  /* 0x000000000000791b */ /* 0x003fea0003800000 */
.L_x_1596:
[----:B------:R-:W-:Y:S02]  /*4490*/  MOV R62, R7 ;  /* 0x00000007003e7202 */ /* 0x000fe40000000f00 */
[----:B------:R-:W-:-:S07]  /*44a0*/  MOV R42, R58 ;  /* 0x0000003a002a7202 */ /* 0x000fce0000000f00 */
[----:B------:R-:W-:Y:S05]  /*44b0*/  WARPSYNC.COLLECTIVE R57, `(.L_x_1597) ;  /* 0x0000000039087348 */ /* 0x000fea0003c00000 */
[----:B------:R0:W1:Y:S02]  /*44c0*/  SHFL.IDX P0, R58, R62, R69, R64 ;  /* 0x000000453e3a7389 */ /* 0x0000640000000040 */
[----:B01----:R-:W-:Y:S05]  /*44d0*/  ENDCOLLECTIVE ;  /* 0x000000000000791b */ /* 0x003fea0003800000 */
.L_x_1597:
[----:B------:R-:W-:Y:S02]  /*44e0*/  MOV R62, R5 ;  /* 0x00000005003e7202 */ /* 0x000fe40000000f00 */
[----:B------:R-:W-:-:S07]  /*44f0*/  MOV R22, R58 ;  /* 0x0000003a00167202 */ /* 0x000fce0000000f00 */
[----:B------:R-:W-:Y:S05]  /*4500*/  WARPSYNC.COLLECTIVE R57, `(.L_x_1598) ;  /* 0x0000000039087348 */ /* 0x000fea0003c00000 */
[----:B------:R0:W1:Y:S02]  /*4510*/  SHFL.IDX P0, R58, R62, R69, R64 ;  /* 0x000000453e3a7389 */ /* 0x0000640000000040 */
[----:B01----:R-:W-:Y:S05]  /*4520*/  ENDCOLLECTIVE ;  /* 0x000000000000791b */ /* 0x003fea0003800000 */
.L_x_1598:
[----:B------:R-:W-:Y:S02]  /*4530*/  MOV R62, R17 ;  /* 0x00000011003e7202 */ /* 0x000fe40000000f00 */
[----:B------:R-:W-:Y:S01]  /*4540*/  MOV R69, R46 ;  /* 0x0000002e00457202 */ /* 0x000fe20000000f00 */
[-C--:B------:R-:W-:Y:S01]  /*4550*/  FFMA R32, R35, R58.reuse, R32 ;  /* 0x0000003a23207223 */ /* 0x080fe20000000020 */
[----:B------:R-:W-:-:S07]  /*4560*/  FFMA R33, R38, R58, R33 ;  /* 0x0000003a26217223 */ /* 0x000fce0000000021 */
[----:B------:R-:W-:Y:S05]  /*4570*/  WARPSYNC.COLLECTIVE R57, `(.L_x_1599) ;  /* 0x0000000039087348 */ /* 0x000fea0003c00000 */
[----:B------:R0:W1:Y:S02]  /*4580*/  SHFL.IDX P0, R58, R62, R69, R64 ;  /* 0x000000453e3a7389 */ /* 0x0000640000000040 */
[----:B01----:R-:W-:Y:S05]  /*4590*/  ENDCOLLECTIVE ;  /* 0x000000000000791b */ /* 0x003fea0003800000 */
.L_x_1599:
[----:B------:R-:W-:Y:S02]  /*45a0*/  MOV R62, R15 ;  /* 0x0000000f003e7202 */ /* 0x000fe40000000f00 */
[----:B------:R-:W-:-:S07]  /*45b0*/  MOV R23, R58 ;  /* 0x0000003a00177202 */ /* 0x000fce0000000f00 */
[----:B------:R-:W-:Y:S05]  /*45c0*/  WARPSYNC.COLLECTIVE R57, `(.L_x_1600) ;  /* 0x0000000039087348 */ /* 0x000fea0003c00000 */
[----:B------:R0:W1:Y:S02]  /*45d0*/  SHFL.IDX P0, R58, R62, R69, R64 ;  /* 0x000000453e3a7389 */ /* 0x0000640000000040 */
[----:B01----:R-:W-:Y:S05]  /*45e0*/  ENDCOLLECTIVE ;  /* 0x000000000000791b */ /* 0x003fea0003800000 */
.L_x_1600:
[-C--:B------:R-:W-:Y:S01]  /*45f0*/  FFMA R30, R35, R34.reuse, R30 ;  /* 0x00000022231e7223 */ /* 0x080fe2000000001e */
[----:B------:R-:W-:Y:S01]  /*4600*/  FFMA R31, R38, R34, R31 ;  /* 0x00000022261f7223 */ /* 0x000fe2000000001f */
[----:B------:R-:W-:Y:S02]  /*4610*/  MOV R62, R13 ;  /* 0x0000000d003e7202 */ /* 0x000fe40000000f00 */
[----:B------:R-:W-:-:S07]  /*4620*/  MOV R34, R58 ;  /* 0x0000003a00227202 */ /* 0x000fce0000000f00 */
[----:B------:R-:W-:Y:S05]  /*4630*/  WARPSYNC.COLLECTIVE R57, `(.L_x_1601) ;  /* 0x0000000039087348 */ /* 0x000fea0003c00000 */
[----:B------:R0:W1:Y:S02]  /*4640*/  SHFL.IDX P0, R58, R62, R69, R64 ;  /* 0x000000453e3a7389 */ /* 0x0000640000000040 */
[----:B01----:R-:W-:Y:S05]  /*4650*/  ENDCOLLECTIVE ;  /* 0x000000000000791b */ /* 0x003fea0003800000 */
.L_x_1601:
        /* <DEDUP_REMOVED lines=9> */
.L_x_1602:
[----:B------:R-:W-:Y:S01]  /*46f0*/  FFMA R49, R38, R41, R49 ;  /* 0x0000002926317223 */ /* 0x000fe20000000031 */
[----:B------:R-:W-:Y:S02]  /*4700*/  MOV R62, R9 ;  /* 0x00000009003e7202 */ /* 0x000fe40000000f00 */
[----:B------:R-:W-:-:S07]  /*4710*/  MOV R41, R58 ;  /* 0x0000003a00297202 */ /* 0x000fce0000000f00 */
[----:B------:R-:W-:Y:S05]  /*4720*/  WARPSYNC.COLLECTIVE R57, `(.L_x_1603) ;  /* 0x0000000039087348 */ /* 0x000fea0003c00000 */
[----:B------:R0:W1:Y:S02]  /*4730*/  SHFL.IDX P0, R58, R62, R69, R64 ;  /* 0x000000453e3a7389 */ /* 0x0000640000000040 */
[----:B01----:R-:W-:Y:S05]  /*4740*/  ENDCOLLECTIVE ;  /* 0x000000000000791b */ /* 0x003fea0003800000 */
.L_x_1603:
[----:B------:R-:W-:Y:S02]  /*4750*/  MOV R62, R7 ;  /* 0x00000007003e7202 */ /* 0x000fe40000000f00 */
[----:B------:R-:W-:-:S07]  /*4760*/  MOV R43, R58 ;  /* 0x0000003a002b7202 */ /* 0x000fce0000000f00 */
[----:B------:R-:W-:Y:S05]  /*4770*/  WARPSYNC.COLLECTIVE R57, `(.L_x_1604) ;  /* 0x0000000039087348 */ /* 0x000fea0003c00000 */
[----:B------:R0:W1:Y:S02]  /*4780*/  SHFL.IDX P0, R58, R62, R69, R64 ;  /* 0x000000453e3a7389 */ /* 0x0000640000000040 */
[----:B01----:R-:W-:Y:S05]  /*4790*/  ENDCOLLECTIVE ;  /* 0x000000000000791b */ /* 0x003fea0003800000 */
.L_x_1604:
[----:B------:R-:W-:Y:S02]  /*47a0*/  MOV R62, R5 ;  /* 0x00000005003e7202 */ /* 0x000fe40000000f00 */
[----:B------:R-:W-:-:S07]  /*47b0*/  MOV R37, R58 ;  /* 0x0000003a00257202 */ /* 0x000fce0000000f00 */
[----:B------:R-:W-:Y:S05]  /*47c0*/  WARPSYNC.COLLECTIVE R57, `(.L_x_1605) ;  /* 0x0000000039087348 */ /* 0x000fea0003c00000 */
[----:B------:R0:W1:Y:S02]  /*47d0*/  SHFL.IDX P0, R58, R62, R69, R64 ;  /* 0x000000453e3a7389 */ /* 0x0000640000000040 */
[----:B01----:R-:W-:Y:S05]  /*47e0*/  ENDCOLLECTIVE ;  /* 0x000000000000791b */ /* 0x003fea0003800000 */
.L_x_1605:
[C---:B------:R-:W-:Y:S01]  /*47f0*/  FFMA R66, R23.reuse, R61, R66 ;  /* 0x0000003d17427223 */ /* 0x040fe20000000042 */
[C---:B------:R-:W-:Y:S01]  /*4800*/  FFMA R47, R38.reuse, R40, R47 ;  /* 0x00000028262f7223 */ /* 0x040fe2000000002f */
[C---:B------:R-:W-:Y:S01]  /*4810*/  FFMA R59, R38.reuse, R22, R59 ;  /* 0x00000016263b7223 */ /* 0x040fe2000000003b */
[----:B------:R-:W-:Y:S01]  /*4820*/  FFMA R23, R23, R0, R39 ;  /* 0x0000000017177223 */ /* 0x000fe20000000027 */
        /* <DEDUP_REMOVED lines=8> */
[CC--:B------:R-:W-:Y:S01]  /*48b0*/  FFMA R53, R61.reuse, R43.reuse, R52 ;  /* 0x0000002b3d357223 */ /* 0x0c0fe20000000034 */
[----:B------:R-:W-:Y:S01]  /*48c0*/  FFMA R21, R0, R43, R21 ;  /* 0x0000002b00157223 */ /* 0x000fe20000000015 */
[----:B------:R-:W-:Y:S01]  /*48d0*/  FFMA R55, R61, R37, R54 ;  /* 0x000000253d377223 */ /* 0x000fe20000000036 */
[----:B------:R-:W-:-:S02]  /*48e0*/  MOV R47, R66 ;  /* 0x00000042002f7202 */ /* 0x000fc40000000f00 */
[----:B------:R-:W-:Y:S02]  /*48f0*/  MOV R59, R23 ;  /* 0x00000017003b7202 */ /* 0x000fe40000000f00 */
[----:B------:R-:W-:Y:S01]  /*4900*/  MOV R49, R30 ;  /* 0x0000001e00317202 */ /* 0x000fe20000000f00 */
[----:B------:R-:W-:Y:S06]  /*4910*/  BRA `(.L_x_1606) ;  /* 0xffffffc800a47947 */ /* 0x000fec000383ffff */
.L_x_1534:
        /* <DEDUP_REMOVED lines=11> */
.L_x_1608:
[----:B------:R-:W-:Y:S05]  /*49d0*/  BSYNC B1 ;  /* 0x0000000000017941 */ /* 0x000fea0003800000 */
.L_x_1607:
        /* <DEDUP_REMOVED lines=9> */
.L_x_1609:
[----:B------:R-:W-:Y:S01]  /*4a70*/  MOV R69, R16 ;  /* 0x0000001000457202 */ /* 0x000fe20000000f00 */
[----:B------:R-:W-:Y:S01]  /*4a80*/  IMAD.WIDE R4, R5, 0x4, R2 ;  /* 0x0000000405047825 */ /* 0x000fe200078e0202 */
[----:B------:R-:W-:-:S07]  /*4a90*/  MOV R7, R58 ;  /* 0x0000003a00077202 */ /* 0x000fce0000000f00 */
[----:B------:R-:W-:Y:S05]  /*4aa0*/  WARPSYNC.COLLECTIVE R57, `(.L_x_1610) ;  /* 0x0000000039087348 */ /* 0x000fea0003c00000 */
[----:B------:R0:W1:Y:S02]  /*4ab0*/  SHFL.IDX P0, R58, R62, R69, R64 ;  /* 0x000000453e3a7389 */ /* 0x0000640000000040 */
[----:B01----:R-:W-:Y:S05]  /*4ac0*/  ENDCOLLECTIVE ;  /* 0x000000000000791b */ /* 0x003fea0003800000 */
.L_x_1610:
[----:B------:R-:W-:Y:S02]  /*4ad0*/  MOV R69, R14 ;  /* 0x0000000e00457202 */ /* 0x000fe40000000f00 */
[----:B------:R-:W-:-:S07]  /*4ae0*/  MOV R35, R58 ;  /* 0x0000003a00237202 */ /* 0x000fce0000000f00 */
[----:B------:R-:W-:Y:S05]  /*4af0*/  WARPSYNC.COLLECTIVE R57, `(.L_x_1611) ;  /* 0x0000000039087348 */ /* 0x000fea0003c00000 */
[----:B------:R0:W1:Y:S02]  /*4b00*/  SHFL.IDX P0, R58, R62, R69, R64 ;  /* 0x000000453e3a7389 */ /* 0x0000640000000040 */
[----:B01----:R-:W-:Y:S05]  /*4b10*/  ENDCOLLECTIVE ;  /* 0x000000000000791b */ /* 0x003fea0003800000 */
.L_x_1611:
[----:B------:R-:W-:Y:S02]  /*4b20*/  MOV R62, R17 ;  /* 0x00000011003e7202 */ /* 0x000fe40000000f00 */
[----:B------:R-:W-:Y:S02]  /*4b30*/  MOV R69, R30 ;  /* 0x0000001e00457202 */ /* 0x000fe40000000f00 */
[----:B------:R-:W-:-:S07]  /*4b40*/  MOV R33, R58 ;  /* 0x0000003a00217202 */ /* 0x000fce0000000f00 */
[----:B------:R-:W-:Y:S05]  /*4b50*/  WARPSYNC.COLLECTIVE R57, `(.L_x_1612) ;  /* 0x0000000039087348 */ /* 0x000fea0003c00000 */
[----:B------:R0:W1:Y:S02]  /*4b60*/  SHFL.IDX P0, R58, R62, R69, R64 ;  /* 0x000000453e3a7389 */ /* 0x0000640000000040 */
[----:B01----:R-:W-:Y:S05]  /*4b70*/  ENDCOLLECTIVE ;  /* 0x000000000000791b */ /* 0x003fea0003800000 */
.L_x_1612:
[----:B------:R-:W-:Y:S02]  /*4b80*/  MOV R62, R15 ;  /* 0x0000000f003e7202 */ /* 0x000fe40000000f00 */
[----:B------:R-:W-:-:S07]  /*4b90*/  MOV R34, R58 ;  /* 0x0000003a00227202 */ /* 0x000fce0000000f00 */
[----:B------:R-:W-:Y:S05]  /*4ba0*/  WARPSYNC.COLLECTIVE R57, `(.L_x_1613) ;  /* 0x0000000039087348 */ /* 0x000fea0003c00000 */
[----:B------:R0:W1:Y:S02]  /*4bb0*/  SHFL.IDX P0, R58, R62, R69, R64 ;  /* 0x000000453e3a7389 */ /* 0x0000640000000040 */
[----:B01----:R-:W-:Y:S05]  /*4bc0*/  ENDCOLLECTIVE ;  /* 0x000000000000791b */ /* 0x003fea0003800000 */
.L_x_1613:
        /* <DEDUP_REMOVED lines=14> */
.L_x_1614:
[----:B------:R-:W-:-:S13]  /*4cb0*/  FSETP.GT.AND P0, PT, R34, RZ, PT ;  /* 0x000000ff2200720b */ /* 0x000fda0003f04000 */
[----:B------:R-:W2:Y:S04]  /*4cc0*/  @P0 LDG.E.CONSTANT R57, desc[UR4][R4.64+0x80] ;  /* 0x0000800404390981 */ /* 0x000ea8000c1e9900 */
[----:B------:R-:W3:Y:S01]  /*4cd0*/  @P0 LDG.E.CONSTANT R39, desc[UR4][R4.64] ;  /* 0x0000000404270981 */ /* 0x000ee2000c1e9900 */
[----:B------:R-:W-:Y:S02]  /*4ce0*/  MOV R62, R11 ;  /* 0x0000000b003e7202 */ /* 0x000fe40000000f00 */
[----:B------:R-:W-:-:S04]  /*4cf0*/  MOV R26, R58 ;  /* 0x0000003a001a7202 */ /* 0x000fc80000000f00 */
[----:B------:R-:W-:-:S13]  /*4d00*/  FSETP.GT.AND P1, PT, R26, RZ, PT ;  /* 0x000000ff1a00720b */ /* 0x000fda0003f24000 */
[----:B------:R0:W5:Y:S04]  /*4d10*/  @P1 LDG.E.CONSTANT R43, desc[UR4][R4.64] ;  /* 0x00000004042b1981 */ /* 0x000168000c1e9900 */
[----:B------:R0:W5:Y:S01]  /*4d20*/  @P1 LDG.E.CONSTANT R42, desc[UR4][R4.64+0x80] ;  /* 0x00008004042a1981 */ /* 0x000162000c1e9900 */
[C---:B--2---:R-:W-:Y:S01]  /*4d30*/  @P0 FMUL R57, R34.reuse, R57 ;  /* 0x0000003922390220 */ /* 0x044fe20000400000 */
[----:B------:R-:W-:Y:S01]  /*4d40*/  @!P0 MOV R57, RZ ;  /* 0x000000ff00398202 */ /* 0x000fe20000000f00 */
[--C-:B---3--:R-:W-:Y:S01]  /*4d50*/  @P0 FFMA R39, R34, R39, R47.reuse ;  /* 0x0000002722270223 */ /* 0x108fe2000000002f */
[----:B------:R-:W-:-:S03]  /*4d60*/  @!P0 FADD R47, RZ, R47 ;  /* 0x0000002fff2f8221 */ /* 0x000fc60000000000 */
[----:B------:R-:W-:Y:S01]  /*4d70*/  FADD R59, R59, R57 ;  /* 0x000000393b3b7221 */ /* 0x000fe20000000000 */
[----:B------:R-:W-:Y:S02]  /*4d80*/  MOV R57, 0xffffffff ;  /* 0xffffffff00397802 */ /* 0x000fe40000000f00 */
[----:B0-----:R-:W-:-:S07]  /*4d90*/  @!P0 MOV R39, R47 ;  /* 0x0000002f00278202 */ /* 0x001fce0000000f00 */
[----:B-----5:R-:W-:Y:S05]  /*4da0*/  WARPSYNC.COLLECTIVE R57, `(.L_x_1615) ;  /* 0x0000000039087348 */ /* 0x020fea0003c00000 */
[----:B------:R0:W1:Y:S02]  /*4db0*/  SHFL.IDX P0, R58, R62, R69, R64 ;  /* 0x000000453e3a7389 */ /* 0x0000640000000040 */
[----:B01---5:R-:W-:Y:S05]  /*4dc0*/  ENDCOLLECTIVE ;  /* 0x000000000000791b */ /* 0x023fea0003800000 */
.L_x_1615:
[----:B------:R-:W-:-:S04]  /*4dd0*/  MOV R40, R58 ;  /* 0x0000003a00287202 */ /* 0x000fc80000000f00 */
[----:B------:R-:W-:-:S13]  /*4de0*/  FSETP.GT.AND P0, PT, R40, RZ, PT ;  /* 0x000000ff2800720b */ /* 0x000fda0003f04000 */
[----:B------:R-:W2:Y:S04]  /*4df0*/  @P0 LDG.E.CONSTANT R41, desc[UR4][R4.64] ;  /* 0x0000000404290981 */ /* 0x000ea8000c1e9900 */
[----:B------:R-:W3:Y:S01]  /*4e00*/  @P0 LDG.E.CONSTANT R45, desc[UR4][R4.64+0x80] ;  /* 0x00008004042d0981 */ /* 0x000ee2000c1e9900 */
[----:B------:R-:W-:Y:S01]  /*4e10*/  FADD R67, R67, R6 ;  /* 0x0000000643437221 */ /* 0x000fe20000000000 */
[-C--:B------:R-:W-:Y:S01]  /*4e20*/  @P1 FMUL R6, R43, R26.reuse ;  /* 0x0000001a2b061220 */ /* 0x080fe20000400000 */
[----:B------:R-:W-:Y:S01]  /*4e30*/  CS2R R30, SRZ ;  /* 0x00000000001e7805 */ /* 0x000fe2000001ff00 */
[----:B------:R-:W-:-:S03]  /*4e40*/  @P1 FMUL R26, R42, R26 ;  /* 0x0000001a2a1a1220 */ /* 0x000fc60000400000 */
[----:B------:R-:W-:Y:S01]  /*4e50*/  @P1 MOV R31, R6 ;  /* 0x00000006001f1202 */ /* 0x000fe20000000f00 */
[----:B------:R-:W-:Y:S01]  /*4e60*/  HFMA2 R6, -RZ, RZ, 0, 0 ;  /* 0x00000000ff067431 */ /* 0x000fe200000001ff */
[----:B------:R-:W-:-:S05]  /*4e70*/  @P1 MOV R6, R26 ;  /* 0x0000001a00061202 */ /* 0x000fca0000000f00 */
[----:B------:R-:W-:Y:S01]  /*4e80*/  FADD R65, R65, R6 ;  /* 0x0000000641417221 */ /* 0x000fe20000000000 */
[----:B------:R-:W-:Y:S01]  /*4e90*/  HFMA2 R6, -RZ, RZ, 0, 0 ;  /* 0x00000000ff067431 */ /* 0x000fe200000001ff */
        /* <DEDUP_REMOVED lines=10> */
.L_x_1616:
        /* <DEDUP_REMOVED lines=9> */
[----:B------:R-:W-:Y:S02]  /*4fd0*/  HFMA2 R6, -RZ, RZ, 0, 0 ;  /* 0x00000000ff067431 */ /* 0x000fe400000001ff */
[----:B---3--:R-:W-:-:S05]  /*4fe0*/  @P0 FMUL R32, R37, R32 ;  /* 0x0000002025200220 */ /* 0x008fca0000400000 */
[----:B------:R-:W-:-:S07]  /*4ff0*/  @P0 MOV R6, R32 ;  /* 0x0000002000060202 */ /* 0x000fce0000000f00 */
[----:B------:R-:W-:Y:S05]  /*5000*/  WARPSYNC.COLLECTIVE R57, `(.L_x_1617) ;  /* 0x0000000039087348 */ /* 0x000fea0003c00000 */
[----:B------:R0:W1:Y:S02]  /*5010*/  SHFL.IDX P0, R58, R62, R69, R64 ;  /* 0x000000453e3a7389 */ /* 0x0000640000000040 */
[----:B01----:R-:W-:Y:S05]  /*5020*/  ENDCOLLECTIVE ;  /* 0x000000000000791b */ /* 0x003fea0003800000 */
.L_x_1617:
        /* <DEDUP_REMOVED lines=16> */
.L_x_1618:
[----:B------:R-:W-:-:S13]  /*5130*/  FSETP.GT.AND P0, PT, R58, RZ, PT ;  /* 0x000000ff3a00720b */ /* 0x000fda0003f04000 */
[----:B------:R-:W2:Y:S04]  /*5140*/  @P0 LDG.E.CONSTANT R40, desc[UR4][R4.64] ;  /* 0x0000000404280981 */ /* 0x000ea8000c1e9900 */
[----:B------:R-:W3:Y:S01]  /*5150*/  @P0 LDG.E.CONSTANT R45, desc[UR4][R4.64+0x80] ;  /* 0x00008004042d0981 */ /* 0x000ee2000c1e9900 */
[----:B------:R-:W-:Y:S01]  /*5160*/  FADD R55, R55, R6 ;  /* 0x0000000637377221 */ /* 0x000fe20000000000 */
[----:B------:R-:W-:-:S05]  /*5170*/  IMAD.WIDE R6, R7, 0x4, R2 ;  /* 0x0000000407067825 */ /* 0x000fca00078e0202 */
[----:B------:R0:W5:Y:S04]  /*5180*/  LDG.E.CONSTANT R20, desc[UR4][R6.64] ;  /* 0x0000000406147981 */ /* 0x000168000c1e9900 */
[----:B------:R0:W5:Y:S01]  /*5190*/  LDG.E.CONSTANT R26, desc[UR4][R6.64+0x80] ;  /* 0x00008004061a7981 */ /* 0x000162000c1e9900 */
[----:B------:R-:W-:Y:S01]  /*51a0*/  FADD R21, R22, R21 ;  /* 0x0000001516157221 */ /* 0x000fe20000000000 */
[----:B------:R-:W-:Y:S01]  /*51b0*/  HFMA2 R22, -RZ, RZ, 0, 0 ;  /* 0x00000000ff167431 */ /* 0x000fe200000001ff */
[----:B------:R-:W-:Y:S02]  /*51c0*/  MOV R62, R17 ;  /* 0x00000011003e7202 */ /* 0x000fe40000000f00 */
[----:B------:R-:W-:Y:S01]  /*51d0*/  MOV R69, R18 ;  /* 0x0000001200457202 */ /* 0x000fe20000000f00 */
[----:B------:R-:W-:Y:S01]  /*51e0*/  FADD R31, R50, R31 ;  /* 0x0000001f321f7221 */ /* 0x000fe20000000000 */
[-C--:B--2---:R-:W-:Y:S01]  /*51f0*/  @P0 FMUL R40, R40, R58.reuse ;  /* 0x0000003a28280220 */ /* 0x084fe20000400000 */
[----:B---3--:R-:W-:-:S04]  /*5200*/  @P0 FMUL R45, R45, R58 ;  /* 0x0000003a2d2d0220 */ /* 0x008fc80000400000 */
[----:B------:R-:W-:Y:S02]  /*5210*/  @P0 MOV R22, R40 ;  /* 0x0000002800160202 */ /* 0x000fe40000000f00 */
[----:B0-----:R-:W-:-:S07]  /*5220*/  @P0 MOV R30, R45 ;  /* 0x0000002d001e0202 */ /* 0x001fce0000000f00 */
[----:B-----5:R-:W-:Y:S05]  /*5230*/  WARPSYNC.COLLECTIVE R57, `(.L_x_1619) ;  /* 0x0000000039087348 */ /* 0x020fea0003c00000 */
[----:B------:R0:W1:Y:S02]  /*5240*/  SHFL.IDX P0, R58, R62, R69, R64 ;  /* 0x000000453e3a7389 */ /* 0x0000640000000040 */
[----:B01---5:R-:W-:Y:S05]  /*5250*/  ENDCOLLECTIVE ;  /* 0x000000000000791b */ /* 0x023fea0003800000 */
.L_x_1619:
[----:B------:R-:W-:Y:S02]  /*5260*/  MOV R62, R15 ;  /* 0x0000000f003e7202 */ /* 0x000fe40000000f00 */
[----:B------:R-:W-:-:S07]  /*5270*/  MOV R36, R58 ;  /* 0x0000003a00247202 */ /* 0x000fce0000000f00 */
[----:B------:R-:W-:Y:S05]  /*5280*/  WARPSYNC.COLLECTIVE R57, `(.L_x_1620) ;  /* 0x0000000039087348 */ /* 0x000fea0003c00000 */
[----:B------:R0:W1:Y:S02]  /*5290*/  SHFL.IDX P0, R58, R62, R69, R64 ;  /* 0x000000453e3a7389 */ /* 0x0000640000000040 */
[----:B01----:R-:W-:Y:S05]  /*52a0*/  ENDCOLLECTIVE ;  /* 0x000000000000791b */ /* 0x003fea0003800000 */
.L_x_1620:
[----:B------:R-:W-:Y:S02]  /*52b0*/  MOV R62, R13 ;  /* 0x0000000d003e7202 */ /* 0x000fe40000000f00 */
[----:B------:R-:W-:-:S07]  /*52c0*/  MOV R43, R58 ;  /* 0x0000003a002b7202 */ /* 0x000fce0000000f00 */
[----:B------:R-:W-:Y:S05]  /*52d0*/  WARPSYNC.COLLECTIVE R57, `(.L_x_1621) ;  /* 0x0000000039087348 */ /* 0x000fea0003c00000 */
[----:B------:R0:W1:Y:S02]  /*52e0*/  SHFL.IDX P0, R58, R62, R69, R64 ;  /* 0x000000453e3a7389 */ /* 0x0000640000000040 */
[----:B01----:R-:W-:Y:S05]  /*52f0*/  ENDCOLLECTIVE ;  /* 0x000000000000791b */ /* 0x003fea0003800000 */
.L_x_1621:
[----:B------:R-:W-:Y:S02]  /*5300*/  MOV R62, R11 ;  /* 0x0000000b003e7202 */ /* 0x000fe40000000f00 */
[----:B------:R-:W-:-:S07]  /*5310*/  MOV R40, R58 ;  /* 0x0000003a00287202 */ /* 0x000fce0000000f00 */
[----:B------:R-:W-:Y:S05]  /*5320*/  WARPSYNC.COLLECTIVE R57, `(.L_x_1622) ;  /* 0x0000000039087348 */ /* 0x000fea0003c00000 */
[----:B------:R0:W1:Y:S02]  /*5330*/  SHFL.IDX P0, R58, R62, R69, R64 ;  /* 0x000000453e3a7389 */ /* 0x0000640000000040 */
[----:B01----:R-:W-:Y:S05]  /*5340*/  ENDCOLLECTIVE ;  /* 0x000000000000791b */ /* 0x003fea0003800000 */
.L_x_1622:
[----:B------:R-:W-:Y:S01]  /*5350*/  MOV R62, R9 ;  /* 0x00000009003e7202 */ /* 0x000fe20000000f00 */
[-C--:B------:R-:W-:Y:S01]  /*5360*/  FFMA R46, R20, R58.reuse, R51 ;  /* 0x0000003a142e7223 */ /* 0x080fe20000000033 */
[----:B------:R-:W-:-:S07]  /*5370*/  FFMA R63, R26, R58, R63 ;  /* 0x0000003a1a3f7223 */ /* 0x000fce000000003f */
[----:B------:R-:W-:Y:S05]  /*5380*/  WARPSYNC.COLLECTIVE R57, `(.L_x_1623) ;  /* 0x0000000039087348 */ /* 0x000fea0003c00000 */
[----:B------:R0:W1:Y:S02]  /*5390*/  SHFL.IDX P0, R58, R62, R69, R64 ;  /* 0x000000453e3a7389 */ /* 0x0000640000000040 */
[----:B01----:R-:W-:Y:S05]  /*53a0*/  ENDCOLLECTIVE ;  /* 0x000000000000791b */ /* 0x003fea0003800000 */
.L_x_1623:
[----:B------:R-:W-:Y:S02]  /*53b0*/  MOV R62, R10 ;  /* 0x0000000a003e7202 */ /* 0x000fe40000000f00 */
[----:B------:R-:W-:-:S07]  /*53c0*/  MOV R4, R58 ;  /* 0x0000003a00047202 */ /* 0x000fce0000000f00 */
[----:B------:R-:W-:Y:S05]  /*53d0*/  WARPSYNC.COLLECTIVE R57, `(.L_x_1624) ;  /* 0x0000000039087348 */ /* 0x000fea0003c00000 */
[----:B------:R0:W1:Y:S02]  /*53e0*/  SHFL.IDX P0, R58, R62, R69, R64 ;  /* 0x000000453e3a7389 */ /* 0x0000640000000040 */
[----:B01----:R-:W-:Y:S05]  /*53f0*/  ENDCOLLECTIVE ;  /* 0x000000000000791b */ /* 0x003fea0003800000 */
.L_x_1624:
[----:B------:R-:W-:Y:S02]  /*5400*/  MOV R62, R12 ;  /* 0x0000000c003e7202 */ /* 0x000fe40000000f00 */
[----:B------:R-:W-:-:S07]  /*5410*/  MOV R34, R58 ;  /* 0x0000003a00227202 */ /* 0x000fce0000000f00 */
[----:B------:R-:W-:Y:S05]  /*5420*/  WARPSYNC.COLLECTIVE R57, `(.L_x_1625) ;  /* 0x0000000039087348 */ /* 0x000fea0003c00000 */
[----:B------:R0:W1:Y:S02]  /*5430*/  SHFL.IDX P0, R58, R62, R69, R64 ;  /* 0x000000453e3a7389 */ /* 0x0000640000000040 */
[----:B01----:R-:W-:Y:S05]  /*5440*/  ENDCOLLECTIVE ;  /* 0x000000000000791b */ /* 0x003fea0003800000 */
.L_x_1625:
[----:B------:R-:W-:Y:S02]  /*5450*/  MOV R62, R17 ;  /* 0x00000011003e7202 */ /* 0x000fe40000000f00 */
[----:B------:R-:W-:Y:S02]  /*5460*/  MOV R69, R16 ;  /* 0x0000001000457202 */ /* 0x000fe40000000f00 */
[----:B------:R-:W-:-:S07]  /*5470*/  MOV R41, R58 ;  /* 0x0000003a00297202 */ /* 0x000fce0000000f00 */
[----:B------:R-:W-:Y:S05]  /*5480*/  WARPSYNC.COLLECTIVE R57, `(.L_x_1626) ;  /* 0x0000000039087348 */ /* 0x000fea0003c00000 */
[----:B------:R0:W1:Y:S02]  /*5490*/  SHFL.IDX P0, R58, R62, R69, R64 ;  /* 0x000000453e3a7389 */ /* 0x0000640000000040 */
[----:B01----:R-:W-:Y:S05]  /*54a0*/  ENDCOLLECTIVE ;  /* 0x000000000000791b */ /* 0x003fea0003800000 */
.L_x_1626:
[-C--:B------:R-:W-:Y:S01]  /*54b0*/  FFMA R18, R20, R4.reuse, R53 ;  /* 0x0000000414127223 */ /* 0x080fe20000000035 */
[----:B------:R-:W-:Y:S01]  /*54c0*/  FFMA R37, R26, R4, R37 ;  /* 0x000000041a257223 */ /* 0x000fe20000000025 */
[----:B------:R-:W-:-:S04]  /*54d0*/  IMAD.WIDE R4, R35, 0x4, R2 ;  /* 0x0000000423047825 */ /* 0x000fc800078e0202 */
[----:B------:R-:W-:Y:S01]  /*54e0*/  IMAD.WIDE R2, R33, 0x4, R2 ;  /* 0x0000000421027825 */ /* 0x000fe200078e0202 */
[----:B------:R0:W5:Y:S03]  /*54f0*/  LDG.E.CONSTANT R7, desc[UR4][R4.64] ;  /* 0x0000000404077981 */ /* 0x000166000c1e9900 */
[----:B------:R-:W-:Y:S01]  /*5500*/  FADD R23, R23, R30 ;  /* 0x0000001e17177221 */ /* 0x000fe20000000000 */
[----:B------:R0:W5:Y:S01]  /*5510*/  LDG.E.CONSTANT R32, desc[UR4][R4.64+0x80] ;  /* 0x0000800404207981 */ /* 0x000162000c1e9900 */
[----:B------:R-:W-:-:S03]  /*5520*/  MOV R62, R15 ;  /* 0x0000000f003e7202 */ /* 0x000fc60000000f00 */
[----:B------:R0:W5:Y:S04]  /*5530*/  LDG.E.CONSTANT R6, desc[UR4][R2.64] ;  /* 0x0000000402067981 */ /* 0x000168000c1e9900 */
[----:B------:R0:W5:Y:S01]  /*5540*/  LDG.E.CONSTANT R30, desc[UR4][R2.64+0x80] ;  /* 0x00008004021e7981 */ /* 0x000162000c1e9900 */
[----:B------:R-:W-:-:S07]  /*5550*/  MOV R33, R58 ;  /* 0x0000003a00217202 */ /* 0x000fce0000000f00 */
[----:B0----5:R-:W-:Y:S05]  /*5560*/  WARPSYNC.COLLECTIVE R57, `(.L_x_1627) ;  /* 0x0000000039087348 */ /* 0x021fea0003c00000 */
[----:B------:R1:W2:Y:S02]  /*5570*/  SHFL.IDX P0, R58, R62, R69, R64 ;  /* 0x000000453e3a7389 */ /* 0x0002a40000000040 */
[----:B012--5:R-:W-:Y:S05]  /*5580*/  ENDCOLLECTIVE ;  /* 0x000000000000791b */ /* 0x027fea0003800000 */
.L_x_1627:
[----:B------:R-:W-:Y:S01]  /*5590*/  FADD R22, R61, R22 ;  /* 0x000000163d167221 */ /* 0x000fe20000000000 */
[----:B------:R-:W-:Y:S01]  /*55a0*/  FFMA R38, R36, R20, R39 ;  /* 0x0000001424267223 */ /* 0x000fe20000000027 */
        /* <DEDUP_REMOVED lines=9> */
.L_x_1628:
[----:B------:R-:W-:Y:S02]  /*5640*/  MOV R62, R11 ;  /* 0x0000000b003e7202 */ /* 0x000fe40000000f00 */
[----:B------:R-:W-:-:S07]  /*5650*/  MOV R2, R58 ;  /* 0x0000003a00027202 */ /* 0x000fce0000000f00 */
[----:B------:R-:W-:Y:S05]  /*5660*/  WARPSYNC.COLLECTIVE R57, `(.L_x_1629) ;  /* 0x0000000039087348 */ /* 0x000fea0003c00000 */
[----:B------:R0:W1:Y:S02]  /*5670*/  SHFL.IDX P0, R58, R62, R69, R64 ;  /* 0x000000453e3a7389 */ /* 0x0000640000000040 */
[----:B01----:R-:W-:Y:S05]  /*5680*/  ENDCOLLECTIVE ;  /* 0x000000000000791b */ /* 0x003fea0003800000 */
.L_x_1629:
[----:B------:R-:W-:Y:S02]  /*5690*/  MOV R62, R9 ;  /* 0x00000009003e7202 */ /* 0x000fe40000000f00 */
[----:B------:R-:W-:-:S07]  /*56a0*/  MOV R3, R58 ;  /* 0x0000003a00037202 */ /* 0x000fce0000000f00 */
[----:B------:R-:W-:Y:S05]  /*56b0*/  WARPSYNC.COLLECTIVE R57, `(.L_x_1630) ;  /* 0x0000000039087348 */ /* 0x000fea0003c00000 */
[----:B------:R0:W1:Y:S02]  /*56c0*/  SHFL.IDX P0, R58, R62, R69, R64 ;  /* 0x000000453e3a7389 */ /* 0x0000640000000040 */
[----:B01----:R-:W-:Y:S05]  /*56d0*/  ENDCOLLECTIVE ;  /* 0x000000000000791b */ /* 0x003fea0003800000 */
.L_x_1630:
[----:B------:R-:W-:Y:S02]  /*56e0*/  MOV R62, R10 ;  /* 0x0000000a003e7202 */ /* 0x000fe40000000f00 */
[----:B------:R-:W-:-:S07]  /*56f0*/  MOV R5, R58 ;  /* 0x0000003a00057202 */ /* 0x000fce0000000f00 */
[----:B------:R-:W-:Y:S05]  /*5700*/  WARPSYNC.COLLECTIVE R57, `(.L_x_1631) ;  /* 0x0000000039087348 */ /* 0x000fea0003c00000 */
[----:B------:R0:W1:Y:S02]  /*5710*/  SHFL.IDX P0, R58, R62, R69, R64 ;  /* 0x000000453e3a7389 */ /* 0x0000640000000040 */
[----:B01----:R-:W-:Y:S05]  /*5720*/  ENDCOLLECTIVE ;  /* 0x000000000000791b */ /* 0x003fea0003800000 */
.L_x_1631:
[----:B------:R-:W-:Y:S02]  /*5730*/  MOV R62, R12 ;  /* 0x0000000c003e7202 */ /* 0x000fe40000000f00 */
[----:B------:R-:W-:-:S07]  /*5740*/  MOV R31, R58 ;  /* 0x0000003a001f7202 */ /* 0x000fce0000000f00 */
[----:B------:R-:W-:Y:S05]  /*5750*/  WARPSYNC.COLLECTIVE R57, `(.L_x_1632) ;  /* 0x0000000039087348 */ /* 0x000fea0003c00000 */
[----:B------:R0:W1:Y:S02]  /*5760*/  SHFL.IDX P0, R58, R62, R69, R64 ;  /* 0x000000453e3a7389 */ /* 0x0000640000000040 */
[----:B01----:R-:W-:Y:S05]  /*5770*/  ENDCOLLECTIVE ;  /* 0x000000000000791b */ /* 0x003fea0003800000 */
.L_x_1632:
[----:B------:R-:W-:Y:S02]  /*5780*/  MOV R62, R17 ;  /* 0x00000011003e7202 */ /* 0x000fe40000000f00 */
[----:B------:R-:W-:Y:S02]  /*5790*/  MOV R69, R14 ;  /* 0x0000000e00457202 */ /* 0x000fe40000000f00 */
[----:B------:R-:W-:-:S07]  /*57a0*/  MOV R35, R58 ;  /* 0x0000003a00237202 */ /* 0x000fce0000000f00 */
[----:B------:R-:W-:Y:S05]  /*57b0*/  WARPSYNC.COLLECTIVE R57, `(.L_x_1633) ;  /* 0x0000000039087348 */ /* 0x000fea0003c00000 */
[----:B------:R0:W1:Y:S02]  /*57c0*/  SHFL.IDX P0, R58, R62, R69, R64 ;  /* 0x000000453e3a7389 */ /* 0x0000640000000040 */
[----:B01----:R-:W-:Y:S05]  /*57d0*/  ENDCOLLECTIVE ;  /* 0x000000000000791b */ /* 0x003fea0003800000 */
.L_x_1633:
[----:B------:R-:W-:Y:S02]  /*57e0*/  MOV R62, R15 ;  /* 0x0000000f003e7202 */ /* 0x000fe40000000f00 */
[----:B------:R-:W-:-:S07]  /*57f0*/  MOV R47, R58 ;  /* 0x0000003a002f7202 */ /* 0x000fce0000000f00 */
[----:B------:R-:W-:Y:S05]  /*5800*/  WARPSYNC.COLLECTIVE R57, `(.L_x_1634) ;  /* 0x0000000039087348 */ /* 0x000fea0003c00000 */
[----:B------:R0:W1:Y:S02]  /*5810*/  SHFL.IDX P0, R58, R62, R69, R64 ;  /* 0x000000453e3a7389 */ /* 0x0000640000000040 */
[----:B01----:R-:W-:Y:S05]  /*5820*/  ENDCOLLECTIVE ;  /* 0x000000000000791b */ /* 0x003fea0003800000 */
.L_x_1634:
[----:B------:R-:W-:Y:S02]  /*5830*/  MOV R62, R13 ;  /* 0x0000000d003e7202 */ /* 0x000fe40000000f00 */
[----:B------:R-:W-:-:S07]  /*5840*/  MOV R39, R58 ;  /* 0x0000003a00277202 */ /* 0x000fce0000000f00 */
[----:B------:R-:W-:Y:S05]  /*5850*/  WARPSYNC.COLLECTIVE R57, `(.L_x_1635) ;  /* 0x0000000039087348 */ /* 0x000fea0003c00000 */
[----:B------:R0:W1:Y:S02]  /*5860*/  SHFL.IDX P0, R58, R62, R69, R64 ;  /* 0x000000453e3a7389 */ /* 0x0000640000000040 */
[----:B01----:R-:W-:Y:S05]  /*5870*/  ENDCOLLECTIVE ;  /* 0x000000000000791b */ /* 0x003fea0003800000 */
.L_x_1635:
[----:B------:R-:W-:Y:S01]  /*5880*/  FFMA R67, R26, R43, R67 ;  /* 0x0000002b1a437223 */ /* 0x000fe20000000043 */
[----:B------:R-:W-:Y:S02]  /*5890*/  MOV R62, R11 ;  /* 0x0000000b003e7202 */ /* 0x000fe40000000f00 */
[----:B------:R-:W-:-:S07]  /*58a0*/  MOV R43, R58 ;  /* 0x0000003a002b7202 */ /* 0x000fce0000000f00 */
[----:B------:R-:W-:Y:S05]  /*58b0*/  WARPSYNC.COLLECTIVE R57, `(.L_x_1636) ;  /* 0x0000000039087348 */ /* 0x000fea0003c00000 */
[----:B------:R0:W1:Y:S02]  /*58c0*/  SHFL.IDX P0, R58, R62, R69, R64 ;  /* 0x000000453e3a7389 */ /* 0x0000640000000040 */
[----:B01----:R-:W-:Y:S05]  /*58d0*/  ENDCOLLECTIVE ;  /* 0x000000000000791b */ /* 0x003fea0003800000 */
.L_x_1636:
[----:B------:R-:W-:Y:S01]  /*58e0*/  FFMA R4, R26, R41, R23 ;  /* 0x000000291a047223 */ /* 0x000fe20000000017 */
[----:B------:R-:W-:Y:S02]  /*58f0*/  MOV R62, R9 ;  /* 0x00000009003e7202 */ /* 0x000fe40000000f00 */
[----:B------:R-:W-:-:S07]  /*5900*/  MOV R23, R58 ;  /* 0x0000003a00177202 */ /* 0x000fce0000000f00 */
[----:B------:R-:W-:Y:S05]  /*5910*/  WARPSYNC.COLLECTIVE R57, `(.L_x_1637) ;  /* 0x0000000039087348 */ /* 0x000fea0003c00000 */
[----:B------:R0:W1:Y:S02]  /*5920*/  SHFL.IDX P0, R58, R62, R69, R64 ;  /* 0x000000453e3a7389 */ /* 0x0000640000000040 */
[----:B01----:R-:W-:Y:S05]  /*5930*/  ENDCOLLECTIVE ;  /* 0x000000000000791b */ /* 0x003fea0003800000 */
.L_x_1637:
[----:B------:R-:W-:Y:S02]  /*5940*/  MOV R62, R10 ;  /* 0x0000000a003e7202 */ /* 0x000fe40000000f00 */
[----:B------:R-:W-:-:S07]  /*5950*/  MOV R41, R58 ;  /* 0x0000003a00297202 */ /* 0x000fce0000000f00 */
[----:B------:R-:W-:Y:S05]  /*5960*/  WARPSYNC.COLLECTIVE R57, `(.L_x_1638) ;  /* 0x0000000039087348 */ /* 0x000fea0003c00000 */
[----:B------:R0:W1:Y:S02]  /*5970*/  SHFL.IDX P0, R58, R62, R69, R64 ;  /* 0x000000453e3a7389 */ /* 0x0000640000000040 */
[----:B01----:R-:W-:Y:S05]  /*5980*/  ENDCOLLECTIVE ;  /* 0x000000000000791b */ /* 0x003fea0003800000 */
.L_x_1638:
[----:B------:R-:W-:Y:S02]  /*5990*/  MOV R62, R12 ;  /* 0x0000000c003e7202 */ /* 0x000fe40000000f00 */
[----:B------:R-:W-:-:S07]  /*59a0*/  MOV R45, R58 ;  /* 0x0000003a002d7202 */ /* 0x000fce0000000f00 */
[----:B------:R-:W-:Y:S05]  /*59b0*/  WARPSYNC.COLLECTIVE R57, `(.L_x_1639) ;  /* 0x0000000039087348 */ /* 0x000fea0003c00000 */
[----:B------:R0:W1:Y:S02]  /*59c0*/  SHFL.IDX P0, R58, R62, R69, R64 ;  /* 0x000000453e3a7389 */ /* 0x0000640000000040 */
[----:B01----:R-:W-:Y:S05]  /*59d0*/  ENDCOLLECTIVE ;  /* 0x000000000000791b */ /* 0x003fea0003800000 */
.L_x_1639:
[----:B------:R-:W-:Y:S01]  /*59e0*/  FFMA R18, R7, R5, R18 ;  /* 0x0000000507127223 */ /* 0x000fe20000000012 */
[----:B------:R-:W-:Y:S01]  /*59f0*/  FFMA R59, R36, R26, R59 ;  /* 0x0000001a243b7223 */ /* 0x000fe2000000003b */
[----:B------:R-:W-:Y:S01]  /*5a00*/  FFMA R21, R26, R34, R21 ;  /* 0x000000221a157223 */ /* 0x000fe20000000015 */
[C---:B------:R-:W-:Y:S01]  /*5a10*/  FFMA R38, R33.reuse, R7, R38 ;  /* 0x0000000721267223 */ /* 0x040fe20000000026 */
[----:B------:R-:W-:Y:S01]  /*5a20*/  FFMA R5, R32, R5, R37 ;  /* 0x0000000520057223 */ /* 0x000fe20000000025 */
[----:B------:R-:W-:Y:S01]  /*5a30*/  FFMA R65, R26, R40, R65 ;  /* 0x000000281a417223 */ /* 0x000fe20000000041 */
[----:B------:R-:W-:Y:S01]  /*5a40*/  FFMA R33, R33, R32, R59 ;  /* 0x0000002021217223 */ /* 0x000fe2000000003b */
[----:B------:R-:W-:Y:S01]  /*5a50*/  FFMA R46, R7, R3, R46 ;  /* 0x00000003072e7223 */ /* 0x000fe2000000002e */
[----:B------:R-:W-:Y:S01]  /*5a60*/  FFMA R21, R32, R31, R21 ;  /* 0x0000001f20157223 */ /* 0x000fe20000000015 */
[----:B------:R-:W-:Y:S01]  /*5a70*/  FFMA R38, R47, R6, R38 ;  /* 0x000000062f267223 */ /* 0x000fe20000000026 */
[----:B------:R-:W-:Y:S01]  /*5a80*/  FFMA R5, R30, R41, R5 ;  /* 0x000000291e057223 */ /* 0x000fe20000000005 */
[CC--:B------:R-:W-:Y:S01]  /*5a90*/  FFMA R49, R7.reuse, R22.reuse, R42 ;  /* 0x0000001607317223 */ /* 0x0c0fe2000000002a */
[C---:B------:R-:W-:Y:S01]  /*5aa0*/  FFMA R67, R32.reuse, R22, R67 ;  /* 0x0000001620437223 */ /* 0x040fe20000000043 */
[CC--:B------:R-:W-:Y:S01]  /*5ab0*/  FFMA R44, R7.reuse, R2.reuse, R44 ;  /* 0x00000002072c7223 */ /* 0x0c0fe2000000002c */
[C---:B------:R-:W-:Y:S01]  /*5ac0*/  FFMA R48, R7.reuse, R31, R48 ;  /* 0x0000001f07307223 */ /* 0x040fe20000000030 */
[C---:B------:R-:W-:Y:S01]  /*5ad0*/  FFMA R65, R32.reuse, R2, R65 ;  /* 0x0000000220417223 */ /* 0x040fe20000000041 */
[----:B------:R-:W-:Y:S01]  /*5ae0*/  FFMA R3, R32, R3, R63 ;  /* 0x0000000320037223 */ /* 0x000fe2000000003f */
[----:B------:R-:W-:Y:S01]  /*5af0*/  FFMA R7, R7, R35, R20 ;  /* 0x0000002307077223 */ /* 0x000fe20000000014 */
[----:B------:R-:W-:Y:S01]  /*5b00*/  FFMA R59, R47, R30, R33 ;  /* 0x0000001e2f3b7223 */ /* 0x000fe20000000021 */
        /* <DEDUP_REMOVED lines=11> */
[----:B------:R-:W-:Y:S01]  /*5bc0*/  MOV R21, R5 ;  /* 0x0000000500157202 */ /* 0x000fe20000000f00 */
[----:B------:R-:W-:Y:S06]  /*5bd0*/  BRA `(.L_x_1640) ;  /* 0xffffffc400b47947 */ /* 0x000fec000383ffff */
.L_x_1537:
        /* <DEDUP_REMOVED lines=8> */
.L_x_1642:
[----:B------:R-:W-:Y:S05]  /*5c60*/  BSYNC B1 ;  /* 0x0000000000017941 */ /* 0x000fea0003800000 */
.L_x_1641:
[----:B------:R-:W0:Y:S01]  /*5c70*/  LDC.64 R4, c[0x0][0x380] ;  /* 0x0000e000ff047b82 */ /* 0x000e220000000a00 */
[----:B------:R-:W-:Y:S01]  /*5c80*/  IADD3 R6, PT, PT, R28, 0x1, RZ ;  /* 0x000000011c067810 */ /* 0x000fe20007ffe0ff */
[----:B------:R-:W-:Y:S01]  /*5c90*/  HFMA2 R64, -RZ, RZ, 0, 1.847743988037109375e-06 ;  /* 0x0000001fff407431 */ /* 0x000fe200000001ff */
[----:B------:R-:W-:Y:S02]  /*5ca0*/  MOV R62, R8 ;  /* 0x00000008003e7202 */ /* 0x000fe40000000f00 */
[----:B------:R-:W-:Y:S02]  /*5cb0*/  MOV R69, R6 ;  /* 0x0000000600457202 */ /* 0x000fe40000000f00 */
[----:B------:R-:W-:Y:S01]  /*5cc0*/  MOV R57, 0xffffffff ;  /* 0xffffffff00397802 */ /* 0x000fe20000000f00 */
[----:B0-----:R-:W-:-:S07]  /*5cd0*/  IMAD.WIDE R2, R58, 0x4, R4 ;  /* 0x000000043a027825 */ /* 0x001fce00078e0204 */
[----:B------:R-:W-:Y:S05]  /*5ce0*/  WARPSYNC.COLLECTIVE R57, `(.L_x_1643) ;  /* 0x0000000039087348 */ /* 0x000fea0003c00000 */
[----:B------:R0:W1:Y:S02]  /*5cf0*/  SHFL.IDX P0, R58, R62, R69, R64 ;  /* 0x000000453e3a7389 */ /* 0x0000640000000040 */
[----:B01----:R-:W-:Y:S05]  /*5d00*/  ENDCOLLECTIVE ;  /* 0x000000000000791b */ /* 0x003fea0003800000 */
.L_x_1643:
[----:B------:R0:W5:Y:S04]  /*5d10*/  LDG.E.CONSTANT R20, desc[UR4][R2.64] ;  /* 0x0000000402147981 */ /* 0x000168000c1e9900 */
[----:B------:R0:W5:Y:S01]  /*5d20*/  LDG.E.CONSTANT R26, desc[UR4][R2.64+0x80] ;  /* 0x00008004021a7981 */ /* 0x000162000c1e9900 */
[----:B------:R-:W-:Y:S02]  /*5d30*/  MOV R62, R17 ;  /* 0x00000011003e7202 */ /* 0x000fe40000000f00 */
[----:B------:R-:W-:Y:S02]  /*5d40*/  MOV R69, R28 ;  /* 0x0000001c00457202 */ /* 0x000fe40000000f00 */
[----:B------:R-:W-:-:S07]  /*5d50*/  MOV R19, R58 ;  /* 0x0000003a00137202 */ /* 0x000fce0000000f00 */
[----:B0----5:R-:W-:Y:S05]  /*5d60*/  WARPSYNC.COLLECTIVE R57, `(.L_x_1644) ;  /* 0x0000000039087348 */ /* 0x021fea0003c00000 */
[----:B------:R1:W2:Y:S02]  /*5d70*/  SHFL.IDX P0, R58, R62, R69, R64 ;  /* 0x000000453e3a7389 */ /* 0x0002a40000000040 */
[----:B012--5:R-:W-:Y:S05]  /*5d80*/  ENDCOLLECTIVE ;  /* 0x000000000000791b */ /* 0x027fea0003800000 */
.L_x_1644:
[----:B------:R-:W-:Y:S02]  /*5d90*/  MOV R62, R15 ;  /* 0x0000000f003e7202 */ /* 0x000fe40000000f00 */
[----:B------:R-:W-:-:S07]  /*5da0*/  MOV R16, R58 ;  /* 0x0000003a00107202 */ /* 0x000fce0000000f00 */
[----:B------:R-:W-:Y:S05]  /*5db0*/  WARPSYNC.COLLECTIVE R57, `(.L_x_1645) ;  /* 0x0000000039087348 */ /* 0x000fea0003c00000 */
[----:B------:R0:W1:Y:S02]  /*5dc0*/  SHFL.IDX P0, R58, R62, R69, R64 ;  /* 0x000000453e3a7389 */ /* 0x0000640000000040 */
[----:B01----:R-:W-:Y:S05]  /*5dd0*/  ENDCOLLECTIVE ;  /* 0x000000000000791b */ /* 0x003fea0003800000 */
.L_x_1645:
        /* <DEDUP_REMOVED lines=8> */
.L_x_1646:
[----:B------:R-:W-:Y:S02]  /*5e60*/  MOV R62, R11 ;  /* 0x0000000b003e7202 */ /* 0x000fe40000000f00 */
[----:B------:R-:W-:-:S07]  /*5e70*/  MOV R31, R58 ;  /* 0x0000003a001f7202 */ /* 0x000fce0000000f00 */
[----:B------:R-:W-:Y:S05]  /*5e80*/  WARPSYNC.COLLECTIVE R57, `(.L_x_1647) ;  /* 0x0000000039087348 */ /* 0x000fea0003c00000 */
[----:B------:R0:W1:Y:S02]  /*5e90*/  SHFL.IDX P0, R58, R62, R69, R64 ;  /* 0x000000453e3a7389 */ /* 0x0000640000000040 */
[----:B01----:R-:W-:Y:S05]  /*5ea0*/  ENDCOLLECTIVE ;  /* 0x000000000000791b */ /* 0x003fea0003800000 */
.L_x_1647:
[----:B------:R-:W-:Y:S02]  /*5eb0*/  MOV R62, R9 ;  /* 0x00000009003e7202 */ /* 0x000fe40000000f00 */
[----:B------:R-:W-:-:S07]  /*5ec0*/  MOV R32, R58 ;  /* 0x0000003a00207202 */ /* 0x000fce0000000f00 */
[----:B------:R-:W-:Y:S05]  /*5ed0*/  WARPSYNC.COLLECTIVE R57, `(.L_x_1648) ;  /* 0x0000000039087348 */ /* 0x000fea0003c00000 */
[----:B------:R0:W1:Y:S02]  /*5ee0*/  SHFL.IDX P0, R58, R62, R69, R64 ;  /* 0x000000453e3a7389 */ /* 0x0000640000000040 */
[----:B01----:R-:W-:Y:S05]  /*5ef0*/  ENDCOLLECTIVE ;  /* 0x000000000000791b */ /* 0x003fea0003800000 */
.L_x_1648:
[----:B------:R-:W-:Y:S02]  /*5f00*/  MOV R62, R10 ;  /* 0x0000000a003e7202 */ /* 0x000fe40000000f00 */
[----:B------:R-:W-:-:S07]  /*5f10*/  MOV R34, R58 ;  /* 0x0000003a00227202 */ /* 0x000fce0000000f00 */
[----:B------:R-:W-:Y:S05]  /*5f20*/  WARPSYNC.COLLECTIVE R57, `(.L_x_1649) ;  /* 0x0000000039087348 */ /* 0x000fea0003c00000 */
[----:B------:R0:W1:Y:S02]  /*5f30*/  SHFL.IDX P0, R58, R62, R69, R64 ;  /* 0x000000453e3a7389 */ /* 0x0000640000000040 */
[----:B01----:R-:W-:Y:S05]  /*5f40*/  ENDCOLLECTIVE ;  /* 0x000000000000791b */ /* 0x003fea0003800000 */
.L_x_1649:
[----:B------:R-:W-:Y:S02]  /*5f50*/  MOV R62, R12 ;  /* 0x0000000c003e7202 */ /* 0x000fe40000000f00 */
[----:B------:R-:W-:-:S07]  /*5f60*/  MOV R33, R58 ;  /* 0x0000003a00217202 */ /* 0x000fce0000000f00 */
[----:B------:R-:W-:Y:S05]  /*5f70*/  WARPSYNC.COLLECTIVE R57, `(.L_x_1650) ;  /* 0x0000000039087348 */ /* 0x000fea0003c00000 */
[----:B------:R0:W1:Y:S02]  /*5f80*/  SHFL.IDX P0, R58, R62, R69, R64 ;  /* 0x000000453e3a7389 */ /* 0x0000640000000040 */
[----:B01----:R-:W-:Y:S05]  /*5f90*/  ENDCOLLECTIVE ;  /* 0x000000000000791b */ /* 0x003fea0003800000 */
.L_x_1650:
[----:B------:R-:W-:Y:S02]  /*5fa0*/  MOV R62, R17 ;  /* 0x00000011003e7202 */ /* 0x000fe40000000f00 */
[----:B------:R-:W-:Y:S02]  /*5fb0*/  MOV R69, R6 ;  /* 0x0000000600457202 */ /* 0x000fe40000000f00 */
[----:B------:R-:W-:-:S07]  /*5fc0*/  MOV R36, R58 ;  /* 0x0000003a00247202 */ /* 0x000fce0000000f00 */
[----:B------:R-:W-:Y:S05]  /*5fd0*/  WARPSYNC.COLLECTIVE R57, `(.L_x_1651) ;  /* 0x0000000039087348 */ /* 0x000fea0003c00000 */
[----:B------:R0:W1:Y:S02]  /*5fe0*/  SHFL.IDX P0, R58, R62, R69, R64 ;  /* 0x000000453e3a7389 */ /* 0x0000640000000040 */
[----:B01----:R-:W-:Y:S05]  /*5ff0*/  ENDCOLLECTIVE ;  /* 0x000000000000791b */ /* 0x003fea0003800000 */
.L_x_1651:
[----:B------:R-:W-:Y:S02]  /*6000*/  MOV R62, R15 ;  /* 0x0000000f003e7202 */ /* 0x000fe40000000f00 */
[----:B------:R-:W-:-:S07]  /*6010*/  MOV R38, R58 ;  /* 0x0000003a00267202 */ /* 0x000fce0000000f00 */
[----:B------:R-:W-:Y:S05]  /*6020*/  WARPSYNC.COLLECTIVE R57, `(.L_x_1652) ;  /* 0x0000000039087348 */ /* 0x000fea0003c00000 */
[----:B------:R0:W1:Y:S02]  /*6030*/  SHFL.IDX P0, R58, R62, R69, R64 ;  /* 0x000000453e3a7389 */ /* 0x0000640000000040 */
[----:B01----:R-:W-:Y:S05]  /*6040*/  ENDCOLLECTIVE ;  /* 0x000000000000791b */ /* 0x003fea0003800000 */
.L_x_1652:
[----:B------:R-:W-:Y:S02]  /*6050*/  MOV R62, R13 ;  /* 0x0000000d003e7202 */ /* 0x000fe40000000f00 */
[----:B------:R-:W-:-:S07]  /*6060*/  MOV R35, R58 ;  /* 0x0000003a00237202 */ /* 0x000fce0000000f00 */
[----:B------:R-:W-:Y:S05]  /*6070*/  WARPSYNC.COLLECTIVE R57, `(.L_x_1653) ;  /* 0x0000000039087348 */ /* 0x000fea0003c00000 */
[----:B------:R0:W1:Y:S02]  /*6080*/  SHFL.IDX P0, R58, R62, R69, R64 ;  /* 0x000000453e3a7389 */ /* 0x0000640000000040 */
[----:B01----:R-:W-:Y:S05]  /*6090*/  ENDCOLLECTIVE ;  /* 0x000000000000791b */ /* 0x003fea0003800000 */
.L_x_1653:
[----:B------:R-:W-:Y:S02]  /*60a0*/  MOV R62, R11 ;  /* 0x0000000b003e7202 */ /* 0x000fe40000000f00 */
[----:B------:R-:W-:-:S07]  /*60b0*/  MOV R14, R58 ;  /* 0x0000003a000e7202 */ /* 0x000fce0000000f00 */
[----:B------:R-:W-:Y:S05]  /*60c0*/  WARPSYNC.COLLECTIVE R57, `(.L_x_1654) ;  /* 0x0000000039087348 */ /* 0x000fea0003c00000 */
[----:B------:R0:W1:Y:S02]  /*60d0*/  SHFL.IDX P0, R58, R62, R69, R64 ;  /* 0x000000453e3a7389 */ /* 0x0000640000000040 */
[----:B01----:R-:W-:Y:S05]  /*60e0*/  ENDCOLLECTIVE ;  /* 0x000000000000791b */ /* 0x003fea0003800000 */
.L_x_1654:
[----:B------:R-:W-:Y:S02]  /*60f0*/  MOV R62, R9 ;  /* 0x00000009003e7202 */ /* 0x000fe40000000f00 */
[----:B------:R-:W-:-:S07]  /*6100*/  MOV R7, R58 ;  /* 0x0000003a00077202 */ /* 0x000fce0000000f00 */
[----:B------:R-:W-:Y:S05]  /*6110*/  WARPSYNC.COLLECTIVE R57, `(.L_x_1655) ;  /* 0x0000000039087348 */ /* 0x000fea0003c00000 */
[----:B------:R0:W1:Y:S02]  /*6120*/  SHFL.IDX P0, R58, R62, R69, R64 ;  /* 0x000000453e3a7389 */ /* 0x0000640000000040 */
[----:B01----:R-:W-:Y:S05]  /*6130*/  ENDCOLLECTIVE ;  /* 0x000000000000791b */ /* 0x003fea0003800000 */
.L_x_1655:
[----:B------:R-:W-:Y:S02]  /*6140*/  MOV R62, R10 ;  /* 0x0000000a003e7202 */ /* 0x000fe40000000f00 */
[----:B------:R-:W-:-:S07]  /*6150*/  MOV R3, R58 ;  /* 0x0000003a00037202 */ /* 0x000fce0000000f00 */
[----:B------:R-:W-:Y:S05]  /*6160*/  WARPSYNC.COLLECTIVE R57, `(.L_x_1656) ;  /* 0x0000000039087348 */ /* 0x000fea0003c00000 */
[----:B------:R0:W1:Y:S02]  /*6170*/  SHFL.IDX P0, R58, R62, R69, R64 ;  /* 0x000000453e3a7389 */ /* 0x0000640000000040 */
[----:B01----:R-:W-:Y:S05]  /*6180*/  ENDCOLLECTIVE ;  /* 0x000000000000791b */ /* 0x003fea0003800000 */
.L_x_1656:
[----:B------:R-:W-:Y:S02]  /*6190*/  MOV R62, R12 ;  /* 0x0000000c003e7202 */ /* 0x000fe40000000f00 */
[----:B------:R-:W-:-:S07]  /*61a0*/  MOV R2, R58 ;  /* 0x0000003a00027202 */ /* 0x000fce0000000f00 */
[----:B------:R-:W-:Y:S05]  /*61b0*/  WARPSYNC.COLLECTIVE R57, `(.L_x_1657) ;  /* 0x0000000039087348 */ /* 0x000fea0003c00000 */
[----:B------:R0:W1:Y:S02]  /*61c0*/  SHFL.IDX P0, R58, R62, R69, R64 ;  /* 0x000000453e3a7389 */ /* 0x0000640000000040 */
[----:B01----:R-:W-:Y:S05]  /*61d0*/  ENDCOLLECTIVE ;  /* 0x000000000000791b */ /* 0x003fea0003800000 */
.L_x_1657:
[----:B------:R-:W-:Y:S01]  /*61e0*/  FFMA R47, R16, R20, R47 ;  /* 0x00000014102f7223 */ /* 0x000fe2000000002f */
[C---:B------:R-:W-:Y:S01]  /*61f0*/  FFMA R49, R20.reuse, R30, R49 ;  /* 0x0000001e14317223 */ /* 0x040fe20000000031 */
[C---:B------:R-:W-:Y:S01]  /*6200*/  FFMA R51, R20.reuse, R32, R51 ;  /* 0x0000002014337223 */ /* 0x040fe20000000033 */
[C---:B------:R-:W-:Y:S01]  /*6210*/  FFMA R28, R20.reuse, R34, R53 ;  /* 0x00000022141c7223 */ /* 0x040fe20000000035 */
[C---:B------:R-:W-:Y:S01]  /*6220*/  FFMA R19, R20.reuse, R31, R50 ;  /* 0x0000001f14137223 */ /* 0x040fe20000000032 */
[----:B------:R-:W-:Y:S01]  /*6230*/  FFMA R55, R20, R33, R55 ;  /* 0x0000002114377223 */ /* 0x000fe20000000037 */
[----:B------:R-:W-:Y:S01]  /*6240*/  FFMA R16, R16, R26, R59 ;  /* 0x0000001a10107223 */ /* 0x000fe2000000003b */
        /* <DEDUP_REMOVED lines=8> */
[----:B------:R-:W-:Y:S01]  /*62d0*/  FFMA R59, R38, R5, R16 ;  /* 0x00000005263b7223 */ /* 0x000fe20000000010 */
        /* <DEDUP_REMOVED lines=11> */
.L_x_1540:
[----:B------:R-:W-:Y:S01]  /*6390*/  HFMA2 R64, -RZ, RZ, 0, 1.847743988037109375e-06 ;  /* 0x0000001fff407431 */ /* 0x000fe200000001ff */
[----:B------:R-:W-:Y:S01]  /*63a0*/  BSSY B1, `(.L_x_1659) ;  /* 0x0000006000017945 */ /* 0x000fe20003800000 */
[----:B------:R-:W-:Y:S02]  /*63b0*/  MOV R62, R8 ;  /* 0x00000008003e7202 */ /* 0x000fe40000000f00 */
[----:B------:R-:W-:-:S07]  /*63c0*/  MOV R57, 0xffffffff ;  /* 0xffffffff00397802 */ /* 0x000fce0000000f00 */
[----:B-----5:R-:W-:Y:S05]  /*63d0*/  WARPSYNC.COLLECTIVE R57, `(.L_x_1660) ;  /* 0x0000000039087348 */ /* 0x020fea0003c00000 */
[----:B------:R0:W1:Y:S02]  /*63e0*/  SHFL.IDX P0, R58, R62, R69, R64 ;  /* 0x000000453e3a7389 */ /* 0x0000640000000040 */
[----:B01---5:R-:W-:Y:S05]  /*63f0*/  ENDCOLLECTIVE ;  /* 0x000000000000791b */ /* 0x023fea0003800000 */
.L_x_1660:
[----:B------:R-:W-:Y:S05]  /*6400*/  BSYNC B1 ;  /* 0x0000000000017941 */ /* 0x000fea0003800000 */
.L_x_1659:
        /* <DEDUP_REMOVED lines=10> */
.L_x_1661:
[----:B------:R-:W-:Y:S02]  /*64b0*/  MOV R62, R15 ;  /* 0x0000000f003e7202 */ /* 0x000fe40000000f00 */
[----:B------:R-:W-:-:S07]  /*64c0*/  MOV R0, R58 ;  /* 0x0000003a00007202 */ /* 0x000fce0000000f00 */
[----:B------:R-:W-:Y:S05]  /*64d0*/  WARPSYNC.COLLECTIVE R57, `(.L_x_1662) ;  /* 0x0000000039087348 */ /* 0x000fea0003c00000 */
[----:B------:R0:W1:Y:S02]  /*64e0*/  SHFL.IDX P0, R58, R62, R69, R64 ;  /* 0x000000453e3a7389 */ /* 0x0000640000000040 */
[----:B01----:R-:W-:Y:S05]  /*64f0*/  ENDCOLLECTIVE ;  /* 0x000000000000791b */ /* 0x003fea0003800000 */
.L_x_1662:
[----:B------:R-:W-:Y:S02]  /*6500*/  MOV R62, R13 ;  /* 0x0000000d003e7202 */ /* 0x000fe40000000f00 */
[----:B------:R-:W-:-:S07]  /*6510*/  MOV R15, R58 ;  /* 0x0000003a000f7202 */ /* 0x000fce0000000f00 */
[----:B------:R-:W-:Y:S05]  /*6520*/  WARPSYNC.COLLECTIVE R57, `(.L_x_1663) ;  /* 0x0000000039087348 */ /* 0x000fea0003c00000 */
[----:B------:R0:W1:Y:S02]  /*6530*/  SHFL.IDX P0, R58, R62, R69, R64 ;  /* 0x000000453e3a7389 */ /* 0x0000640000000040 */
[----:B01----:R-:W-:Y:S05]  /*6540*/  ENDCOLLECTIVE ;  /* 0x000000000000791b */ /* 0x003fea0003800000 */
.L_x_1663:
[----:B------:R-:W-:Y:S02]  /*6550*/  MOV R62, R11 ;  /* 0x0000000b003e7202 */ /* 0x000fe40000000f00 */
[----:B------:R-:W-:-:S07]  /*6560*/  MOV R13, R58 ;  /* 0x0000003a000d7202 */ /* 0x000fce0000000f00 */
[----:B------:R-:W-:Y:S05]  /*6570*/  WARPSYNC.COLLECTIVE R57, `(.L_x_1664) ;  /* 0x0000000039087348 */ /* 0x000fea0003c00000 */
[----:B------:R0:W1:Y:S02]  /*6580*/  SHFL.IDX P0, R58, R62, R69, R64 ;  /* 0x000000453e3a7389 */ /* 0x0000640000000040 */
[----:B01----:R-:W-:Y:S05]  /*6590*/  ENDCOLLECTIVE ;  /* 0x000000000000791b */ /* 0x003fea0003800000 */
.L_x_1664:
[----:B------:R-:W-:Y:S02]  /*65a0*/  MOV R62, R9 ;  /* 0x00000009003e7202 */ /* 0x000fe40000000f00 */
[----:B------:R-:W-:-:S07]  /*65b0*/  MOV R14, R58 ;  /* 0x0000003a000e7202 */ /* 0x000fce0000000f00 */
[----:B------:R-:W-:Y:S05]  /*65c0*/  WARPSYNC.COLLECTIVE R57, `(.L_x_1665) ;  /* 0x0000000039087348 */ /* 0x000fea0003c00000 */
[----:B------:R0:W1:Y:S02]  /*65d0*/  SHFL.IDX P0, R58, R62, R69, R64 ;  /* 0x000000453e3a7389 */ /* 0x0000640000000040 */
[----:B01----:R-:W-:Y:S05]  /*65e0*/  ENDCOLLECTIVE ;  /* 0x000000000000791b */ /* 0x003fea0003800000 */
.L_x_1665:
[----:B------:R-:W-:Y:S02]  /*65f0*/  MOV R62, R10 ;  /* 0x0000000a003e7202 */ /* 0x000fe40000000f00 */
[----:B------:R-:W-:-:S07]  /*6600*/  MOV R16, R58 ;  /* 0x0000003a00107202 */ /* 0x000fce0000000f00 */
[----:B------:R-:W-:Y:S05]  /*6610*/  WARPSYNC.COLLECTIVE R57, `(.L_x_1666) ;  /* 0x0000000039087348 */ /* 0x000fea0003c00000 */
[----:B------:R0:W1:Y:S02]  /*6620*/  SHFL.IDX P0, R58, R62, R69, R64 ;  /* 0x000000453e3a7389 */ /* 0x0000640000000040 */
[----:B01----:R-:W-:Y:S05]  /*6630*/  ENDCOLLECTIVE ;  /* 0x000000000000791b */ /* 0x003fea0003800000 */
.L_x_1666:
[----:B------:R-:W-:Y:S02]  /*6640*/  MOV R62, R12 ;  /* 0x0000000c003e7202 */ /* 0x000fe40000000f00 */
[----:B------:R-:W-:-:S07]  /*6650*/  MOV R10, R58 ;  /* 0x0000003a000a7202 */ /* 0x000fce0000000f00 */
[----:B------:R-:W-:Y:S05]  /*6660*/  WARPSYNC.COLLECTIVE R57, `(.L_x_1667) ;  /* 0x0000000039087348 */ /* 0x000fea0003c00000 */
[----:B------:R0:W1:Y:S02]  /*6670*/  SHFL.IDX P0, R58, R62, R69, R64 ;  /* 0x000000453e3a7389 */ /* 0x0000640000000040 */
[----:B01----:R-:W-:Y:S05]  /*6680*/  ENDCOLLECTIVE ;  /* 0x000000000000791b */ /* 0x003fea0003800000 */
.L_x_1667:
[----:B------:R-:W-:Y:S01]  /*6690*/  FFMA R47, R0, R4, R47 ;  /* 0x00000004002f7223 */ /* 0x000fe2000000002f */
[C---:B------:R-:W-:Y:S01]  /*66a0*/  FFMA R49, R4.reuse, R15, R49 ;  /* 0x0000000f04317223 */ /* 0x040fe20000000031 */
[C---:B------:R-:W-:Y:S01]  /*66b0*/  FFMA R50, R4.reuse, R13, R50 ;  /* 0x0000000d04327223 */ /* 0x040fe20000000032 */
[----:B------:R-:W-:Y:S01]  /*66c0*/  FFMA R51, R4, R14, R51 ;  /* 0x0000000e04337223 */ /* 0x000fe20000000033 */
[----:B------:R-:W-:Y:S01]  /*66d0*/  FFMA R59, R0, R6, R59 ;  /* 0x00000006003b7223 */ /* 0x000fe2000000003b */
[C---:B------:R-:W-:Y:S01]  /*66e0*/  FFMA R67, R6.reuse, R15, R67 ;  /* 0x0000000f06437223 */ /* 0x040fe20000000043 */
[C---:B------:R-:W-:Y:S01]  /*66f0*/  FFMA R65, R6.reuse, R13, R65 ;  /* 0x0000000d06417223 */ /* 0x040fe20000000041 */
[----:B------:R-:W-:Y:S01]  /*6700*/  FFMA R63, R6, R14, R63 ;  /* 0x0000000e063f7223 */ /* 0x000fe2000000003f */
[-C--:B------:R-:W-:Y:S01]  /*6710*/  FFMA R53, R4, R16.reuse, R53 ;  /* 0x0000001004357223 */ /* 0x080fe20000000035 */
[----:B------:R-:W-:Y:S01]  /*6720*/  FFMA R21, R6, R16, R21 ;  /* 0x0000001006157223 */ /* 0x000fe20000000015 */
[-C--:B------:R-:W-:Y:S01]  /*6730*/  FFMA R55, R4, R10.reuse, R55 ;  /* 0x0000000a04377223 */ /* 0x080fe20000000037 */
[----:B------:R-:W-:Y:S01]  /*6740*/  FFMA R22, R6, R10, R22 ;  /* 0x0000000a06167223 */ /* 0x000fe20000000016 */
[----:B------:R-:W-:Y:S06]  /*6750*/  BRA `(.L_x_1668) ;  /* 0xffffffc000507947 */ /* 0x000fec000383ffff */
.L_x_1669:
        /* <DEDUP_REMOVED lines=10> */
.L_x_4380:


//--------------------- .text._Z12_spmm_conv_6PKfPfiiPKiS3_S3_S0_ --------------------------
	.section	.text._Z12_spmm_conv_6PKfPfiiPKiS3_S3_S0_,"ax",@progbits
	.align	128
        .global         _Z12_spmm_conv_6PKfPfiiPKiS3_S3_S0_
        .type           _Z12_spmm_conv_6PKfPfiiPKiS3_S3_S0_,@function
        .size           _Z12_spmm_conv_6PKfPfiiPKiS3_S3_S0_,(.L_x_4381 - _Z12_spmm_conv_6PKfPfiiPKiS3_S3_S0_)
        .other          _Z12_spmm_conv_6PKfPfiiPKiS3_S3_S0_,@"STO_CUDA_ENTRY STV_DEFAULT"
_Z12_spmm_conv_6PKfPfiiPKiS3_S3_S0_:
.text._Z12_spmm_conv_6PKfPfiiPKiS3_S3_S0_:
[----:B------:R-:W-:Y:S01]  /*0000*/  LDC R1, c[0x0][0x37c] ;  /* 0x0000df00ff017b82 */ /* 0x000fe20000000800 */
[----:B------:R-:W0:Y:S07]  /*0010*/  S2R R0, SR_TID.Y ;  /* 0x0000000000007919 */ /* 0x000e2e0000002200 */
[----:B------:R-:W1:Y:S01]  /*0020*/  LDC R5, c[0x0][0x390] ;  /* 0x0000e400ff057b82 */ /* 0x000e620000000800 */
[----:B------:R-:W2:Y:S01]  /*0030*/  LDCU.64 UR6, c[0x0][0x398] ;  /* 0x00007300ff0677ac */ /* 0x000ea20008000a00 */
[----:B------:R-:W0:Y:S01]  /*0040*/  S2R R3, SR_CTAID.X ;  /* 0x0000000000037919 */ /* 0x000e220000002500 */
[----:B------:R-:W3:Y:S01]  /*0050*/  LDCU.64 UR4, c[0x0][0x358] ;  /* 0x00006b00ff0477ac */ /* 0x000ee20008000a00 */
[----:B0-----:R-:W-:-:S04]  /*0060*/  LEA R0, R3, R0, 0x2 ;  /* 0x0000000003007211 */ /* 0x001fc800078e10ff */
[----:B------:R-:W-:-:S04]  /*0070*/  SHF.L.U32 R0, R0, 0x5, RZ ;  /* 0x0000000500007819 */ /* 0x000fc800000006ff */
[----:B------:R-:W-:-:S04]  /*0080*/  SHF.R.S32.HI R7, RZ, 0x1f, R0 ;  /* 0x0000001fff077819 */ /* 0x000fc80000011400 */
[----:B------:R-:W-:-:S04]  /*0090*/  LEA.HI R2, R7, R0, RZ, 0x6 ;  /* 0x0000000007027211 */ /* 0x000fc800078f30ff */
[----:B------:R-:W-:-:S04]  /*00a0*/  LOP3.LUT R3, R2, 0xffffffc0, RZ, 0xc0, !PT ;  /* 0xffffffc002037812 */ /* 0x000fc800078ec0ff */
[----:B------:R-:W-:-:S04]  /*00b0*/  IADD3 R3, PT, PT, R0, -R3, RZ ;  /* 0x8000000300037210 */ /* 0x000fc80007ffe0ff */
[----:B------:R-:W-:Y:S02]  /*00c0*/  SHF.R.S32.HI R4, RZ, 0x1f, R3 ;  /* 0x0000001fff047819 */ /* 0x000fe40000011403 */
[----:B-1----:R-:W-:-:S04]  /*00d0*/  IADD3 R3, P0, PT, R3, R5, RZ ;  /* 0x0000000503037210 */ /* 0x002fc80007f1e0ff */
[----:B------:R-:W-:Y:S02]  /*00e0*/  LEA.HI.X.SX32 R4, R5, R4, 0x1, P0 ;  /* 0x0000000405047211 */ /* 0x000fe400000f0eff */
[C---:B------:R-:W-:Y:S02]  /*00f0*/  SHF.L.U32 R6, R3.reuse, 0x2, RZ ;  /* 0x0000000203067819 */ /* 0x040fe400000006ff */
[----:B------:R-:W-:Y:S02]  /*0100*/  SHF.L.U64.HI R5, R3, 0x2, R4 ;  /* 0x0000000203057819 */ /* 0x000fe40000010204 */
[----:B--2---:R-:W-:-:S04]  /*0110*/  IADD3 R8, P0, PT, R6, UR6, RZ ;  /* 0x0000000606087c10 */ /* 0x004fc8000ff1e0ff */
[----:B------:R-:W-:-:S05]  /*0120*/  IADD3.X R9, PT, PT, R5, UR7, RZ, P0, !PT ;  /* 0x0000000705097c10 */ /* 0x000fca00087fe4ff */
[----:B---3--:R-:W2:Y:S04]  /*0130*/  LDG.E.CONSTANT R4, desc[UR4][R8.64] ;  /* 0x0000000408047981 */ /* 0x008ea8000c1e9900 */
[----:B------:R-:W2:Y:S01]  /*0140*/  LDG.E.CONSTANT R3, desc[UR4][R8.64+0x4] ;  /* 0x0000040408037981 */ /* 0x000ea2000c1e9900 */
[----:B------:R-:W-:Y:S01]  /*0150*/  LEA.HI R0, R7, R0, RZ, 0x8 ;  /* 0x0000000007007211 */ /* 0x000fe200078f40ff */
[----:B------:R-:W-:Y:S01]  /*0160*/  BSSY B0, `(.L_x_1670) ;  /* 0x00003e3000007945 */ /* 0x000fe20003800000 */
[----:B------:R-:W-:Y:S01]  /*0170*/  SHF.R.S32.HI R2, RZ, 0x6, R2 ;  /* 0x00000006ff027819 */ /* 0x000fe20000011402 */
[----:B------:R-:W0:Y:S01]  /*0180*/  S2R R11, SR_TID.X ;  /* 0x00000000000b7919 */ /* 0x000e220000002100 */
[----:B------:R-:W-:Y:S01]  /*0190*/  SHF.L.U32 R7, R0, 0x9, RZ ;  /* 0x0000000900077819 */ /* 0x000fe200000006ff */
[----:B------:R-:W-:Y:S01]  /*01a0*/  HFMA2 R141, -RZ, RZ, 0, 0 ;  /* 0x00000000ff8d7431 */ /* 0x000fe200000001ff */
[----:B------:R-:W-:Y:S01]  /*01b0*/  LEA.HI R0, R2, R2, RZ, 0x2 ;  /* 0x0000000202007211 */ /* 0x000fe200078f10ff */
[----:B------:R-:W0:Y:S01]  /*01c0*/  S2R R10, SR_CTAID.Y ;  /* 0x00000000000a7919 */ /* 0x000e220000002600 */
[----:B------:R-:W-:Y:S01]  /*01d0*/  HFMA2 R78, -RZ, RZ, 0, 0 ;  /* 0x00000000ff4e7431 */ /* 0x000fe200000001ff */
[----:B------:R-:W-:Y:S01]  /*01e0*/  CS2R R76, SRZ ;  /* 0x00000000004c7805 */ /* 0x000fe2000001ff00 */
[----:B------:R-:W-:Y:S01]  /*01f0*/  HFMA2 R48, -RZ, RZ, 0, 0 ;  /* 0x00000000ff307431 */ /* 0x000fe200000001ff */
[----:B------:R-:W-:-:S02]  /*0200*/  CS2R R80, SRZ ;  /* 0x0000000000507805 */ /* 0x000fc4000001ff00 */
[----:B------:R-:W-:Y:S02]  /*0210*/  MOV R87, RZ ;  /* 0x000000ff00577202 */ /* 0x000fe40000000f00 */
        /* <DEDUP_REMOVED lines=26> */
[----:B0-----:R-:W-:Y:S02]  /*03c0*/  LEA R11, R10, R11, 0x6 ;  /* 0x0000000b0a0b7211 */ /* 0x001fe400078e30ff */
[----:B------:R-:W-:Y:S02]  /*03d0*/  CS2R R52, SRZ ;  /* 0x0000000000347805 */ /* 0x000fe4000001ff00 */
[----:B------:R-:W-:-:S02]  /*03e0*/  LOP3.LUT R10, R7, 0xfffe0000, RZ, 0xc0, !PT ;  /* 0xfffe0000070a7812 */ /* 0x000fc400078ec0ff */
[----:B------:R-:W-:Y:S02]  /*03f0*/  CS2R R50, SRZ ;  /* 0x0000000000327805 */ /* 0x000fe4000001ff00 */
[----:B------:R-:W-:Y:S02]  /*0400*/  LOP3.LUT R7, R0, 0x1fffc, RZ, 0xc0, !PT ;  /* 0x0001fffc00077812 */ /* 0x000fe400078ec0ff */
[----:B------:R-:W-:Y:S02]  /*0410*/  IADD3 R11, PT, PT, R10, R11, RZ ;  /* 0x0000000b0a0b7210 */ /* 0x000fe40007ffe0ff */
[----:B------:R-:W-:-:S04]  /*0420*/  IADD3 R2, PT, PT, R2, -R7, RZ ;  /* 0x8000000702027210 */ /* 0x000fc80007ffe0ff */
[----:B------:R-:W-:Y:S02]  /*0430*/  LEA R2, R2, R11, 0xf ;  /* 0x0000000b02027211 */ /* 0x000fe400078e78ff */
[----:B--2---:R-:W-:-:S04]  /*0440*/  IADD3 R0, PT, PT, -R4, R3, RZ ;  /* 0x0000000304007210 */ /* 0x004fc80007ffe1ff */
[----:B------:R-:W-:Y:S02]  /*0450*/  ISETP.GE.AND P0, PT, R0, 0x8, PT ;  /* 0x000000080000780c */ /* 0x000fe40003f06270 */
[----:B------:R-:W-:-:S11]  /*0460*/  MOV R0, RZ ;  /* 0x000000ff00007202 */ /* 0x000fd60000000f00 */
[----:B------:R-:W-:Y:S05]  /*0470*/  @!P0 BRA `(.L_x_1671) ;  /* 0x0000003800c48947 */ /* 0x000fea0003800000 */
[----:B------:R-:W-:Y:S02]  /*0480*/  MOV R141, RZ ;  /* 0x000000ff008d7202 */ /* 0x000fe40000000f00 */
[----:B------:R-:W-:Y:S02]  /*0490*/  MOV R0, RZ ;  /* 0x000000ff00007202 */ /* 0x000fe40000000f00 */
[----:B------:R-:W-:-:S07]  /*04a0*/  MOV R82, R4 ;  /* 0x0000000400527202 */ /* 0x000fce0000000f00 */
.L_x_1675:
        /* <DEDUP_REMOVED lines=25> */
[C---:B------:R-:W-:Y:S01]  /*0640*/  IADD3 R23, PT, PT, R42.reuse, R35, RZ ;  /* 0x000000232a177210 */ /* 0x040fe20007ffe0ff */
[----:B------:R0:W5:Y:S03]  /*0650*/  LDG.E.CONSTANT R12, desc[UR4][R24.64] ;  /* 0x00000004180c7981 */ /* 0x000166000c1e9900 */
[C---:B------:R-:W-:Y:S01]  /*0660*/  IADD3 R31, PT, PT, R42.reuse, R23, RZ ;  /* 0x000000172a1f7210 */ /* 0x040fe20007ffe0ff */
[--C-:B------:R-:W-:Y:S01]  /*0670*/  IMAD.WIDE.U32 R14, R15, 0x4, R8.reuse ;  /* 0x000000040f0e7825 */ /* 0x100fe200078e0008 */
[----:B------:R-:W5:Y:S02]  /*0680*/  LDG.E.CONSTANT R27, desc[UR4][R18.64] ;  /* 0x00000004121b7981 */ /* 0x000f64000c1e9900 */
[C---:B------:R-:W-:Y:S01]  /*0690*/  IADD3 R37, PT, PT, R42.reuse, R31, RZ ;  /* 0x0000001f2a257210 */ /* 0x040fe20007ffe0ff */
[--C-:B------:R-:W-:Y:S01]  /*06a0*/  IMAD.WIDE.U32 R10, R11, 0x4, R8.reuse ;  /* 0x000000040b0a7825 */ /* 0x100fe200078e0008 */
[----:B------:R-:W5:Y:S02]  /*06b0*/  LDG.E.CONSTANT R43, desc[UR4][R14.64] ;  /* 0x000000040e2b7981 */ /* 0x000f64000c1e9900 */
[----:B------:R-:W-:Y:S01]  /*06c0*/  IADD3 R41, PT, PT, R42, R37, RZ ;  /* 0x000000252a297210 */ /* 0x000fe20007ffe0ff */
[----:B------:R-:W-:-:S03]  /*06d0*/  IMAD.WIDE.U32 R16, R17, 0x4, R8 ;  /* 0x0000000411107825 */ /* 0x000fc600078e0008 */
[C---:B------:R-:W-:Y:S01]  /*06e0*/  IADD3 R45, PT, PT, R42.reuse, R41, RZ ;  /* 0x000000292a2d7210 */ /* 0x040fe20007ffe0ff */
[--C-:B------:R-:W-:Y:S01]  /*06f0*/  IMAD.WIDE.U32 R30, R31, 0x4, R8.reuse ;  /* 0x000000041f1e7825 */ /* 0x100fe200078e0008 */
[----:B------:R-:W5:Y:S02]  /*0700*/  LDG.E.CONSTANT R33, desc[UR4][R16.64] ;  /* 0x0000000410217981 */ /* 0x000f64000c1e9900 */
[C---:B------:R-:W-:Y:S01]  /*0710*/  IADD3 R47, PT, PT, R42.reuse, R45, RZ ;  /* 0x0000002d2a2f7210 */ /* 0x040fe20007ffe0ff */
[--C-:B0-----:R-:W-:Y:S01]  /*0720*/  IMAD.WIDE.U32 R24, R37, 0x4, R8.reuse ;  /* 0x0000000425187825 */ /* 0x101fe200078e0008 */
[----:B------:R0:W5:Y:S02]  /*0730*/  LDG.E.CONSTANT R19, desc[UR4][R30.64] ;  /* 0x000000041e137981 */ /* 0x000164000c1e9900 */
[C---:B------:R-:W-:Y:S01]  /*0740*/  IADD3 R49, PT, PT, R42.reuse, R47, RZ ;  /* 0x0000002f2a317210 */ /* 0x040fe20007ffe0ff */
[--C-:B------:R-:W-:Y:S01]  /*0750*/  IMAD.WIDE.U32 R34, R35, 0x4, R8.reuse ;  /* 0x0000000423227825 */ /* 0x100fe200078e0008 */
[----:B------:R1:W5:Y:S02]  /*0760*/  LDG.E.CONSTANT R15, desc[UR4][R10.64] ;  /* 0x000000040a0f7981 */ /* 0x000364000c1e9900 */
[C---:B------:R-:W-:Y:S01]  /*0770*/  IADD3 R79, PT, PT, R42.reuse, R49, RZ ;  /* 0x000000312a4f7210 */ /* 0x040fe20007ffe0ff */
[----:B------:R-:W-:Y:S01]  /*0780*/  IMAD.WIDE.U32 R36, R41, 0x4, R8 ;  /* 0x0000000429247825 */ /* 0x000fe200078e0008 */
[----:B------:R3:W5:Y:S02]  /*0790*/  LDG.E.CONSTANT R17, desc[UR4][R34.64] ;  /* 0x0000000422117981 */ /* 0x000764000c1e9900 */
[----:B------:R-:W-:-:S04]  /*07a0*/  IADD3 R83, PT, PT, R42, R79, RZ ;  /* 0x0000004f2a537210 */ /* 0x000fc80007ffe0ff */
[----:B------:R-:W-:-:S04]  /*07b0*/  IADD3 R85, PT, PT, R42, R83, RZ ;  /* 0x000000532a557210 */ /* 0x000fc80007ffe0ff */
[----:B------:R-:W-:-:S04]  /*07c0*/  IADD3 R89, PT, PT, R42, R85, RZ ;  /* 0x000000552a597210 */ /* 0x000fc80007ffe0ff */
[----:B------:R-:W-:-:S04]  /*07d0*/  IADD3 R91, PT, PT, R42, R89, RZ ;  /* 0x000000592a5b7210 */ /* 0x000fc80007ffe0ff */
[----:B------:R-:W-:-:S04]  /*07e0*/  IADD3 R123, PT, PT, R42, R91, RZ ;  /* 0x0000005b2a7b7210 */ /* 0x000fc80007ffe0ff */
[----:B------:R-:W-:Y:S01]  /*07f0*/  IADD3 R125, PT, PT, R42, R123, RZ ;  /* 0x0000007b2a7d7210 */ /* 0x000fe20007ffe0ff */
[----:B------:R-:W-:-:S03]  /*0800*/  IMAD.WIDE.U32 R40, R49, 0x4, R8 ;  /* 0x0000000431287825 */ /* 0x000fc600078e0008 */
[----:B------:R-:W-:Y:S01]  /*0810*/  IADD3 R127, PT, PT, R42, R125, RZ ;  /* 0x0000007d2a7f7210 */ /* 0x000fe20007ffe0ff */
[----:B0-----:R-:W-:-:S03]  /*0820*/  IMAD.WIDE.U32 R30, R79, 0x4, R8 ;  /* 0x000000044f1e7825 */ /* 0x001fc600078e0008 */
[----:B------:R-:W-:Y:S01]  /*0830*/  IADD3 R49, PT, PT, R42, R127, RZ ;  /* 0x0000007f2a317210 */ /* 0x000fe20007ffe0ff */
[----:B-1----:R-:W-:-:S03]  /*0840*/  IMAD.WIDE.U32 R10, R47, 0x4, R8 ;  /* 0x000000042f0a7825 */ /* 0x002fc600078e0008 */
[----:B------:R-:W-:Y:S01]  /*0850*/  IADD3 R79, PT, PT, R42, R49, RZ ;  /* 0x000000312a4f7210 */ /* 0x000fe20007ffe0ff */
[----:B------:R-:W-:-:S03]  /*0860*/  IMAD.WIDE.U32 R46, R89, 0x4, R8 ;  /* 0x00000004592e7825 */ /* 0x000fc600078e0008 */
[----:B------:R-:W-:Y:S01]  /*0870*/  IADD3 R89, PT, PT, R42, R79, RZ ;  /* 0x0000004f2a597210 */ /* 0x000fe20007ffe0ff */
[----:B------:R-:W-:-:S04]  /*0880*/  IMAD.WIDE.U32 R38, R39, 0x4, R8 ;  /* 0x0000000427267825 */ /* 0x000fc800078e0008 */
[--C-:B------:R-:W-:Y:S01]  /*0890*/  IMAD.WIDE.U32 R20, R21, 0x4, R8.reuse ;  /* 0x0000000415147825 */ /* 0x100fe200078e0008 */
[----:B------:R0:W5:Y:S03]  /*08a0*/  LDG.E.CONSTANT R16, desc[UR4][R38.64] ;  /* 0x0000000426107981 */ /* 0x000166000c1e9900 */
[--C-:B---3--:R-:W-:Y:S01]  /*08b0*/  IMAD.WIDE.U32 R34, R85, 0x4, R8.reuse ;  /* 0x0000000455227825 */ /* 0x108fe200078e0008 */
[----:B------:R-:W-:Y:S01]  /*08c0*/  IADD3 R85, PT, PT, R42, R89, RZ ;  /* 0x000000592a557210 */ /* 0x000fe20007ffe0ff */
[----:B------:R-:W5:Y:S02]  /*08d0*/  LDG.E.CONSTANT R14, desc[UR4][R20.64] ;  /* 0x00000004140e7981 */ /* 0x000f64000c1e9900 */
[----:B------:R-:W-:-:S04]  /*08e0*/  IMAD.WIDE.U32 R28, R29, 0x4, R8 ;  /* 0x000000041d1c7825 */ /* 0x000fc800078e0008 */
[--C-:B0-----:R-:W-:Y:S01]  /*08f0*/  IMAD.WIDE.U32 R38, R83, 0x4, R8.reuse ;  /* 0x0000000453267825 */ /* 0x101fe200078e0008 */
[----:B------:R-:W-:Y:S01]  /*0900*/  IADD3 R83, PT, PT, R42, R85, RZ ;  /* 0x000000552a537210 */ /* 0x000fe20007ffe0ff */
[----:B------:R0:W5:Y:S02]  /*0910*/  LDG.E.CONSTANT R13, desc[UR4][R28.64] ;  /* 0x000000041c0d7981 */ /* 0x000164000c1e9900 */
[--C-:B------:R-:W-:Y:S02]  /*0920*/  IMAD.WIDE.U32 R22, R23, 0x4, R8.reuse ;  /* 0x0000000417167825 */ /* 0x100fe400078e0008 */
[----:B------:R-:W5:Y:S04]  /*0930*/  LDG.E.CONSTANT R20, desc[UR4][R24.64] ;  /* 0x0000000418147981 */ /* 0x000f68000c1e9900 */
[----:B------:R-:W5:Y:S01]  /*0940*/  LDG.E.CONSTANT R18, desc[UR4][R22.64] ;  /* 0x0000000416127981 */ /* 0x000f62000c1e9900 */
[----:B0-----:R-:W-:-:S03]  /*0950*/  IMAD.WIDE.U32 R28, R45, 0x4, R8 ;  /* 0x000000042d1c7825 */ /* 0x001fc600078e0008 */
[----:B------:R-:W5:Y:S04]  /*0960*/  LDG.E.CONSTANT R21, desc[UR4][R36.64] ;  /* 0x0000000424157981 */ /* 0x000f68000c1e9900 */
[----:B------:R0:W5:Y:S01]  /*0970*/  LDG.E.CONSTANT R24, desc[UR4][R40.64] ;  /* 0x0000000428187981 */ /* 0x000162000c1e9900 */
[----:B------:R-:W-:-:S03]  /*0980*/  IMAD.WIDE.U32 R44, R91, 0x4, R8 ;  /* 0x000000045b2c7825 */ /* 0x000fc600078e0008 */
[----:B------:R1:W5:Y:S01]  /*0990*/  LDG.E.CONSTANT R23, desc[UR4][R10.64] ;  /* 0x000000040a177981 */ /* 0x000362000c1e9900 */
[----:B------:R-:W-:-:S03]  /*09a0*/  IMAD.WIDE.U32 R90, R79, 0x4, R8 ;  /* 0x000000044f5a7825 */ /* 0x000fc600078e0008 */
[----:B------:R-:W5:Y:S01]  /*09b0*/  LDG.E.CONSTANT R22, desc[UR4][R28.64] ;  /* 0x000000041c167981 */ /* 0x000f62000c1e9900 */
[--C-:B0-----:R-:W-:Y:S01]  /*09c0*/  IMAD.WIDE.U32 R40, R49, 0x4, R8.reuse ;  /* 0x0000000431287825 */ /* 0x101fe200078e0008 */
[C---:B------:R-:W-:Y:S02]  /*09d0*/  IADD3 R49, PT, PT, R42.reuse, R83, RZ ;  /* 0x000000532a317210 */ /* 0x040fe40007ffe0ff */
[----:B------:R-:W5:Y:S02]  /*09e0*/  LDG.E.CONSTANT R25, desc[UR4][R30.64] ;  /* 0x000000041e197981 */ /* 0x000f64000c1e9900 */
[C---:B------:R-:W-:Y:S01]  /*09f0*/  IADD3 R79, PT, PT, R42.reuse, R49, RZ ;  /* 0x000000312a4f7210 */ /* 0x040fe20007ffe0ff */
[--C-:B-1----:R-:W-:Y:S01]  /*0a00*/  IMAD.WIDE.U32 R10, R125, 0x4, R8.reuse ;  /* 0x000000047d0a7825 */ /* 0x102fe200078e0008 */
[----:B------:R0:W5:Y:S03]  /*0a10*/  LDG.E.CONSTANT R26, desc[UR4][R38.64] ;  /* 0x00000004261a7981 */ /* 0x000166000c1e9900 */
[--C-:B------:R-:W-:Y:S01]  /*0a20*/  IMAD.WIDE.U32 R36, R123, 0x4, R8.reuse ;  /* 0x000000047b247825 */ /* 0x100fe200078e0008 */
[----:B------:R-:W-:Y:S01]  /*0a30*/  IADD3 R123, PT, PT, R42, R79, RZ ;  /* 0x0000004f2a7b7210 */ /* 0x000fe20007ffe0ff */
[----:B------:R1:W5:Y:S02]  /*0a40*/  LDG.E.CONSTANT R29, desc[UR4][R46.64] ;  /* 0x000000042e1d7981 */ /* 0x000364000c1e9900 */
[----:B------:R-:W-:-:S02]  /*0a50*/  IMAD.WIDE.U32 R88, R89, 0x4, R8 ;  /* 0x0000000459587825 */ /* 0x000fc400078e0008 */
[----:B------:R3:W5:Y:S02]  /*0a60*/  LDG.E.CONSTANT R30, desc[UR4][R44.64] ;  /* 0x000000042c1e7981 */ /* 0x000764000c1e9900 */
[--C-:B0-----:R-:W-:Y:S02]  /*0a70*/  IMAD.WIDE.U32 R38, R127, 0x4, R8.reuse ;  /* 0x000000047f267825 */ /* 0x101fe400078e0008 */
[----:B------:R0:W5:Y:S02]  /*0a80*/  LDG.E.CONSTANT R32, desc[UR4][R10.64] ;  /* 0x000000040a207981 */ /* 0x000164000c1e9900 */
[--C-:B------:R-:W-:Y:S02]  /*0a90*/  IMAD.WIDE.U32 R84, R85, 0x4, R8.reuse ;  /* 0x0000000455547825 */ /* 0x100fe400078e0008 */
[----:B------:R-:W5:Y:S02]  /*0aa0*/  LDG.E.CONSTANT R28, desc[UR4][R34.64] ;  /* 0x00000004221c7981 */ /* 0x000f64000c1e9900 */
[----:B-1----:R-:W-:-:S02]  /*0ab0*/  IMAD.WIDE.U32 R46, R83, 0x4, R8 ;  /* 0x00000004532e7825 */ /* 0x002fc400078e0008 */
[----:B------:R-:W5:Y:S02]  /*0ac0*/  LDG.E.CONSTANT R31, desc[UR4][R36.64] ;  /* 0x00000004241f7981 */ /* 0x000f64000c1e9900 */
[----:B---3--:R-:W-:-:S04]  /*0ad0*/  IMAD.WIDE.U32 R44, R49, 0x4, R8 ;  /* 0x00000004312c7825 */ /* 0x008fc800078e0008 */
[--C-:B0-----:R-:W-:Y:S01]  /*0ae0*/  IMAD.WIDE.U32 R10, R79, 0x4, R8.reuse ;  /* 0x000000044f0a7825 */ /* 0x101fe200078e0008 */
[----:B------:R-:W5:Y:S03]  /*0af0*/  LDG.E.CONSTANT R34, desc[UR4][R38.64] ;  /* 0x0000000426227981 */ /* 0x000f66000c1e9900 */
[----:B------:R-:W-:Y:S01]  /*0b00*/  IMAD.WIDE.U32 R8, R123, 0x4, R8 ;  /* 0x000000047b087825 */ /* 0x000fe200078e0008 */
[----:B------:R-:W5:Y:S04]  /*0b10*/  LDG.E.CONSTANT R36, desc[UR4][R90.64] ;  /* 0x000000045a247981 */ /* 0x000f68000c1e9900 */
[----:B------:R-:W5:Y:S04]  /*0b20*/  LDG.E.CONSTANT R42, desc[UR4][R8.64] ;  /* 0x00000004082a7981 */ /* 0x000f68000c1e9900 */
[----:B------:R-:W5:Y:S04]  /*0b30*/  LDG.E.CONSTANT R38, desc[UR4][R84.64] ;  /* 0x0000000454267981 */ /* 0x000f68000c1e9900 */
[----:B------:R-:W5:Y:S04]  /*0b40*/  LDG.E.CONSTANT R39, desc[UR4][R46.64] ;  /* 0x000000042e277981 */ /* 0x000f68000c1e9900 */
[----:B------:R0:W5:Y:S04]  /*0b50*/  LDG.E.CONSTANT R37, desc[UR4][R88.64] ;  /* 0x0000000458257981 */ /* 0x000168000c1e9900 */
[----:B------:R-:W5:Y:S04]  /*0b60*/  LDG.E.CONSTANT R35, desc[UR4][R40.64] ;  /* 0x0000000428237981 */ /* 0x000f68000c1e9900 */
[----:B------:R1:W5:Y:S04]  /*0b70*/  LDG.E.CONSTANT R41, desc[UR4][R10.64] ;  /* 0x000000040a297981 */ /* 0x000368000c1e9900 */
[----:B------:R3:W5:Y:S01]  /*0b80*/  LDG.E.CONSTANT R40, desc[UR4][R44.64] ;  /* 0x000000042c287981 */ /* 0x000762000c1e9900 */
[----:B--2---:R-:W-:-:S04]  /*0b90*/  SHF.R.S32.HI R86, RZ, 0x1f, R7 ;  /* 0x0000001fff567819 */ /* 0x004fc80000011407 */
[----:B------:R-:W-:Y:S01]  /*0ba0*/  LEA.HI R79, R86, R7, RZ, 0x9 ;  /* 0x00000007564f7211 */ /* 0x000fe200078f48ff */
[----:B------:R-:W-:-:S03]  /*0bb0*/  IMAD.HI R49, R7, 0x2aaaaaab, RZ ;  /* 0x2aaaaaab07317827 */ /* 0x000fc600078e02ff */
[----:B------:R-:W-:Y:S02]  /*0bc0*/  SHF.R.S32.HI R83, RZ, 0x9, R79 ;  /* 0x00000009ff537819 */ /* 0x000fe4000001144f */
[----:B------:R-:W-:-:S03]  /*0bd0*/  SHF.R.U32.HI R86, RZ, 0x1f, R49 ;  /* 0x0000001fff567819 */ /* 0x000fc60000011631 */
[----:B0-----:R-:W-:Y:S01]  /*0be0*/  IMAD.HI R88, R83, 0x55555556, RZ ;  /* 0x5555555653587827 */ /* 0x001fe200078e02ff */
[----:B------:R-:W-:-:S04]  /*0bf0*/  LEA.HI R49, R49, R86, RZ, 0x18 ;  /* 0x0000005631317211 */ /* 0x000fc800078fc0ff */
[----:B------:R-:W-:Y:S02]  /*0c00*/  LEA.HI R88, R88, R88, RZ, 0x1 ;  /* 0x0000005858587211 */ /* 0x000fe400078f08ff */
[----:B-1----:R-:W-:Y:S02]  /*0c10*/  LOP3.LUT R10, R79, 0x3fffe00, RZ, 0xc0, !PT ;  /* 0x03fffe004f0a7812 */ /* 0x002fe400078ec0ff */
[----:B------:R-:W-:Y:S01]  /*0c20*/  LEA R49, R49, R2, 0x11 ;  /* 0x0000000231317211 */ /* 0x000fe200078e88ff */
[----:B------:R-:W-:Y:S01]  /*0c30*/  IMAD R88, R88, -0x3, R83 ;  /* 0xfffffffd58587824 */ /* 0x000fe200078e0253 */
[----:B------:R-:W-:-:S04]  /*0c40*/  IADD3 R7, PT, PT, R7, -R10, RZ ;  /* 0x8000000a07077210 */ /* 0x000fc80007ffe0ff */
[----:B---3--:R-:W-:-:S04]  /*0c50*/  LEA R44, R88, R49, 0xf ;  /* 0x00000031582c7211 */ /* 0x008fc800078e78ff */
[----:B------:R-:W-:-:S07]  /*0c60*/  LEA R44, R7, R44, 0x6 ;  /* 0x0000002c072c7211 */ /* 0x000fce00078e30ff */
.L_x_1673:
[----:B------:R-:W-:Y:S05]  /*0c70*/  BSYNC.RECONVERGENT B1 ;  /* 0x0000000000017941 */ /* 0x000fea0003800200 */
.L_x_1672:
[----:B------:R-:W-:Y:S01]  /*0c80*/  UMOV UR6, 0xffffffff ;  /* 0xffffffff00067882 */ /* 0x000fe20000000000 */
[----:B------:R-:W-:Y:S02]  /*0c90*/  IADD3 R139, PT, PT, -R141, R82, RZ ;  /* 0x000000528d8b7210 */ /* 0x000fe40007ffe1ff */
[----:B------:R-:W-:Y:S05]  /*0ca0*/  BRA.DIV UR6, `(.L_x_1674) ;  /* 0x0000008606cc7947 */ /* 0x000fea000b800000 */
[----:B------:R-:W0:Y:S01]  /*0cb0*/  SHFL.IDX PT, R123, R44, R139, 0x1f ;  /* 0x00001f8b2c7b7589 */ /* 0x000e2200000e0000 */
[----:B------:R-:W0:Y:S02]  /*0cc0*/  LDC.64 R8, c[0x0][0x380] ;  /* 0x0000e000ff087b82 */ /* 0x000e240000000a00 */
[----:B0-----:R-:W-:-:S05]  /*0cd0*/  IMAD.WIDE R122, R123, 0x4, R8 ;  /* 0x000000047b7a7825 */ /* 0x001fca00078e0208 */
[----:B------:R-:W2:Y:S04]  /*0ce0*/  LDG.E.CONSTANT R46, desc[UR4][R122.64] ;  /* 0x000000047a2e7981 */ /* 0x000ea8000c1e9900 */
[----:B------:R0:W3:Y:S01]  /*0cf0*/  LDG.E.CONSTANT R137, desc[UR4][R122.64+0x80] ;  /* 0x000080047a897981 */ /* 0x0000e2000c1e9900 */
[----:B------:R-:W-:-:S05]  /*0d00*/  IADD3 R135, PT, PT, R139, 0x1, RZ ;  /* 0x000000018b877810 */ /* 0x000fca0007ffe0ff */
[----:B------:R-:W1:Y:S02]  /*0d10*/  SHFL.IDX PT, R11, R44, R135, 0x1f ;  /* 0x00001f872c0b7589 */ /* 0x000e6400000e0000 */
[----:B-1----:R-:W-:-:S05]  /*0d20*/  IMAD.WIDE R10, R11, 0x4, R8 ;  /* 0x000000040b0a7825 */ /* 0x002fca00078e0208 */
[----:B------:R-:W4:Y:S04]  /*0d30*/  LDG.E.CONSTANT R84, desc[UR4][R10.64] ;  /* 0x000000040a547981 */ /* 0x000f28000c1e9900 */
[----:B------:R1:W4:Y:S01]  /*0d40*/  LDG.E.CONSTANT R86, desc[UR4][R10.64+0x80] ;  /* 0x000080040a567981 */ /* 0x000322000c1e9900 */
[----:B------:R-:W-:-:S03]  /*0d50*/  IADD3 R133, PT, PT, R139, 0x2, RZ ;  /* 0x000000028b857810 */ /* 0x000fc60007ffe0ff */
[----:B-----5:R-:W2:Y:S04]  /*0d60*/  SHFL.IDX PT, R145, R33, R139, 0x1f ;  /* 0x00001f8b21917589 */ /* 0x020ea800000e0000 */
[----:B------:R-:W-:Y:S04]  /*0d70*/  SHFL.IDX PT, R126, R27, R139, 0x1f ;  /* 0x00001f8b1b7e7589 */ /* 0x000fe800000e0000 */
[----:B------:R-:W-:Y:S04]  /*0d80*/  SHFL.IDX PT, R128, R12, R139, 0x1f ;  /* 0x00001f8b0c807589 */ /* 0x000fe800000e0000 */
[----:B------:R-:W-:Y:S04]  /*0d90*/  SHFL.IDX PT, R130, R13, R139, 0x1f ;  /* 0x00001f8b0d827589 */ /* 0x000fe800000e0000 */
[----:B0-----:R-:W0:Y:S04]  /*0da0*/  SHFL.IDX PT, R123, R14, R139, 0x1f ;  /* 0x00001f8b0e7b7589 */ /* 0x001e2800000e0000 */
[----:B-1----:R-:W1:Y:S04]  /*0db0*/  SHFL.IDX PT, R10, R18, R139, 0x1f ;  /* 0x00001f8b120a7589 */ /* 0x002e6800000e0000 */
[----:B------:R-:W3:Y:S04]  /*0dc0*/  SHFL.IDX PT, R124, R43, R139, 0x1f ;  /* 0x00001f8b2b7c7589 */ /* 0x000ee800000e0000 */
[----:B------:R-:W3:Y:S04]  /*0dd0*/  SHFL.IDX PT, R122, R15, R139, 0x1f ;  /* 0x00001f8b0f7a7589 */ /* 0x000ee800000e0000 */
[----:B------:R-:W3:Y:S04]  /*0de0*/  SHFL.IDX PT, R132, R16, R139, 0x1f ;  /* 0x00001f8b10847589 */ /* 0x000ee800000e0000 */
[----:B------:R-:W-:Y:S04]  /*0df0*/  SHFL.IDX PT, R11, R17, R135, 0x1f ;  /* 0x00001f87110b7589 */ /* 0x000fe800000e0000 */
[----:B------:R-:W-:Y:S01]  /*0e00*/  SHFL.IDX PT, R83, R44, R133, 0x1f ;  /* 0x00001f852c537589 */ /* 0x000fe200000e0000 */
[C---:B--2---:R-:W-:Y:S01]  /*0e10*/  FFMA R143, R46.reuse, R145, R48 ;  /* 0x000000912e8f7223 */ /* 0x044fe20000000030 */
[----:B0-----:R-:W-:-:S02]  /*0e20*/  FFMA R57, R46, R123, R57 ;  /* 0x0000007b2e397223 */ /* 0x001fc40000000039 */
[----:B------:R-:W0:Y:S01]  /*0e30*/  SHFL.IDX PT, R48, R19, R139, 0x1f ;  /* 0x00001f8b13307589 */ /* 0x000e2200000e0000 */
[----:B-1----:R-:W-:Y:S01]  /*0e40*/  FFMA R65, R46, R10, R65 ;  /* 0x0000000a2e417223 */ /* 0x002fe20000000041 */
[C---:B---3--:R-:W-:Y:S01]  /*0e50*/  FFMA R145, R137.reuse, R145, R50 ;  /* 0x0000009189917223 */ /* 0x048fe20000000032 */
[C---:B------:R-:W-:Y:S01]  /*0e60*/  FFMA R147, R137.reuse, R126, R52 ;  /* 0x0000007e89937223 */ /* 0x040fe20000000034 */
        /* <DEDUP_REMOVED lines=8> */
[----:B------:R-:W-:Y:S01]  /*0ef0*/  FFMA R157, R137, R132, R62 ;  /* 0x00000084899d7223 */ /* 0x000fe2000000003e */
[----:B------:R-:W-:Y:S01]  /*0f00*/  FFMA R81, R124, R46, R81 ;  /* 0x0000002e7c517223 */ /* 0x000fe20000000051 */
[C---:B------:R-:W-:Y:S01]  /*0f10*/  FFMA R51, R46.reuse, R126, R51 ;  /* 0x0000007e2e337223 */ /* 0x040fe20000000033 */
[----:B------:R-:W3:Y:S01]  /*0f20*/  SHFL.IDX PT, R52, R21, R139, 0x1f ;  /* 0x00001f8b15347589 */ /* 0x000ee200000e0000 */
[C---:B------:R-:W-:Y:S01]  /*0f30*/  FFMA R53, R46.reuse, R128, R53 ;  /* 0x000000802e357223 */ /* 0x040fe20000000035 */
[C---:B------:R-:W-:Y:S01]  /*0f40*/  FFMA R55, R46.reuse, R130, R55 ;  /* 0x000000822e377223 */ /* 0x040fe20000000037 */
[C---:B------:R-:W-:Y:S01]  /*0f50*/  FFMA R59, R46.reuse, R122, R59 ;  /* 0x0000007a2e3b7223 */ /* 0x040fe2000000003b */
[----:B------:R-:W4:Y:S01]  /*0f60*/  SHFL.IDX PT, R54, R22, R139, 0x1f ;  /* 0x00001f8b16367589 */ /* 0x000f2200000e0000 */
[----:B------:R-:W-:-:S03]  /*0f70*/  FFMA R61, R46, R132, R61 ;  /* 0x000000842e3d7223 */ /* 0x000fc6000000003d */
[----:B------:R-:W4:Y:S01]  /*0f80*/  SHFL.IDX PT, R56, R23, R139, 0x1f ;  /* 0x00001f8b17387589 */ /* 0x000f2200000e0000 */
[CC--:B0-----:R-:W-:Y:S01]  /*0f90*/  FFMA R67, R46.reuse, R48.reuse, R67 ;  /* 0x000000302e437223 */ /* 0x0c1fe20000000043 */
[C---:B------:R-:W-:Y:S02]  /*0fa0*/  FFMA R163, R137.reuse, R48, R68 ;  /* 0x0000003089a37223 */ /* 0x040fe40000000044 */
[----:B------:R-:W0:Y:S01]  /*0fb0*/  SHFL.IDX PT, R58, R24, R139, 0x1f ;  /* 0x00001f8b183a7589 */ /* 0x000e2200000e0000 */
[CC--:B-1----:R-:W-:Y:S01]  /*0fc0*/  FFMA R69, R46.reuse, R50.reuse, R69 ;  /* 0x000000322e457223 */ /* 0x0c2fe20000000045 */
[C---:B------:R-:W-:Y:S02]  /*0fd0*/  FFMA R165, R137.reuse, R50, R70 ;  /* 0x0000003289a57223 */ /* 0x040fe40000000046 */
[----:B------:R-:W1:Y:S01]  /*0fe0*/  SHFL.IDX PT, R10, R26, R139, 0x1f ;  /* 0x00001f8b1a0a7589 */ /* 0x000e6200000e0000 */
[-C--:B--2---:R-:W-:Y:S01]  /*0ff0*/  FFMA R63, R46, R123.reuse, R63 ;  /* 0x0000007b2e3f7223 */ /* 0x084fe2000000003f */
[----:B------:R-:W-:-:S02]  /*1000*/  FFMA R159, R137, R123, R64 ;  /* 0x0000007b899f7223 */ /* 0x000fc40000000040 */
[----:B------:R-:W2:Y:S01]  /*1010*/  SHFL.IDX PT, R48, R28, R139, 0x1f ;  /* 0x00001f8b1c307589 */ /* 0x000ea200000e0000 */
[-C--:B---3--:R-:W-:Y:S01]  /*1020*/  FFMA R71, R46, R52.reuse, R71 ;  /* 0x000000342e477223 */ /* 0x088fe20000000047 */
[C---:B------:R-:W-:Y:S02]  /*1030*/  FFMA R72, R137.reuse, R52, R72 ;  /* 0x0000003489487223 */ /* 0x040fe40000000048 */
[----:B------:R-:W3:Y:S01]  /*1040*/  SHFL.IDX PT, R123, R25, R139, 0x1f ;  /* 0x00001f8b197b7589 */ /* 0x000ee200000e0000 */
[-C--:B----4-:R-:W-:Y:S01]  /*1050*/  FFMA R63, R84, R11.reuse, R63 ;  /* 0x0000000b543f7223 */ /* 0x090fe2000000003f */
[-C--:B------:R-:W-:Y:S01]  /*1060*/  FFMA R73, R46, R54.reuse, R73 ;  /* 0x000000362e497223 */ /* 0x080fe20000000049 */
[C---:B------:R-:W-:Y:S01]  /*1070*/  FFMA R74, R137.reuse, R54, R74 ;  /* 0x00000036894a7223 */ /* 0x040fe2000000004a */
[----:B------:R-:W4:Y:S01]  /*1080*/  SHFL.IDX PT, R50, R29, R139, 0x1f ;  /* 0x00001f8b1d327589 */ /* 0x000f2200000e0000 */
[----:B------:R-:W-:Y:S01]  /*1090*/  FFMA R159, R86, R11, R159 ;  /* 0x0000000b569f7223 */ /* 0x000fe2000000009f */
[CC--:B------:R-:W-:Y:S01]  /*10a0*/  FFMA R75, R46.reuse, R56.reuse, R75 ;  /* 0x000000382e4b7223 */ /* 0x0c0fe2000000004b */
[C---:B------:R-:W-:Y:S01]  /*10b0*/  FFMA R92, R137.reuse, R56, R92 ;  /* 0x00000038895c7223 */ /* 0x040fe2000000005c */
[----:B------:R-:W4:Y:S01]  /*10c0*/  SHFL.IDX PT, R52, R30, R139, 0x1f ;  /* 0x00001f8b1e347589 */ /* 0x000f2200000e0000 */
[-C--:B0-----:R-:W-:Y:S01]  /*10d0*/  FFMA R93, R46, R58.reuse, R93 ;  /* 0x0000003a2e5d7223 */ /* 0x081fe2000000005d */
[----:B------:R-:W-:-:S02]  /*10e0*/  FFMA R94, R137, R58, R94 ;  /* 0x0000003a895e7223 */ /* 0x000fc4000000005e */
[----:B------:R-:W0:Y:S04]  /*10f0*/  SHFL.IDX PT, R54, R31, R139, 0x1f ;  /* 0x00001f8b1f367589 */ /* 0x000e2800000e0000 */
[----:B------:R-:W0:Y:S01]  /*1100*/  SHFL.IDX PT, R56, R32, R139, 0x1f ;  /* 0x00001f8b20387589 */ /* 0x000e2200000e0000 */
[CC--:B-1----:R-:W-:Y:S01]  /*1110*/  FFMA R97, R46.reuse, R10.reuse, R97 ;  /* 0x0000000a2e617223 */ /* 0x0c2fe20000000061 */
[C---:B------:R-:W-:Y:S02]  /*1120*/  FFMA R98, R137.reuse, R10, R98 ;  /* 0x0000000a89627223 */ /* 0x040fe40000000062 */
[----:B------:R-:W1:Y:S01]  /*1130*/  SHFL.IDX PT, R58, R34, R139, 0x1f ;  /* 0x00001f8b223a7589 */ /* 0x000e6200000e0000 */
[CC--:B--2---:R-:W-:Y:S01]  /*1140*/  FFMA R99, R46.reuse, R48.reuse, R99 ;  /* 0x000000302e637223 */ /* 0x0c4fe20000000063 */
[C---:B------:R-:W-:Y:S01]  /*1150*/  FFMA R100, R137.reuse, R48, R100 ;  /* 0x0000003089647223 */ /* 0x040fe20000000064 */
[CC--:B---3--:R-:W-:Y:S01]  /*1160*/  FFMA R95, R46.reuse, R123.reuse, R95 ;  /* 0x0000007b2e5f7223 */ /* 0x0c8fe2000000005f */
[C---:B------:R-:W-:Y:S01]  /*1170*/  FFMA R96, R137.reuse, R123, R96 ;  /* 0x0000007b89607223 */ /* 0x040fe20000000060 */
[----:B------:R-:W2:Y:S01]  /*1180*/  SHFL.IDX PT, R10, R36, R139, 0x1f ;  /* 0x00001f8b240a7589 */ /* 0x000ea200000e0000 */
        /* <DEDUP_REMOVED lines=14> */
[----:B------:R-:W1:Y:S04]  /*1270*/  SHFL.IDX PT, R54, R40, R139, 0x1f ;  /* 0x00001f8b28367589 */ /* 0x000e6800000e0000 */
[----:B------:R-:W1:Y:S01]  /*1280*/  SHFL.IDX PT, R56, R41, R139, 0x1f ;  /* 0x00001f8b29387589 */ /* 0x000e6200000e0000 */
[-C--:B--2---:R-:W-:Y:S01]  /*1290*/  FFMA R114, R137, R10.reuse, R114 ;  /* 0x0000000a89727223 */ /* 0x084fe20000000072 */
[----:B------:R-:W-:-:S02]  /*12a0*/  FFMA R113, R46, R10, R113 ;  /* 0x0000000a2e717223 */ /* 0x000fc40000000071 */
[----:B------:R-:W2:Y:S01]  /*12b0*/  SHFL.IDX PT, R58, R42, R139, 0x1f ;  /* 0x00001f8b2a3a7589 */ /* 0x000ea200000e0000 */
[CC--:B---3--:R-:W-:Y:S01]  /*12c0*/  FFMA R112, R137.reuse, R123.reuse, R112 ;  /* 0x0000007b89707223 */ /* 0x0c8fe20000000070 */
[C---:B------:R-:W-:Y:S01]  /*12d0*/  FFMA R111, R46.reuse, R123, R111 ;  /* 0x0000007b2e6f7223 */ /* 0x040fe2000000006f */
[CC--:B----4-:R-:W-:Y:S01]  /*12e0*/  FFMA R116, R137.reuse, R48.reuse, R116 ;  /* 0x0000003089747223 */ /* 0x0d0fe20000000074 */
[C---:B------:R-:W-:Y:S01]  /*12f0*/  FFMA R115, R46.reuse, R48, R115 ;  /* 0x000000302e737223 */ /* 0x040fe20000000073 */
[----:B------:R-:W3:Y:S01]  /*1300*/  SHFL.IDX PT, R123, R43, R135, 0x1f ;  /* 0x00001f872b7b7589 */ /* 0x000ee200000e0000 */
[CC--:B0-----:R-:W-:Y:S01]  /*1310*/  FFMA R118, R137.reuse, R50.reuse, R118 ;  /* 0x0000003289767223 */ /* 0x0c1fe20000000076 */
[C---:B------:R-:W-:Y:S02]  /*1320*/  FFMA R117, R46.reuse, R50, R117 ;  /* 0x000000322e757223 */ /* 0x040fe40000000075 */
[----:B------:R-:W0:Y:S01]  /*1330*/  SHFL.IDX PT, R10, R27, R135, 0x1f ;  /* 0x00001f871b0a7589 */ /* 0x000e2200000e0000 */
[-C--:B------:R-:W-:Y:S01]  /*1340*/  FFMA R120, R137, R52.reuse, R120 ;  /* 0x0000003489787223 */ /* 0x080fe20000000078 */
[----:B------:R-:W-:-:S02]  /*1350*/  FFMA R119, R46, R52, R119 ;  /* 0x000000342e777223 */ /* 0x000fc40000000077 */
[----:B------:R-:W4:Y:S01]  /*1360*/  SHFL.IDX PT, R48, R12, R135, 0x1f ;  /* 0x00001f870c307589 */ /* 0x000f2200000e0000 */
[CC--:B-1----:R-:W-:Y:S01]  /*1370*/  FFMA R87, R137.reuse, R54.reuse, R87 ;  /* 0x0000003689577223 */ /* 0x0c2fe20000000057 */
[C---:B------:R-:W-:Y:S02]  /*1380*/  FFMA R121, R46.reuse, R54, R121 ;  /* 0x000000362e797223 */ /* 0x040fe40000000079 */
[----:B------:R-:W1:Y:S01]  /*1390*/  SHFL.IDX PT, R50, R13, R135, 0x1f ;  /* 0x00001f870d327589 */ /* 0x000e6200000e0000 */
[CC--:B------:R-:W-:Y:S01]  /*13a0*/  FFMA R78, R137.reuse, R56.reuse, R78 ;  /* 0x00000038894e7223 */ /* 0x0c0fe2000000004e */
[C---:B------:R-:W-:Y:S02]  /*13b0*/  FFMA R80, R46.reuse, R56, R80 ;  /* 0x000000382e507223 */ /* 0x040fe40000000050 */
[----:B------:R-:W1:Y:S01]  /*13c0*/  SHFL.IDX PT, R52, R14, R135, 0x1f ;  /* 0x00001f870e347589 */ /* 0x000e6200000e0000 */
[-C--:B--2---:R-:W-:Y:S01]  /*13d0*/  FFMA R137, R137, R58.reuse, R0 ;  /* 0x0000003a89897223 */ /* 0x084fe20000000000 */
[----:B------:R-:W-:-:S02]  /*13e0*/  FFMA R46, R46, R58, R76 ;  /* 0x0000003a2e2e7223 */ /* 0x000fc4000000004c */
[----:B------:R-:W2:Y:S04]  /*13f0*/  SHFL.IDX PT, R0, R33, R135, 0x1f ;  /* 0x00001f8721007589 */ /* 0x000ea800000e0000 */
[----:B------:R-:W2:Y:S01]  /*1400*/  SHFL.IDX PT, R54, R15, R135, 0x1f ;  /* 0x00001f870f367589 */ /* 0x000ea200000e0000 */
[C---:B---3--:R-:W-:Y:S01]  /*1410*/  FFMA R81, R123.reuse, R84, R81 ;  /* 0x000000547b517223 */ /* 0x048fe20000000051 */
[----:B------:R-:W-:Y:S02]  /*1420*/  FFMA R77, R123, R86, R77 ;  /* 0x000000567b4d7223 */ /* 0x000fe4000000004d */
[----:B------:R-:W3:Y:S01]  /*1430*/  SHFL.IDX PT, R56, R16, R135, 0x1f ;  /* 0x00001f8710387589 */ /* 0x000ee200000e0000 */
[-C--:B0-----:R-:W-:Y:S01]  /*1440*/  FFMA R51, R84, R10.reuse, R51 ;  /* 0x0000000a54337223 */ /* 0x081fe20000000033 */
[----:B------:R-:W-:-:S02]  /*1450*/  FFMA R147, R86, R10, R147 ;  /* 0x0000000a56937223 */ /* 0x000fc40000000093 */
[----:B------:R-:W0:Y:S01]  /*1460*/  SHFL.IDX PT, R11, R21, R135, 0x1f ;  /* 0x00001f87150b7589 */ /* 0x000e2200000e0000 */
[-C--:B----4-:R-:W-:Y:S01]  /*1470*/  FFMA R53, R84, R48.reuse, R53 ;  /* 0x0000003054357223 */ /* 0x090fe20000000035 */
[----:B------:R-:W-:Y:S01]  /*1480*/  FFMA R149, R86, R48, R149 ;  /* 0x0000003056957223 */ /* 0x000fe20000000095 */
[-C--:B-1----:R-:W-:Y:S01]  /*1490*/  FFMA R55, R84, R50.reuse, R55 ;  /* 0x0000003254377223 */ /* 0x082fe20000000037 */
[----:B------:R-:W-:Y:S01]  /*14a0*/  FFMA R151, R86, R50, R151 ;  /* 0x0000003256977223 */ /* 0x000fe20000000097 */
[----:B------:R-:W1:Y:S01]  /*14b0*/  SHFL.IDX PT, R123, R18, R135, 0x1f ;  /* 0x00001f87127b7589 */ /* 0x000e6200000e0000 */
[-C--:B------:R-:W-:Y:S01]  /*14c0*/  FFMA R57, R84, R52.reuse, R57 ;  /* 0x0000003454397223 */ /* 0x080fe20000000039 */
[----:B------:R-:W-:Y:S02]  /*14d0*/  FFMA R153, R86, R52, R153 ;  /* 0x0000003456997223 */ /* 0x000fe40000000099 */
[----:B------:R-:W4:Y:S01]  /*14e0*/  SHFL.IDX PT, R10, R20, R135, 0x1f ;  /* 0x00001f87140a7589 */ /* 0x000f2200000e0000 */
[-C--:B--2---:R-:W-:Y:S01]  /*14f0*/  FFMA R143, R84, R0.reuse, R143 ;  /* 0x00000000548f7223 */ /* 0x084fe2000000008f */
[----:B------:R-:W-:-:S02]  /*1500*/  FFMA R145, R86, R0, R145 ;  /* 0x0000000056917223 */ /* 0x000fc40000000091 */
[----:B------:R-:W2:Y:S01]  /*1510*/  SHFL.IDX PT, R48, R22, R135, 0x1f ;  /* 0x00001f8716307589 */ /* 0x000ea200000e0000 */
[-C--:B------:R-:W-:Y:S01]  /*1520*/  FFMA R59, R84, R54.reuse, R59 ;  /* 0x00000036543b7223 */ /* 0x080fe2000000003b */
[----:B------:R-:W-:Y:S02]  /*1530*/  FFMA R155, R86, R54, R155 ;  /* 0x00000036569b7223 */ /* 0x000fe4000000009b */
[----:B------:R-:W2:Y:S01]  /*1540*/  SHFL.IDX PT, R0, R19, R135, 0x1f ;  /* 0x00001f8713007589 */ /* 0x000ea200000e0000 */
[-C--:B---3--:R-:W-:Y:S01]  /*1550*/  FFMA R61, R84, R56.reuse, R61 ;  /* 0x00000038543d7223 */ /* 0x088fe2000000003d */
[----:B------:R-:W-:Y:S02]  /*1560*/  FFMA R157, R86, R56, R157 ;  /* 0x00000038569d7223 */ /* 0x000fe4000000009d */
[----:B------:R-:W3:Y:S01]  /*1570*/  SHFL.IDX PT, R50, R23, R135, 0x1f ;  /* 0x00001f8717327589 */ /* 0x000ee200000e0000 */
[-C--:B0-----:R-:W-:Y:S01]  /*1580*/  FFMA R71, R84, R11.reuse, R71 ;  /* 0x0000000b54477223 */ /* 0x081fe20000000047 */
[----:B------:R-:W-:-:S02]  /*1590*/  FFMA R72, R86, R11, R72 ;  /* 0x0000000b56487223 */ /* 0x000fc40000000048 */
[----:B------:R-:W0:Y:S04]  /*15a0*/  SHFL.IDX PT, R52, R24, R135, 0x1f ;  /* 0x00001f8718347589 */ /* 0x000e2800000e0000 */
[----:B------:R-:W0:Y:S01]  /*15b0*/  SHFL.IDX PT, R54, R25, R135, 0x1f ;  /* 0x00001f8719367589 */ /* 0x000e2200000e0000 */
[-C--:B-1----:R-:W-:Y:S01]  /*15c0*/  FFMA R65, R84, R123.reuse, R65 ;  /* 0x0000007b54417223 */ /* 0x082fe20000000041 */
[----:B------:R-:W-:Y:S02]  /*15d0*/  FFMA R161, R86, R123, R161 ;  /* 0x0000007b56a17223 */ /* 0x000fe400000000a1 */
[----:B------:R-:W1:Y:S01]  /*15e0*/  SHFL.IDX PT, R56, R26, R135, 0x1f ;  /* 0x00001f871a387589 */ /* 0x000e6200000e0000 */
[-C--:B----4-:R-:W-:Y:S01]  /*15f0*/  FFMA R69, R84, R10.reuse, R69 ;  /* 0x0000000a54457223 */ /* 0x090fe20000000045 */
[----:B------:R-:W-:-:S02]  /*1600*/  FFMA R165, R86, R10, R165 ;  /* 0x0000000a56a57223 */ /* 0x000fc400000000a5 */
[----:B------:R-:W4:Y:S01]  /*1610*/  SHFL.IDX PT, R58, R28, R135, 0x1f ;  /* 0x00001f871c3a7589 */ /* 0x000f2200000e0000 */
[-C--:B--2---:R-:W-:Y:S01]  /*1620*/  FFMA R73, R84, R48.reuse, R73 ;  /* 0x0000003054497223 */ /* 0x084fe20000000049 */
[----:B------:R-:W-:Y:S02]  /*1630*/  FFMA R74, R86, R48, R74 ;  /* 0x00000030564a7223 */ /* 0x000fe4000000004a */
[----:B------:R-:W2:Y:S01]  /*1640*/  SHFL.IDX PT, R60, R29, R135, 0x1f ;  /* 0x00001f871d3c7589 */ /* 0x000ea200000e0000 */
[-C--:B------:R-:W-:Y:S01]  /*1650*/  FFMA R67, R84, R0.reuse, R67 ;  /* 0x0000000054437223 */ /* 0x080fe20000000043 */
[----:B------:R-:W-:Y:S02]  /*1660*/  FFMA R163, R86, R0, R163 ;  /* 0x0000000056a37223 */ /* 0x000fe400000000a3 */
[----:B------:R-:W2:Y:S01]  /*1670*/  SHFL.IDX PT, R11, R31, R135, 0x1f ;  /* 0x00001f871f0b7589 */ /* 0x000ea200000e0000 */
[-C--:B---3--:R-:W-:Y:S01]  /*1680*/  FFMA R75, R84, R50.reuse, R75 ;  /* 0x00000032544b7223 */ /* 0x088fe2000000004b */
[----:B------:R-:W-:-:S02]  /*1690*/  FFMA R92, R86, R50, R92 ;  /* 0x00000032565c7223 */ /* 0x000fc4000000005c */
[----:B------:R-:W3:Y:S01]  /*16a0*/  SHFL.IDX PT, R0, R32, R135, 0x1f ;  /* 0x00001f8720007589 */ /* 0x000ee200000e0000 */
[-C--:B0-----:R-:W-:Y:S01]  /*16b0*/  FFMA R93, R84, R52.reuse, R93 ;  /* 0x00000034545d7223 */ /* 0x081fe2000000005d */
[----:B------:R-:W-:Y:S01]  /*16c0*/  FFMA R94, R86, R52, R94 ;  /* 0x00000034565e7223 */ /* 0x000fe2000000005e */
[-C--:B------:R-:W-:Y:S01]  /*16d0*/  FFMA R95, R84, R54.reuse, R95 ;  /* 0x00000036545f7223 */ /* 0x080fe2000000005f */
[----:B------:R-:W-:Y:S01]  /*16e0*/  FFMA R96, R86, R54, R96 ;  /* 0x0000003656607223 */ /* 0x000fe20000000060 */
        /* <DEDUP_REMOVED lines=15> */
[----:B------:R-:W3:Y:S04]  /*17e0*/  SHFL.IDX PT, R54, R38, R135, 0x1f ;  /* 0x00001f8726367589 */ /* 0x000ee800000e0000 */
[----:B------:R-:W3:Y:S01]  /*17f0*/  SHFL.IDX PT, R56, R39, R135, 0x1f ;  /* 0x00001f8727387589 */ /* 0x000ee200000e0000 */
[-C--:B0-----:R-:W-:Y:S01]  /*1800*/  FFMA R104, R86, R123.reuse, R104 ;  /* 0x0000007b56687223 */ /* 0x081fe20000000068 */
[C---:B------:R-:W-:Y:S02]  /*1810*/  FFMA R103, R84.reuse, R123, R103 ;  /* 0x0000007b54677223 */ /* 0x040fe40000000067 */
[----:B------:R-:W0:Y:S01]  /*1820*/  SHFL.IDX PT, R58, R40, R135, 0x1f ;  /* 0x00001f87283a7589 */ /* 0x000e2200000e0000 */
[----:B-1----:R-:W-:-:S03]  /*1830*/  FFMA R109, R84, R10, R109 ;  /* 0x0000000a546d7223 */ /* 0x002fc6000000006d */
[----:B------:R-:W1:Y:S04]  /*1840*/  SHFL.IDX PT, R60, R41, R135, 0x1f ;  /* 0x00001f87293c7589 */ /* 0x000e6800000e0000 */
[----:B------:R3:W1:Y:S01]  /*1850*/  SHFL.IDX PT, R62, R42, R135, 0x1f ;  /* 0x00001f872a3e7589 */ /* 0x00066200000e0000 */
[C---:B------:R-:W-:Y:S01]  /*1860*/  FFMA R110, R86.reuse, R10, R110 ;  /* 0x0000000a566e7223 */ /* 0x040fe2000000006e */
[C---:B----4-:R-:W-:Y:S01]  /*1870*/  FFMA R112, R86.reuse, R48, R112 ;  /* 0x0000003056707223 */ /* 0x050fe20000000070 */
[C---:B--2---:R-:W-:Y:S01]  /*1880*/  FFMA R114, R86.reuse, R50, R114 ;  /* 0x0000003256727223 */ /* 0x044fe20000000072 */
[----:B------:R-:W-:Y:S01]  /*1890*/  FFMA R116, R86, R52, R116 ;  /* 0x0000003456747223 */ /* 0x000fe20000000074 */
[C---:B------:R-:W-:Y:S01]  /*18a0*/  FFMA R111, R84.reuse, R48, R111 ;  /* 0x00000030546f7223 */ /* 0x040fe2000000006f */
[C---:B------:R-:W-:Y:S01]  /*18b0*/  FFMA R113, R84.reuse, R50, R113 ;  /* 0x0000003254717223 */ /* 0x040fe20000000071 */
[----:B------:R-:W-:Y:S01]  /*18c0*/  FFMA R115, R84, R52, R115 ;  /* 0x0000003454737223 */ /* 0x000fe20000000073 */
[-C--:B---3--:R-:W-:Y:S01]  /*18d0*/  FFMA R118, R86, R54.reuse, R118 ;  /* 0x0000003656767223 */ /* 0x088fe20000000076 */
[----:B------:R-:W-:Y:S01]  /*18e0*/  FFMA R117, R84, R54, R117 ;  /* 0x0000003654757223 */ /* 0x000fe20000000075 */
[----:B------:R-:W-:-:S04]  /*18f0*/  IMAD.WIDE R134, R83, 0x4, R8 ;  /* 0x0000000453867825 */ /* 0x000fc800078e0208 */
[-C--:B------:R-:W-:Y:S01]  /*1900*/  FFMA R120, R86, R56.reuse, R120 ;  /* 0x0000003856787223 */ /* 0x080fe20000000078 */
[C---:B------:R-:W-:Y:S01]  /*1910*/  FFMA R119, R84.reuse, R56, R119 ;  /* 0x0000003854777223 */ /* 0x040fe20000000077 */
[----:B------:R-:W2:Y:S01]  /*1920*/  LDG.E.CONSTANT R0, desc[UR4][R134.64] ;  /* 0x0000000486007981 */ /* 0x000ea2000c1e9900 */
[----:B0-----:R-:W-:-:S03]  /*1930*/  FFMA R121, R84, R58, R121 ;  /* 0x0000003a54797223 */ /* 0x001fc60000000079 */
[----:B------:R-:W3:Y:S01]  /*1940*/  LDG.E.CONSTANT R11, desc[UR4][R134.64+0x80] ;  /* 0x00008004860b7981 */ /* 0x000ee2000c1e9900 */
[C---:B------:R-:W-:Y:S01]  /*1950*/  FFMA R10, R86.reuse, R58, R87 ;  /* 0x0000003a560a7223 */ /* 0x040fe20000000057 */
[-C--:B-1----:R-:W-:Y:S01]  /*1960*/  FFMA R78, R86, R60.reuse, R78 ;  /* 0x0000003c564e7223 */ /* 0x082fe2000000004e */
[C---:B------:R-:W-:Y:S01]  /*1970*/  FFMA R80, R84.reuse, R60, R80 ;  /* 0x0000003c54507223 */ /* 0x040fe20000000050 */
[----:B------:R-:W2:Y:S01]  /*1980*/  SHFL.IDX PT, R48, R43, R133, 0x1f ;  /* 0x00001f852b307589 */ /* 0x000ea200000e0000 */
[-C--:B------:R-:W-:Y:S01]  /*1990*/  FFMA R46, R84, R62.reuse, R46 ;  /* 0x0000003e542e7223 */ /* 0x080fe2000000002e */
[----:B------:R-:W-:Y:S02]  /*19a0*/  FFMA R86, R86, R62, R137 ;  /* 0x0000003e56567223 */ /* 0x000fe40000000089 */
[----:B------:R-:W0:Y:S04]  /*19b0*/  SHFL.IDX PT, R123, R33, R133, 0x1f ;  /* 0x00001f85217b7589 */ /* 0x000e2800000e0000 */
[----:B------:R-:W1:Y:S04]  /*19c0*/  SHFL.IDX PT, R50, R27, R133, 0x1f ;  /* 0x00001f851b327589 */ /* 0x000e6800000e0000 */
[----:B------:R-:W4:Y:S04]  /*19d0*/  SHFL.IDX PT, R52, R12, R133, 0x1f ;  /* 0x00001f850c347589 */ /* 0x000f2800000e0000 */
[----:B------:R-:W3:Y:S04]  /*19e0*/  SHFL.IDX PT, R54, R13, R133, 0x1f ;  /* 0x00001f850d367589 */ /* 0x000ee800000e0000 */
[----:B------:R-:W3:Y:S04]  /*19f0*/  SHFL.IDX PT, R56, R14, R133, 0x1f ;  /* 0x00001f850e387589 */ /* 0x000ee800000e0000 */
[----:B------:R-:W3:Y:S04]  /*1a00*/  SHFL.IDX PT, R58, R15, R133, 0x1f ;  /* 0x00001f850f3a7589 */ /* 0x000ee800000e0000 */
[----:B------:R-:W3:Y:S04]  /*1a10*/  SHFL.IDX PT, R60, R16, R133, 0x1f ;  /* 0x00001f85103c7589 */ /* 0x000ee800000e0000 */
[----:B------:R-:W3:Y:S04]  /*1a20*/  SHFL.IDX PT, R62, R17, R133, 0x1f ;  /* 0x00001f85113e7589 */ /* 0x000ee800000e0000 */
[----:B------:R-:W-:Y:S01]  /*1a30*/  SHFL.IDX PT, R64, R28, R133, 0x1f ;  /* 0x00001f851c407589 */ /* 0x000fe200000e0000 */
[----:B------:R-:W-:-:S05]  /*1a40*/  IADD3 R131, PT, PT, R139, 0x3, RZ ;  /* 0x000000038b837810 */ /* 0x000fca0007ffe0ff */
[----:B------:R-:W-:Y:S04]  /*1a50*/  SHFL.IDX PT, R79, R44, R131, 0x1f ;  /* 0x00001f832c4f7589 */ /* 0x000fe800000e0000 */
[----:B------:R-:W-:Y:S04]  /*1a60*/  SHFL.IDX PT, R66, R29, R133, 0x1f ;  /* 0x00001f851d427589 */ /* 0x000fe800000e0000 */
[----:B------:R-:W-:Y:S04]  /*1a70*/  SHFL.IDX PT, R83, R41, R133, 0x1f ;  /* 0x00001f8529537589 */ /* 0x000fe800000e0000 */
[----:B------:R-:W-:Y:S01]  /*1a80*/  SHFL.IDX PT, R87, R42, R133, 0x1f ;  /* 0x00001f852a577589 */ /* 0x000fe200000e0000 */
        /* <DEDUP_REMOVED lines=37> */
[C---:B------:R-:W-:Y:S01]  /*1ce0*/  FFMA R99, R0.reuse, R64, R99 ;  /* 0x0000004000637223 */ /* 0x040fe20000000063 */
[CC--:B------:R-:W-:Y:S01]  /*1cf0*/  FFMA R75, R0.reuse, R56.reuse, R75 ;  /* 0x00000038004b7223 */ /* 0x0c0fe2000000004b */
[C---:B------:R-:W-:Y:S01]  /*1d00*/  FFMA R92, R11.reuse, R56, R92 ;  /* 0x000000380b5c7223 */ /* 0x040fe2000000005c */
[C---:B------:R-:W-:Y:S01]  /*1d10*/  FFMA R100, R11.reuse, R64, R100 ;  /* 0x000000400b647223 */ /* 0x040fe20000000064 */
[----:B------:R-:W0:Y:S01]  /*1d20*/  SHFL.IDX PT, R123, R30, R133, 0x1f ;  /* 0x00001f851e7b7589 */ /* 0x000e2200000e0000 */
[-C--:B------:R-:W-:Y:S01]  /*1d30*/  FFMA R93, R0, R58.reuse, R93 ;  /* 0x0000003a005d7223 */ /* 0x080fe2000000005d */
[----:B------:R-:W-:-:S02]  /*1d40*/  FFMA R94, R11, R58, R94 ;  /* 0x0000003a0b5e7223 */ /* 0x000fc4000000005e */
[----:B------:R-:W1:Y:S01]  /*1d50*/  SHFL.IDX PT, R48, R31, R133, 0x1f ;  /* 0x00001f851f307589 */ /* 0x000e6200000e0000 */
[CC--:B------:R-:W-:Y:S01]  /*1d60*/  FFMA R95, R0.reuse, R60.reuse, R95 ;  /* 0x0000003c005f7223 */ /* 0x0c0fe2000000005f */
[C---:B------:R-:W-:Y:S02]  /*1d70*/  FFMA R96, R11.reuse, R60, R96 ;  /* 0x0000003c0b607223 */ /* 0x040fe40000000060 */
[----:B------:R-:W2:Y:S01]  /*1d80*/  SHFL.IDX PT, R50, R32, R133, 0x1f ;  /* 0x00001f8520327589 */ /* 0x000ea200000e0000 */
[CC--:B------:R-:W-:Y:S01]  /*1d90*/  FFMA R97, R0.reuse, R62.reuse, R97 ;  /* 0x0000003e00617223 */ /* 0x0c0fe20000000061 */
[----:B------:R-:W-:Y:S02]  /*1da0*/  FFMA R98, R11, R62, R98 ;  /* 0x0000003e0b627223 */ /* 0x000fe40000000062 */
[----:B------:R-:W3:Y:S04]  /*1db0*/  SHFL.IDX PT, R52, R34, R133, 0x1f ;  /* 0x00001f8522347589 */ /* 0x000ee800000e0000 */
[----:B------:R-:W4:Y:S04]  /*1dc0*/  SHFL.IDX PT, R54, R35, R133, 0x1f ;  /* 0x00001f8523367589 */ /* 0x000f2800000e0000 */
[----:B------:R-:W4:Y:S04]  /*1dd0*/  SHFL.IDX PT, R56, R36, R133, 0x1f ;  /* 0x00001f8524387589 */ /* 0x000f2800000e0000 */
[----:B------:R-:W4:Y:S04]  /*1de0*/  SHFL.IDX PT, R58, R37, R133, 0x1f ;  /* 0x00001f85253a7589 */ /* 0x000f2800000e0000 */
[----:B------:R-:W4:Y:S04]  /*1df0*/  SHFL.IDX PT, R60, R38, R133, 0x1f ;  /* 0x00001f85263c7589 */ /* 0x000f2800000e0000 */
[----:B------:R-:W4:Y:S04]  /*1e00*/  SHFL.IDX PT, R62, R39, R133, 0x1f ;  /* 0x00001f85273e7589 */ /* 0x000f2800000e0000 */
[----:B------:R4:W4:Y:S01]  /*1e10*/  SHFL.IDX PT, R64, R40, R133, 0x1f ;  /* 0x00001f8528407589 */ /* 0x00092200000e0000 */
[C---:B------:R-:W-:Y:S01]  /*1e20*/  FFMA R101, R0.reuse, R66, R101 ;  /* 0x0000004200657223 */ /* 0x040fe20000000065 */
[C---:B0-----:R-:W-:Y:S01]  /*1e30*/  FFMA R103, R0.reuse, R123, R103 ;  /* 0x0000007b00677223 */ /* 0x041fe20000000067 */
[C---:B-1----:R-:W-:Y:S01]  /*1e40*/  FFMA R105, R0.reuse, R48, R105 ;  /* 0x0000003000697223 */ /* 0x042fe20000000069 */
[C---:B--2---:R-:W-:Y:S01]  /*1e50*/  FFMA R107, R0.reuse, R50, R107 ;  /* 0x00000032006b7223 */ /* 0x044fe2000000006b */
[C---:B---3--:R-:W-:Y:S01]  /*1e60*/  FFMA R109, R0.reuse, R52, R109 ;  /* 0x00000034006d7223 */ /* 0x048fe2000000006d */
[C---:B----4-:R-:W-:Y:S01]  /*1e70*/  FFMA R111, R0.reuse, R54, R111 ;  /* 0x00000036006f7223 */ /* 0x050fe2000000006f */
[----:B------:R-:W-:Y:S01]  /*1e80*/  FFMA R80, R0, R83, R80 ;  /* 0x0000005300507223 */ /* 0x000fe20000000050 */
[----:B------:R-:W-:-:S04]  /*1e90*/  IMAD.WIDE R132, R79, 0x4, R8 ;  /* 0x000000044f847825 */ /* 0x000fc800078e0208 */
[C---:B------:R-:W-:Y:S01]  /*1ea0*/  FFMA R113, R0.reuse, R56, R113 ;  /* 0x0000003800717223 */ /* 0x040fe20000000071 */
[C---:B------:R-:W-:Y:S01]  /*1eb0*/  FFMA R115, R0.reuse, R58, R115 ;  /* 0x0000003a00737223 */ /* 0x040fe20000000073 */
[----:B------:R-:W2:Y:S01]  /*1ec0*/  LDG.E.CONSTANT R79, desc[UR4][R132.64+0x80] ;  /* 0x00008004844f7981 */ /* 0x000ea2000c1e9900 */
[C---:B------:R-:W-:Y:S01]  /*1ed0*/  FFMA R117, R0.reuse, R60, R117 ;  /* 0x0000003c00757223 */ /* 0x040fe20000000075 */
[C---:B------:R-:W-:Y:S01]  /*1ee0*/  FFMA R119, R0.reuse, R62, R119 ;  /* 0x0000003e00777223 */ /* 0x040fe20000000077 */
[C---:B------:R-:W-:Y:S01]  /*1ef0*/  FFMA R121, R0.reuse, R64, R121 ;  /* 0x0000004000797223 */ /* 0x040fe20000000079 */
[----:B------:R-:W-:Y:S02]  /*1f00*/  FFMA R0, R0, R87, R46 ;  /* 0x0000005700007223 */ /* 0x000fe4000000002e */
[----:B------:R-:W3:Y:S01]  /*1f10*/  LDG.E.CONSTANT R46, desc[UR4][R132.64] ;  /* 0x00000004842e7981 */ /* 0x000ee2000c1e9900 */
[----:B------:R-:W-:-:S03]  /*1f20*/  FFMA R106, R11, R48, R106 ;  /* 0x000000300b6a7223 */ /* 0x000fc6000000006a */
[----:B------:R-:W2:Y:S01]  /*1f30*/  SHFL.IDX PT, R48, R43, R131, 0x1f ;  /* 0x00001f832b307589 */ /* 0x000ea200000e0000 */
        /* <DEDUP_REMOVED lines=8> */
[----:B------:R-:W0:Y:S04]  /*1fc0*/  SHFL.IDX PT, R123, R33, R131, 0x1f ;  /* 0x00001f83217b7589 */ /* 0x000e2800000e0000 */
[----:B------:R-:W1:Y:S04]  /*1fd0*/  SHFL.IDX PT, R50, R27, R131, 0x1f ;  /* 0x00001f831b327589 */ /* 0x000e6800000e0000 */
[----:B------:R-:W4:Y:S04]  /*1fe0*/  SHFL.IDX PT, R52, R12, R131, 0x1f ;  /* 0x00001f830c347589 */ /* 0x000f2800000e0000 */
[----:B------:R-:W4:Y:S04]  /*1ff0*/  SHFL.IDX PT, R54, R13, R131, 0x1f ;  /* 0x00001f830d367589 */ /* 0x000f2800000e0000 */
[----:B------:R-:W4:Y:S04]  /*2000*/  SHFL.IDX PT, R56, R14, R131, 0x1f ;  /* 0x00001f830e387589 */ /* 0x000f2800000e0000 */
[----:B------:R-:W4:Y:S04]  /*2010*/  SHFL.IDX PT, R58, R15, R131, 0x1f ;  /* 0x00001f830f3a7589 */ /* 0x000f2800000e0000 */
[----:B------:R-:W4:Y:S04]  /*2020*/  SHFL.IDX PT, R60, R16, R131, 0x1f ;  /* 0x00001f83103c7589 */ /* 0x000f2800000e0000 */
[----:B------:R-:W3:Y:S01]  /*2030*/  SHFL.IDX PT, R62, R17, R131, 0x1f ;  /* 0x00001f83113e7589 */ /* 0x000ee200000e0000 */
[----:B------:R-:W-:Y:S01]  /*2040*/  IADD3 R129, PT, PT, R139, 0x4, RZ ;  /* 0x000000048b817810 */ /* 0x000fe20007ffe0ff */
[C---:B------:R-:W-:Y:S01]  /*2050*/  FFMA R102, R11.reuse, R66, R102 ;  /* 0x000000420b667223 */ /* 0x040fe20000000066 */
[----:B------:R-:W-:-:S03]  /*2060*/  FFMA R10, R11, R64, R10 ;  /* 0x000000400b0a7223 */ /* 0x000fc6000000000a */
[----:B------:R-:W-:Y:S01]  /*2070*/  SHFL.IDX PT, R49, R44, R129, 0x1f ;  /* 0x00001f812c317589 */ /* 0x000fe200000e0000 */
[C---:B------:R-:W-:Y:S01]  /*2080*/  FFMA R78, R11.reuse, R83, R78 ;  /* 0x000000530b4e7223 */ /* 0x040fe2000000004e */
[----:B------:R-:W-:Y:S02]  /*2090*/  FFMA R86, R11, R87, R86 ;  /* 0x000000570b567223 */ /* 0x000fe40000000056 */
[----:B------:R-:W-:Y:S04]  /*20a0*/  SHFL.IDX PT, R64, R28, R131, 0x1f ;  /* 0x00001f831c407589 */ /* 0x000fe800000e0000 */
        /* <DEDUP_REMOVED lines=10> */
[C---:B------:R-:W-:Y:S01]  /*2150*/  FFMA R155, R79.reuse, R58, R155 ;  /* 0x0000003a4f9b7223 */ /* 0x040fe2000000009b */
[----:B------:R-:W-:Y:S01]  /*2160*/  FFMA R157, R79, R60, R157 ;  /* 0x0000003c4f9d7223 */ /* 0x000fe2000000009d */
[----:B---3--:R-:W-:-:S02]  /*2170*/  FFMA R81, R48, R46, R81 ;  /* 0x0000002e30517223 */ /* 0x008fc40000000051 */
        /* <DEDUP_REMOVED lines=19> */
[----:B------:R-:W-:-:S02]  /*22b0*/  FFMA R163, R79, R48, R163 ;  /* 0x000000304fa37223 */ /* 0x000fc400000000a3 */
[----:B------:R-:W0:Y:S01]  /*22c0*/  SHFL.IDX PT, R48, R32, R131, 0x1f ;  /* 0x00001f8320307589 */ /* 0x000e2200000e0000 */
        /* <DEDUP_REMOVED lines=10> */
[----:B------:R-:W1:Y:S01]  /*2370*/  SHFL.IDX PT, R123, R30, R131, 0x1f ;  /* 0x00001f831e7b7589 */ /* 0x000e6200000e0000 */
[-C--:B------:R-:W-:Y:S01]  /*2380*/  FFMA R93, R46, R58.reuse, R93 ;  /* 0x0000003a2e5d7223 */ /* 0x080fe2000000005d */
[----:B------:R-:W-:-:S02]  /*2390*/  FFMA R94, R79, R58, R94 ;  /* 0x0000003a4f5e7223 */ /* 0x000fc4000000005e */
[----:B------:R-:W2:Y:S01]  /*23a0*/  SHFL.IDX PT, R50, R34, R131, 0x1f ;  /* 0x00001f8322327589 */ /* 0x000ea200000e0000 */
[CC--:B------:R-:W-:Y:S01]  /*23b0*/  FFMA R95, R46.reuse, R60.reuse, R95 ;  /* 0x0000003c2e5f7223 */ /* 0x0c0fe2000000005f */
[C---:B------:R-:W-:Y:S02]  /*23c0*/  FFMA R96, R79.reuse, R60, R96 ;  /* 0x0000003c4f607223 */ /* 0x040fe40000000060 */
[----:B------:R-:W3:Y:S01]  /*23d0*/  SHFL.IDX PT, R52, R35, R131, 0x1f ;  /* 0x00001f8323347589 */ /* 0x000ee200000e0000 */
[CC--:B------:R-:W-:Y:S01]  /*23e0*/  FFMA R97, R46.reuse, R62.reuse, R97 ;  /* 0x0000003e2e617223 */ /* 0x0c0fe20000000061 */
[C---:B------:R-:W-:Y:S02]  /*23f0*/  FFMA R98, R79.reuse, R62, R98 ;  /* 0x0000003e4f627223 */ /* 0x040fe40000000062 */
[----:B------:R-:W4:Y:S04]  /*2400*/  SHFL.IDX PT, R54, R36, R131, 0x1f ;  /* 0x00001f8324367589 */ /* 0x000f2800000e0000 */
[----:B------:R-:W4:Y:S04]  /*2410*/  SHFL.IDX PT, R56, R37, R131, 0x1f ;  /* 0x00001f8325387589 */ /* 0x000f2800000e0000 */
[----:B------:R-:W4:Y:S04]  /*2420*/  SHFL.IDX PT, R58, R38, R131, 0x1f ;  /* 0x00001f83263a7589 */ /* 0x000f2800000e0000 */
[----:B------:R-:W4:Y:S04]  /*2430*/  SHFL.IDX PT, R60, R39, R131, 0x1f ;  /* 0x00001f83273c7589 */ /* 0x000f2800000e0000 */
[----:B------:R-:W4:Y:S01]  /*2440*/  SHFL.IDX PT, R62, R40, R131, 0x1f ;  /* 0x00001f83283e7589 */ /* 0x000f2200000e0000 */
[-C--:B0-----:R-:W-:Y:S01]  /*2450*/  FFMA R107, R46, R48.reuse, R107 ;  /* 0x000000302e6b7223 */ /* 0x081fe2000000006b */
[----:B------:R-:W-:Y:S01]  /*2460*/  FFMA R108, R79, R48, R108 ;  /* 0x000000304f6c7223 */ /* 0x000fe2000000006c */
[----:B------:R-:W-:-:S04]  /*2470*/  IMAD.WIDE R48, R49, 0x4, R8 ;  /* 0x0000000431307825 */ /* 0x000fc800078e0208 */
[C---:B------:R-:W-:Y:S01]  /*2480*/  FFMA R99, R46.reuse, R64, R99 ;  /* 0x000000402e637223 */ /* 0x040fe20000000063 */
[C---:B------:R-:W-:Y:S01]  /*2490*/  FFMA R101, R46.reuse, R66, R101 ;  /* 0x000000422e657223 */ /* 0x040fe20000000065 */
[C---:B-1----:R-:W-:Y:S01]  /*24a0*/  FFMA R103, R46.reuse, R123, R103 ;  /* 0x0000007b2e677223 */ /* 0x042fe20000000067 */
[C---:B------:R-:W-:Y:S01]  /*24b0*/  FFMA R105, R46.reuse, R11, R105 ;  /* 0x0000000b2e697223 */ /* 0x040fe20000000069 */
[C---:B--2---:R-:W-:Y:S01]  /*24c0*/  FFMA R109, R46.reuse, R50, R109 ;  /* 0x000000322e6d7223 */ /* 0x044fe2000000006d */
[C---:B---3--:R-:W-:Y:S01]  /*24d0*/  FFMA R111, R46.reuse, R52, R111 ;  /* 0x000000342e6f7223 */ /* 0x048fe2000000006f */
[C---:B----4-:R-:W-:Y:S01]  /*24e0*/  FFMA R113, R46.reuse, R54, R113 ;  /* 0x000000362e717223 */ /* 0x050fe20000000071 */
[C---:B------:R-:W-:Y:S01]  /*24f0*/  FFMA R80, R46.reuse, R83, R80 ;  /* 0x000000532e507223 */ /* 0x040fe20000000050 */
[C---:B------:R-:W-:Y:S01]  /*2500*/  FFMA R115, R46.reuse, R56, R115 ;  /* 0x000000382e737223 */ /* 0x040fe20000000073 */
[C---:B------:R-:W-:Y:S01]  /*2510*/  FFMA R0, R46.reuse, R87, R0 ;  /* 0x000000572e007223 */ /* 0x040fe20000000000 */
[----:B------:R-:W-:Y:S01]  /*2520*/  FFMA R106, R79, R11, R106 ;  /* 0x0000000b4f6a7223 */ /* 0x000fe2000000006a */
[C---:B------:R-:W-:Y:S01]  /*2530*/  FFMA R117, R46.reuse, R58, R117 ;  /* 0x0000003a2e757223 */ /* 0x040fe20000000075 */
[----:B------:R-:W2:Y:S01]  /*2540*/  LDG.E.CONSTANT R11, desc[UR4][R48.64+0x80] ;  /* 0x00008004300b7981 */ /* 0x000ea2000c1e9900 */
[C---:B------:R-:W-:Y:S01]  /*2550*/  FFMA R119, R46.reuse, R60, R119 ;  /* 0x0000003c2e777223 */ /* 0x040fe20000000077 */
[----:B------:R-:W-:-:S02]  /*2560*/  FFMA R121, R46, R62, R121 ;  /* 0x0000003e2e797223 */ /* 0x000fc40000000079 */
[----:B------:R0:W3:Y:S01]  /*2570*/  LDG.E.CONSTANT R46, desc[UR4][R48.64] ;  /* 0x00000004302e7981 */ /* 0x0000e2000c1e9900 */
[C---:B------:R-:W-:Y:S01]  /*2580*/  FFMA R104, R79.reuse, R123, R104 ;  /* 0x0000007b4f687223 */ /* 0x040fe20000000068 */
[C---:B------:R-:W-:Y:S01]  /*2590*/  FFMA R110, R79.reuse, R50, R110 ;  /* 0x000000324f6e7223 */ /* 0x040fe2000000006e */
[C---:B------:R-:W-:Y:S01]  /*25a0*/  FFMA R112, R79.reuse, R52, R112 ;  /* 0x000000344f707223 */ /* 0x040fe20000000070 */
[C---:B------:R-:W-:Y:S01]  /*25b0*/  FFMA R114, R79.reuse, R54, R114 ;  /* 0x000000364f727223 */ /* 0x040fe20000000072 */
[C---:B------:R-:W-:Y:S01]  /*25c0*/  FFMA R116, R79.reuse, R56, R116 ;  /* 0x000000384f747223 */ /* 0x040fe20000000074 */
[C---:B------:R-:W-:Y:S01]  /*25d0*/  FFMA R118, R79.reuse, R58, R118 ;  /* 0x0000003a4f767223 */ /* 0x040fe20000000076 */
[----:B0-----:R-:W2:Y:S01]  /*25e0*/  SHFL.IDX PT, R48, R27, R129, 0x1f ;  /* 0x00001f811b307589 */ /* 0x001ea200000e0000 */
[C---:B------:R-:W-:Y:S01]  /*25f0*/  FFMA R120, R79.reuse, R60, R120 ;  /* 0x0000003c4f787223 */ /* 0x040fe20000000078 */
[----:B------:R-:W-:Y:S02]  /*2600*/  FFMA R10, R79, R62, R10 ;  /* 0x0000003e4f0a7223 */ /* 0x000fe4000000000a */
[----:B------:R-:W0:Y:S04]  /*2610*/  SHFL.IDX PT, R50, R43, R129, 0x1f ;  /* 0x00001f812b327589 */ /* 0x000e2800000e0000 */
[----:B------:R-:W1:Y:S04]  /*2620*/  SHFL.IDX PT, R123, R33, R129, 0x1f ;  /* 0x00001f81217b7589 */ /* 0x000e6800000e0000 */
[----:B------:R-:W4:Y:S04]  /*2630*/  SHFL.IDX PT, R52, R12, R129, 0x1f ;  /* 0x00001f810c347589 */ /* 0x000f2800000e0000 */
[----:B------:R-:W4:Y:S04]  /*2640*/  SHFL.IDX PT, R54, R13, R129, 0x1f ;  /* 0x00001f810d367589 */ /* 0x000f2800000e0000 */
[----:B------:R-:W3:Y:S04]  /*2650*/  SHFL.IDX PT, R56, R14, R129, 0x1f ;  /* 0x00001f810e387589 */ /* 0x000ee800000e0000 */
[----:B------:R-:W3:Y:S04]  /*2660*/  SHFL.IDX PT, R58, R15, R129, 0x1f ;  /* 0x00001f810f3a7589 */ /* 0x000ee800000e0000 */
[----:B------:R-:W3:Y:S04]  /*2670*/  SHFL.IDX PT, R60, R16, R129, 0x1f ;  /* 0x00001f81103c7589 */ /* 0x000ee800000e0000 */
[----:B------:R-:W3:Y:S01]  /*2680*/  SHFL.IDX PT, R62, R17, R129, 0x1f ;  /* 0x00001f81113e7589 */ /* 0x000ee200000e0000 */
[----:B------:R-:W-:-:S03]  /*2690*/  IADD3 R127, PT, PT, R139, 0x5, RZ ;  /* 0x000000058b7f7810 */ /* 0x000fc60007ffe0ff */
[----:B------:R-:W-:Y:S01]  /*26a0*/  SHFL.IDX PT, R49, R32, R129, 0x1f ;  /* 0x00001f8120317589 */ /* 0x000fe200000e0000 */
[----:B------:R-:W-:-:S03]  /*26b0*/  FFMA R100, R79, R64, R100 ;  /* 0x000000404f647223 */ /* 0x000fc60000000064 */
[----:B------:R-:W-:Y:S01]  /*26c0*/  SHFL.IDX PT, R47, R44, R127, 0x1f ;  /* 0x00001f7f2c2f7589 */ /* 0x000fe200000e0000 */
[C---:B------:R-:W-:Y:S01]  /*26d0*/  FFMA R102, R79.reuse, R66, R102 ;  /* 0x000000424f667223 */ /* 0x040fe20000000066 */
[C---:B------:R-:W-:Y:S01]  /*26e0*/  FFMA R78, R79.reuse, R83, R78 ;  /* 0x000000534f4e7223 */ /* 0x040fe2000000004e */
[----:B------:R-:W-:Y:S01]  /*26f0*/  FFMA R86, R79, R87, R86 ;  /* 0x000000574f567223 */ /* 0x000fe20000000056 */
[----:B------:R-:W-:Y:S04]  /*2700*/  SHFL.IDX PT, R64, R28, R129, 0x1f ;  /* 0x00001f811c407589 */ /* 0x000fe800000e0000 */
[----:B------:R-:W-:Y:S04]  /*2710*/  SHFL.IDX PT, R66, R29, R129, 0x1f ;  /* 0x00001f811d427589 */ /* 0x000fe800000e0000 */
[----:B------:R-:W-:Y:S04]  /*2720*/  SHFL.IDX PT, R79, R41, R129, 0x1f ;  /* 0x00001f81294f7589 */ /* 0x000fe800000e0000 */
[----:B------:R-:W-:Y:S01]  /*2730*/  SHFL.IDX PT, R83, R42, R129, 0x1f ;  /* 0x00001f812a537589 */ /* 0x000fe200000e0000 */
[C---:B--2---:R-:W-:Y:S01]  /*2740*/  FFMA R147, R11.reuse, R48, R147 ;  /* 0x000000300b937223 */ /* 0x044fe20000000093 */
[----:B0-----:R-:W-:Y:S01]  /*2750*/  FFMA R77, R50, R11, R77 ;  /* 0x0000000b324d7223 */ /* 0x001fe2000000004d */
[C---:B-1----:R-:W-:Y:S01]  /*2760*/  FFMA R145, R11.reuse, R123, R145 ;  /* 0x0000007b0b917223 */ /* 0x042fe20000000091 */
[C---:B----4-:R-:W-:Y:S01]  /*2770*/  FFMA R149, R11.reuse, R52, R149 ;  /* 0x000000340b957223 */ /* 0x050fe20000000095 */
[----:B------:R-:W-:Y:S01]  /*2780*/  FFMA R151, R11, R54, R151 ;  /* 0x000000360b977223 */ /* 0x000fe20000000097 */
[----:B---3--:R-:W-:-:S02]  /*2790*/  FFMA R51, R46, R48, R51 ;  /* 0x000000302e337223 */ /* 0x008fc40000000033 */
[----:B------:R-:W0:Y:S01]  /*27a0*/  SHFL.IDX PT, R48, R19, R129, 0x1f ;  /* 0x00001f8113307589 */ /* 0x000e2200000e0000 */
[----:B------:R-:W-:Y:S01]  /*27b0*/  FFMA R81, R50, R46, R81 ;  /* 0x0000002e32517223 */ /* 0x000fe20000000051 */
        /* <DEDUP_REMOVED lines=46> */
[CC--:B0-----:R-:W-:Y:S01]  /*2aa0*/  FFMA R105, R46.reuse, R48.reuse, R105 ;  /* 0x000000302e697223 */ /* 0x0c1fe20000000069 */
[-C--:B------:R-:W-:Y:S01]  /*2ab0*/  FFMA R107, R46, R49.reuse, R107 ;  /* 0x000000312e6b7223 */ /* 0x080fe2000000006b */
[C---:B------:R-:W-:Y:S01]  /*2ac0*/  FFMA R106, R11.reuse, R48, R106 ;  /* 0x000000300b6a7223 */ /* 0x040fe2000000006a */
[----:B------:R-:W-:Y:S01]  /*2ad0*/  FFMA R108, R11, R49, R108 ;  /* 0x000000310b6c7223 */ /* 0x000fe2000000006c */
[----:B------:R-:W-:-:S04]  /*2ae0*/  IMAD.WIDE R48, R47, 0x4, R8 ;  /* 0x000000042f307825 */ /* 0x000fc800078e0208 */
[C---:B------:R-:W-:Y:S01]  /*2af0*/  FFMA R99, R46.reuse, R64, R99 ;  /* 0x000000402e637223 */ /* 0x040fe20000000063 */
        /* <DEDUP_REMOVED lines=8> */
[----:B------:R-:W2:Y:S01]  /*2b80*/  LDG.E.CONSTANT R47, desc[UR4][R48.64+0x80] ;  /* 0x00008004302f7981 */ /* 0x000ea2000c1e9900 */
[C---:B------:R-:W-:Y:S01]  /*2b90*/  FFMA R117, R46.reuse, R58, R117 ;  /* 0x0000003a2e757223 */ /* 0x040fe20000000075 */
        /* <DEDUP_REMOVED lines=10> */
[----:B------:R-:W2:Y:S04]  /*2c40*/  SHFL.IDX PT, R50, R43, R127, 0x1f ;  /* 0x00001f7f2b327589 */ /* 0x000ea800000e0000 */
[----:B------:R-:W1:Y:S04]  /*2c50*/  SHFL.IDX PT, R123, R33, R127, 0x1f ;  /* 0x00001f7f217b7589 */ /* 0x000e6800000e0000 */
[----:B0-----:R-:W0:Y:S04]  /*2c60*/  SHFL.IDX PT, R48, R27, R127, 0x1f ;  /* 0x00001f7f1b307589 */ /* 0x001e2800000e0000 */
[----:B------:R-:W4:Y:S04]  /*2c70*/  SHFL.IDX PT, R52, R12, R127, 0x1f ;  /* 0x00001f7f0c347589 */ /* 0x000f2800000e0000 */
[----:B------:R-:W4:Y:S04]  /*2c80*/  SHFL.IDX PT, R54, R13, R127, 0x1f ;  /* 0x00001f7f0d367589 */ /* 0x000f2800000e0000 */
[----:B------:R-:W4:Y:S04]  /*2c90*/  SHFL.IDX PT, R56, R14, R127, 0x1f ;  /* 0x00001f7f0e387589 */ /* 0x000f2800000e0000 */
[----:B------:R-:W4:Y:S04]  /*2ca0*/  SHFL.IDX PT, R58, R15, R127, 0x1f ;  /* 0x00001f7f0f3a7589 */ /* 0x000f2800000e0000 */
[----:B------:R-:W4:Y:S01]  /*2cb0*/  SHFL.IDX PT, R60, R16, R127, 0x1f ;  /* 0x00001f7f103c7589 */ /* 0x000f2200000e0000 */
[----:B------:R-:W-:-:S03]  /*2cc0*/  FFMA R10, R11, R62, R10 ;  /* 0x0000003e0b0a7223 */ /* 0x000fc6000000000a */
        /* <DEDUP_REMOVED lines=11> */
[----:B------:R-:W-:Y:S04]  /*2d80*/  SHFL.IDX PT, R79, R41, R127, 0x1f ;  /* 0x00001f7f294f7589 */ /* 0x000fe800000e0000 */
[----:B------:R-:W-:Y:S01]  /*2d90*/  SHFL.IDX PT, R83, R42, R127, 0x1f ;  /* 0x00001f7f2a537589 */ /* 0x000fe200000e0000 */
[C---:B--2---:R-:W-:Y:S01]  /*2da0*/  FFMA R77, R50.reuse, R47, R77 ;  /* 0x0000002f324d7223 */ /* 0x044fe2000000004d */
[CC--:B-1----:R-:W-:Y:S01]  /*2db0*/  FFMA R145, R47.reuse, R123.reuse, R145 ;  /* 0x0000007b2f917223 */ /* 0x0c2fe20000000091 */
[C---:B0-----:R-:W-:Y:S01]  /*2dc0*/  FFMA R147, R47.reuse, R48, R147 ;  /* 0x000000302f937223 */ /* 0x041fe20000000093 */
[C---:B----4-:R-:W-:Y:S01]  /*2dd0*/  FFMA R149, R47.reuse, R52, R149 ;  /* 0x000000342f957223 */ /* 0x050fe20000000095 */
[C---:B------:R-:W-:Y:S01]  /*2de0*/  FFMA R151, R47.reuse, R54, R151 ;  /* 0x000000362f977223 */ /* 0x040fe20000000097 */
[C---:B------:R-:W-:Y:S01]  /*2df0*/  FFMA R153, R47.reuse, R56, R153 ;  /* 0x000000382f997223 */ /* 0x040fe20000000099 */
[C---:B------:R-:W-:Y:S01]  /*2e00*/  FFMA R155, R47.reuse, R58, R155 ;  /* 0x0000003a2f9b7223 */ /* 0x040fe2000000009b */
[C---:B------:R-:W-:Y:S01]  /*2e10*/  FFMA R157, R47.reuse, R60, R157 ;  /* 0x0000003c2f9d7223 */ /* 0x040fe2000000009d */
        /* <DEDUP_REMOVED lines=15> */
[----:B------:R-:W4:Y:S01]  /*2f10*/  SHFL.IDX PT, R60, R25, R127, 0x1f ;  /* 0x00001f7f193c7589 */ /* 0x000f2200000e0000 */
        /* <DEDUP_REMOVED lines=10> */
[----:B------:R-:W0:Y:S01]  /*2fc0*/  SHFL.IDX PT, R62, R26, R127, 0x1f ;  /* 0x00001f7f1a3e7589 */ /* 0x000e2200000e0000 */
[-C--:B----4-:R-:W-:Y:S01]  /*2fd0*/  FFMA R73, R46, R54.reuse, R73 ;  /* 0x000000362e497223 */ /* 0x090fe20000000049 */
[----:B------:R-:W-:-:S02]  /*2fe0*/  FFMA R74, R47, R54, R74 ;  /* 0x000000362f4a7223 */ /* 0x000fc4000000004a */
[----:B------:R-:W1:Y:S01]  /*2ff0*/  SHFL.IDX PT, R123, R30, R127, 0x1f ;  /* 0x00001f7f1e7b7589 */ /* 0x000e6200000e0000 */
[CC--:B------:R-:W-:Y:S01]  /*3000*/  FFMA R75, R46.reuse, R56.reuse, R75 ;  /* 0x000000382e4b7223 */ /* 0x0c0fe2000000004b */
[C---:B------:R-:W-:Y:S02]  /*3010*/  FFMA R92, R47.reuse, R56, R92 ;  /* 0x000000382f5c7223 */ /* 0x040fe4000000005c */
[----:B------:R-:W2:Y:S01]  /*3020*/  SHFL.IDX PT, R48, R32, R127, 0x1f ;  /* 0x00001f7f20307589 */ /* 0x000ea200000e0000 */
[CC--:B------:R-:W-:Y:S01]  /*3030*/  FFMA R93, R46.reuse, R58.reuse, R93 ;  /* 0x0000003a2e5d7223 */ /* 0x0c0fe2000000005d */
[C---:B------:R-:W-:Y:S02]  /*3040*/  FFMA R94, R47.reuse, R58, R94 ;  /* 0x0000003a2f5e7223 */ /* 0x040fe4000000005e */
[----:B------:R-:W3:Y:S01]  /*3050*/  SHFL.IDX PT, R50, R34, R127, 0x1f ;  /* 0x00001f7f22327589 */ /* 0x000ee200000e0000 */
[-C--:B------:R-:W-:Y:S01]  /*3060*/  FFMA R95, R46, R60.reuse, R95 ;  /* 0x0000003c2e5f7223 */ /* 0x080fe2000000005f */
[----:B------:R-:W-:-:S02]  /*3070*/  FFMA R96, R47, R60, R96 ;  /* 0x0000003c2f607223 */ /* 0x000fc40000000060 */
[----:B------:R-:W4:Y:S04]  /*3080*/  SHFL.IDX PT, R52, R36, R127, 0x1f ;  /* 0x00001f7f24347589 */ /* 0x000f2800000e0000 */
[----:B------:R-:W4:Y:S04]  /*3090*/  SHFL.IDX PT, R54, R37, R127, 0x1f ;  /* 0x00001f7f25367589 */ /* 0x000f2800000e0000 */
[----:B------:R-:W4:Y:S04]  /*30a0*/  SHFL.IDX PT, R56, R38, R127, 0x1f ;  /* 0x00001f7f26387589 */ /* 0x000f2800000e0000 */
[----:B------:R-:W4:Y:S04]  /*30b0*/  SHFL.IDX PT, R58, R39, R127, 0x1f ;  /* 0x00001f7f273a7589 */ /* 0x000f2800000e0000 */
[----:B------:R3:W4:Y:S01]  /*30c0*/  SHFL.IDX PT, R60, R40, R127, 0x1f ;  /* 0x00001f7f283c7589 */ /* 0x00072200000e0000 */
[C---:B0-----:R-:W-:Y:S01]  /*30d0*/  FFMA R97, R46.reuse, R62, R97 ;  /* 0x0000003e2e617223 */ /* 0x041fe20000000061 */
[C---:B------:R-:W-:Y:S01]  /*30e0*/  FFMA R99, R46.reuse, R64, R99 ;  /* 0x000000402e637223 */ /* 0x040fe20000000063 */
[C---:B------:R-:W-:Y:S01]  /*30f0*/  FFMA R101, R46.reuse, R66, R101 ;  /* 0x000000422e657223 */ /* 0x040fe20000000065 */
[C---:B-1----:R-:W-:Y:S01]  /*3100*/  FFMA R103, R46.reuse, R123, R103 ;  /* 0x0000007b2e677223 */ /* 0x042fe20000000067 */
[C---:B------:R-:W-:Y:S01]  /*3110*/  FFMA R105, R46.reuse, R11, R105 ;  /* 0x0000000b2e697223 */ /* 0x040fe20000000069 */
[----:B--2---:R-:W-:Y:S01]  /*3120*/  FFMA R107, R46, R48, R107 ;  /* 0x000000302e6b7223 */ /* 0x004fe2000000006b */
[----:B---3--:R-:W-:-:S04]  /*3130*/  IMAD.WIDE R126, R45, 0x4, R8 ;  /* 0x000000042d7e7825 */ /* 0x008fc800078e0208 */
[C---:B------:R-:W-:Y:S01]  /*3140*/  FFMA R109, R46.reuse, R50, R109 ;  /* 0x000000322e6d7223 */ /* 0x040fe2000000006d */
[C---:B------:R-:W-:Y:S01]  /*3150*/  FFMA R111, R46.reuse, R49, R111 ;  /* 0x000000312e6f7223 */ /* 0x040fe2000000006f */
[C---:B----4-:R-:W-:Y:S01]  /*3160*/  FFMA R113, R46.reuse, R52, R113 ;  /* 0x000000342e717223 */ /* 0x050fe20000000071 */
[C---:B------:R-:W-:Y:S01]  /*3170*/  FFMA R115, R46.reuse, R54, R115 ;  /* 0x000000362e737223 */ /* 0x040fe20000000073 */
[C---:B------:R-:W-:Y:S01]  /*3180*/  FFMA R80, R46.reuse, R79, R80 ;  /* 0x0000004f2e507223 */ /* 0x040fe20000000050 */
[C---:B------:R-:W-:Y:S01]  /*3190*/  FFMA R117, R46.reuse, R56, R117 ;  /* 0x000000382e757223 */ /* 0x040fe20000000075 */
[C---:B------:R-:W-:Y:S01]  /*31a0*/  FFMA R0, R46.reuse, R83, R0 ;  /* 0x000000532e007223 */ /* 0x040fe20000000000 */
[----:B------:R-:W-:Y:S01]  /*31b0*/  FFMA R106, R47, R11, R106 ;  /* 0x0000000b2f6a7223 */ /* 0x000fe2000000006a */
[C---:B------:R-:W-:Y:S01]  /*31c0*/  FFMA R119, R46.reuse, R58, R119 ;  /* 0x0000003a2e777223 */ /* 0x040fe20000000077 */
[----:B------:R-:W2:Y:S01]  /*31d0*/  LDG.E.CONSTANT R11, desc[UR4][R126.64+0x80] ;  /* 0x000080047e0b7981 */ /* 0x000ea2000c1e9900 */
[----:B------:R-:W-:-:S03]  /*31e0*/  FFMA R121, R46, R60, R121 ;  /* 0x0000003c2e797223 */ /* 0x000fc60000000079 */
[----:B------:R-:W3:Y:S01]  /*31f0*/  LDG.E.CONSTANT R46, desc[UR4][R126.64] ;  /* 0x000000047e2e7981 */ /* 0x000ee2000c1e9900 */
[----:B------:R-:W-:-:S03]  /*3200*/  FFMA R104, R47, R123, R104 ;  /* 0x0000007b2f687223 */ /* 0x000fc60000000068 */
[----:B------:R-:W2:Y:S01]  /*3210*/  SHFL.IDX PT, R123, R33, R125, 0x1f ;  /* 0x00001f7d217b7589 */ /* 0x000ea200000e0000 */
[C---:B------:R-:W-:Y:S01]  /*3220*/  FFMA R114, R47.reuse, R52, R114 ;  /* 0x000000342f727223 */ /* 0x040fe20000000072 */
[C---:B------:R-:W-:Y:S01]  /*3230*/  FFMA R116, R47.reuse, R54, R116 ;  /* 0x000000362f747223 */ /* 0x040fe20000000074 */
[C---:B------:R-:W-:Y:S01]  /*3240*/  FFMA R98, R47.reuse, R62, R98 ;  /* 0x0000003e2f627223 */ /* 0x040fe20000000062 */
[C---:B------:R-:W-:Y:S01]  /*3250*/  FFMA R102, R47.reuse, R66, R102 ;  /* 0x000000422f667223 */ /* 0x040fe20000000066 */
[----:B------:R-:W-:Y:S01]  /*3260*/  FFMA R120, R47, R58, R120 ;  /* 0x0000003a2f787223 */ /* 0x000fe20000000078 */
[----:B------:R-:W-:Y:S04]  /*3270*/  SHFL.IDX PT, R62, R12, R125, 0x1f ;  /* 0x00001f7d0c3e7589 */ /* 0x000fe800000e0000 */
[----:B------:R-:W0:Y:S04]  /*3280*/  SHFL.IDX PT, R58, R27, R125, 0x1f ;  /* 0x00001f7d1b3a7589 */ /* 0x000e2800000e0000 */
[----:B------:R-:W1:Y:S04]  /*3290*/  SHFL.IDX PT, R66, R13, R125, 0x1f ;  /* 0x00001f7d0d427589 */ /* 0x000e6800000e0000 */
[----:B------:R-:W4:Y:S04]  /*32a0*/  SHFL.IDX PT, R70, R14, R125, 0x1f ;  /* 0x00001f7d0e467589 */ /* 0x000f2800000e0000 */
[----:B------:R-:W4:Y:S04]  /*32b0*/  SHFL.IDX PT, R84, R15, R125, 0x1f ;  /* 0x00001f7d0f547589 */ /* 0x000f2800000e0000 */
[----:B------:R-:W4:Y:S04]  /*32c0*/  SHFL.IDX PT, R124, R16, R125, 0x1f ;  /* 0x00001f7d107c7589 */ /* 0x000f2800000e0000 */
[----:B------:R-:W4:Y:S04]  /*32d0*/  SHFL.IDX PT, R128, R17, R125, 0x1f ;  /* 0x00001f7d11807589 */ /* 0x000f2800000e0000 */
[----:B------:R-:W4:Y:S04]  /*32e0*/  SHFL.IDX PT, R136, R19, R125, 0x1f ;  /* 0x00001f7d13887589 */ /* 0x000f2800000e0000 */
[----:B------:R-:W-:Y:S01]  /*32f0*/  SHFL.IDX PT, R144, R21, R125, 0x1f ;  /* 0x00001f7d15907589 */ /* 0x000fe200000e0000 */
[----:B------:R-:W-:-:S03]  /*3300*/  IADD3 R85, PT, PT, R139, 0x7, RZ ;  /* 0x000000078b557810 */ /* 0x000fc60007ffe0ff */
[----:B------:R-:W-:Y:S04]  /*3310*/  SHFL.IDX PT, R146, R22, R125, 0x1f ;  /* 0x00001f7d16927589 */ /* 0x000fe800000e0000 */
[----:B------:R-:W-:Y:S01]  /*3320*/  SHFL.IDX PT, R148, R23, R125, 0x1f ;  /* 0x00001f7d17947589 */ /* 0x000fe200000e0000 */
[----:B------:R-:W-:-:S03]  /*3330*/  FFMA R100, R47, R64, R100 ;  /* 0x000000402f647223 */ /* 0x000fc60000000064 */
[----:B------:R-:W-:Y:S01]  /*3340*/  SHFL.IDX PT, R150, R24, R125, 0x1f ;  /* 0x00001f7d18967589 */ /* 0x000fe200000e0000 */
[C---:B------:R-:W-:Y:S01]  /*3350*/  FFMA R118, R47.reuse, R56, R118 ;  /* 0x000000382f767223 */ /* 0x040fe20000000076 */
[C---:B------:R-:W-:Y:S02]  /*3360*/  FFMA R10, R47.reuse, R60, R10 ;  /* 0x0000003c2f0a7223 */ /* 0x040fe4000000000a */
[----:B------:R-:W-:Y:S01]  /*3370*/  SHFL.IDX PT, R152, R25, R125, 0x1f ;  /* 0x00001f7d19987589 */ /* 0x000fe200000e0000 */
[C---:B------:R-:W-:Y:S01]  /*3380*/  FFMA R110, R47.reuse, R50, R110 ;  /* 0x000000322f6e7223 */ /* 0x040fe2000000006e */
[C---:B------:R-:W-:Y:S02]  /*3390*/  FFMA R112, R47.reuse, R49, R112 ;  /* 0x000000312f707223 */ /* 0x040fe40000000070 */
        /* <DEDUP_REMOVED lines=8> */
[C---:B------:R-:W-:Y:S01]  /*3420*/  FFMA R108, R47.reuse, R48, R108 ;  /* 0x000000302f6c7223 */ /* 0x040fe2000000006c */
[C---:B------:R-:W-:Y:S01]  /*3430*/  FFMA R78, R47.reuse, R79, R78 ;  /* 0x0000004f2f4e7223 */ /* 0x040fe2000000004e */
[----:B------:R-:W-:Y:S01]  /*3440*/  FFMA R86, R47, R83, R86 ;  /* 0x000000532f567223 */ /* 0x000fe20000000056 */
[-C--:B--2---:R-:W-:Y:S01]  /*3450*/  FFMA R54, R11, R123.reuse, R145 ;  /* 0x0000007b0b367223 */ /* 0x084fe20000000091 */
[----:B---3--:R-:W-:-:S02]  /*3460*/  FFMA R52, R46, R123, R143 ;  /* 0x0000007b2e347223 */ /* 0x008fc4000000008f */
[----:B------:R-:W2:Y:S01]  /*3470*/  SHFL.IDX PT, R123, R18, R125, 0x1f ;  /* 0x00001f7d127b7589 */ /* 0x000ea200000e0000 */
[C---:B0-----:R-:W-:Y:S01]  /*3480*/  FFMA R56, R46.reuse, R58, R51 ;  /* 0x0000003a2e387223 */ /* 0x041fe20000000033 */
[C---:B------:R-:W-:Y:S01]  /*3490*/  FFMA R60, R46.reuse, R62, R53 ;  /* 0x0000003e2e3c7223 */ /* 0x040fe20000000035 */
[C---:B-1----:R-:W-:Y:S01]  /*34a0*/  FFMA R64, R46.reuse, R66, R55 ;  /* 0x000000422e407223 */ /* 0x042fe20000000037 */
[C---:B----4-:R-:W-:Y:S01]  /*34b0*/  FFMA R68, R46.reuse, R70, R57 ;  /* 0x000000462e447223 */ /* 0x050fe20000000039 */
[C---:B------:R-:W-:Y:S01]  /*34c0*/  FFMA R76, R46.reuse, R84, R59 ;  /* 0x000000542e4c7223 */ /* 0x040fe2000000003b */
[C---:B------:R-:W-:Y:S01]  /*34d0*/  FFMA R122, R46.reuse, R124, R61 ;  /* 0x0000007c2e7a7223 */ /* 0x040fe2000000003d */
[C---:B------:R-:W-:Y:S01]  /*34e0*/  FFMA R126, R46.reuse, R128, R63 ;  /* 0x000000802e7e7223 */ /* 0x040fe2000000003f */
[C---:B------:R-:W-:Y:S01]  /*34f0*/  FFMA R134, R46.reuse, R136, R67 ;  /* 0x000000882e867223 */ /* 0x040fe20000000043 */
[----:B------:R-:W-:Y:S04]  /*3500*/  SHFL.IDX PT, R51, R34, R125, 0x1f ;  /* 0x00001f7d22337589 */ /* 0x000fe800000e0000 */
[----:B------:R-:W-:Y:S04]  /*3510*/  SHFL.IDX PT, R53, R35, R125, 0x1f ;  /* 0x00001f7d23357589 */ /* 0x000fe800000e0000 */
[----:B------:R-:W-:Y:S04]  /*3520*/  SHFL.IDX PT, R55, R36, R125, 0x1f ;  /* 0x00001f7d24377589 */ /* 0x000fe800000e0000 */
[----:B------:R-:W-:Y:S01]  /*3530*/  SHFL.IDX PT, R57, R37, R125, 0x1f ;  /* 0x00001f7d25397589 */ /* 0x000fe200000e0000 */
[-C--:B--2---:R-:W-:Y:S01]  /*3540*/  FFMA R130, R46, R123.reuse, R65 ;  /* 0x0000007b2e827223 */ /* 0x084fe20000000041 */
[----:B------:R-:W-:-:S02]  /*3550*/  FFMA R132, R11, R123, R161 ;  /* 0x0000007b0b847223 */ /* 0x000fc400000000a1 */
[----:B------:R-:W-:Y:S04]  /*3560*/  SHFL.IDX PT, R59, R38, R125, 0x1f ;  /* 0x00001f7d263b7589 */ /* 0x000fe800000e0000 */
[----:B------:R-:W0:Y:S04]  /*3570*/  SHFL.IDX PT, R123, R30, R125, 0x1f ;  /* 0x00001f7d1e7b7589 */ /* 0x000e2800000e0000 */
[----:B------:R-:W1:Y:S04]  /*3580*/  SHFL.IDX PT, R61, R39, R125, 0x1f ;  /* 0x00001f7d273d7589 */ /* 0x000e6800000e0000 */
[----:B------:R-:W2:Y:S04]  /*3590*/  SHFL.IDX PT, R63, R40, R125, 0x1f ;  /* 0x00001f7d283f7589 */ /* 0x000ea800000e0000 */
[----:B------:R-:W3:Y:S04]  /*35a0*/  SHFL.IDX PT, R65, R41, R125, 0x1f ;  /* 0x00001f7d29417589 */ /* 0x000ee800000e0000 */
[----:B------:R-:W4:Y:S01]  /*35b0*/  SHFL.IDX PT, R67, R42, R125, 0x1f ;  /* 0x00001f7d2a437589 */ /* 0x000f2200000e0000 */
        /* <DEDUP_REMOVED lines=16> */
[----:B------:R-:W-:Y:S01]  /*36c0*/  FFMA R48, R50, R46, R81 ;  /* 0x0000002e32307223 */ /* 0x000fe20000000051 */
[C---:B------:R-:W-:Y:S01]  /*36d0*/  FFMA R138, R46.reuse, R140, R69 ;  /* 0x0000008c2e8a7223 */ /* 0x040fe20000000045 */
[C---:B0-----:R-:W-:Y:S01]  /*36e0*/  FFMA R158, R46.reuse, R123, R103 ;  /* 0x0000007b2e9e7223 */ /* 0x041fe20000000067 */
[C---:B------:R-:W-:Y:S01]  /*36f0*/  FFMA R160, R46.reuse, R45, R105 ;  /* 0x0000002d2ea07223 */ /* 0x040fe20000000069 */
[C---:B------:R-:W-:Y:S01]  /*3700*/  FFMA R162, R46.reuse, R49, R107 ;  /* 0x000000312ea27223 */ /* 0x040fe2000000006b */
[C---:B------:R-:W-:Y:S01]  /*3710*/  FFMA R164, R46.reuse, R51, R109 ;  /* 0x000000332ea47223 */ /* 0x040fe2000000006d */
[C---:B------:R-:W-:Y:S01]  /*3720*/  FFMA R111, R46.reuse, R53, R111 ;  /* 0x000000352e6f7223 */ /* 0x040fe2000000006f */
[C---:B------:R-:W-:Y:S01]  /*3730*/  FFMA R113, R46.reuse, R55, R113 ;  /* 0x000000372e717223 */ /* 0x040fe20000000071 */
[C---:B------:R-:W-:Y:S01]  /*3740*/  FFMA R115, R46.reuse, R57, R115 ;  /* 0x000000392e737223 */ /* 0x040fe20000000073 */
[C---:B------:R-:W-:Y:S01]  /*3750*/  FFMA R117, R46.reuse, R59, R117 ;  /* 0x0000003b2e757223 */ /* 0x040fe20000000075 */
[C---:B-1----:R-:W-:Y:S01]  /*3760*/  FFMA R119, R46.reuse, R61, R119 ;  /* 0x0000003d2e777223 */ /* 0x042fe20000000077 */
[C---:B--2---:R-:W-:Y:S01]  /*3770*/  FFMA R121, R46.reuse, R63, R121 ;  /* 0x0000003f2e797223 */ /* 0x044fe20000000079 */
[C---:B---3--:R-:W-:Y:S01]  /*3780*/  FFMA R80, R46.reuse, R65, R80 ;  /* 0x000000412e507223 */ /* 0x048fe20000000050 */
[----:B----4-:R-:W-:Y:S01]  /*3790*/  FFMA R0, R46, R67, R0 ;  /* 0x000000432e007223 */ /* 0x010fe20000000000 */
[----:B------:R-:W-:-:S05]  /*37a0*/  IMAD.WIDE R46, R7, 0x4, R8 ;  /* 0x00000004072e7825 */ /* 0x000fca00078e0208 */
[----:B------:R-:W2:Y:S04]  /*37b0*/  LDG.E.CONSTANT R9, desc[UR4][R46.64] ;  /* 0x000000042e097981 */ /* 0x000ea8000c1e9900 */
[----:B------:R0:W3:Y:S01]  /*37c0*/  LDG.E.CONSTANT R7, desc[UR4][R46.64+0x80] ;  /* 0x000080042e077981 */ /* 0x0000e2000c1e9900 */
[----:B------:R-:W-:-:S03]  /*37d0*/  FFMA R104, R11, R123, R104 ;  /* 0x0000007b0b687223 */ /* 0x000fc60000000068 */
[----:B------:R-:W2:Y:S01]  /*37e0*/  SHFL.IDX PT, R123, R43, R85, 0x1f ;  /* 0x00001f552b7b7589 */ /* 0x000ea200000e0000 */
[----:B------:R-:W-:Y:S01]  /*37f0*/  FFMA R50, R50, R11, R77 ;  /* 0x0000000b32327223 */ /* 0x000fe2000000004d */
[C---:B------:R-:W-:Y:S02]  /*3800*/  FFMA R106, R11.reuse, R45, R106 ;  /* 0x0000002d0b6a7223 */ /* 0x040fe4000000006a */
[----:B------:R-:W1:Y:S04]  /*3810*/  SHFL.IDX PT, R8, R33, R85, 0x1f ;  /* 0x00001f5521087589 */ /* 0x000e6800000e0000 */
[----:B------:R-:W4:Y:S04]  /*3820*/  SHFL.IDX PT, R45, R27, R85, 0x1f ;  /* 0x00001f551b2d7589 */ /* 0x000f2800000e0000 */
[----:B0-----:R-:W0:Y:S01]  /*3830*/  SHFL.IDX PT, R47, R12, R85, 0x1f ;  /* 0x00001f550c2f7589 */ /* 0x001e2200000e0000 */
        /* <DEDUP_REMOVED lines=18> */
[----:B------:R-:W-:Y:S01]  /*3960*/  SHFL.IDX PT, R49, R13, R85, 0x1f ;  /* 0x00001f550d317589 */ /* 0x000fe200000e0000 */
[----:B------:R-:W-:-:S03]  /*3970*/  FFMA R86, R11, R67, R86 ;  /* 0x000000430b567223 */ /* 0x000fc60000000056 */
[----:B------:R-:W-:Y:S04]  /*3980*/  SHFL.IDX PT, R63, R16, R85, 0x1f ;  /* 0x00001f55103f7589 */ /* 0x000fe800000e0000 */
[----:B------:R-:W-:Y:S04]  /*3990*/  SHFL.IDX PT, R11, R14, R85, 0x1f ;  /* 0x00001f550e0b7589 */ /* 0x000fe800000e0000 */
[----:B------:R-:W-:Y:S04]  /*39a0*/  SHFL.IDX PT, R65, R17, R85, 0x1f ;  /* 0x00001f5511417589 */ /* 0x000fe800000e0000 */
[----:B------:R-:W-:Y:S04]  /*39b0*/  SHFL.IDX PT, R46, R29, R85, 0x1f ;  /* 0x00001f551d2e7589 */ /* 0x000fe800000e0000 */
[----:B------:R-:W-:Y:S04]  /*39c0*/  SHFL.IDX PT, R79, R24, R85, 0x1f ;  /* 0x00001f55184f7589 */ /* 0x000fe800000e0000 */
[----:B------:R-:W-:Y:S01]  /*39d0*/  SHFL.IDX PT, R83, R25, R85, 0x1f ;  /* 0x00001f5519537589 */ /* 0x000fe200000e0000 */
[C---:B--2---:R-:W-:Y:S01]  /*39e0*/  FFMA R81, R123.reuse, R9, R48 ;  /* 0x000000097b517223 */ /* 0x044fe20000000030 */
[----:B---3--:R-:W-:-:S02]  /*39f0*/  FFMA R77, R123, R7, R50 ;  /* 0x000000077b4d7223 */ /* 0x008fc40000000032 */
[----:B------:R-:W2:Y:S01]  /*3a00*/  SHFL.IDX PT, R123, R15, R85, 0x1f ;  /* 0x00001f550f7b7589 */ /* 0x000ea200000e0000 */
[-C--:B-1----:R-:W-:Y:S01]  /*3a10*/  FFMA R48, R9, R8.reuse, R52 ;  /* 0x0000000809307223 */ /* 0x082fe20000000034 */
[----:B------:R-:W-:Y:S01]  /*3a20*/  FFMA R50, R7, R8, R54 ;  /* 0x0000000807327223 */ /* 0x000fe20000000036 */
[-C--:B----4-:R-:W-:Y:S01]  /*3a30*/  FFMA R51, R9, R45.reuse, R56 ;  /* 0x0000002d09337223 */ /* 0x090fe20000000038 */
[----:B------:R-:W-:Y:S01]  /*3a40*/  FFMA R52, R7, R45, R58 ;  /* 0x0000002d07347223 */ /* 0x000fe2000000003a */
[----:B------:R-:W1:Y:S01]  /*3a50*/  SHFL.IDX PT, R8, R18, R85, 0x1f ;  /* 0x00001f5512087589 */ /* 0x000e6200000e0000 */
[----:B0-----:R-:W-:-:S03]  /*3a60*/  FFMA R53, R9, R47, R60 ;  /* 0x0000002f09357223 */ /* 0x001fc6000000003c */
[----:B------:R-:W0:Y:S01]  /*3a70*/  SHFL.IDX PT, R45, R19, R85, 0x1f ;  /* 0x00001f55132d7589 */ /* 0x000e2200000e0000 */
[-C--:B--2---:R-:W-:Y:S01]  /*3a80*/  FFMA R59, R9, R123.reuse, R76 ;  /* 0x0000007b093b7223 */ /* 0x084fe2000000004c */
[C---:B------:R-:W-:Y:S02]  /*3a90*/  FFMA R60, R7.reuse, R123, R84 ;  /* 0x0000007b073c7223 */ /* 0x040fe40000000054 */
[----:B------:R-:W2:Y:S01]  /*3aa0*/  SHFL.IDX PT, R123, R21, R85, 0x1f ;  /* 0x00001f55157b7589 */ /* 0x000ea200000e0000 */
[----:B------:R-:W-:Y:S01]  /*3ab0*/  FFMA R54, R7, R47, R62 ;  /* 0x0000002f07367223 */ /* 0x000fe2000000003e */
[C---:B------:R-:W-:Y:S01]  /*3ac0*/  FFMA R55, R9.reuse, R49, R64 ;  /* 0x0000003109377223 */ /* 0x040fe20000000040 */
[-C--:B------:R-:W-:Y:S01]  /*3ad0*/  FFMA R61, R9, R63.reuse, R122 ;  /* 0x0000003f093d7223 */ /* 0x080fe2000000007a */
[C---:B------:R-:W-:Y:S01]  /*3ae0*/  FFMA R62, R7.reuse, R63, R124 ;  /* 0x0000003f073e7223 */ /* 0x040fe2000000007c */
[----:B------:R-:W-:Y:S01]  /*3af0*/  FFMA R56, R7, R49, R66 ;  /* 0x0000003107387223 */ /* 0x000fe20000000042 */
[C---:B------:R-:W-:Y:S01]  /*3b00*/  FFMA R57, R9.reuse, R11, R68 ;  /* 0x0000000b09397223 */ /* 0x040fe20000000044 */
[-C--:B------:R-:W-:Y:S01]  /*3b10*/  FFMA R63, R9, R65.reuse, R126 ;  /* 0x00000041093f7223 */ /* 0x080fe2000000007e */
[C---:B------:R-:W-:Y:S01]  /*3b20*/  FFMA R64, R7.reuse, R65, R128 ;  /* 0x0000004107407223 */ /* 0x040fe20000000080 */
[----:B------:R-:W-:Y:S01]  /*3b30*/  FFMA R58, R7, R11, R70 ;  /* 0x0000000b073a7223 */ /* 0x000fe20000000046 */
[-C--:B-1----:R-:W-:Y:S01]  /*3b40*/  FFMA R65, R9, R8.reuse, R130 ;  /* 0x0000000809417223 */ /* 0x082fe20000000082 */
[----:B------:R-:W-:Y:S01]  /*3b50*/  FFMA R66, R7, R8, R132 ;  /* 0x0000000807427223 */ /* 0x000fe20000000084 */
[-C--:B0-----:R-:W-:Y:S01]  /*3b60*/  FFMA R67, R9, R45.reuse, R134 ;  /* 0x0000002d09437223 */ /* 0x081fe20000000086 */
[----:B------:R-:W-:Y:S01]  /*3b70*/  FFMA R68, R7, R45, R136 ;  /* 0x0000002d07447223 */ /* 0x000fe20000000088 */
[----:B------:R-:W0:Y:S04]  /*3b80*/  SHFL.IDX PT, R47, R20, R85, 0x1f ;  /* 0x00001f55142f7589 */ /* 0x000e2800000e0000 */
[----:B------:R-:W1:Y:S04]  /*3b90*/  SHFL.IDX PT, R11, R22, R85, 0x1f ;  /* 0x00001f55160b7589 */ /* 0x000e6800000e0000 */
[----:B------:R-:W3:Y:S04]  /*3ba0*/  SHFL.IDX PT, R49, R23, R85, 0x1f ;  /* 0x00001f5517317589 */ /* 0x000ee800000e0000 */
[----:B------:R-:W4:Y:S01]  /*3bb0*/  SHFL.IDX PT, R45, R26, R85, 0x1f ;  /* 0x00001f551a2d7589 */ /* 0x000f2200000e0000 */
[----:B--2---:R-:W-:-:S03]  /*3bc0*/  FFMA R71, R9, R123, R142 ;  /* 0x0000007b09477223 */ /* 0x004fc6000000008e */
[----:B------:R-:W2:Y:S01]  /*3bd0*/  SHFL.IDX PT, R8, R28, R85, 0x1f ;  /* 0x00001f551c087589 */ /* 0x000ea200000e0000 */
[----:B------:R-:W-:-:S03]  /*3be0*/  FFMA R72, R7, R123, R72 ;  /* 0x0000007b07487223 */ /* 0x000fc60000000048 */
[----:B------:R-:W2:Y:S01]  /*3bf0*/  SHFL.IDX PT, R123, R30, R85, 0x1f ;  /* 0x00001f551e7b7589 */ /* 0x000ea200000e0000 */
[-C--:B------:R-:W-:Y:S01]  /*3c00*/  FFMA R101, R9, R46.reuse, R156 ;  /* 0x0000002e09657223 */ /* 0x080fe2000000009c */
[----:B------:R-:W-:Y:S01]  /*3c10*/  FFMA R102, R7, R46, R102 ;  /* 0x0000002e07667223 */ /* 0x000fe20000000066 */
[-C--:B0-----:R-:W-:Y:S01]  /*3c20*/  FFMA R69, R9, R47.reuse, R138 ;  /* 0x0000002f09457223 */ /* 0x081fe2000000008a */
[----:B------:R-:W-:Y:S01]  /*3c30*/  FFMA R70, R7, R47, R140 ;  /* 0x0000002f07467223 */ /* 0x000fe2000000008c */
[----:B------:R-:W-:Y:S01]  /*3c40*/  SHFL.IDX PT, R46, R36, R85, 0x1f ;  /* 0x00001f55242e7589 */ /* 0x000fe200000e0000 */
[-C--:B-1----:R-:W-:Y:S01]  /*3c50*/  FFMA R73, R9, R11.reuse, R144 ;  /* 0x0000000b09497223 */ /* 0x082fe20000000090 */
[----:B------:R-:W-:Y:S02]  /*3c60*/  FFMA R74, R7, R11, R74 ;  /* 0x0000000b074a7223 */ /* 0x000fe4000000004a */
[----:B------:R-:W-:Y:S01]  /*3c70*/  SHFL.IDX PT, R47, R34, R85, 0x1f ;  /* 0x00001f55222f7589 */ /* 0x000fe200000e0000 */
[-C--:B---3--:R-:W-:Y:S01]  /*3c80*/  FFMA R75, R9, R49.reuse, R146 ;  /* 0x00000031094b7223 */ /* 0x088fe20000000092 */
[----:B------:R-:W-:-:S02]  /*3c90*/  FFMA R92, R7, R49, R92 ;  /* 0x00000031075c7223 */ /* 0x000fc4000000005c */
[----:B------:R-:W0:Y:S01]  /*3ca0*/  SHFL.IDX PT, R11, R31, R85, 0x1f ;  /* 0x00001f551f0b7589 */ /* 0x000e2200000e0000 */
[-C--:B----4-:R-:W-:Y:S01]  /*3cb0*/  FFMA R97, R9, R45.reuse, R152 ;  /* 0x0000002d09617223 */ /* 0x090fe20000000098 */
[----:B------:R-:W-:Y:S02]  /*3cc0*/  FFMA R98, R7, R45, R98 ;  /* 0x0000002d07627223 */ /* 0x000fe40000000062 */
[----:B------:R-:W-:Y:S01]  /*3cd0*/  SHFL.IDX PT, R76, R37, R85, 0x1f ;  /* 0x00001f55254c7589 */ /* 0x000fe200000e0000 */
[-C--:B--2---:R-:W-:Y:S01]  /*3ce0*/  FFMA R99, R9, R8.reuse, R154 ;  /* 0x0000000809637223 */ /* 0x084fe2000000009a */
[----:B------:R-:W-:Y:S02]  /*3cf0*/  FFMA R100, R7, R8, R100 ;  /* 0x0000000807647223 */ /* 0x000fe40000000064 */
[----:B------:R-:W1:Y:S04]  /*3d00*/  SHFL.IDX PT, R45, R32, R85, 0x1f ;  /* 0x00001f55202d7589 */ /* 0x000e6800000e0000 */
[----:B------:R-:W2:Y:S01]  /*3d10*/  SHFL.IDX PT, R8, R35, R85, 0x1f ;  /* 0x00001f5523087589 */ /* 0x000ea200000e0000 */
[----:B------:R-:W-:-:S03]  /*3d20*/  FFMA R103, R9, R123, R158 ;  /* 0x0000007b09677223 */ /* 0x000fc6000000009e */
[----:B------:R-:W3:Y:S01]  /*3d30*/  SHFL.IDX PT, R84, R38, R85, 0x1f ;  /* 0x00001f5526547589 */ /* 0x000ee200000e0000 */
[----:B------:R-:W-:-:S03]  /*3d40*/  FFMA R104, R7, R123, R104 ;  /* 0x0000007b07687223 */ /* 0x000fc60000000068 */
[----:B------:R-:W4:Y:S04]  /*3d50*/  SHFL.IDX PT, R122, R39, R85, 0x1f ;  /* 0x00001f55277a7589 */ /* 0x000f2800000e0000 */
[----:B------:R-:W4:Y:S04]  /*3d60*/  SHFL.IDX PT, R124, R40, R85, 0x1f ;  /* 0x00001f55287c7589 */ /* 0x000f2800000e0000 */
[----:B------:R-:W4:Y:S04]  /*3d70*/  SHFL.IDX PT, R49, R41, R85, 0x1f ;  /* 0x00001f5529317589 */ /* 0x000f2800000e0000 */
[----:B------:R2:W4:Y:S01]  /*3d80*/  SHFL.IDX PT, R123, R42, R85, 0x1f ;  /* 0x00001f552a7b7589 */ /* 0x00052200000e0000 */
[-C--:B------:R-:W-:Y:S01]  /*3d90*/  FFMA R93, R9, R79.reuse, R148 ;  /* 0x0000004f095d7223 */ /* 0x080fe20000000094 */
[----:B------:R-:W-:Y:S01]  /*3da0*/  FFMA R94, R7, R79, R94 ;  /* 0x0000004f075e7223 */ /* 0x000fe2000000005e */
[-C--:B------:R-:W-:Y:S01]  /*3db0*/  FFMA R95, R9, R83.reuse, R150 ;  /* 0x00000053095f7223 */ /* 0x080fe20000000096 */
[----:B------:R-:W-:Y:S01]  /*3dc0*/  FFMA R96, R7, R83, R96 ;  /* 0x0000005307607223 */ /* 0x000fe20000000060 */
[-C--:B0-----:R-:W-:Y:S01]  /*3dd0*/  FFMA R105, R9, R11.reuse, R160 ;  /* 0x0000000b09697223 */ /* 0x081fe200000000a0 */
[----:B------:R-:W-:Y:S01]  /*3de0*/  FFMA R106, R7, R11, R106 ;  /* 0x0000000b076a7223 */ /* 0x000fe2000000006a */
[-C--:B-1----:R-:W-:Y:S01]  /*3df0*/  FFMA R107, R9, R45.reuse, R162 ;  /* 0x0000002d096b7223 */ /* 0x082fe200000000a2 */
[----:B------:R-:W-:Y:S01]  /*3e00*/  FFMA R108, R7, R45, R108 ;  /* 0x0000002d076c7223 */ /* 0x000fe2000000006c */
[-C--:B------:R-:W-:Y:S01]  /*3e10*/  FFMA R109, R9, R47.reuse, R164 ;  /* 0x0000002f096d7223 */ /* 0x080fe200000000a4 */
[----:B------:R-:W-:Y:S01]  /*3e20*/  FFMA R110, R7, R47, R110 ;  /* 0x0000002f076e7223 */ /* 0x000fe2000000006e */
[-C--:B--2---:R-:W-:Y:S01]  /*3e30*/  FFMA R111, R9, R8.reuse, R111 ;  /* 0x00000008096f7223 */ /* 0x084fe2000000006f */
[----:B------:R-:W-:Y:S01]  /*3e40*/  FFMA R112, R7, R8, R112 ;  /* 0x0000000807707223 */ /* 0x000fe20000000070 */
[-C--:B------:R-:W-:Y:S01]  /*3e50*/  FFMA R113, R9, R46.reuse, R113 ;  /* 0x0000002e09717223 */ /* 0x080fe20000000071 */
        /* <DEDUP_REMOVED lines=10> */
[----:B------:R-:W-:-:S07]  /*3f00*/  FFMA R78, R7, R49, R78 ;  /* 0x00000031074e7223 */ /* 0x000fce000000004e */
.L_x_1952:
[----:B------:R-:W-:Y:S01]  /*3f10*/  IADD3 R11, PT, PT, -R4, R3, RZ ;  /* 0x00000003040b7210 */ /* 0x000fe20007ffe1ff */
[-C--:B------:R-:W-:Y:S01]  /*3f20*/  FFMA R76, R9, R123.reuse, R0 ;  /* 0x0000007b094c7223 */ /* 0x080fe20000000000 */
[----:B------:R-:W-:Y:S01]  /*3f30*/  IADD3 R82, PT, PT, R82, 0x8, RZ ;  /* 0x0000000852527810 */ /* 0x000fe20007ffe0ff */
[----:B------:R-:W-:Y:S01]  /*3f40*/  FFMA R0, R7, R123, R86 ;  /* 0x0000007b07007223 */ /* 0x000fe20000000056 */
[----:B------:R-:W-:-:S04]  /*3f50*/  LOP3.LUT R11, R11, 0xfffffff8, RZ, 0xc0, !PT ;  /* 0xfffffff80b0b7812 */ /* 0x000fc800078ec0ff */
[----:B------:R-:W-:-:S04]  /*3f60*/  IADD3 R11, PT, PT, R4, R11, RZ ;  /* 0x0000000b040b7210 */ /* 0x000fc80007ffe0ff */
[----:B------:R-:W-:-:S13]  /*3f70*/  ISETP.GE.AND P0, PT, R82, R11, PT ;  /* 0x0000000b5200720c */ /* 0x000fda0003f06270 */
[----:B------:R-:W-:Y:S05]  /*3f80*/  @!P0 BRA `(.L_x_1675) ;  /* 0xffffffc400488947 */ /* 0x000fea000383ffff */
.L_x_1671:
[----:B------:R-:W-:Y:S05]  /*3f90*/  BSYNC B0 ;  /* 0x0000000000007941 */ /* 0x000fea0003800000 */
.L_x_1670:
[----:B------:R-:W-:Y:S01]  /*3fa0*/  MOV R11, R27 ;  /* 0x0000001b000b7202 */ /* 0x000fe20000000f00 */
[----:B------:R-:W-:Y:S01]  /*3fb0*/  BSSY.RECONVERGENT B0, `(.L_x_1676) ;  /* 0x0000084000007945 */ /* 0x000fe20003800200 */
[C---:B------:R-:W-:Y:S02]  /*3fc0*/  IADD3 R27, PT, PT, -R4.reuse, R3, RZ ;  /* 0x00000003041b7210 */ /* 0x040fe40007ffe1ff */
[----:B------:R-:W-:Y:S02]  /*3fd0*/  MOV R8, R44 ;  /* 0x0000002c00087202 */ /* 0x000fe40000000f00 */
[C---:B------:R-:W-:Y:S02]  /*3fe0*/  LOP3.LUT R49, R27.reuse, 0xfffffff8, RZ, 0xc0, !PT ;  /* 0xfffffff81b317812 */ /* 0x040fe400078ec0ff */
[----:B------:R-:W-:Y:S02]  /*3ff0*/  LOP3.LUT P0, RZ, R27, 0x18, RZ, 0xc0, !PT ;  /* 0x000000181bff7812 */ /* 0x000fe4000780c0ff */
[----:B------:R-:W-:-:S02]  /*4000*/  IADD3 R44, PT, PT, R4, R49, RZ ;  /* 0x00000031042c7210 */ /* 0x000fc40007ffe0ff */
[----:B------:R-:W-:Y:S02]  /*4010*/  MOV R10, R33 ;  /* 0x00000021000a7202 */ /* 0x000fe40000000f00 */
[----:B------:R-:W-:Y:S02]  /*4020*/  ISETP.LE.OR P0, PT, R3, R44, P0 ;  /* 0x0000002c0300720c */ /* 0x000fe40000703670 */
[----:B------:R-:W-:Y:S02]  /*4030*/  LOP3.LUT R33, R27, 0xfffffffc, RZ, 0xc0, !PT ;  /* 0xfffffffc1b217812 */ /* 0x000fe400078ec0ff */
[----:B------:R-:W-:Y:S02]  /*4040*/  MOV R7, R141 ;  /* 0x0000008d00077202 */ /* 0x000fe40000000f00 */
[----:B------:R-:W-:Y:S02]  /*4050*/  MOV R9, R43 ;  /* 0x0000002b00097202 */ /* 0x000fe40000000f00 */
[----:B------:R-:W-:-:S05]  /*4060*/  ISETP.GE.AND P1, PT, R49, R33, PT ;  /* 0x000000213100720c */ /* 0x000fca0003f26270 */
[----:B------:R-:W-:Y:S08]  /*4070*/  @P0 BRA `(.L_x_1677) ;  /* 0x0000000400dc0947 */ /* 0x000ff00003800000 */
[----:B------:R-:W0:Y:S01]  /*4080*/  S2R R43, SR_TID.X ;  /* 0x00000000002b7919 */ /* 0x000e220000002100 */
[----:B------:R-:W-:-:S04]  /*4090*/  IADD3 R7, PT, PT, R3, -R44, RZ ;  /* 0x8000002c03077210 */ /* 0x000fc80007ffe0ff */
[----:B0-----:R-:W-:Y:S02]  /*40a0*/  ISETP.GE.U32.AND P0, PT, R43, R7, PT ;  /* 0x000000072b00720c */ /* 0x001fe40003f06070 */
        /* <DEDUP_REMOVED lines=25> */
[--C-:B------:R-:W-:Y:S01]  /*4240*/  IMAD.WIDE.U32 R22, R22, 0x4, R42.reuse ;  /* 0x0000000416167825 */ /* 0x100fe200078e002a */
[----:B------:R0:W5:Y:S02]  /*4250*/  LDG.E.CONSTANT R14, desc[UR4][R24.64] ;  /* 0x00000004180e7981 */ /* 0x000164000c1e9900 */
[C---:B------:R-:W-:Y:S01]  /*4260*/  IADD3 R36, PT, PT, R27.reuse, R44, RZ ;  /* 0x0000002c1b247210 */ /* 0x040fe20007ffe0ff */
[--C-:B------:R-:W-:Y:S01]  /*4270*/  IMAD.WIDE.U32 R38, R38, 0x4, R42.reuse ;  /* 0x0000000426267825 */ /* 0x100fe200078e002a */
[----:B------:R-:W5:Y:S02]  /*4280*/  LDG.E.CONSTANT R13, desc[UR4][R18.64] ;  /* 0x00000004120d7981 */ /* 0x000f64000c1e9900 */
[C---:B------:R-:W-:Y:S01]  /*4290*/  IADD3 R40, PT, PT, R27.reuse, R36, RZ ;  /* 0x000000241b287210 */ /* 0x040fe20007ffe0ff */
[--C-:B------:R-:W-:Y:S01]  /*42a0*/  IMAD.WIDE.U32 R30, R30, 0x4, R42.reuse ;  /* 0x000000041e1e7825 */ /* 0x100fe200078e002a */
[----:B------:R-:W5:Y:S02]  /*42b0*/  LDG.E.CONSTANT R16, desc[UR4][R38.64] ;  /* 0x0000000426107981 */ /* 0x000f64000c1e9900 */
[C---:B------:R-:W-:Y:S01]  /*42c0*/  IADD3 R41, PT, PT, R27.reuse, R40, RZ ;  /* 0x000000281b297210 */ /* 0x040fe20007ffe0ff */
[--C-:B------:R-:W-:Y:S01]  /*42d0*/  IMAD.WIDE.U32 R34, R34, 0x4, R42.reuse ;  /* 0x0000000422227825 */ /* 0x100fe200078e002a */
[----:B------:R-:W5:Y:S02]  /*42e0*/  LDG.E.CONSTANT R11, desc[UR4][R22.64] ;  /* 0x00000004160b7981 */ /* 0x000f64000c1e9900 */
[C---:B------:R-:W-:Y:S01]  /*42f0*/  IADD3 R46, PT, PT, R27.reuse, R41, RZ ;  /* 0x000000291b2e7210 */ /* 0x040fe20007ffe0ff */
[----:B0-----:R-:W-:Y:S01]  /*4300*/  IMAD.WIDE.U32 R24, R32, 0x4, R42 ;  /* 0x0000000420187825 */ /* 0x001fe200078e002a */
[----:B------:R0:W5:Y:S02]  /*4310*/  LDG.E.CONSTANT R19, desc[UR4][R30.64] ;  /* 0x000000041e137981 */ /* 0x000164000c1e9900 */
[----:B------:R-:W-:-:S02]  /*4320*/  IADD3 R47, PT, PT, R27, R46, RZ ;  /* 0x0000002e1b2f7210 */ /* 0x000fc40007ffe0ff */
[----:B------:R1:W5:Y:S02]  /*4330*/  LDG.E.CONSTANT R17, desc[UR4][R34.64] ;  /* 0x0000000422117981 */ /* 0x000364000c1e9900 */
[----:B------:R-:W-:-:S04]  /*4340*/  IADD3 R79, PT, PT, R27, R47, RZ ;  /* 0x0000002f1b4f7210 */ /* 0x000fc80007ffe0ff */
[----:B------:R-:W-:-:S04]  /*4350*/  IADD3 R82, PT, PT, R27, R79, RZ ;  /* 0x0000004f1b527210 */ /* 0x000fc80007ffe0ff */
[----:B------:R-:W-:-:S04]  /*4360*/  IADD3 R84, PT, PT, R27, R82, RZ ;  /* 0x000000521b547210 */ /* 0x000fc80007ffe0ff */
[----:B------:R-:W-:-:S04]  /*4370*/  IADD3 R32, PT, PT, R27, R84, RZ ;  /* 0x000000541b207210 */ /* 0x000fc80007ffe0ff */
[----:B------:R-:W-:-:S04]  /*4380*/  IADD3 R85, PT, PT, R27, R32, RZ ;  /* 0x000000201b557210 */ /* 0x000fc80007ffe0ff */
[----:B------:R-:W-:-:S04]  /*4390*/  IADD3 R86, PT, PT, R27, R85, RZ ;  /* 0x000000551b567210 */ /* 0x000fc80007ffe0ff */
[----:B------:R-:W-:-:S04]  /*43a0*/  IADD3 R88, PT, PT, R27, R86, RZ ;  /* 0x000000561b587210 */ /* 0x000fc80007ffe0ff */
[----:B------:R-:W-:Y:S01]  /*43b0*/  IADD3 R90, PT, PT, R27, R88, RZ ;  /* 0x000000581b5a7210 */ /* 0x000fe20007ffe0ff */
[----:B0-----:R-:W-:-:S03]  /*43c0*/  IMAD.WIDE.U32 R30, R46, 0x4, R42 ;  /* 0x000000042e1e7825 */ /* 0x001fc600078e002a */
[----:B------:R-:W-:Y:S01]  /*43d0*/  IADD3 R89, PT, PT, R27, R90, RZ ;  /* 0x0000005a1b597210 */ /* 0x000fe20007ffe0ff */
[----:B------:R-:W-:-:S04]  /*43e0*/  IMAD.WIDE.U32 R38, R47, 0x4, R42 ;  /* 0x000000042f267825 */ /* 0x000fc800078e002a */
[----:B------:R-:W-:Y:S01]  /*43f0*/  IMAD.WIDE.U32 R46, R84, 0x4, R42 ;  /* 0x00000004542e7825 */ /* 0x000fe200078e002a */
[----:B------:R-:W-:-:S03]  /*4400*/  IADD3 R84, PT, PT, R27, R89, RZ ;  /* 0x000000591b547210 */ /* 0x000fc60007ffe0ff */
[----:B-1----:R-:W-:Y:S01]  /*4410*/  IMAD.WIDE.U32 R34, R79, 0x4, R42 ;  /* 0x000000044f227825 */ /* 0x002fe200078e002a */
[----:B------:R-:W-:-:S03]  /*4420*/  IADD3 R79, PT, PT, R27, R84, RZ ;  /* 0x000000541b4f7210 */ /* 0x000fc60007ffe0ff */
[--C-:B------:R-:W-:Y:S02]  /*4430*/  IMAD.WIDE.U32 R22, R26, 0x4, R42.reuse ;  /* 0x000000041a167825 */ /* 0x100fe400078e002a */
[----:B------:R0:W5:Y:S02]  /*4440*/  LDG.E.CONSTANT R26, desc[UR4][R38.64] ;  /* 0x00000004261a7981 */ /* 0x000164000c1e9900 */
[--C-:B------:R-:W-:Y:S02]  /*4450*/  IMAD.WIDE.U32 R28, R28, 0x4, R42.reuse ;  /* 0x000000041c1c7825 */ /* 0x100fe400078e002a */
[----:B------:R-:W5:Y:S02]  /*4460*/  LDG.E.CONSTANT R18, desc[UR4][R22.64] ;  /* 0x0000000416127981 */ /* 0x000f64000c1e9900 */
[--C-:B------:R-:W-:Y:S02]  /*4470*/  IMAD.WIDE.U32 R20, R20, 0x4, R42.reuse ;  /* 0x0000000414147825 */ /* 0x100fe400078e002a */
[----:B------:R1:W5:Y:S02]  /*4480*/  LDG.E.CONSTANT R12, desc[UR4][R28.64] ;  /* 0x000000041c0c7981 */ /* 0x000364000c1e9900 */
[--C-:B0-----:R-:W-:Y:S01]  /*4490*/  IMAD.WIDE.U32 R38, R86, 0x4, R42.reuse ;  /* 0x0000000456267825 */ /* 0x101fe200078e002a */
[C---:B------:R-:W-:Y:S01]  /*44a0*/  IADD3 R86, PT, PT, R27.reuse, R79, RZ ;  /* 0x0000004f1b567210 */ /* 0x040fe20007ffe0ff */
[----:B------:R-:W5:Y:S02]  /*44b0*/  LDG.E.CONSTANT R15, desc[UR4][R20.64] ;  /* 0x00000004140f7981 */ /* 0x000f64000c1e9900 */
[----:B------:R-:W-:Y:S01]  /*44c0*/  IMAD.WIDE.U32 R44, R44, 0x4, R42 ;  /* 0x000000042c2c7825 */ /* 0x000fe200078e002a */
[----:B------:R-:W-:-:S03]  /*44d0*/  IADD3 R122, PT, PT, R27, R86, RZ ;  /* 0x000000561b7a7210 */ /* 0x000fc60007ffe0ff */
[----:B------:R-:W-:-:S04]  /*44e0*/  IMAD.WIDE.U32 R36, R36, 0x4, R42 ;  /* 0x0000000424247825 */ /* 0x000fc800078e002a */
[--C-:B-1----:R-:W-:Y:S01]  /*44f0*/  IMAD.WIDE.U32 R28, R40, 0x4, R42.reuse ;  /* 0x00000004281c7825 */ /* 0x102fe200078e002a */
[----:B------:R0:W5:Y:S03]  /*4500*/  LDG.E.CONSTANT R21, desc[UR4][R44.64] ;  /* 0x000000042c157981 */ /* 0x000166000c1e9900 */
[--C-:B------:R-:W-:Y:S01]  /*4510*/  IMAD.WIDE.U32 R40, R41, 0x4, R42.reuse ;  /* 0x0000000429287825 */ /* 0x100fe200078e002a */
[----:B------:R-:W-:Y:S01]  /*4520*/  IADD3 R123, PT, PT, R27, R122, RZ ;  /* 0x0000007a1b7b7210 */ /* 0x000fe20007ffe0ff */
[----:B------:R-:W5:Y:S02]  /*4530*/  LDG.E.CONSTANT R20, desc[UR4][R24.64] ;  /* 0x0000000418147981 */ /* 0x000f64000c1e9900 */
[--C-:B------:R-:W-:Y:S02]  /*4540*/  IMAD.WIDE.U32 R82, R82, 0x4, R42.reuse ;  /* 0x0000000452527825 */ /* 0x100fe400078e002a */
[----:B------:R1:W5:Y:S02]  /*4550*/  LDG.E.CONSTANT R22, desc[UR4][R36.64] ;  /* 0x0000000424167981 */ /* 0x000364000c1e9900 */
[----:B0-----:R-:W-:-:S02]  /*4560*/  IMAD.WIDE.U32 R44, R85, 0x4, R42 ;  /* 0x00000004552c7825 */ /* 0x001fc400078e002a */
[----:B------:R-:W5:Y:S02]  /*4570*/  LDG.E.CONSTANT R23, desc[UR4][R28.64] ;  /* 0x000000041c177981 */ /* 0x000f64000c1e9900 */
[--C-:B------:R-:W-:Y:S02]  /*4580*/  IMAD.WIDE.U32 R90, R90, 0x4, R42.reuse ;  /* 0x000000045a5a7825 */ /* 0x100fe400078e002a */
[----:B------:R0:W5:Y:S02]  /*4590*/  LDG.E.CONSTANT R24, desc[UR4][R40.64] ;  /* 0x0000000428187981 */ /* 0x000164000c1e9900 */
[--C-:B-1----:R-:W-:Y:S02]  /*45a0*/  IMAD.WIDE.U32 R36, R32, 0x4, R42.reuse ;  /* 0x0000000420247825 */ /* 0x102fe400078e002a */
[----:B------:R-:W5:Y:S02]  /*45b0*/  LDG.E.CONSTANT R25, desc[UR4][R30.64] ;  /* 0x000000041e197981 */ /* 0x000f64000c1e9900 */
[----:B------:R-:W-:-:S02]  /*45c0*/  IMAD.WIDE.U32 R84, R84, 0x4, R42 ;  /* 0x0000000454547825 */ /* 0x000fc400078e002a */
[----:B------:R1:W5:Y:S02]  /*45d0*/  LDG.E.CONSTANT R29, desc[UR4][R82.64] ;  /* 0x00000004521d7981 */ /* 0x000364000c1e9900 */
[--C-:B0-----:R-:W-:Y:S02]  /*45e0*/  IMAD.WIDE.U32 R40, R88, 0x4, R42.reuse ;  /* 0x0000000458287825 */ /* 0x101fe400078e002a */
[----:B------:R0:W5:Y:S02]  /*45f0*/  LDG.E.CONSTANT R32, desc[UR4][R44.64] ;  /* 0x000000042c207981 */ /* 0x000164000c1e9900 */
[--C-:B------:R-:W-:Y:S02]  /*4600*/  IMAD.WIDE.U32 R88, R89, 0x4, R42.reuse ;  /* 0x0000000459587825 */ /* 0x100fe400078e002a */
[----:B------:R3:W5:Y:S02]  /*4610*/  LDG.E.CONSTANT R30, desc[UR4][R46.64] ;  /* 0x000000042e1e7981 */ /* 0x000764000c1e9900 */
[----:B-1----:R-:W-:-:S02]  /*4620*/  IMAD.WIDE.U32 R82, R79, 0x4, R42 ;  /* 0x000000044f527825 */ /* 0x002fc400078e002a */
[----:B------:R-:W5:Y:S02]  /*4630*/  LDG.E.CONSTANT R28, desc[UR4][R34.64] ;  /* 0x00000004221c7981 */ /* 0x000f64000c1e9900 */
[--C-:B0-----:R-:W-:Y:S02]  /*4640*/  IMAD.WIDE.U32 R44, R122, 0x4, R42.reuse ;  /* 0x000000047a2c7825 */ /* 0x101fe400078e002a */
[----:B------:R-:W5:Y:S02]  /*4650*/  LDG.E.CONSTANT R31, desc[UR4][R36.64] ;  /* 0x00000004241f7981 */ /* 0x000f64000c1e9900 */
[----:B---3--:R-:W-:-:S04]  /*4660*/  IMAD.WIDE.U32 R46, R86, 0x4, R42 ;  /* 0x00000004562e7825 */ /* 0x008fc800078e002a */
[----:B------:R-:W-:Y:S01]  /*4670*/  IMAD.WIDE.U32 R42, R123, 0x4, R42 ;  /* 0x000000047b2a7825 */ /* 0x000fe200078e002a */
[----:B------:R-:W5:Y:S04]  /*4680*/  LDG.E.CONSTANT R34, desc[UR4][R38.64] ;  /* 0x0000000426227981 */ /* 0x000f68000c1e9900 */
[----:B------:R-:W5:Y:S04]  /*4690*/  LDG.E.CONSTANT R35, desc[UR4][R40.64] ;  /* 0x0000000428237981 */ /* 0x000f68000c1e9900 */
[----:B------:R-:W5:Y:S04]  /*46a0*/  LDG.E.CONSTANT R42, desc[UR4][R42.64] ;  /* 0x000000042a2a7981 */ /* 0x000f68000c1e9900 */
[----:B------:R-:W5:Y:S04]  /*46b0*/  LDG.E.CONSTANT R38, desc[UR4][R84.64] ;  /* 0x0000000454267981 */ /* 0x000f68000c1e9900 */
[----:B------:R-:W5:Y:S04]  /*46c0*/  LDG.E.CONSTANT R39, desc[UR4][R82.64] ;  /* 0x0000000452277981 */ /* 0x000f68000c1e9900 */
[----:B------:R-:W5:Y:S04]  /*46d0*/  LDG.E.CONSTANT R40, desc[UR4][R46.64] ;  /* 0x000000042e287981 */ /* 0x000f68000c1e9900 */
[----:B------:R0:W5:Y:S04]  /*46e0*/  LDG.E.CONSTANT R37, desc[UR4][R88.64] ;  /* 0x0000000458257981 */ /* 0x000168000c1e9900 */
[----:B------:R1:W5:Y:S04]  /*46f0*/  LDG.E.CONSTANT R36, desc[UR4][R90.64] ;  /* 0x000000045a247981 */ /* 0x000368000c1e9900 */
[----:B------:R3:W5:Y:S01]  /*4700*/  LDG.E.CONSTANT R41, desc[UR4][R44.64] ;  /* 0x000000042c297981 */ /* 0x000762000c1e9900 */
[----:B--2---:R-:W-:-:S04]  /*4710*/  SHF.R.S32.HI R79, RZ, 0x1f, R8 ;  /* 0x0000001fff4f7819 */ /* 0x004fc80000011408 */
[----:B0-----:R-:W-:Y:S01]  /*4720*/  LEA.HI R88, R79, R8, RZ, 0x9 ;  /* 0x000000084f587211 */ /* 0x001fe200078f48ff */
[----:B------:R-:W-:-:S03]  /*4730*/  IMAD.HI R79, R8, 0x2aaaaaab, RZ ;  /* 0x2aaaaaab084f7827 */ /* 0x000fc600078e02ff */
[----:B------:R-:W-:Y:S02]  /*4740*/  SHF.R.S32.HI R89, RZ, 0x9, R88 ;  /* 0x00000009ff597819 */ /* 0x000fe40000011458 */
[----:B------:R-:W-:-:S03]  /*4750*/  SHF.R.U32.HI R86, RZ, 0x1f, R79 ;  /* 0x0000001fff567819 */ /* 0x000fc6000001164f */
[----:B-1----:R-:W-:Y:S01]  /*4760*/  IMAD.HI R90, R89, 0x55555556, RZ ;  /* 0x55555556595a7827 */ /* 0x002fe200078e02ff */
[----:B------:R-:W-:-:S04]  /*4770*/  LEA.HI R79, R79, R86, RZ, 0x18 ;  /* 0x000000564f4f7211 */ /* 0x000fc800078fc0ff */
[----:B------:R-:W-:Y:S02]  /*4780*/  LEA.HI R90, R90, R90, RZ, 0x1 ;  /* 0x0000005a5a5a7211 */ /* 0x000fe400078f08ff */
[----:B---3--:R-:W-:Y:S02]  /*4790*/  LOP3.LUT R45, R88, 0x3fffe00, RZ, 0xc0, !PT ;  /* 0x03fffe00582d7812 */ /* 0x008fe400078ec0ff */
[----:B------:R-:W-:Y:S01]  /*47a0*/  LEA R79, R79, R2, 0x11 ;  /* 0x000000024f4f7211 */ /* 0x000fe200078e88ff */
[----:B------:R-:W-:Y:S01]  /*47b0*/  IMAD R90, R90, -0x3, R89 ;  /* 0xfffffffd5a5a7824 */ /* 0x000fe200078e0259 */
[----:B------:R-:W-:-:S04]  /*47c0*/  IADD3 R8, PT, PT, R8, -R45, RZ ;  /* 0x8000002d08087210 */ /* 0x000fc80007ffe0ff */
[----:B------:R-:W-:-:S04]  /*47d0*/  LEA R79, R90, R79, 0xf ;  /* 0x0000004f5a4f7211 */ /* 0x000fc800078e78ff */
[----:B------:R-:W-:-:S07]  /*47e0*/  LEA R8, R8, R79, 0x6 ;  /* 0x0000004f08087211 */ /* 0x000fce00078e30ff */
.L_x_1677:
[----:B------:R-:W-:Y:S05]  /*47f0*/  BSYNC.RECONVERGENT B0 ;  /* 0x0000000000007941 */ /* 0x000fea0003800200 */
.L_x_1676:
[----:B------:R-:W-:Y:S04]  /*4800*/  BSSY B0, `(.L_x_1678) ;  /* 0x000029f000007945 */ /* 0x000fe80003800000 */
[----:B------:R-:W-:Y:S05]  /*4810*/  @P1 BRA `(.L_x_1679) ;  /* 0x0000002800741947 */ /* 0x000fea0003800000 */
[----:B------:R-:W-:Y:S01]  /*4820*/  UMOV UR6, 0xffffffff ;  /* 0xffffffff00067882 */ /* 0x000fe20000000000 */
[----:B------:R-:W-:Y:S02]  /*4830*/  IADD3 R43, PT, PT, -R7, R49, R4 ;  /* 0x00000031072b7210 */ /* 0x000fe40007ffe104 */
[----:B------:R-:W-:Y:S05]  /*4840*/  BRA.DIV UR6, `(.L_x_1680) ;  /* 0x000000be06d07947 */ /* 0x000fea000b800000 */
[----:B-----5:R-:W0:Y:S01]  /*4850*/  SHFL.IDX PT, R123, R10, R43, 0x1f ;  /* 0x00001f2b0a7b7589 */ /* 0x020e2200000e0000 */
[----:B------:R-:W1:Y:S03]  /*4860*/  LDC.64 R82, c[0x0][0x380] ;  /* 0x0000e000ff527b82 */ /* 0x000e660000000a00 */
[----:B------:R-:W1:Y:S01]  /*4870*/  SHFL.IDX PT, R85, R8, R43, 0x1f ;  /* 0x00001f2b08557589 */ /* 0x000e6200000e0000 */
[----:B0-----:R-:W-:Y:S01]  /*4880*/  FSETP.GT.AND P1, PT, R123, RZ, PT ;  /* 0x000000ff7b00720b */ /* 0x001fe20003f24000 */
[----:B-1----:R-:W-:-:S12]  /*4890*/  IMAD.WIDE R84, R85, 0x4, R82 ;  /* 0x0000000455547825 */ /* 0x002fd800078e0252 */
[----:B------:R-:W2:Y:S04]  /*48a0*/  @P1 LDG.E.CONSTANT R122, desc[UR4][R84.64] ;  /* 0x00000004547a1981 */ /* 0x000ea8000c1e9900 */
[----:B------:R-:W3:Y:S04]  /*48b0*/  @P1 LDG.E.CONSTANT R126, desc[UR4][R84.64+0x80] ;  /* 0x00008004547e1981 */ /* 0x000ee8000c1e9900 */
[----:B------:R-:W0:Y:S04]  /*48c0*/  SHFL.IDX PT, R124, R11, R43, 0x1f ;  /* 0x00001f2b0b7c7589 */ /* 0x000e2800000e0000 */
[----:B------:R-:W1:Y:S01]  /*48d0*/  SHFL.IDX PT, R86, R12, R43, 0x1f ;  /* 0x00001f2b0c567589 */ /* 0x000e6200000e0000 */
[----:B0-----:R-:W-:-:S02]  /*48e0*/  FSETP.GT.AND P0, PT, R124, RZ, PT ;  /* 0x000000ff7c00720b */ /* 0x001fc40003f04000 */
[----:B-1----:R-:W-:-:S11]  /*48f0*/  FSETP.GT.AND P3, PT, R86, RZ, PT ;  /* 0x000000ff5600720b */ /* 0x002fd60003f64000 */
[----:B------:R-:W4:Y:S04]  /*4900*/  @P0 LDG.E.CONSTANT R127, desc[UR4][R84.64] ;  /* 0x00000004547f0981 */ /* 0x000f28000c1e9900 */
[----:B------:R-:W4:Y:S04]  /*4910*/  @P0 LDG.E.CONSTANT R129, desc[UR4][R84.64+0x80] ;  /* 0x0000800454810981 */ /* 0x000f28000c1e9900 */
[----:B------:R-:W4:Y:S04]  /*4920*/  @P3 LDG.E.CONSTANT R131, desc[UR4][R84.64] ;  /* 0x0000000454833981 */ /* 0x000f28000c1e9900 */
[----:B------:R-:W4:Y:S04]  /*4930*/  @P3 LDG.E.CONSTANT R133, desc[UR4][R84.64+0x80] ;  /* 0x0000800454853981 */ /* 0x000f28000c1e9900 */
[----:B------:R-:W0:Y:S01]  /*4940*/  SHFL.IDX PT, R125, R13, R43, 0x1f ;  /* 0x00001f2b0d7d7589 */ /* 0x000e2200000e0000 */
[----:B------:R-:W-:Y:S01]  /*4950*/  HFMA2 R45, -RZ, RZ, 0, 0 ;  /* 0x00000000ff2d7431 */ /* 0x000fe200000001ff */
[----:B0-----:R-:W-:-:S13]  /*4960*/  FSETP.GT.AND P2, PT, R125, RZ, PT ;  /* 0x000000ff7d00720b */ /* 0x001fda0003f44000 */
[----:B------:R-:W4:Y:S01]  /*4970*/  @P2 LDG.E.CONSTANT R128, desc[UR4][R84.64] ;  /* 0x0000000454802981 */ /* 0x000f22000c1e9900 */
[-C--:B--2---:R-:W-:Y:S01]  /*4980*/  @P1 FMUL R122, R122, R123.reuse ;  /* 0x0000007b7a7a1220 */ /* 0x084fe20000400000 */
[----:B---3--:R-:W-:Y:S02]  /*4990*/  @P1 FMUL R123, R126, R123 ;  /* 0x0000007b7e7b1220 */ /* 0x008fe40000400000 */
[----:B------:R-:W2:Y:S02]  /*49a0*/  @P2 LDG.E.CONSTANT R126, desc[UR4][R84.64+0x80] ;  /* 0x00008004547e2981 */ /* 0x000ea4000c1e9900 */
[----:B------:R-:W-:-:S05]  /*49b0*/  @P1 MOV R45, R122 ;  /* 0x0000007a002d1202 */ /* 0x000fca0000000f00 */
[----:B------:R-:W-:Y:S01]  /*49c0*/  FADD R48, R48, R45 ;  /* 0x0000002d30307221 */ /* 0x000fe20000000000 */
[----:B------:R-:W-:Y:S02]  /*49d0*/  CS2R R44, SRZ ;  /* 0x00000000002c7805 */ /* 0x000fe4000001ff00 */
[----:B------:R-:W-:Y:S02]  /*49e0*/  @P1 MOV R45, R123 ;  /* 0x0000007b002d1202 */ /* 0x000fe40000000f00 */
[----:B------:R-:W0:Y:S02]  /*49f0*/  SHFL.IDX PT, R123, R14, R43, 0x1f ;  /* 0x00001f2b0e7b7589 */ /* 0x000e2400000e0000 */
[----:B0-----:R-:W-:-:S13]  /*4a00*/  FSETP.GT.AND P1, PT, R123, RZ, PT ;  /* 0x000000ff7b00720b */ /* 0x001fda0003f24000 */
[----:B------:R-:W3:Y:S01]  /*4a10*/  @P1 LDG.E.CONSTANT R130, desc[UR4][R84.64] ;  /* 0x0000000454821981 */ /* 0x000ee2000c1e9900 */
[-C--:B----4-:R-:W-:Y:S01]  /*4a20*/  @P0 FMUL R122, R127, R124.reuse ;  /* 0x0000007c7f7a0220 */ /* 0x090fe20000400000 */
[----:B------:R-:W-:Y:S01]  /*4a30*/  @P0 FMUL R124, R129, R124 ;  /* 0x0000007c817c0220 */ /* 0x000fe20000400000 */
[----:B------:R-:W-:Y:S01]  /*4a40*/  FADD R50, R50, R45 ;  /* 0x0000002d32327221 */ /* 0x000fe20000000000 */
[----:B------:R-:W4:Y:S02]  /*4a50*/  @P1 LDG.E.CONSTANT R132, desc[UR4][R84.64+0x80] ;  /* 0x0000800454841981 */ /* 0x000f24000c1e9900 */
[----:B------:R-:W-:-:S05]  /*4a60*/  @P0 MOV R44, R122 ;  /* 0x0000007a002c0202 */ /* 0x000fca0000000f00 */
[----:B------:R-:W-:Y:S01]  /*4a70*/  FADD R51, R51, R44 ;  /* 0x0000002c33337221 */ /* 0x000fe20000000000 */
[----:B------:R-:W-:Y:S02]  /*4a80*/  CS2R R44, SRZ ;  /* 0x00000000002c7805 */ /* 0x000fe4000001ff00 */
[----:B------:R-:W-:Y:S02]  /*4a90*/  @P0 MOV R45, R124 ;  /* 0x0000007c002d0202 */ /* 0x000fe40000000f00 */
[----:B------:R-:W0:Y:S01]  /*4aa0*/  SHFL.IDX PT, R124, R15, R43, 0x1f ;  /* 0x00001f2b0f7c7589 */ /* 0x000e2200000e0000 */
[----:B------:R-:W-:-:S05]  /*4ab0*/  @P3 FMUL R122, R131, R86 ;  /* 0x00000056837a3220 */ /* 0x000fca0000400000 */
[----:B------:R-:W-:Y:S02]  /*4ac0*/  @P3 MOV R44, R122 ;  /* 0x0000007a002c3202 */ /* 0x000fe40000000f00 */
[----:B------:R-:W1:Y:S01]  /*4ad0*/  SHFL.IDX PT, R122, R16, R43, 0x1f ;  /* 0x00001f2b107a7589 */ /* 0x000e6200000e0000 */
[----:B------:R-:W-:Y:S01]  /*4ae0*/  @P3 FMUL R86, R133, R86 ;  /* 0x0000005685563220 */ /* 0x000fe20000400000 */
[----:B------:R-:W-:Y:S01]  /*4af0*/  FADD R52, R52, R45 ;  /* 0x0000002d34347221 */ /* 0x000fe20000000000 */
[----:B------:R-:W-:Y:S01]  /*4b00*/  FADD R53, R53, R44 ;  /* 0x0000002c35357221 */ /* 0x000fe20000000000 */
[----:B------:R-:W-:Y:S02]  /*4b10*/  CS2R R44, SRZ ;  /* 0x00000000002c7805 */ /* 0x000fe4000001ff00 */
[----:B------:R-:W-:Y:S02]  /*4b20*/  @P3 MOV R45, R86 ;  /* 0x00000056002d3202 */ /* 0x000fe40000000f00 */
[----:B0-----:R-:W-:-:S02]  /*4b30*/  FSETP.GT.AND P0, PT, R124, RZ, PT ;  /* 0x000000ff7c00720b */ /* 0x001fc40003f04000 */
[----:B-1----:R-:W-:-:S11]  /*4b40*/  FSETP.GT.AND P3, PT, R122, RZ, PT ;  /* 0x000000ff7a00720b */ /* 0x002fd60003f64000 */
[----:B------:R-:W4:Y:S04]  /*4b50*/  @P0 LDG.E.CONSTANT R127, desc[UR4][R84.64] ;  /* 0x00000004547f0981 */ /* 0x000f28000c1e9900 */
[----:B------:R-:W4:Y:S04]  /*4b60*/  @P0 LDG.E.CONSTANT R129, desc[UR4][R84.64+0x80] ;  /* 0x0000800454810981 */ /* 0x000f28000c1e9900 */
[----:B------:R-:W4:Y:S04]  /*4b70*/  @P3 LDG.E.CONSTANT R131, desc[UR4][R84.64] ;  /* 0x0000000454833981 */ /* 0x000f28000c1e9900 */
[----:B------:R-:W4:Y:S01]  /*4b80*/  @P3 LDG.E.CONSTANT R133, desc[UR4][R84.64+0x80] ;  /* 0x0000800454853981 */ /* 0x000f22000c1e9900 */
[----:B------:R-:W-:-:S05]  /*4b90*/  @P2 FMUL R86, R128, R125 ;  /* 0x0000007d80562220 */ /* 0x000fca0000400000 */
[----:B------:R-:W-:Y:S01]  /*4ba0*/  @P2 MOV R44, R86 ;  /* 0x00000056002c2202 */ /* 0x000fe20000000f00 */
[----:B------:R-:W-:-:S04]  /*4bb0*/  FADD R54, R54, R45 ;  /* 0x0000002d36367221 */ /* 0x000fc80000000000 */
[----:B------:R-:W-:Y:S01]  /*4bc0*/  FADD R55, R55, R44 ;  /* 0x0000002c37377221 */ /* 0x000fe20000000000 */
[----:B------:R-:W-:Y:S01]  /*4bd0*/  CS2R R44, SRZ ;  /* 0x00000000002c7805 */ /* 0x000fe2000001ff00 */
[----:B--2---:R-:W-:-:S05]  /*4be0*/  @P2 FMUL R125, R126, R125 ;  /* 0x0000007d7e7d2220 */ /* 0x004fca0000400000 */
[----:B------:R-:W-:Y:S02]  /*4bf0*/  @P2 MOV R45, R125 ;  /* 0x0000007d002d2202 */ /* 0x000fe40000000f00 */
[----:B------:R-:W0:Y:S02]  /*4c00*/  SHFL.IDX PT, R125, R17, R43, 0x1f ;  /* 0x00001f2b117d7589 */ /* 0x000e2400000e0000 */
[----:B0-----:R-:W-:-:S13]  /*4c10*/  FSETP.GT.AND P2, PT, R125, RZ, PT ;  /* 0x000000ff7d00720b */ /* 0x001fda0003f44000 */
[----:B------:R-:W2:Y:S01]  /*4c20*/  @P2 LDG.E.CONSTANT R128, desc[UR4][R84.64] ;  /* 0x0000000454802981 */ /* 0x000ea2000c1e9900 */
[----:B---3--:R-:W-:-:S03]  /*4c30*/  @P1 FMUL R86, R130, R123 ;  /* 0x0000007b82561220 */ /* 0x008fc60000400000 */
[----:B------:R-:W3:Y:S02]  /*4c40*/  @P2 LDG.E.CONSTANT R130, desc[UR4][R84.64+0x80] ;  /* 0x0000800454822981 */ /* 0x000ee4000c1e9900 */
[----:B------:R-:W-:Y:S01]  /*4c50*/  @P1 MOV R44, R86 ;  /* 0x00000056002c1202 */ /* 0x000fe20000000f00 */
[----:B----4-:R-:W-:Y:S01]  /*4c60*/  @P1 FMUL R123, R132, R123 ;  /* 0x0000007b847b1220 */ /* 0x010fe20000400000 */
[----:B------:R-:W-:-:S03]  /*4c70*/  FADD R56, R56, R45 ;  /* 0x0000002d38387221 */ /* 0x000fc60000000000 */
[----:B------:R-:W-:Y:S01]  /*4c80*/  FADD R57, R57, R44 ;  /* 0x0000002c39397221 */ /* 0x000fe20000000000 */
[----:B------:R-:W-:Y:S02]  /*4c90*/  CS2R R44, SRZ ;  /* 0x00000000002c7805 */ /* 0x000fe4000001ff00 */
[----:B------:R-:W-:Y:S02]  /*4ca0*/  @P1 MOV R45, R123 ;  /* 0x0000007b002d1202 */ /* 0x000fe40000000f00 */
[----:B------:R-:W0:Y:S03]  /*4cb0*/  SHFL.IDX PT, R123, R18, R43, 0x1f ;  /* 0x00001f2b127b7589 */ /* 0x000e2600000e0000 */
[----:B------:R-:W-:Y:S01]  /*4cc0*/  FADD R58, R58, R45 ;  /* 0x0000002d3a3a7221 */ /* 0x000fe20000000000 */
[----:B------:R-:W1:Y:S01]  /*4cd0*/  SHFL.IDX PT, R126, R19, R43, 0x1f ;  /* 0x00001f2b137e7589 */ /* 0x000e6200000e0000 */
[----:B------:R-:W-:-:S05]  /*4ce0*/  @P0 FMUL R86, R127, R124 ;  /* 0x0000007c7f560220 */ /* 0x000fca0000400000 */
[----:B------:R-:W-:Y:S01]  /*4cf0*/  @P0 MOV R44, R86 ;  /* 0x00000056002c0202 */ /* 0x000fe20000000f00 */
[----:B------:R-:W-:Y:S01]  /*4d00*/  @P0 FMUL R124, R129, R124 ;  /* 0x0000007c817c0220 */ /* 0x000fe20000400000 */
[----:B------:R-:W-:-:S03]  /*4d10*/  @P3 FMUL R86, R131, R122 ;  /* 0x0000007a83563220 */ /* 0x000fc60000400000 */
[----:B------:R-:W-:Y:S01]  /*4d20*/  FADD R59, R59, R44 ;  /* 0x0000002c3b3b7221 */ /* 0x000fe20000000000 */
[----:B------:R-:W-:Y:S02]  /*4d30*/  CS2R R44, SRZ ;  /* 0x00000000002c7805 */ /* 0x000fe4000001ff00 */
[----:B------:R-:W-:Y:S02]  /*4d40*/  @P0 MOV R45, R124 ;  /* 0x0000007c002d0202 */ /* 0x000fe40000000f00 */
[----:B------:R-:W-:Y:S01]  /*4d50*/  @P3 MOV R44, R86 ;  /* 0x00000056002c3202 */ /* 0x000fe20000000f00 */
[----:B------:R-:W-:Y:S01]  /*4d60*/  @P3 FMUL R122, R133, R122 ;  /* 0x0000007a857a3220 */ /* 0x000fe20000400000 */
[----:B0-----:R-:W-:Y:S01]  /*4d70*/  FSETP.GT.AND P1, PT, R123, RZ, PT ;  /* 0x000000ff7b00720b */ /* 0x001fe20003f24000 */
[----:B------:R-:W-:Y:S02]  /*4d80*/  FADD R60, R60, R45 ;  /* 0x0000002d3c3c7221 */ /* 0x000fe40000000000 */
[----:B------:R-:W-:Y:S01]  /*4d90*/  FADD R61, R61, R44 ;  /* 0x0000002c3d3d7221 */ /* 0x000fe20000000000 */
[----:B------:R-:W-:-:S02]  /*4da0*/  CS2R R44, SRZ ;  /* 0x00000000002c7805 */ /* 0x000fc4000001ff00 */
[----:B------:R-:W-:Y:S02]  /*4db0*/  @P3 MOV R45, R122 ;  /* 0x0000007a002d3202 */ /* 0x000fe40000000f00 */
[----:B------:R-:W0:Y:S05]  /*4dc0*/  SHFL.IDX PT, R122, R20, R43, 0x1f ;  /* 0x00001f2b147a7589 */ /* 0x000e2a00000e0000 */
[----:B------:R-:W4:Y:S01]  /*4dd0*/  @P1 LDG.E.CONSTANT R132, desc[UR4][R84.64] ;  /* 0x0000000454841981 */ /* 0x000f22000c1e9900 */
[----:B-1----:R-:W-:-:S03]  /*4de0*/  FSETP.GT.AND P0, PT, R126, RZ, PT ;  /* 0x000000ff7e00720b */ /* 0x002fc60003f04000 */
[----:B------:R-:W4:Y:S10]  /*4df0*/  @P1 LDG.E.CONSTANT R134, desc[UR4][R84.64+0x80] ;  /* 0x0000800454861981 */ /* 0x000f34000c1e9900 */
[----:B------:R-:W4:Y:S04]  /*4e00*/  @P0 LDG.E.CONSTANT R127, desc[UR4][R84.64] ;  /* 0x00000004547f0981 */ /* 0x000f28000c1e9900 */
[----:B------:R-:W4:Y:S01]  /*4e10*/  @P0 LDG.E.CONSTANT R129, desc[UR4][R84.64+0x80] ;  /* 0x0000800454810981 */ /* 0x000f22000c1e9900 */
[----:B0-----:R-:W-:-:S13]  /*4e20*/  FSETP.GT.AND P3, PT, R122, RZ, PT ;  /* 0x000000ff7a00720b */ /* 0x001fda0003f64000 */
[----:B------:R-:W4:Y:S04]  /*4e30*/  @P3 LDG.E.CONSTANT R131, desc[UR4][R84.64] ;  /* 0x0000000454833981 */ /* 0x000f28000c1e9900 */
[----:B------:R-:W4:Y:S04]  /*4e40*/  @P3 LDG.E.CONSTANT R133, desc[UR4][R84.64+0x80] ;  /* 0x0000800454853981 */ /* 0x000f28000c1e9900 */
[----:B------:R-:W0:Y:S01]  /*4e50*/  SHFL.IDX PT, R124, R21, R43, 0x1f ;  /* 0x00001f2b157c7589 */ /* 0x000e2200000e0000 */
[----:B------:R-:W-:Y:S01]  /*4e60*/  FADD R62, R62, R45 ;  /* 0x0000002d3e3e7221 */ /* 0x000fe20000000000 */
[----:B--2---:R-:W-:-:S05]  /*4e70*/  @P2 FMUL R86, R128, R125 ;  /* 0x0000007d80562220 */ /* 0x004fca0000400000 */
[----:B------:R-:W-:Y:S01]  /*4e80*/  @P2 MOV R44, R86 ;  /* 0x00000056002c2202 */ /* 0x000fe20000000f00 */
[----:B---3--:R-:W-:-:S04]  /*4e90*/  @P2 FMUL R125, R130, R125 ;  /* 0x0000007d827d2220 */ /* 0x008fc80000400000 */
[----:B------:R-:W-:Y:S01]  /*4ea0*/  FADD R63, R63, R44 ;  /* 0x0000002c3f3f7221 */ /* 0x000fe20000000000 */
[----:B------:R-:W-:Y:S02]  /*4eb0*/  CS2R R44, SRZ ;  /* 0x00000000002c7805 */ /* 0x000fe4000001ff00 */
[----:B------:R-:W-:Y:S02]  /*4ec0*/  @P2 MOV R45, R125 ;  /* 0x0000007d002d2202 */ /* 0x000fe40000000f00 */
[----:B0-----:R-:W-:-:S13]  /*4ed0*/  FSETP.GT.AND P2, PT, R124, RZ, PT ;  /* 0x000000ff7c00720b */ /* 0x001fda0003f44000 */
[----:B------:R-:W2:Y:S04]  /*4ee0*/  @P2 LDG.E.CONSTANT R135, desc[UR4][R84.64] ;  /* 0x0000000454872981 */ /* 0x000ea8000c1e9900 */
[----:B------:R-:W3:Y:S04]  /*4ef0*/  @P2 LDG.E.CONSTANT R137, desc[UR4][R84.64+0x80] ;  /* 0x0000800454892981 */ /* 0x000ee8000c1e9900 */
[----:B------:R-:W0:Y:S01]  /*4f00*/  SHFL.IDX PT, R125, R22, R43, 0x1f ;  /* 0x00001f2b167d7589 */ /* 0x000e2200000e0000 */
[----:B------:R-:W-:Y:S01]  /*4f10*/  FADD R64, R64, R45 ;  /* 0x0000002d40407221 */ /* 0x000fe20000000000 */
[----:B----4-:R-:W-:-:S05]  /*4f20*/  @P1 FMUL R86, R132, R123 ;  /* 0x0000007b84561220 */ /* 0x010fca0000400000 */
[----:B------:R-:W-:Y:S01]  /*4f30*/  @P1 MOV R44, R86 ;  /* 0x00000056002c1202 */ /* 0x000fe20000000f00 */
[----:B------:R-:W-:-:S04]  /*4f40*/  @P1 FMUL R123, R134, R123 ;  /* 0x0000007b867b1220 */ /* 0x000fc80000400000 */
[----:B------:R-:W-:Y:S01]  /*4f50*/  FADD R65, R65, R44 ;  /* 0x0000002c41417221 */ /* 0x000fe20000000000 */
[----:B------:R-:W-:Y:S02]  /*4f60*/  CS2R R44, SRZ ;  /* 0x00000000002c7805 */ /* 0x000fe4000001ff00 */
[----:B------:R-:W-:Y:S02]  /*4f70*/  @P1 MOV R45, R123 ;  /* 0x0000007b002d1202 */ /* 0x000fe40000000f00 */
[----:B------:R-:W1:Y:S01]  /*4f80*/  SHFL.IDX PT, R123, R23, R43, 0x1f ;  /* 0x00001f2b177b7589 */ /* 0x000e6200000e0000 */
[----:B0-----:R-:W-:Y:S01]  /*4f90*/  FSETP.GT.AND P1, PT, R125, RZ, PT ;  /* 0x000000ff7d00720b */ /* 0x001fe20003f24000 */
[-C--:B------:R-:W-:Y:S01]  /*4fa0*/  @P0 FMUL R86, R127, R126.reuse ;  /* 0x0000007e7f560220 */ /* 0x080fe20000400000 */
[----:B------:R-:W-:-:S04]  /*4fb0*/  @P0 FMUL R126, R129, R126 ;  /* 0x0000007e817e0220 */ /* 0x000fc80000400000 */
[----:B------:R-:W-:Y:S01]  /*4fc0*/  @P0 MOV R44, R86 ;  /* 0x00000056002c0202 */ /* 0x000fe20000000f00 */
[----:B------:R-:W-:-:S04]  /*4fd0*/  FADD R66, R66, R45 ;  /* 0x0000002d42427221 */ /* 0x000fc80000000000 */
[----:B------:R-:W-:Y:S01]  /*4fe0*/  FADD R67, R67, R44 ;  /* 0x0000002c43437221 */ /* 0x000fe20000000000 */
[----:B------:R-:W-:Y:S01]  /*4ff0*/  CS2R R44, SRZ ;  /* 0x00000000002c7805 */ /* 0x000fe2000001ff00 */
[----:B------:R-:W4:Y:S01]  /*5000*/  @P1 LDG.E.CONSTANT R128, desc[UR4][R84.64] ;  /* 0x0000000454801981 */ /* 0x000f22000c1e9900 */
[----:B------:R-:W-:Y:S01]  /*5010*/  @P3 FMUL R86, R131, R122 ;  /* 0x0000007a83563220 */ /* 0x000fe20000400000 */
[----:B------:R-:W-:Y:S02]  /*5020*/  @P0 MOV R45, R126 ;  /* 0x0000007e002d0202 */ /* 0x000fe40000000f00 */
[----:B------:R-:W4:Y:S02]  /*5030*/  @P1 LDG.E.CONSTANT R130, desc[UR4][R84.64+0x80] ;  /* 0x0000800454821981 */ /* 0x000f24000c1e9900 */
[----:B------:R-:W-:Y:S01]  /*5040*/  @P3 MOV R44, R86 ;  /* 0x00000056002c3202 */ /* 0x000fe20000000f00 */
[----:B------:R-:W-:Y:S01]  /*5050*/  @P3 FMUL R122, R133, R122 ;  /* 0x0000007a857a3220 */ /* 0x000fe20000400000 */
[----:B------:R-:W-:Y:S01]  /*5060*/  FADD R68, R68, R45 ;  /* 0x0000002d44447221 */ /* 0x000fe20000000000 */
[----:B-1----:R-:W-:-:S02]  /*5070*/  FSETP.GT.AND P0, PT, R123, RZ, PT ;  /* 0x000000ff7b00720b */ /* 0x002fc40003f04000 */
[----:B------:R-:W-:Y:S01]  /*5080*/  FADD R69, R69, R44 ;  /* 0x0000002c45457221 */ /* 0x000fe20000000000 */
[----:B------:R-:W-:Y:S02]  /*5090*/  CS2R R44, SRZ ;  /* 0x00000000002c7805 */ /* 0x000fe4000001ff00 */
[----:B------:R-:W-:Y:S02]  /*50a0*/  @P3 MOV R45, R122 ;  /* 0x0000007a002d3202 */ /* 0x000fe40000000f00 */
[----:B------:R-:W0:Y:S06]  /*50b0*/  SHFL.IDX PT, R122, R24, R43, 0x1f ;  /* 0x00001f2b187a7589 */ /* 0x000e2c00000e0000 */
[----:B------:R-:W4:Y:S04]  /*50c0*/  @P0 LDG.E.CONSTANT R132, desc[UR4][R84.64] ;  /* 0x0000000454840981 */ /* 0x000f28000c1e9900 */
[----:B------:R-:W4:Y:S04]  /*50d0*/  @P0 LDG.E.CONSTANT R134, desc[UR4][R84.64+0x80] ;  /* 0x0000800454860981 */ /* 0x000f28000c1e9900 */
[----:B------:R-:W1:Y:S01]  /*50e0*/  SHFL.IDX PT, R126, R25, R43, 0x1f ;  /* 0x00001f2b197e7589 */ /* 0x000e6200000e0000 */
[----:B0-----:R-:W-:Y:S01]  /*50f0*/  FSETP.GT.AND P3, PT, R122, RZ, PT ;  /* 0x000000ff7a00720b */ /* 0x001fe20003f64000 */
[----:B------:R-:W-:-:S12]  /*5100*/  FADD R70, R70, R45 ;  /* 0x0000002d46467221 */ /* 0x000fd80000000000 */
[----:B------:R-:W4:Y:S04]  /*5110*/  @P3 LDG.E.CONSTANT R127, desc[UR4][R84.64] ;  /* 0x00000004547f3981 */ /* 0x000f28000c1e9900 */
[----:B------:R-:W4:Y:S01]  /*5120*/  @P3 LDG.E.CONSTANT R129, desc[UR4][R84.64+0x80] ;  /* 0x0000800454813981 */ /* 0x000f22000c1e9900 */
[----:B--2---:R-:W-:-:S05]  /*5130*/  @P2 FMUL R86, R135, R124 ;  /* 0x0000007c87562220 */ /* 0x004fca0000400000 */
[----:B------:R-:W-:Y:S01]  /*5140*/  @P2 MOV R44, R86 ;  /* 0x00000056002c2202 */ /* 0x000fe20000000f00 */
[----:B---3--:R-:W-:-:S04]  /*5150*/  @P2 FMUL R124, R137, R124 ;  /* 0x0000007c897c2220 */ /* 0x008fc80000400000 */
[----:B------:R-:W-:Y:S01]  /*5160*/  FADD R71, R71, R44 ;  /* 0x0000002c47477221 */ /* 0x000fe20000000000 */
[----:B------:R-:W-:Y:S02]  /*5170*/  CS2R R44, SRZ ;  /* 0x00000000002c7805 */ /* 0x000fe4000001ff00 */
[----:B------:R-:W-:Y:S02]  /*5180*/  @P2 MOV R45, R124 ;  /* 0x0000007c002d2202 */ /* 0x000fe40000000f00 */
[----:B-1----:R-:W-:-:S13]  /*5190*/  FSETP.GT.AND P2, PT, R126, RZ, PT ;  /* 0x000000ff7e00720b */ /* 0x002fda0003f44000 */
[----:B------:R-:W2:Y:S04]  /*51a0*/  @P2 LDG.E.CONSTANT R131, desc[UR4][R84.64] ;  /* 0x0000000454832981 */ /* 0x000ea8000c1e9900 */
[----:B------:R-:W3:Y:S04]  /*51b0*/  @P2 LDG.E.CONSTANT R133, desc[UR4][R84.64+0x80] ;  /* 0x0000800454852981 */ /* 0x000ee8000c1e9900 */
[----:B------:R-:W0:Y:S01]  /*51c0*/  SHFL.IDX PT, R124, R26, R43, 0x1f ;  /* 0x00001f2b1a7c7589 */ /* 0x000e2200000e0000 */
[----:B------:R-:W-:Y:S01]  /*51d0*/  FADD R72, R72, R45 ;  /* 0x0000002d48487221 */ /* 0x000fe20000000000 */
[----:B------:R-:W-:-:S02]  /*51e0*/  HFMA2 R45, -RZ, RZ, 0, 0 ;  /* 0x00000000ff2d7431 */ /* 0x000fc400000001ff */
[-C--:B----4-:R-:W-:Y:S01]  /*51f0*/  @P1 FMUL R86, R128, R125.reuse ;  /* 0x0000007d80561220 */ /* 0x090fe20000400000 */
[----:B------:R-:W-:-:S04]  /*5200*/  @P1 FMUL R125, R130, R125 ;  /* 0x0000007d827d1220 */ /* 0x000fc80000400000 */
[----:B------:R-:W-:Y:S02]  /*5210*/  @P1 MOV R44, R86 ;  /* 0x00000056002c1202 */ /* 0x000fe40000000f00 */
[----:B------:R-:W-:Y:S02]  /*5220*/  @P1 MOV R45, R125 ;  /* 0x0000007d002d1202 */ /* 0x000fe40000000f00 */
[----:B0-----:R-:W-:Y:S01]  /*5230*/  FSETP.GT.AND P1, PT, R124, RZ, PT ;  /* 0x000000ff7c00720b */ /* 0x001fe20003f24000 */
[----:B------:R-:W-:Y:S01]  /*5240*/  FADD R73, R73, R44 ;  /* 0x0000002c49497221 */ /* 0x000fe20000000000 */
[----:B------:R-:W-:Y:S02]  /*5250*/  HFMA2 R44, -RZ, RZ, 0, 0 ;  /* 0x00000000ff2c7431 */ /* 0x000fe400000001ff */
[----:B------:R-:W-:-:S09]  /*5260*/  @P0 FMUL R86, R132, R123 ;  /* 0x0000007b84560220 */ /* 0x000fd20000400000 */
[----:B------:R-:W4:Y:S01]  /*5270*/  @P1 LDG.E.CONSTANT R135, desc[UR4][R84.64] ;  /* 0x0000000454871981 */ /* 0x000f22000c1e9900 */
[----:B------:R-:W-:Y:S01]  /*5280*/  @P0 MOV R44, R86 ;  /* 0x00000056002c0202 */ /* 0x000fe20000000f00 */
[----:B------:R-:W-:Y:S02]  /*5290*/  @P0 FMUL R123, R134, R123 ;  /* 0x0000007b867b0220 */ /* 0x000fe40000400000 */
[----:B------:R-:W4:Y:S01]  /*52a0*/  @P1 LDG.E.CONSTANT R137, desc[UR4][R84.64+0x80] ;  /* 0x0000800454891981 */ /* 0x000f22000c1e9900 */
[----:B------:R-:W-:Y:S01]  /*52b0*/  FADD R74, R74, R45 ;  /* 0x0000002d4a4a7221 */ /* 0x000fe20000000000 */
[----:B------:R-:W-:Y:S01]  /*52c0*/  FADD R75, R75, R44 ;  /* 0x0000002c4b4b7221 */ /* 0x000fe20000000000 */
[----:B------:R-:W-:Y:S02]  /*52d0*/  CS2R R44, SRZ ;  /* 0x00000000002c7805 */ /* 0x000fe4000001ff00 */
[----:B------:R-:W-:Y:S02]  /*52e0*/  @P0 MOV R45, R123 ;  /* 0x0000007b002d0202 */ /* 0x000fe40000000f00 */
[----:B------:R-:W0:Y:S04]  /*52f0*/  SHFL.IDX PT, R123, R28, R43, 0x1f ;  /* 0x00001f2b1c7b7589 */ /* 0x000e2800000e0000 */
[----:B------:R-:W1:Y:S01]  /*5300*/  SHFL.IDX PT, R125, R29, R43, 0x1f ;  /* 0x00001f2b1d7d7589 */ /* 0x000e6200000e0000 */
[----:B------:R-:W-:Y:S01]  /*5310*/  FADD R92, R92, R45 ;  /* 0x0000002d5c5c7221 */ /* 0x000fe20000000000 */
[----:B------:R-:W-:-:S05]  /*5320*/  @P3 FMUL R86, R127, R122 ;  /* 0x0000007a7f563220 */ /* 0x000fca0000400000 */
[----:B------:R-:W-:Y:S01]  /*5330*/  @P3 MOV R44, R86 ;  /* 0x00000056002c3202 */ /* 0x000fe20000000f00 */
[----:B------:R-:W-:Y:S01]  /*5340*/  @P3 FMUL R122, R129, R122 ;  /* 0x0000007a817a3220 */ /* 0x000fe20000400000 */
[----:B0-----:R-:W-:-:S03]  /*5350*/  FSETP.GT.AND P0, PT, R123, RZ, PT ;  /* 0x000000ff7b00720b */ /* 0x001fc60003f04000 */
[----:B------:R-:W-:Y:S01]  /*5360*/  FADD R93, R93, R44 ;  /* 0x0000002c5d5d7221 */ /* 0x000fe20000000000 */
[----:B------:R-:W-:Y:S02]  /*5370*/  CS2R R44, SRZ ;  /* 0x00000000002c7805 */ /* 0x000fe4000001ff00 */
[----:B------:R-:W-:Y:S02]  /*5380*/  @P3 MOV R45, R122 ;  /* 0x0000007a002d3202 */ /* 0x000fe40000000f00 */
[----:B------:R-:W0:Y:S05]  /*5390*/  SHFL.IDX PT, R122, R30, R43, 0x1f ;  /* 0x00001f2b1e7a7589 */ /* 0x000e2a00000e0000 */
[----:B------:R-:W4:Y:S01]  /*53a0*/  @P0 LDG.E.CONSTANT R128, desc[UR4][R84.64] ;  /* 0x0000000454800981 */ /* 0x000f22000c1e9900 */
[----:B-1----:R-:W-:Y:S01]  /*53b0*/  FSETP.GT.AND P3, PT, R125, RZ, PT ;  /* 0x000000ff7d00720b */ /* 0x002fe20003f64000 */
[----:B------:R-:W-:-:S02]  /*53c0*/  FADD R94, R94, R45 ;  /* 0x0000002d5e5e7221 */ /* 0x000fc40000000000 */
[----:B------:R-:W4:Y:S10]  /*53d0*/  @P0 LDG.E.CONSTANT R130, desc[UR4][R84.64+0x80] ;  /* 0x0000800454820981 */ /* 0x000f34000c1e9900 */
        /* <DEDUP_REMOVED lines=8> */
[----:B0-----:R-:W-:-:S13]  /*5460*/  FSETP.GT.AND P2, PT, R122, RZ, PT ;  /* 0x000000ff7a00720b */ /* 0x001fda0003f44000 */
[----:B------:R-:W2:Y:S01]  /*5470*/  @P2 LDG.E.CONSTANT R127, desc[UR4][R84.64] ;  /* 0x00000004547f2981 */ /* 0x000ea2000c1e9900 */
[----:B------:R-:W-:-:S03]  /*5480*/  FADD R96, R96, R45 ;  /* 0x0000002d60607221 */ /* 0x000fc60000000000 */
[----:B------:R-:W3:Y:S04]  /*5490*/  @P2 LDG.E.CONSTANT R129, desc[UR4][R84.64+0x80] ;  /* 0x0000800454812981 */ /* 0x000ee8000c1e9900 */
[----:B------:R-:W-:Y:S01]  /*54a0*/  SHFL.IDX PT, R126, R32, R43, 0x1f ;  /* 0x00001f2b207e7589 */ /* 0x000fe200000e0000 */
[----:B----4-:R-:W-:-:S05]  /*54b0*/  @P1 FMUL R86, R135, R124 ;  /* 0x0000007c87561220 */ /* 0x010fca0000400000 */
[----:B------:R-:W-:Y:S01]  /*54c0*/  @P1 MOV R44, R86 ;  /* 0x00000056002c1202 */ /* 0x000fe20000000f00 */
[----:B------:R-:W-:-:S04]  /*54d0*/  @P1 FMUL R124, R137, R124 ;  /* 0x0000007c897c1220 */ /* 0x000fc80000400000 */
[----:B------:R-:W-:Y:S01]  /*54e0*/  FADD R97, R97, R44 ;  /* 0x0000002c61617221 */ /* 0x000fe20000000000 */
[----:B------:R-:W-:Y:S02]  /*54f0*/  CS2R R44, SRZ ;  /* 0x00000000002c7805 */ /* 0x000fe4000001ff00 */
[----:B------:R-:W-:Y:S02]  /*5500*/  @P1 MOV R45, R124 ;  /* 0x0000007c002d1202 */ /* 0x000fe40000000f00 */
[----:B------:R-:W0:Y:S02]  /*5510*/  SHFL.IDX PT, R124, R31, R43, 0x1f ;  /* 0x00001f2b1f7c7589 */ /* 0x000e2400000e0000 */
[----:B0-----:R-:W-:Y:S01]  /*5520*/  FSETP.GT.AND P1, PT, R124, RZ, PT ;  /* 0x000000ff7c00720b */ /* 0x001fe20003f24000 */
[----:B------:R-:W-:Y:S01]  /*5530*/  FADD R98, R98, R45 ;  /* 0x0000002d62627221 */ /* 0x000fe20000000000 */
[----:B------:R-:W-:-:S11]  /*5540*/  @P0 FMUL R86, R128, R123 ;  /* 0x0000007b80560220 */ /* 0x000fd60000400000 */
[----:B------:R-:W4:Y:S01]  /*5550*/  @P1 LDG.E.CONSTANT R131, desc[UR4][R84.64] ;  /* 0x0000000454831981 */ /* 0x000f22000c1e9900 */
[----:B------:R-:W-:Y:S01]  /*5560*/  @P0 MOV R44, R86 ;  /* 0x00000056002c0202 */ /* 0x000fe20000000f00 */
[----:B------:R-:W-:Y:S02]  /*5570*/  @P0 FMUL R123, R130, R123 ;  /* 0x0000007b827b0220 */ /* 0x000fe40000400000 */
[----:B------:R-:W4:Y:S02]  /*5580*/  @P1 LDG.E.CONSTANT R133, desc[UR4][R84.64+0x80] ;  /* 0x0000800454851981 */ /* 0x000f24000c1e9900 */
[----:B------:R-:W-:Y:S01]  /*5590*/  FADD R99, R99, R44 ;  /* 0x0000002c63637221 */ /* 0x000fe20000000000 */
[----:B------:R-:W-:Y:S02]  /*55a0*/  CS2R R44, SRZ ;  /* 0x00000000002c7805 */ /* 0x000fe4000001ff00 */
[----:B------:R-:W-:Y:S02]  /*55b0*/  @P0 MOV R45, R123 ;  /* 0x0000007b002d0202 */ /* 0x000fe40000000f00 */
[----:B------:R-:W-:Y:S01]  /*55c0*/  FSETP.GT.AND P0, PT, R126, RZ, PT ;  /* 0x000000ff7e00720b */ /* 0x000fe20003f04000 */
[----:B------:R-:W-:-:S02]  /*55d0*/  @P3 FMUL R86, R132, R125 ;  /* 0x0000007d84563220 */ /* 0x000fc40000400000 */
[----:B------:R-:W-:Y:S01]  /*55e0*/  FADD R100, R100, R45 ;  /* 0x0000002d64647221 */ /* 0x000fe20000000000 */
[----:B------:R-:W-:Y:S02]  /*55f0*/  HFMA2 R45, -RZ, RZ, 0, 0 ;  /* 0x00000000ff2d7431 */ /* 0x000fe400000001ff */
[----:B------:R-:W-:Y:S01]  /*5600*/  @P3 FMUL R125, R134, R125 ;  /* 0x0000007d867d3220 */ /* 0x000fe20000400000 */
[----:B------:R-:W-:-:S04]  /*5610*/  @P3 MOV R44, R86 ;  /* 0x00000056002c3202 */ /* 0x000fc80000000f00 */
[----:B------:R-:W-:Y:S02]  /*5620*/  @P3 MOV R45, R125 ;  /* 0x0000007d002d3202 */ /* 0x000fe40000000f00 */
[----:B------:R-:W0:Y:S04]  /*5630*/  SHFL.IDX PT, R125, R34, R43, 0x1f ;  /* 0x00001f2b227d7589 */ /* 0x000e2800000e0000 */
[----:B------:R-:W4:Y:S01]  /*5640*/  @P0 LDG.E.CONSTANT R135, desc[UR4][R84.64] ;  /* 0x0000000454870981 */ /* 0x000f22000c1e9900 */
[----:B0-----:R-:W-:-:S13]  /*5650*/  FSETP.GT.AND P3, PT, R125, RZ, PT ;  /* 0x000000ff7d00720b */ /* 0x001fda0003f64000 */
[----:B------:R-:W4:Y:S04]  /*5660*/  @P3 LDG.E.CONSTANT R128, desc[UR4][R84.64] ;  /* 0x0000000454803981 */ /* 0x000f28000c1e9900 */
[----:B------:R-:W4:Y:S01]  /*5670*/  @P3 LDG.E.CONSTANT R130, desc[UR4][R84.64+0x80] ;  /* 0x0000800454823981 */ /* 0x000f22000c1e9900 */
[----:B--2---:R-:W-:-:S03]  /*5680*/  @P2 FMUL R86, R127, R122 ;  /* 0x0000007a7f562220 */ /* 0x004fc60000400000 */
[----:B------:R-:W2:Y:S04]  /*5690*/  @P0 LDG.E.CONSTANT R127, desc[UR4][R84.64+0x80] ;  /* 0x00008004547f0981 */ /* 0x000ea8000c1e9900 */
[----:B------:R-:W0:Y:S01]  /*56a0*/  SHFL.IDX PT, R123, R35, R43, 0x1f ;  /* 0x00001f2b237b7589 */ /* 0x000e2200000e0000 */
[----:B------:R-:W-:Y:S01]  /*56b0*/  FADD R102, R102, R45 ;  /* 0x0000002d66667221 */ /* 0x000fe20000000000 */
[----:B------:R-:W-:Y:S02]  /*56c0*/  HFMA2 R45, -RZ, RZ, 0, 0 ;  /* 0x00000000ff2d7431 */ /* 0x000fe400000001ff */
[----:B---3--:R-:W-:Y:S01]  /*56d0*/  @P2 FMUL R122, R129, R122 ;  /* 0x0000007a817a2220 */ /* 0x008fe20000400000 */
[----:B------:R-:W-:Y:S01]  /*56e0*/  FADD R101, R101, R44 ;  /* 0x0000002c65657221 */ /* 0x000fe20000000000 */
[----:B------:R-:W-:-:S03]  /*56f0*/  HFMA2 R44, -RZ, RZ, 0, 0 ;  /* 0x00000000ff2c7431 */ /* 0x000fc600000001ff */
[----:B------:R-:W-:Y:S02]  /*5700*/  @P2 MOV R45, R122 ;  /* 0x0000007a002d2202 */ /* 0x000fe40000000f00 */
[----:B------:R-:W1:Y:S01]  /*5710*/  SHFL.IDX PT, R122, R36, R43, 0x1f ;  /* 0x00001f2b247a7589 */ /* 0x000e6200000e0000 */
[----:B------:R-:W-:-:S05]  /*5720*/  @P2 MOV R44, R86 ;  /* 0x00000056002c2202 */ /* 0x000fca0000000f00 */
[----:B------:R-:W-:Y:S01]  /*5730*/  FADD R103, R103, R44 ;  /* 0x0000002c67677221 */ /* 0x000fe20000000000 */
[----:B------:R-:W-:Y:S01]  /*5740*/  HFMA2 R44, -RZ, RZ, 0, 0 ;  /* 0x00000000ff2c7431 */ /* 0x000fe200000001ff */
[----:B0-----:R-:W-:Y:S01]  /*5750*/  FSETP.GT.AND P2, PT, R123, RZ, PT ;  /* 0x000000ff7b00720b */ /* 0x001fe20003f44000 */
[----:B------:R-:W-:-:S12]  /*5760*/  FADD R104, R104, R45 ;  /* 0x0000002d68687221 */ /* 0x000fd80000000000 */
[----:B------:R-:W3:Y:S04]  /*5770*/  @P2 LDG.E.CONSTANT R132, desc[UR4][R84.64] ;  /* 0x0000000454842981 */ /* 0x000ee8000c1e9900 */
[----:B------:R-:W3:Y:S01]  /*5780*/  @P2 LDG.E.CONSTANT R134, desc[UR4][R84.64+0x80] ;  /* 0x0000800454862981 */ /* 0x000ee2000c1e9900 */
[----:B----4-:R-:W-:-:S05]  /*5790*/  @P1 FMUL R86, R131, R124 ;  /* 0x0000007c83561220 */ /* 0x010fca0000400000 */
[----:B------:R-:W-:Y:S01]  /*57a0*/  @P1 MOV R44, R86 ;  /* 0x00000056002c1202 */ /* 0x000fe20000000f00 */
[----:B------:R-:W-:-:S04]  /*57b0*/  @P1 FMUL R124, R133, R124 ;  /* 0x0000007c857c1220 */ /* 0x000fc80000400000 */
[----:B------:R-:W-:Y:S01]  /*57c0*/  FADD R105, R105, R44 ;  /* 0x0000002c69697221 */ /* 0x000fe20000000000 */
[----:B------:R-:W-:Y:S02]  /*57d0*/  CS2R R44, SRZ ;  /* 0x00000000002c7805 */ /* 0x000fe4000001ff00 */
[----:B------:R-:W-:Y:S02]  /*57e0*/  @P1 MOV R45, R124 ;  /* 0x0000007c002d1202 */ /* 0x000fe40000000f00 */
[----:B-1----:R-:W-:Y:S01]  /*57f0*/  FSETP.GT.AND P1, PT, R122, RZ, PT ;  /* 0x000000ff7a00720b */ /* 0x002fe20003f24000 */
[----:B------:R-:W0:-:S12]  /*5800*/  SHFL.IDX PT, R124, R37, R43, 0x1f ;  /* 0x00001f2b257c7589 */ /* 0x000e1800000e0000 */
[----:B------:R-:W4:Y:S01]  /*5810*/  @P1 LDG.E.CONSTANT R129, desc[UR4][R84.64] ;  /* 0x0000000454811981 */ /* 0x000f22000c1e9900 */
[----:B------:R-:W-:-:S05]  /*5820*/  @P0 FMUL R86, R135, R126 ;  /* 0x0000007e87560220 */ /* 0x000fca0000400000 */
[----:B------:R-:W-:Y:S01]  /*5830*/  @P0 MOV R44, R86 ;  /* 0x00000056002c0202 */ /* 0x000fe20000000f00 */
[----:B------:R-:W-:-:S04]  /*5840*/  FADD R106, R106, R45 ;  /* 0x0000002d6a6a7221 */ /* 0x000fc80000000000 */
[----:B------:R-:W-:Y:S01]  /*5850*/  FADD R107, R107, R44 ;  /* 0x0000002c6b6b7221 */ /* 0x000fe20000000000 */
[----:B------:R-:W-:Y:S01]  /*5860*/  CS2R R44, SRZ ;  /* 0x00000000002c7805 */ /* 0x000fe2000001ff00 */
[----:B------:R-:W-:-:S05]  /*5870*/  @P3 FMUL R86, R128, R125 ;  /* 0x0000007d80563220 */ /* 0x000fca0000400000 */
[----:B------:R-:W-:Y:S01]  /*5880*/  @P3 MOV R44, R86 ;  /* 0x00000056002c3202 */ /* 0x000fe20000000f00 */
[----:B------:R-:W-:-:S04]  /*5890*/  @P3 FMUL R125, R130, R125 ;  /* 0x0000007d827d3220 */ /* 0x000fc80000400000 */
[----:B------:R-:W-:Y:S01]  /*58a0*/  FADD R109, R109, R44 ;  /* 0x0000002c6d6d7221 */ /* 0x000fe20000000000 */
[----:B--2---:R-:W-:Y:S02]  /*58b0*/  @P0 FMUL R126, R127, R126 ;  /* 0x0000007e7f7e0220 */ /* 0x004fe40000400000 */
[----:B------:R-:W2:Y:S03]  /*58c0*/  @P1 LDG.E.CONSTANT R127, desc[UR4][R84.64+0x80] ;  /* 0x00008004547f1981 */ /* 0x000ea6000c1e9900 */
[----:B------:R-:W-:Y:S02]  /*58d0*/  @P0 MOV R45, R126 ;  /* 0x0000007e002d0202 */ /* 0x000fe40000000f00 */
[----:B0-----:R-:W-:-:S03]  /*58e0*/  FSETP.GT.AND P0, PT, R124, RZ, PT ;  /* 0x000000ff7c00720b */ /* 0x001fc60003f04000 */
[----:B------:R-:W-:Y:S01]  /*58f0*/  FADD R108, R108, R45 ;  /* 0x0000002d6c6c7221 */ /* 0x000fe20000000000 */
[----:B------:R-:W-:Y:S02]  /*5900*/  CS2R R44, SRZ ;  /* 0x00000000002c7805 */ /* 0x000fe4000001ff00 */
[----:B------:R-:W-:-:S07]  /*5910*/  @P3 MOV R45, R125 ;  /* 0x0000007d002d3202 */ /* 0x000fce0000000f00 */
[----:B------:R-:W2:Y:S04]  /*5920*/  @P0 LDG.E.CONSTANT R131, desc[UR4][R84.64] ;  /* 0x0000000454830981 */ /* 0x000ea8000c1e9900 */
[----:B------:R-:W0:Y:S04]  /*5930*/  SHFL.IDX PT, R125, R38, R43, 0x1f ;  /* 0x00001f2b267d7589 */ /* 0x000e2800000e0000 */
[----:B------:R-:W2:Y:S01]  /*5940*/  @P0 LDG.E.CONSTANT R133, desc[UR4][R84.64+0x80] ;  /* 0x0000800454850981 */ /* 0x000ea2000c1e9900 */
[----:B0-----:R-:W-:-:S13]  /*5950*/  FSETP.GT.AND P3, PT, R125, RZ, PT ;  /* 0x000000ff7d00720b */ /* 0x001fda0003f64000 */
[----:B------:R-:W2:Y:S04]  /*5960*/  @P3 LDG.E.CONSTANT R128, desc[UR4][R84.64] ;  /* 0x0000000454803981 */ /* 0x000ea8000c1e9900 */
[----:B------:R-:W2:Y:S01]  /*5970*/  @P3 LDG.E.CONSTANT R130, desc[UR4][R84.64+0x80] ;  /* 0x0000800454823981 */ /* 0x000ea2000c1e9900 */
[-C--:B---3--:R-:W-:Y:S01]  /*5980*/  @P2 FMUL R86, R132, R123.reuse ;  /* 0x0000007b84562220 */ /* 0x088fe20000400000 */
[----:B------:R-:W-:-:S04]  /*5990*/  @P2 FMUL R123, R134, R123 ;  /* 0x0000007b867b2220 */ /* 0x000fc80000400000 */
[----:B------:R-:W-:Y:S01]  /*59a0*/  @P2 MOV R44, R86 ;  /* 0x00000056002c2202 */ /* 0x000fe20000000f00 */
[----:B------:R-:W-:-:S04]  /*59b0*/  FADD R110, R110, R45 ;  /* 0x0000002d6e6e7221 */ /* 0x000fc80000000000 */
[----:B------:R-:W-:Y:S01]  /*59c0*/  FADD R111, R111, R44 ;  /* 0x0000002c6f6f7221 */ /* 0x000fe20000000000 */
[----:B------:R-:W-:Y:S02]  /*59d0*/  CS2R R44, SRZ ;  /* 0x00000000002c7805 */ /* 0x000fe4000001ff00 */
[----:B------:R-:W-:Y:S01]  /*59e0*/  @P2 MOV R45, R123 ;  /* 0x0000007b002d2202 */ /* 0x000fe20000000f00 */
[----:B------:R-:W0:Y:S04]  /*59f0*/  SHFL.IDX PT, R126, R39, R43, 0x1f ;  /* 0x00001f2b277e7589 */ /* 0x000e2800000e0000 */
[----:B------:R-:W-:Y:S01]  /*5a00*/  FADD R112, R112, R45 ;  /* 0x0000002d70707221 */ /* 0x000fe20000000000 */
[----:B------:R-:W-:Y:S01]  /*5a10*/  HFMA2 R45, -RZ, RZ, 0, 0 ;  /* 0x00000000ff2d7431 */ /* 0x000fe200000001ff */
[----:B0-----:R-:W-:Y:S01]  /*5a20*/  FSETP.GT.AND P2, PT, R126, RZ, PT ;  /* 0x000000ff7e00720b */ /* 0x001fe20003f44000 */
[----:B----4-:R-:W-:-:S12]  /*5a30*/  @P1 FMUL R86, R129, R122 ;  /* 0x0000007a81561220 */ /* 0x010fd80000400000 */
[----:B------:R-:W3:Y:S01]  /*5a40*/  @P2 LDG.E.CONSTANT R129, desc[UR4][R84.64] ;  /* 0x0000000454812981 */ /* 0x000ee2000c1e9900 */
[----:B------:R-:W-:-:S03]  /*5a50*/  @P1 MOV R44, R86 ;  /* 0x00000056002c1202 */ /* 0x000fc60000000f00 */
[----:B------:R-:W-:Y:S02]  /*5a60*/  SHFL.IDX PT, R123, R42, R43, 0x1f ;  /* 0x00001f2b2a7b7589 */ /* 0x000fe400000e0000 */
[----:B------:R-:W-:Y:S01]  /*5a70*/  FADD R113, R113, R44 ;  /* 0x0000002c71717221 */ /* 0x000fe20000000000 */
[----:B------:R-:W-:Y:S02]  /*5a80*/  HFMA2 R44, -RZ, RZ, 0, 0 ;  /* 0x00000000ff2c7431 */ /* 0x000fe400000001ff */
[----:B--2---:R-:W-:Y:S02]  /*5a90*/  @P1 FMUL R122, R127, R122 ;  /* 0x0000007a7f7a1220 */ /* 0x004fe40000400000 */
[----:B------:R-:W2:Y:S03]  /*5aa0*/  @P2 LDG.E.CONSTANT R127, desc[UR4][R84.64+0x80] ;  /* 0x00008004547f2981 */ /* 0x000ea6000c1e9900 */
[----:B------:R-:W-:-:S02]  /*5ab0*/  @P1 MOV R45, R122 ;  /* 0x0000007a002d1202 */ /* 0x000fc40000000f00 */
[----:B------:R-:W0:Y:S01]  /*5ac0*/  SHFL.IDX PT, R122, R40, R43, 0x1f ;  /* 0x00001f2b287a7589 */ /* 0x000e2200000e0000 */
[----:B------:R-:W-:Y:S01]  /*5ad0*/  @P0 FMUL R86, R131, R124 ;  /* 0x0000007c83560220 */ /* 0x000fe20000400000 */
[----:B0-----:R-:W-:-:S13]  /*5ae0*/  FSETP.GT.AND P1, PT, R122, RZ, PT ;  /* 0x000000ff7a00720b */ /* 0x001fda0003f24000 */
[----:B------:R-:W4:Y:S01]  /*5af0*/  @P1 LDG.E.CONSTANT R131, desc[UR4][R84.64] ;  /* 0x0000000454831981 */ /* 0x000f22000c1e9900 */
[----:B------:R-:W-:Y:S01]  /*5b00*/  FADD R114, R114, R45 ;  /* 0x0000002d72727221 */ /* 0x000fe20000000000 */
[----:B------:R-:W-:Y:S02]  /*5b10*/  HFMA2 R45, -RZ, RZ, 0, 0 ;  /* 0x00000000ff2d7431 */ /* 0x000fe400000001ff */
[----:B------:R-:W-:Y:S02]  /*5b20*/  @P0 FMUL R124, R133, R124 ;  /* 0x0000007c857c0220 */ /* 0x000fe40000400000 */
[----:B------:R-:W4:Y:S03]  /*5b30*/  @P1 LDG.E.CONSTANT R133, desc[UR4][R84.64+0x80] ;  /* 0x0000800454851981 */ /* 0x000f26000c1e9900 */
[----:B------:R-:W-:Y:S02]  /*5b40*/  @P0 MOV R45, R124 ;  /* 0x0000007c002d0202 */ /* 0x000fe40000000f00 */
[----:B------:R-:W0:Y:S01]  /*5b50*/  SHFL.IDX PT, R124, R41, R43, 0x1f ;  /* 0x00001f2b297c7589 */ /* 0x000e2200000e0000 */
[----:B------:R-:W-:-:S05]  /*5b60*/  @P0 MOV R44, R86 ;  /* 0x00000056002c0202 */ /* 0x000fca0000000f00 */
[----:B------:R-:W-:Y:S01]  /*5b70*/  FADD R115, R115, R44 ;  /* 0x0000002c73737221 */ /* 0x000fe20000000000 */
[----:B------:R-:W-:Y:S02]  /*5b80*/  HFMA2 R44, -RZ, RZ, 0, 0 ;  /* 0x00000000ff2c7431 */ /* 0x000fe400000001ff */
[-C--:B------:R-:W-:Y:S01]  /*5b90*/  @P3 FMUL R86, R128, R125.reuse ;  /* 0x0000007d80563220 */ /* 0x080fe20000400000 */
[----:B------:R-:W-:-:S04]  /*5ba0*/  @P3 FMUL R125, R130, R125 ;  /* 0x0000007d827d3220 */ /* 0x000fc80000400000 */
[----:B------:R-:W-:Y:S01]  /*5bb0*/  @P3 MOV R44, R86 ;  /* 0x00000056002c3202 */ /* 0x000fe20000000f00 */
[----:B------:R-:W-:-:S04]  /*5bc0*/  FADD R116, R116, R45 ;  /* 0x0000002d74747221 */ /* 0x000fc80000000000 */
[----:B------:R-:W-:Y:S01]  /*5bd0*/  FADD R117, R117, R44 ;  /* 0x0000002c75757221 */ /* 0x000fe20000000000 */
[----:B------:R-:W-:Y:S02]  /*5be0*/  CS2R R44, SRZ ;  /* 0x00000000002c7805 */ /* 0x000fe4000001ff00 */
[----:B0-----:R-:W-:Y:S02]  /*5bf0*/  FSETP.GT.AND P0, PT, R124, RZ, PT ;  /* 0x000000ff7c00720b */ /* 0x001fe40003f04000 */
[----:B------:R-:W-:Y:S02]  /*5c00*/  @P3 MOV R45, R125 ;  /* 0x0000007d002d3202 */ /* 0x000fe40000000f00 */
[----:B------:R-:W-:-:S09]  /*5c10*/  FSETP.GT.AND P3, PT, R123, RZ, PT ;  /* 0x000000ff7b00720b */ /* 0x000fd20003f64000 */
[----:B------:R-:W4:Y:S04]  /*5c20*/  @P0 LDG.E.CONSTANT R125, desc[UR4][R84.64] ;  /* 0x00000004547d0981 */ /* 0x000f28000c1e9900 */
[----:B------:R-:W4:Y:S01]  /*5c30*/  @P3 LDG.E.CONSTANT R128, desc[UR4][R84.64] ;  /* 0x0000000454803981 */ /* 0x000f22000c1e9900 */
[----:B------:R-:W-:Y:S01]  /*5c40*/  CS2R R46, SRZ ;  /* 0x00000000002e7805 */ /* 0x000fe2000001ff00 */
[----:B------:R-:W-:Y:S01]  /*5c50*/  FADD R118, R118, R45 ;  /* 0x0000002d76767221 */ /* 0x000fe20000000000 */
[----:B------:R-:W-:Y:S01]  /*5c60*/  HFMA2 R45, -RZ, RZ, 0, 0 ;  /* 0x00000000ff2d7431 */ /* 0x000fe200000001ff */
[----:B------:R-:W4:Y:S04]  /*5c70*/  @P3 LDG.E.CONSTANT R130, desc[UR4][R84.64+0x80] ;  /* 0x0000800454823981 */ /* 0x000f28000c1e9900 */
[----:B------:R-:W4:Y:S01]  /*5c80*/  @P0 LDG.E.CONSTANT R135, desc[UR4][R84.64+0x80] ;  /* 0x0000800454870981 */ /* 0x000f22000c1e9900 */
[----:B---3--:R-:W-:-:S05]  /*5c90*/  @P2 FMUL R86, R129, R126 ;  /* 0x0000007e81562220 */ /* 0x008fca0000400000 */
[----:B------:R-:W-:-:S05]  /*5ca0*/  @P2 MOV R44, R86 ;  /* 0x00000056002c2202 */ /* 0x000fca0000000f00 */
[----:B------:R-:W-:Y:S01]  /*5cb0*/  FADD R119, R119, R44 ;  /* 0x0000002c77777221 */ /* 0x000fe20000000000 */
[----:B------:R-:W-:Y:S02]  /*5cc0*/  HFMA2 R44, -RZ, RZ, 0, 0 ;  /* 0x00000000ff2c7431 */ /* 0x000fe400000001ff */
[----:B--2---:R-:W-:-:S05]  /*5cd0*/  @P2 FMUL R126, R127, R126 ;  /* 0x0000007e7f7e2220 */ /* 0x004fca0000400000 */
[----:B------:R-:W-:Y:S01]  /*5ce0*/  @P2 MOV R45, R126 ;  /* 0x0000007e002d2202 */ /* 0x000fe20000000f00 */
[----:B----4-:R-:W-:-:S05]  /*5cf0*/  @P1 FMUL R86, R131, R122 ;  /* 0x0000007a83561220 */ /* 0x010fca0000400000 */
[----:B------:R-:W-:Y:S02]  /*5d00*/  @P1 MOV R46, R86 ;  /* 0x00000056002e1202 */ /* 0x000fe40000000f00 */
[----:B------:R-:W0:Y:S01]  /*5d10*/  SHFL.IDX PT, R86, R9, R43, 0x1f ;  /* 0x00001f2b09567589 */ /* 0x000e2200000e0000 */
[----:B------:R-:W-:-:S05]  /*5d20*/  @P1 FMUL R122, R133, R122 ;  /* 0x0000007a857a1220 */ /* 0x000fca0000400000 */
[----:B------:R-:W-:Y:S01]  /*5d30*/  @P1 MOV R44, R122 ;  /* 0x0000007a002c1202 */ /* 0x000fe20000000f00 */
[----:B------:R-:W-:Y:S01]  /*5d40*/  FADD R120, R120, R45 ;  /* 0x0000002d78787221 */ /* 0x000fe20000000000 */
[----:B------:R-:W-:Y:S02]  /*5d50*/  IADD3 R45, PT, PT, R43, 0x1, RZ ;  /* 0x000000012b2d7810 */ /* 0x000fe40007ffe0ff */
[----:B0-----:R-:W-:-:S03]  /*5d60*/  FSETP.GT.AND P1, PT, R86, RZ, PT ;  /* 0x000000ff5600720b */ /* 0x001fc60003f24000 */
[----:B------:R-:W0:Y:S10]  /*5d70*/  SHFL.IDX PT, R79, R8, R45, 0x1f ;  /* 0x00001f2d084f7589 */ /* 0x000e3400000e0000 */
[----:B------:R-:W2:Y:S04]  /*5d80*/  @P1 LDG.E.CONSTANT R88, desc[UR4][R84.64] ;  /* 0x0000000454581981 */ /* 0x000ea8000c1e9900 */
[----:B------:R1:W3:Y:S01]  /*5d90*/  @P1 LDG.E.CONSTANT R89, desc[UR4][R84.64+0x80] ;  /* 0x0000800454591981 */ /* 0x0002e2000c1e9900 */
[----:B------:R-:W-:Y:S01]  /*5da0*/  @P0 FMUL R122, R125, R124 ;  /* 0x0000007c7d7a0220 */ /* 0x000fe20000400000 */
[----:B------:R-:W-:-:S04]  /*5db0*/  HFMA2 R125, -RZ, RZ, 0, 0 ;  /* 0x00000000ff7d7431 */ /* 0x000fc800000001ff */
[----:B------:R-:W-:Y:S01]  /*5dc0*/  @P0 MOV R47, R122 ;  /* 0x0000007a002f0202 */ /* 0x000fe20000000f00 */
[----:B------:R-:W-:Y:S01]  /*5dd0*/  @P3 FMUL R122, R128, R123 ;  /* 0x0000007b807a3220 */ /* 0x000fe20000400000 */
[----:B0-----:R-:W-:-:S04]  /*5de0*/  IMAD.WIDE R126, R79, 0x4, R82 ;  /* 0x000000044f7e7825 */ /* 0x001fc800078e0252 */
[----:B------:R-:W-:Y:S01]  /*5df0*/  @P3 MOV R125, R122 ;  /* 0x0000007a007d3202 */ /* 0x000fe20000000f00 */
[----:B------:R-:W4:Y:S04]  /*5e00*/  LDG.E.CONSTANT R79, desc[UR4][R126.64+0x80] ;  /* 0x000080047e4f7981 */ /* 0x000f28000c1e9900 */
[----:B------:R0:W4:Y:S01]  /*5e10*/  LDG.E.CONSTANT R122, desc[UR4][R126.64] ;  /* 0x000000047e7a7981 */ /* 0x000122000c1e9900 */
[----:B------:R-:W-:Y:S01]  /*5e20*/  FADD R80, R80, R47 ;  /* 0x0000002f50507221 */ /* 0x000fe20000000000 */
[----:B------:R-:W-:Y:S02]  /*5e30*/  HFMA2 R47, -RZ, RZ, 0, 0 ;  /* 0x00000000ff2f7431 */ /* 0x000fe400000001ff */
[----:B------:R-:W-:Y:S01]  /*5e40*/  @P3 FMUL R123, R130, R123 ;  /* 0x0000007b827b3220 */ /* 0x000fe20000400000 */
[----:B------:R-:W-:Y:S01]  /*5e50*/  FADD R125, R76, R125 ;  /* 0x0000007d4c7d7221 */ /* 0x000fe20000000000 */
[----:B-1----:R-:W-:Y:S03]  /*5e60*/  SHFL.IDX PT, R84, R13, R45, 0x1f ;  /* 0x00001f2d0d547589 */ /* 0x002fe600000e0000 */
[----:B------:R-:W-:Y:S01]  /*5e70*/  @P3 MOV R47, R123 ;  /* 0x0000007b002f3202 */ /* 0x000fe20000000f00 */
[----:B------:R-:W-:Y:S04]  /*5e80*/  SHFL.IDX PT, R76, R12, R45, 0x1f ;  /* 0x00001f2d0c4c7589 */ /* 0x000fe800000e0000 */
[----:B------:R-:W4:Y:S04]  /*5e90*/  SHFL.IDX PT, R123, R11, R45, 0x1f ;  /* 0x00001f2d0b7b7589 */ /* 0x000f2800000e0000 */
[----:B0-----:R-:W0:Y:S04]  /*5ea0*/  SHFL.IDX PT, R126, R16, R45, 0x1f ;  /* 0x00001f2d107e7589 */ /* 0x001e2800000e0000 */
[----:B------:R-:W1:Y:S04]  /*5eb0*/  SHFL.IDX PT, R128, R17, R45, 0x1f ;  /* 0x00001f2d11807589 */ /* 0x000e6800000e0000 */
[----:B------:R-:W1:Y:S01]  /*5ec0*/  SHFL.IDX PT, R130, R18, R45, 0x1f ;  /* 0x00001f2d12827589 */ /* 0x000e6200000e0000 */
[----:B------:R-:W-:-:S02]  /*5ed0*/  HFMA2 R49, -RZ, RZ, 0, 0 ;  /* 0x00000000ff317431 */ /* 0x000fc400000001ff */
[----:B------:R-:W-:Y:S01]  /*5ee0*/  @P0 FMUL R124, R135, R124 ;  /* 0x0000007c877c0220 */ /* 0x000fe20000400000 */
[----:B------:R-:W-:Y:S04]  /*5ef0*/  SHFL.IDX PT, R85, R10, R45, 0x1f ;  /* 0x00001f2d0a557589 */ /* 0x000fe800000e0000 */
[----:B------:R-:W-:Y:S01]  /*5f00*/  @P0 MOV R49, R124 ;  /* 0x0000007c00310202 */ /* 0x000fe20000000f00 */
[----:B------:R-:W-:Y:S04]  /*5f10*/  SHFL.IDX PT, R132, R19, R45, 0x1f ;  /* 0x00001f2d13847589 */ /* 0x000fe800000e0000 */
[----:B------:R-:W-:Y:S04]  /*5f20*/  SHFL.IDX PT, R124, R15, R45, 0x1f ;  /* 0x00001f2d0f7c7589 */ /* 0x000fe800000e0000 */
[----:B------:R-:W-:Y:S01]  /*5f30*/  SHFL.IDX PT, R134, R20, R45, 0x1f ;  /* 0x00001f2d14867589 */ /* 0x000fe200000e0000 */
[----:B------:R-:W-:Y:S01]  /*5f40*/  FADD R0, R0, R47 ;  /* 0x0000002f00007221 */ /* 0x000fe20000000000 */
[----:B------:R-:W-:Y:S01]  /*5f50*/  IADD3 R47, PT, PT, R43, 0x2, RZ ;  /* 0x000000022b2f7810 */ /* 0x000fe20007ffe0ff */
[----:B------:R-:W-:Y:S01]  /*5f60*/  FADD R87, R87, R44 ;  /* 0x0000002c57577221 */ /* 0x000fe20000000000 */
[----:B------:R-:W-:Y:S04]  /*5f70*/  SHFL.IDX PT, R127, R38, R45, 0x1f ;  /* 0x00001f2d267f7589 */ /* 0x000fe800000e0000 */
[----:B------:R-:W-:Y:S04]  /*5f80*/  SHFL.IDX PT, R129, R41, R45, 0x1f ;  /* 0x00001f2d29817589 */ /* 0x000fe800000e0000 */
[----:B------:R-:W-:Y:S04]  /*5f90*/  SHFL.IDX PT, R131, R42, R45, 0x1f ;  /* 0x00001f2d2a837589 */ /* 0x000fe800000e0000 */
[----:B------:R-:W-:Y:S01]  /*5fa0*/  SHFL.IDX PT, R44, R8, R47, 0x1f ;  /* 0x00001f2f082c7589 */ /* 0x000fe200000e0000 */
[----:B------:R-:W-:Y:S01]  /*5fb0*/  FADD R121, R121, R46 ;  /* 0x0000002e79797221 */ /* 0x000fe20000000000 */
[C---:B--2---:R-:W-:Y:S01]  /*5fc0*/  @P1 FFMA R88, R86.reuse, R88, R81 ;  /* 0x0000005856581223 */ /* 0x044fe20000000051 */
[----:B---3--:R-:W-:Y:S01]  /*5fd0*/  @P1 FMUL R86, R86, R89 ;  /* 0x0000005956561220 */ /* 0x008fe20000400000 */
[----:B------:R-:W-:-:S05]  /*5fe0*/  @!P1 MOV R86, RZ ;  /* 0x000000ff00569202 */ /* 0x000fca0000000f00 */
[----:B------:R-:W-:Y:S02]  /*5ff0*/  FADD R77, R77, R86 ;  /* 0x000000564d4d7221 */ /* 0x000fe40000000000 */
[----:B------:R-:W2:Y:S01]  /*6000*/  SHFL.IDX PT, R86, R14, R45, 0x1f ;  /* 0x00001f2d0e567589 */ /* 0x000ea200000e0000 */
[CC--:B----4-:R-:W-:Y:S01]  /*6010*/  FFMA R52, R79.reuse, R123.reuse, R52 ;  /* 0x0000007b4f347223 */ /* 0x0d0fe20000000034 */
[C---:B------:R-:W-:Y:S01]  /*6020*/  FFMA R54, R79.reuse, R76, R54 ;  /* 0x0000004c4f367223 */ /* 0x040fe20000000036 */
[C---:B------:R-:W-:Y:S01]  /*6030*/  FFMA R56, R79.reuse, R84, R56 ;  /* 0x000000544f387223 */ /* 0x040fe20000000038 */
[C---:B0-----:R-:W-:Y:S01]  /*6040*/  FFMA R62, R79.reuse, R126, R62 ;  /* 0x0000007e4f3e7223 */ /* 0x041fe2000000003e */
[C---:B------:R-:W-:Y:S01]  /*6050*/  FFMA R51, R122.reuse, R123, R51 ;  /* 0x0000007b7a337223 */ /* 0x040fe20000000033 */
[C---:B------:R-:W-:Y:S01]  /*6060*/  FFMA R53, R122.reuse, R76, R53 ;  /* 0x0000004c7a357223 */ /* 0x040fe20000000035 */
[C---:B------:R-:W-:Y:S01]  /*6070*/  FFMA R55, R122.reuse, R84, R55 ;  /* 0x000000547a377223 */ /* 0x040fe20000000037 */
[C---:B------:R-:W-:Y:S01]  /*6080*/  FFMA R61, R122.reuse, R126, R61 ;  /* 0x0000007e7a3d7223 */ /* 0x040fe2000000003d */
[CC--:B-1----:R-:W-:Y:S01]  /*6090*/  FFMA R63, R122.reuse, R128.reuse, R63 ;  /* 0x000000807a3f7223 */ /* 0x0c2fe2000000003f */
[C---:B------:R-:W-:Y:S01]  /*60a0*/  FFMA R64, R79.reuse, R128, R64 ;  /* 0x000000804f407223 */ /* 0x040fe20000000040 */
[CC--:B------:R-:W-:Y:S01]  /*60b0*/  FFMA R65, R122.reuse, R130.reuse, R65 ;  /* 0x000000827a417223 */ /* 0x0c0fe20000000041 */
[C---:B------:R-:W-:Y:S01]  /*60c0*/  FFMA R66, R79.reuse, R130, R66 ;  /* 0x000000824f427223 */ /* 0x040fe20000000042 */
[----:B------:R-:W0:Y:S04]  /*60d0*/  SHFL.IDX PT, R123, R21, R45, 0x1f ;  /* 0x00001f2d157b7589 */ /* 0x000e2800000e0000 */
[----:B------:R-:W1:Y:S01]  /*60e0*/  SHFL.IDX PT, R76, R22, R45, 0x1f ;  /* 0x00001f2d164c7589 */ /* 0x000e6200000e0000 */
[-C--:B--2---:R-:W-:Y:S01]  /*60f0*/  FFMA R57, R122, R86.reuse, R57 ;  /* 0x000000567a397223 */ /* 0x084fe20000000039 */
[----:B------:R-:W-:-:S02]  /*6100*/  FFMA R58, R79, R86, R58 ;  /* 0x000000564f3a7223 */ /* 0x000fc4000000003a */
        /* <DEDUP_REMOVED lines=23> */
[----:B------:R-:W0:Y:S01]  /*6280*/  SHFL.IDX PT, R124, R25, R45, 0x1f ;  /* 0x00001f2d197c7589 */ /* 0x000e2200000e0000 */
[-C--:B------:R-:W-:Y:S01]  /*6290*/  FFMA R99, R122, R128.reuse, R99 ;  /* 0x000000807a637223 */ /* 0x080fe20000000063 */
[----:B------:R-:W-:-:S02]  /*62a0*/  FFMA R100, R79, R128, R100 ;  /* 0x000000804f647223 */ /* 0x000fc40000000064 */
[----:B------:R-:W1:Y:S01]  /*62b0*/  SHFL.IDX PT, R132, R30, R45, 0x1f ;  /* 0x00001f2d1e847589 */ /* 0x000e6200000e0000 */
[-C--:B------:R-:W-:Y:S01]  /*62c0*/  FFMA R101, R122, R130.reuse, R101 ;  /* 0x000000827a657223 */ /* 0x080fe20000000065 */
[----:B------:R-:W-:Y:S02]  /*62d0*/  FFMA R102, R79, R130, R102 ;  /* 0x000000824f667223 */ /* 0x000fe40000000066 */
[----:B------:R-:W2:Y:S04]  /*62e0*/  SHFL.IDX PT, R134, R31, R45, 0x1f ;  /* 0x00001f2d1f867589 */ /* 0x000ea800000e0000 */
[----:B------:R-:W-:Y:S04]  /*62f0*/  SHFL.IDX PT, R76, R9, R45, 0x1f ;  /* 0x00001f2d094c7589 */ /* 0x000fe800000e0000 */
[----:B------:R-:W3:Y:S04]  /*6300*/  SHFL.IDX PT, R123, R32, R45, 0x1f ;  /* 0x00001f2d207b7589 */ /* 0x000ee800000e0000 */
[----:B------:R-:W4:Y:S04]  /*6310*/  SHFL.IDX PT, R84, R34, R45, 0x1f ;  /* 0x00001f2d22547589 */ /* 0x000f2800000e0000 */
[----:B------:R-:W4:Y:S04]  /*6320*/  SHFL.IDX PT, R85, R35, R45, 0x1f ;  /* 0x00001f2d23557589 */ /* 0x000f2800000e0000 */
[----:B------:R-:W4:Y:S04]  /*6330*/  SHFL.IDX PT, R86, R36, R45, 0x1f ;  /* 0x00001f2d24567589 */ /* 0x000f2800000e0000 */
[----:B------:R-:W4:Y:S04]  /*6340*/  SHFL.IDX PT, R126, R37, R45, 0x1f ;  /* 0x00001f2d257e7589 */ /* 0x000f2800000e0000 */
[----:B------:R-:W4:Y:S04]  /*6350*/  SHFL.IDX PT, R128, R39, R45, 0x1f ;  /* 0x00001f2d27807589 */ /* 0x000f2800000e0000 */
[----:B------:R-:W4:Y:S01]  /*6360*/  SHFL.IDX PT, R130, R40, R45, 0x1f ;  /* 0x00001f2d28827589 */ /* 0x000f2200000e0000 */
[----:B------:R-:W-:Y:S01]  /*6370*/  @!P1 FADD R89, RZ, R81 ;  /* 0x00000051ff599221 */ /* 0x000fe20000000000 */
[----:B------:R-:W-:-:S04]  /*6380*/  @P1 MOV R81, R88 ;  /* 0x0000005800511202 */ /* 0x000fc80000000f00 */
[----:B------:R-:W-:Y:S01]  /*6390*/  @!P1 MOV R81, R89 ;  /* 0x0000005900519202 */ /* 0x000fe20000000f00 */
[C---:B0-----:R-:W-:Y:S01]  /*63a0*/  FFMA R95, R122.reuse, R124, R95 ;  /* 0x0000007c7a5f7223 */ /* 0x041fe2000000005f */
[C---:B-1----:R-:W-:Y:S01]  /*63b0*/  FFMA R103, R122.reuse, R132, R103 ;  /* 0x000000847a677223 */ /* 0x042fe20000000067 */
[C---:B--2---:R-:W-:Y:S01]  /*63c0*/  FFMA R105, R122.reuse, R134, R105 ;  /* 0x000000867a697223 */ /* 0x044fe20000000069 */
[----:B---3--:R-:W-:Y:S01]  /*63d0*/  FFMA R107, R122, R123, R107 ;  /* 0x0000007b7a6b7223 */ /* 0x008fe2000000006b */
[----:B------:R-:W-:Y:S01]  /*63e0*/  FFMA R81, R76, R122, R81 ;  /* 0x0000007a4c517223 */ /* 0x000fe20000000051 */
[C---:B----4-:R-:W-:Y:S01]  /*63f0*/  FFMA R109, R122.reuse, R84, R109 ;  /* 0x000000547a6d7223 */ /* 0x050fe2000000006d */
        /* <DEDUP_REMOVED lines=8> */
[----:B------:R-:W-:Y:S01]  /*6480*/  FFMA R122, R122, R131, R125 ;  /* 0x000000837a7a7223 */ /* 0x000fe2000000007d */
[----:B------:R-:W-:-:S05]  /*6490*/  IMAD.WIDE R124, R44, 0x4, R82 ;  /* 0x000000042c7c7825 */ /* 0x000fca00078e0252 */
[----:B------:R-:W2:Y:S04]  /*64a0*/  LDG.E.CONSTANT R44, desc[UR4][R124.64] ;  /* 0x000000047c2c7981 */ /* 0x000ea8000c1e9900 */
[----:B------:R-:W3:Y:S01]  /*64b0*/  LDG.E.CONSTANT R45, desc[UR4][R124.64+0x80] ;  /* 0x000080047c2d7981 */ /* 0x000ee2000c1e9900 */
[----:B------:R-:W-:-:S03]  /*64c0*/  FFMA R108, R79, R123, R108 ;  /* 0x0000007b4f6c7223 */ /* 0x000fc6000000006c */
[----:B------:R-:W-:Y:S01]  /*64d0*/  SHFL.IDX PT, R123, R10, R47, 0x1f ;  /* 0x00001f2f0a7b7589 */ /* 0x000fe200000e0000 */
[----:B------:R-:W-:Y:S01]  /*64e0*/  FADD R78, R78, R49 ;  /* 0x000000314e4e7221 */ /* 0x000fe20000000000 */
[C---:B------:R-:W-:Y:S01]  /*64f0*/  FFMA R110, R79.reuse, R84, R110 ;  /* 0x000000544f6e7223 */ /* 0x040fe2000000006e */
[C---:B------:R-:W-:Y:S01]  /*6500*/  FFMA R120, R79.reuse, R128, R120 ;  /* 0x000000804f787223 */ /* 0x040fe20000000078 */
[----:B------:R-:W-:Y:S01]  /*6510*/  FFMA R84, R79, R130, R87 ;  /* 0x000000824f547223 */ /* 0x000fe20000000057 */
[----:B------:R-:W-:Y:S01]  /*6520*/  SHFL.IDX PT, R128, R13, R47, 0x1f ;  /* 0x00001f2f0d807589 */ /* 0x000fe200000e0000 */
[----:B------:R-:W-:Y:S01]  /*6530*/  IADD3 R49, PT, PT, R43, 0x3, RZ ;  /* 0x000000032b317810 */ /* 0x000fe20007ffe0ff */
[C---:B------:R-:W-:Y:S01]  /*6540*/  FFMA R104, R79.reuse, R132, R104 ;  /* 0x000000844f687223 */ /* 0x040fe20000000068 */
[C---:B------:R-:W-:Y:S01]  /*6550*/  FFMA R106, R79.reuse, R134, R106 ;  /* 0x000000864f6a7223 */ /* 0x040fe2000000006a */
[----:B------:R-:W-:Y:S04]  /*6560*/  SHFL.IDX PT, R130, R14, R47, 0x1f ;  /* 0x00001f2f0e827589 */ /* 0x000fe800000e0000 */
        /* <DEDUP_REMOVED lines=9> */
[----:B------:R-:W0:Y:S01]  /*6600*/  SHFL.IDX PT, R46, R8, R49, 0x1f ;  /* 0x00001f31082e7589 */ /* 0x000e2200000e0000 */
[----:B------:R-:W-:Y:S01]  /*6610*/  FFMA R0, R79, R131, R0 ;  /* 0x000000834f007223 */ /* 0x000fe20000000000 */
[----:B------:R-:W-:-:S02]  /*6620*/  FFMA R77, R76, R79, R77 ;  /* 0x0000004f4c4d7223 */ /* 0x000fc4000000004d */
[----:B------:R-:W-:Y:S04]  /*6630*/  SHFL.IDX PT, R140, R19, R47, 0x1f ;  /* 0x00001f2f138c7589 */ /* 0x000fe800000e0000 */
[----:B------:R-:W-:Y:S04]  /*6640*/  SHFL.IDX PT, R142, R20, R47, 0x1f ;  /* 0x00001f2f148e7589 */ /* 0x000fe800000e0000 */
[----:B------:R-:W-:Y:S04]  /*6650*/  SHFL.IDX PT, R79, R11, R47, 0x1f ;  /* 0x00001f2f0b4f7589 */ /* 0x000fe800000e0000 */
[----:B------:R-:W-:Y:S04]  /*6660*/  SHFL.IDX PT, R146, R22, R47, 0x1f ;  /* 0x00001f2f16927589 */ /* 0x000fe800000e0000 */
[----:B------:R-:W-:Y:S01]  /*6670*/  SHFL.IDX PT, R148, R23, R47, 0x1f ;  /* 0x00001f2f17947589 */ /* 0x000fe200000e0000 */
[----:B0-----:R-:W-:-:S03]  /*6680*/  IMAD.WIDE R82, R46, 0x4, R82 ;  /* 0x000000042e527825 */ /* 0x001fc600078e0252 */
        /* <DEDUP_REMOVED lines=8> */
[----:B------:R-:W4:Y:S01]  /*6710*/  LDG.E.CONSTANT R43, desc[UR4][R82.64+0x80] ;  /* 0x00008004522b7981 */ /* 0x000f22000c1e9900 */
[-C--:B--2---:R-:W-:Y:S01]  /*6720*/  FFMA R48, R44, R123.reuse, R48 ;  /* 0x0000007b2c307223 */ /* 0x084fe20000000030 */
[----:B---3--:R-:W-:-:S02]  /*6730*/  FFMA R50, R45, R123, R50 ;  /* 0x0000007b2d327223 */ /* 0x008fc40000000032 */
[----:B------:R-:W0:Y:S01]  /*6740*/  SHFL.IDX PT, R123, R12, R47, 0x1f ;  /* 0x00001f2f0c7b7589 */ /* 0x000e2200000e0000 */
[CC--:B------:R-:W-:Y:S01]  /*6750*/  FFMA R126, R44.reuse, R128.reuse, R55 ;  /* 0x000000802c7e7223 */ /* 0x0c0fe20000000037 */
[C---:B------:R-:W-:Y:S01]  /*6760*/  FFMA R56, R45.reuse, R128, R56 ;  /* 0x000000802d387223 */ /* 0x040fe20000000038 */
[CC--:B------:R-:W-:Y:S01]  /*6770*/  FFMA R128, R44.reuse, R130.reuse, R57 ;  /* 0x000000822c807223 */ /* 0x0c0fe20000000039 */
[C---:B------:R-:W-:Y:S01]  /*6780*/  FFMA R58, R45.reuse, R130, R58 ;  /* 0x000000822d3a7223 */ /* 0x040fe2000000003a */
[CC--:B------:R-:W-:Y:S01]  /*6790*/  FFMA R130, R44.reuse, R132.reuse, R59 ;  /* 0x000000842c827223 */ /* 0x0c0fe2000000003b */
[CC--:B0-----:R-:W-:Y:S01]  /*67a0*/  FFMA R124, R44.reuse, R123.reuse, R53 ;  /* 0x0000007b2c7c7223 */ /* 0x0c1fe20000000035 */
[C---:B------:R-:W-:Y:S02]  /*67b0*/  FFMA R54, R45.reuse, R123, R54 ;  /* 0x0000007b2d367223 */ /* 0x040fe40000000036 */
[----:B------:R-:W0:Y:S01]  /*67c0*/  SHFL.IDX PT, R123, R21, R47, 0x1f ;  /* 0x00001f2f157b7589 */ /* 0x000e2200000e0000 */
        /* <DEDUP_REMOVED lines=12> */
[----:B------:R-:W-:Y:S04]  /*6890*/  SHFL.IDX PT, R53, R35, R47, 0x1f ;  /* 0x00001f2f23357589 */ /* 0x000fe800000e0000 */
[----:B------:R-:W-:Y:S04]  /*68a0*/  SHFL.IDX PT, R51, R34, R47, 0x1f ;  /* 0x00001f2f22337589 */ /* 0x000fe800000e0000 */
[----:B------:R-:W-:Y:S01]  /*68b0*/  SHFL.IDX PT, R55, R36, R47, 0x1f ;  /* 0x00001f2f24377589 */ /* 0x000fe200000e0000 */
[-C--:B0-----:R-:W-:Y:S01]  /*68c0*/  FFMA R142, R44, R123.reuse, R71 ;  /* 0x0000007b2c8e7223 */ /* 0x081fe20000000047 */
[----:B------:R-:W-:-:S02]  /*68d0*/  FFMA R72, R45, R123, R72 ;  /* 0x0000007b2d487223 */ /* 0x000fc40000000048 */
[----:B------:R-:W-:Y:S04]  /*68e0*/  SHFL.IDX PT, R57, R37, R47, 0x1f ;  /* 0x00001f2f25397589 */ /* 0x000fe800000e0000 */
[----:B------:R-:W0:Y:S04]  /*68f0*/  SHFL.IDX PT, R123, R32, R47, 0x1f ;  /* 0x00001f2f207b7589 */ /* 0x000e2800000e0000 */
[----:B------:R-:W-:Y:S04]  /*6900*/  SHFL.IDX PT, R59, R38, R47, 0x1f ;  /* 0x00001f2f263b7589 */ /* 0x000fe800000e0000 */
[----:B------:R-:W-:Y:S04]  /*6910*/  SHFL.IDX PT, R61, R39, R47, 0x1f ;  /* 0x00001f2f273d7589 */ /* 0x000fe800000e0000 */
[----:B------:R-:W-:Y:S04]  /*6920*/  SHFL.IDX PT, R63, R40, R47, 0x1f ;  /* 0x00001f2f283f7589 */ /* 0x000fe800000e0000 */
[----:B------:R-:W-:Y:S04]  /*6930*/  SHFL.IDX PT, R65, R41, R47, 0x1f ;  /* 0x00001f2f29417589 */ /* 0x000fe800000e0000 */
[----:B------:R1:W-:Y:S04]  /*6940*/  SHFL.IDX PT, R67, R42, R47, 0x1f ;  /* 0x00001f2f2a437589 */ /* 0x0003e800000e0000 */
[----:B-1----:R1:W2:Y:S01]  /*6950*/  LDG.E.CONSTANT R47, desc[UR4][R82.64] ;  /* 0x00000004522f7981 */ /* 0x0022a2000c1e9900 */
        /* <DEDUP_REMOVED lines=18> */
[-C--:B0-----:R-:W-:Y:S01]  /*6a80*/  FFMA R162, R44, R123.reuse, R107 ;  /* 0x0000007b2ca27223 */ /* 0x081fe2000000006b */
[----:B------:R-:W-:-:S02]  /*6a90*/  FFMA R108, R45, R123, R108 ;  /* 0x0000007b2d6c7223 */ /* 0x000fc4000000006c */
[----:B------:R-:W4:Y:S01]  /*6aa0*/  SHFL.IDX PT, R123, R10, R49, 0x1f ;  /* 0x00001f310a7b7589 */ /* 0x000f2200000e0000 */
[CC--:B------:R-:W-:Y:S01]  /*6ab0*/  FFMA R115, R44.reuse, R57.reuse, R115 ;  /* 0x000000392c737223 */ /* 0x0c0fe20000000073 */
[----:B------:R-:W-:Y:S02]  /*6ac0*/  FFMA R116, R45, R57, R116 ;  /* 0x000000392d747223 */ /* 0x000fe40000000074 */
[----:B------:R-:W0:Y:S04]  /*6ad0*/  SHFL.IDX PT, R46, R11, R49, 0x1f ;  /* 0x00001f310b2e7589 */ /* 0x000e2800000e0000 */
[----:B------:R-:W3:Y:S01]  /*6ae0*/  SHFL.IDX PT, R57, R13, R49, 0x1f ;  /* 0x00001f310d397589 */ /* 0x000ee200000e0000 */
[----:B----4-:R-:W-:Y:S01]  /*6af0*/  FFMA R50, R43, R123, R50 ;  /* 0x0000007b2b327223 */ /* 0x010fe20000000032 */
[C---:B------:R-:W-:Y:S01]  /*6b00*/  FFMA R52, R45.reuse, R79, R52 ;  /* 0x0000004f2d347223 */ /* 0x040fe20000000034 */
[CC--:B------:R-:W-:Y:S01]  /*6b10*/  FFMA R119, R44.reuse, R61.reuse, R119 ;  /* 0x0000003d2c777223 */ /* 0x0c0fe20000000077 */
[C---:B------:R-:W-:Y:S01]  /*6b20*/  FFMA R120, R45.reuse, R61, R120 ;  /* 0x0000003d2d787223 */ /* 0x040fe20000000078 */
[-C--:B------:R-:W-:Y:S01]  /*6b30*/  FFMA R121, R44, R63.reuse, R121 ;  /* 0x0000003f2c797223 */ /* 0x080fe20000000079 */
[C---:B------:R-:W-:Y:S01]  /*6b40*/  FFMA R84, R45.reuse, R63, R84 ;  /* 0x0000003f2d547223 */ /* 0x040fe20000000054 */
[----:B------:R-:W4:Y:S01]  /*6b50*/  SHFL.IDX PT, R61, R15, R49, 0x1f ;  /* 0x00001f310f3d7589 */ /* 0x000f2200000e0000 */
[----:B------:R-:W-:Y:S01]  /*6b60*/  FFMA R81, R86, R44, R81 ;  /* 0x0000002c56517223 */ /* 0x000fe20000000051 */
[C---:B------:R-:W-:Y:S01]  /*6b70*/  FFMA R164, R44.reuse, R51, R109 ;  /* 0x000000332ca47223 */ /* 0x040fe2000000006d */
[C---:B------:R-:W-:Y:S01]  /*6b80*/  FFMA R111, R44.reuse, R53, R111 ;  /* 0x000000352c6f7223 */ /* 0x040fe2000000006f */
[C---:B------:R-:W-:Y:S01]  /*6b90*/  FFMA R113, R44.reuse, R55, R113 ;  /* 0x000000372c717223 */ /* 0x040fe20000000071 */
[C---:B------:R-:W-:Y:S01]  /*6ba0*/  FFMA R117, R44.reuse, R59, R117 ;  /* 0x0000003b2c757223 */ /* 0x040fe20000000075 */
[CC--:B------:R-:W-:Y:S01]  /*6bb0*/  FFMA R80, R44.reuse, R65.reuse, R80 ;  /* 0x000000412c507223 */ /* 0x0c0fe20000000050 */
[C---:B------:R-:W-:Y:S01]  /*6bc0*/  FFMA R78, R45.reuse, R65, R78 ;  /* 0x000000412d4e7223 */ /* 0x040fe2000000004e */
[----:B------:R-:W1:Y:S01]  /*6bd0*/  SHFL.IDX PT, R63, R16, R49, 0x1f ;  /* 0x00001f31103f7589 */ /* 0x000e6200000e0000 */
[----:B------:R-:W-:Y:S01]  /*6be0*/  FFMA R44, R44, R67, R122 ;  /* 0x000000432c2c7223 */ /* 0x000fe2000000007a */
[C---:B------:R-:W-:Y:S01]  /*6bf0*/  FFMA R110, R45.reuse, R51, R110 ;  /* 0x000000332d6e7223 */ /* 0x040fe2000000006e */
[C---:B------:R-:W-:Y:S01]  /*6c00*/  FFMA R0, R45.reuse, R67, R0 ;  /* 0x000000432d007223 */ /* 0x040fe20000000000 */
[----:B------:R-:W1:Y:S01]  /*6c10*/  SHFL.IDX PT, R65, R17, R49, 0x1f ;  /* 0x00001f3111417589 */ /* 0x000e6200000e0000 */
[C---:B------:R-:W-:Y:S01]  /*6c20*/  FFMA R112, R45.reuse, R53, R112 ;  /* 0x000000352d707223 */ /* 0x040fe20000000070 */
[C---:B------:R-:W-:Y:S01]  /*6c30*/  FFMA R114, R45.reuse, R55, R114 ;  /* 0x000000372d727223 */ /* 0x040fe20000000072 */
[----:B------:R-:W-:Y:S01]  /*6c40*/  FFMA R118, R45, R59, R118 ;  /* 0x0000003b2d767223 */ /* 0x000fe20000000076 */
[----:B------:R-:W-:Y:S01]  /*6c50*/  FFMA R86, R86, R45, R77 ;  /* 0x0000002d56567223 */ /* 0x000fe2000000004d */
[C---:B0-----:R-:W-:Y:S01]  /*6c60*/  FFMA R52, R43.reuse, R46, R52 ;  /* 0x0000002e2b347223 */ /* 0x041fe20000000034 */
[----:B------:R-:W0:Y:S01]  /*6c70*/  SHFL.IDX PT, R67, R18, R49, 0x1f ;  /* 0x00001f3112437589 */ /* 0x000e2200000e0000 */
[----:B---3--:R-:W-:-:S03]  /*6c80*/  FFMA R56, R43, R57, R56 ;  /* 0x000000392b387223 */ /* 0x008fc60000000038 */
[----:B------:R-:W3:Y:S04]  /*6c90*/  SHFL.IDX PT, R45, R12, R49, 0x1f ;  /* 0x00001f310c2d7589 */ /* 0x000ee800000e0000 */
[----:B------:R-:W3:Y:S01]  /*6ca0*/  SHFL.IDX PT, R71, R20, R49, 0x1f ;  /* 0x00001f3114477589 */ /* 0x000ee200000e0000 */
[C---:B----4-:R-:W-:Y:S01]  /*6cb0*/  FFMA R60, R43.reuse, R61, R60 ;  /* 0x0000003d2b3c7223 */ /* 0x050fe2000000003c */
[C---:B-1----:R-:W-:Y:S02]  /*6cc0*/  FFMA R62, R43.reuse, R63, R62 ;  /* 0x0000003f2b3e7223 */ /* 0x042fe4000000003e */
[----:B------:R-:W1:Y:S01]  /*6cd0*/  SHFL.IDX PT, R101, R28, R49, 0x1f ;  /* 0x00001f311c657589 */ /* 0x000e6200000e0000 */
[----:B------:R-:W-:-:S03]  /*6ce0*/  FFMA R64, R43, R65, R64 ;  /* 0x000000412b407223 */ /* 0x000fc60000000040 */
[----:B------:R-:W4:Y:S01]  /*6cf0*/  SHFL.IDX PT, R79, R23, R49, 0x1f ;  /* 0x00001f31174f7589 */ /* 0x000f2200000e0000 */
[----:B0-----:R-:W-:-:S03]  /*6d00*/  FFMA R66, R43, R67, R66 ;  /* 0x000000432b427223 */ /* 0x001fc60000000042 */
[----:B------:R-:W0:Y:S01]  /*6d10*/  SHFL.IDX PT, R83, R24, R49, 0x1f ;  /* 0x00001f3118537589 */ /* 0x000e2200000e0000 */
[C---:B---3--:R-:W-:Y:S01]  /*6d20*/  FFMA R54, R43.reuse, R45, R54 ;  /* 0x0000002d2b367223 */ /* 0x048fe20000000036 */
[C---:B------:R-:W-:Y:S02]  /*6d30*/  FFMA R70, R43.reuse, R71, R70 ;  /* 0x000000472b467223 */ /* 0x040fe40000000046 */
[----:B------:R-:W3:Y:S04]  /*6d40*/  SHFL.IDX PT, R87, R26, R49, 0x1f ;  /* 0x00001f311a577589 */ /* 0x000ee800000e0000 */
[----:B------:R-:W3:Y:S01]  /*6d50*/  SHFL.IDX PT, R85, R25, R49, 0x1f ;  /* 0x00001f3119557589 */ /* 0x000ee200000e0000 */
[----:B-1----:R-:W-:-:S03]  /*6d60*/  FFMA R100, R43, R101, R100 ;  /* 0x000000652b647223 */ /* 0x002fc60000000064 */
[----:B------:R-:W1:Y:S01]  /*6d70*/  SHFL.IDX PT, R82, R35, R49, 0x1f ;  /* 0x00001f3123527589 */ /* 0x000e6200000e0000 */
[----:B----4-:R-:W-:-:S03]  /*6d80*/  FFMA R92, R43, R79, R92 ;  /* 0x0000004f2b5c7223 */ /* 0x010fc6000000005c */
[----:B------:R-:W4:Y:S01]  /*6d90*/  SHFL.IDX PT, R122, R37, R49, 0x1f ;  /* 0x00001f31257a7589 */ /* 0x000f2200000e0000 */
[C---:B0-----:R-:W-:Y:S01]  /*6da0*/  FFMA R94, R43.reuse, R83, R94 ;  /* 0x000000532b5e7223 */ /* 0x041fe2000000005e */
[C---:B---3--:R-:W-:Y:S01]  /*6db0*/  FFMA R98, R43.reuse, R87, R98 ;  /* 0x000000572b627223 */ /* 0x048fe20000000062 */
[C---:B------:R-:W-:Y:S01]  /*6dc0*/  FFMA R96, R43.reuse, R85, R96 ;  /* 0x000000552b607223 */ /* 0x040fe20000000060 */
[C---:B-1----:R-:W-:Y:S01]  /*6dd0*/  FFMA R112, R43.reuse, R82, R112 ;  /* 0x000000522b707223 */ /* 0x042fe20000000070 */
[----:B----4-:R-:W-:Y:S01]  /*6de0*/  FFMA R116, R43, R122, R116 ;  /* 0x0000007a2b747223 */ /* 0x010fe20000000074 */
[C---:B--2---:R-:W-:Y:S02]  /*6df0*/  FFMA R48, R47.reuse, R123, R48 ;  /* 0x0000007b2f307223 */ /* 0x044fe40000000030 */
[----:B------:R-:W0:Y:S01]  /*6e00*/  SHFL.IDX PT, R123, R14, R49, 0x1f ;  /* 0x00001f310e7b7589 */ /* 0x000e2200000e0000 */
[C---:B------:R-:W-:Y:S01]  /*6e10*/  FFMA R51, R47.reuse, R46, R76 ;  /* 0x0000002e2f337223 */ /* 0x040fe2000000004c */
[----:B------:R-:W-:-:S02]  /*6e20*/  FFMA R55, R47, R57, R126 ;  /* 0x000000392f377223 */ /* 0x000fc4000000007e */
[----:B------:R-:W1:Y:S01]  /*6e30*/  SHFL.IDX PT, R46, R19, R49, 0x1f ;  /* 0x00001f31132e7589 */ /* 0x000e6200000e0000 */
[C---:B------:R-:W-:Y:S01]  /*6e40*/  FFMA R59, R47.reuse, R61, R130 ;  /* 0x0000003d2f3b7223 */ /* 0x040fe20000000082 */
[C---:B------:R-:W-:Y:S01]  /*6e50*/  FFMA R61, R47.reuse, R63, R132 ;  /* 0x0000003f2f3d7223 */ /* 0x040fe20000000084 */
[-C--:B0-----:R-:W-:Y:S01]  /*6e60*/  FFMA R57, R47, R123.reuse, R128 ;  /* 0x0000007b2f397223 */ /* 0x081fe20000000080 */
[----:B------:R-:W-:Y:S02]  /*6e70*/  FFMA R58, R43, R123, R58 ;  /* 0x0000007b2b3a7223 */ /* 0x000fe4000000003a */
[----:B------:R-:W0:Y:S01]  /*6e80*/  SHFL.IDX PT, R123, R21, R49, 0x1f ;  /* 0x00001f31157b7589 */ /* 0x000e2200000e0000 */
[C---:B------:R-:W-:Y:S01]  /*6e90*/  FFMA R63, R47.reuse, R65, R134 ;  /* 0x000000412f3f7223 */ /* 0x040fe20000000086 */
[C---:B------:R-:W-:Y:S01]  /*6ea0*/  FFMA R65, R47.reuse, R67, R136 ;  /* 0x000000432f417223 */ /* 0x040fe20000000088 */
[C---:B------:R-:W-:Y:S01]  /*6eb0*/  FFMA R53, R47.reuse, R45, R124 ;  /* 0x0000002d2f357223 */ /* 0x040fe2000000007c */
[-C--:B-1----:R-:W-:Y:S01]  /*6ec0*/  FFMA R67, R47, R46.reuse, R138 ;  /* 0x0000002e2f437223 */ /* 0x082fe2000000008a */
[----:B------:R-:W-:Y:S01]  /*6ed0*/  FFMA R68, R43, R46, R68 ;  /* 0x0000002e2b447223 */ /* 0x000fe20000000044 */
[----:B------:R-:W1:Y:S01]  /*6ee0*/  SHFL.IDX PT, R45, R22, R49, 0x1f ;  /* 0x00001f31162d7589 */ /* 0x000e6200000e0000 */
[----:B------:R-:W-:-:S03]  /*6ef0*/  FFMA R69, R47, R71, R140 ;  /* 0x000000472f457223 */ /* 0x000fc6000000008c */
[----:B------:R-:W2:Y:S04]  /*6f00*/  SHFL.IDX PT, R46, R29, R49, 0x1f ;  /* 0x00001f311d2e7589 */ /* 0x000ea800000e0000 */
[----:B------:R-:W3:Y:S01]  /*6f10*/  SHFL.IDX PT, R76, R30, R49, 0x1f ;  /* 0x00001f311e4c7589 */ /* 0x000ee200000e0000 */
[-C--:B0-----:R-:W-:Y:S01]  /*6f20*/  FFMA R71, R47, R123.reuse, R142 ;  /* 0x0000007b2f477223 */ /* 0x081fe2000000008e */
[----:B------:R-:W-:Y:S02]  /*6f30*/  FFMA R72, R43, R123, R72 ;  /* 0x0000007b2b487223 */ /* 0x000fe40000000048 */
[----:B------:R-:W0:Y:S01]  /*6f40*/  SHFL.IDX PT, R123, R31, R49, 0x1f ;  /* 0x00001f311f7b7589 */ /* 0x000e2200000e0000 */
[C---:B------:R-:W-:Y:S01]  /*6f50*/  FFMA R99, R47.reuse, R101, R154 ;  /* 0x000000652f637223 */ /* 0x040fe2000000009a */
[C---:B------:R-:W-:Y:S01]  /*6f60*/  FFMA R75, R47.reuse, R79, R146 ;  /* 0x0000004f2f4b7223 */ /* 0x040fe20000000092 */
[-C--:B-1----:R-:W-:Y:S01]  /*6f70*/  FFMA R73, R47, R45.reuse, R144 ;  /* 0x0000002d2f497223 */ /* 0x082fe20000000090 */
[----:B------:R-:W-:Y:S01]  /*6f80*/  FFMA R74, R43, R45, R74 ;  /* 0x0000002d2b4a7223 */ /* 0x000fe2000000004a */
[C---:B------:R-:W-:Y:S01]  /*6f90*/  FFMA R93, R47.reuse, R83, R148 ;  /* 0x000000532f5d7223 */ /* 0x040fe20000000094 */
[----:B------:R-:W1:Y:S01]  /*6fa0*/  SHFL.IDX PT, R45, R32, R49, 0x1f ;  /* 0x00001f31202d7589 */ /* 0x000e6200000e0000 */
[-C--:B--2---:R-:W-:Y:S01]  /*6fb0*/  FFMA R101, R47, R46.reuse, R156 ;  /* 0x0000002e2f657223 */ /* 0x084fe2000000009c */
[----:B------:R-:W-:-:S02]  /*6fc0*/  FFMA R102, R43, R46, R102 ;  /* 0x0000002e2b667223 */ /* 0x000fc40000000066 */
[----:B------:R-:W2:Y:S01]  /*6fd0*/  SHFL.IDX PT, R79, R34, R49, 0x1f ;  /* 0x00001f31224f7589 */ /* 0x000ea200000e0000 */
[-C--:B---3--:R-:W-:Y:S01]  /*6fe0*/  FFMA R103, R47, R76.reuse, R158 ;  /* 0x0000004c2f677223 */ /* 0x088fe2000000009e */
[----:B------:R-:W-:Y:S02]  /*6ff0*/  FFMA R104, R43, R76, R104 ;  /* 0x0000004c2b687223 */ /* 0x000fe40000000068 */
[----:B------:R-:W3:Y:S04]  /*7000*/  SHFL.IDX PT, R76, R36, R49, 0x1f ;  /* 0x00001f31244c7589 */ /* 0x000ee800000e0000 */
[----:B------:R-:W4:Y:S04]  /*7010*/  SHFL.IDX PT, R124, R38, R49, 0x1f ;  /* 0x00001f31267c7589 */ /* 0x000f2800000e0000 */
[----:B------:R-:W4:Y:S04]  /*7020*/  SHFL.IDX PT, R126, R39, R49, 0x1f ;  /* 0x00001f31277e7589 */ /* 0x000f2800000e0000 */
[----:B------:R-:W4:Y:S01]  /*7030*/  SHFL.IDX PT, R128, R40, R49, 0x1f ;  /* 0x00001f3128807589 */ /* 0x000f2200000e0000 */
[----:B0-----:R-:W-:-:S03]  /*7040*/  FFMA R105, R47, R123, R160 ;  /* 0x0000007b2f697223 */ /* 0x001fc600000000a0 */
[----:B------:R-:W0:Y:S01]  /*7050*/  SHFL.IDX PT, R46, R9, R49, 0x1f ;  /* 0x00001f31092e7589 */ /* 0x000e2200000e0000 */
[----:B------:R-:W-:-:S03]  /*7060*/  FFMA R106, R43, R123, R106 ;  /* 0x0000007b2b6a7223 */ /* 0x000fc6000000006a */
[----:B------:R-:W0:Y:S04]  /*7070*/  SHFL.IDX PT, R83, R41, R49, 0x1f ;  /* 0x00001f3129537589 */ /* 0x000e2800000e0000 */
[----:B------:R0:W0:Y:S01]  /*7080*/  SHFL.IDX PT, R123, R42, R49, 0x1f ;  /* 0x00001f312a7b7589 */ /* 0x00002200000e0000 */
[C---:B------:R-:W-:Y:S01]  /*7090*/  FFMA R97, R47.reuse, R87, R152 ;  /* 0x000000572f617223 */ /* 0x040fe20000000098 */
[C---:B------:R-:W-:Y:S01]  /*70a0*/  FFMA R95, R47.reuse, R85, R150 ;  /* 0x000000552f5f7223 */ /* 0x040fe20000000096 */
[-C--:B-1----:R-:W-:Y:S01]  /*70b0*/  FFMA R107, R47, R45.reuse, R162 ;  /* 0x0000002d2f6b7223 */ /* 0x082fe200000000a2 */
[----:B------:R-:W-:Y:S01]  /*70c0*/  FFMA R108, R43, R45, R108 ;  /* 0x0000002d2b6c7223 */ /* 0x000fe2000000006c */
[-C--:B--2---:R-:W-:Y:S01]  /*70d0*/  FFMA R109, R47, R79.reuse, R164 ;  /* 0x0000004f2f6d7223 */ /* 0x084fe200000000a4 */
[----:B------:R-:W-:Y:S01]  /*70e0*/  FFMA R110, R43, R79, R110 ;  /* 0x0000004f2b6e7223 */ /* 0x000fe2000000006e */
[C---:B------:R-:W-:Y:S01]  /*70f0*/  FFMA R111, R47.reuse, R82, R111 ;  /* 0x000000522f6f7223 */ /* 0x040fe2000000006f */
[-C--:B---3--:R-:W-:Y:S01]  /*7100*/  FFMA R113, R47, R76.reuse, R113 ;  /* 0x0000004c2f717223 */ /* 0x088fe20000000071 */
[----:B------:R-:W-:Y:S01]  /*7110*/  FFMA R114, R43, R76, R114 ;  /* 0x0000004c2b727223 */ /* 0x000fe20000000072 */
[C---:B------:R-:W-:Y:S01]  /*7120*/  FFMA R115, R47.reuse, R122, R115 ;  /* 0x0000007a2f737223 */ /* 0x040fe20000000073 */
[-C--:B----4-:R-:W-:Y:S01]  /*7130*/  FFMA R117, R47, R124.reuse, R117 ;  /* 0x0000007c2f757223 */ /* 0x090fe20000000075 */
[----:B------:R-:W-:Y:S01]  /*7140*/  FFMA R118, R43, R124, R118 ;  /* 0x0000007c2b767223 */ /* 0x000fe20000000076 */
[-C--:B------:R-:W-:Y:S01]  /*7150*/  FFMA R119, R47, R126.reuse, R119 ;  /* 0x0000007e2f777223 */ /* 0x080fe20000000077 */
[----:B------:R-:W-:Y:S01]  /*7160*/  FFMA R120, R43, R126, R120 ;  /* 0x0000007e2b787223 */ /* 0x000fe20000000078 */
[-C--:B------:R-:W-:Y:S01]  /*7170*/  FFMA R121, R47, R128.reuse, R121 ;  /* 0x000000802f797223 */ /* 0x080fe20000000079 */
[----:B------:R-:W-:Y:S01]  /*7180*/  FFMA R87, R43, R128, R84 ;  /* 0x000000802b577223 */ /* 0x000fe20000000054 */
[C---:B0-----:R-:W-:Y:S01]  /*7190*/  FFMA R81, R46.reuse, R47, R81 ;  /* 0x0000002f2e517223 */ /* 0x041fe20000000051 */
[----:B------:R-:W-:Y:S01]  /*71a0*/  FFMA R77, R46, R43, R86 ;  /* 0x0000002b2e4d7223 */ /* 0x000fe20000000056 */
[-C--:B------:R-:W-:Y:S01]  /*71b0*/  FFMA R80, R47, R83.reuse, R80 ;  /* 0x000000532f507223 */ /* 0x080fe20000000050 */
[----:B------:R-:W-:-:S07]  /*71c0*/  FFMA R78, R43, R83, R78 ;  /* 0x000000532b4e7223 */ /* 0x000fce000000004e */
.L_x_2086:
[-C--:B------:R-:W-:Y:S01]  /*71d0*/  FFMA R76, R47, R123.reuse, R44 ;  /* 0x0000007b2f4c7223 */ /* 0x080fe2000000002c */
[----:B------:R-:W-:-:S07]  /*71e0*/  FFMA R0, R43, R123, R0 ;  /* 0x0000007b2b007223 */ /* 0x000fce0000000000 */
.L_x_1679:
[----:B------:R-:W-:Y:S05]  /*71f0*/  BSYNC B0 ;  /* 0x0000000000007941 */ /* 0x000fea0003800000 */
.L_x_1678:
        /* <DEDUP_REMOVED lines=10> */
[----:B------:R-:W0:Y:S02]  /*72a0*/  LDC.64 R44, c[0x0][0x380] ;  /* 0x0000e000ff2c7b82 */ /* 0x000e240000000a00 */
[----:B0-----:R-:W-:-:S05]  /*72b0*/  IMAD.WIDE R82, R123, 0x4, R44 ;  /* 0x000000047b527825 */ /* 0x001fca00078e022c */
[----:B------:R-:W2:Y:S04]  /*72c0*/  LDG.E.CONSTANT R4, desc[UR4][R82.64] ;  /* 0x0000000452047981 */ /* 0x000ea8000c1e9900 */
[----:B------:R0:W3:Y:S01]  /*72d0*/  LDG.E.CONSTANT R33, desc[UR4][R82.64+0x80] ;  /* 0x0000800452217981 */ /* 0x0000e2000c1e9900 */
[----:B------:R-:W-:-:S03]  /*72e0*/  IADD3 R27, PT, PT, R47, 0x1, RZ ;  /* 0x000000012f1b7810 */ /* 0x000fc60007ffe0ff */
[----:B-----5:R-:W-:Y:S04]  /*72f0*/  SHFL.IDX PT, R123, R10, R47, 0x1f ;  /* 0x00001f2f0a7b7589 */ /* 0x020fe800000e0000 */
        /* <DEDUP_REMOVED lines=8> */
[----:B------:R-:W-:Y:S04]  /*7380*/  SHFL.IDX PT, R132, R26, R47, 0x1f ;  /* 0x00001f2f1a847589 */ /* 0x000fe800000e0000 */
[----:B------:R-:W-:Y:S04]  /*7390*/  SHFL.IDX PT, R134, R28, R47, 0x1f ;  /* 0x00001f2f1c867589 */ /* 0x000fe800000e0000 */
[----:B------:R-:W0:Y:S04]  /*73a0*/  SHFL.IDX PT, R43, R8, R27, 0x1f ;  /* 0x00001f1b082b7589 */ /* 0x000e2800000e0000 */
[----:B------:R-:W-:Y:S04]  /*73b0*/  SHFL.IDX PT, R128, R24, R47, 0x1f ;  /* 0x00001f2f18807589 */ /* 0x000fe800000e0000 */
        /* <DEDUP_REMOVED lines=10> */
[----:B------:R-:W0:Y:S04]  /*7460*/  SHFL.IDX PT, R139, R41, R47, 0x1f ;  /* 0x00001f2f298b7589 */ /* 0x000e2800000e0000 */
[----:B------:R-:W1:Y:S04]  /*7470*/  SHFL.IDX PT, R141, R42, R47, 0x1f ;  /* 0x00001f2f2a8d7589 */ /* 0x000e6800000e0000 */
[----:B------:R-:W4:Y:S01]  /*7480*/  LDG.E.CONSTANT R43, desc[UR4][R44.64] ;  /* 0x000000042c2b7981 */ /* 0x000f22000c1e9900 */
[----:B--2---:R-:W-:Y:S01]  /*7490*/  FFMA R48, R4, R123, R48 ;  /* 0x0000007b04307223 */ /* 0x004fe20000000030 */
[----:B------:R-:W-:Y:S01]  /*74a0*/  FFMA R81, R84, R4, R81 ;  /* 0x0000000454517223 */ /* 0x000fe20000000051 */
[CC--:B------:R-:W-:Y:S01]  /*74b0*/  FFMA R51, R4.reuse, R86.reuse, R51 ;  /* 0x0000005604337223 */ /* 0x0c0fe20000000033 */
[----:B0-----:R-:W-:Y:S01]  /*74c0*/  FFMA R136, R4, R139, R80 ;  /* 0x0000008b04887223 */ /* 0x001fe20000000050 */
[C---:B---3--:R-:W-:Y:S01]  /*74d0*/  FFMA R50, R33.reuse, R123, R50 ;  /* 0x0000007b21327223 */ /* 0x048fe20000000032 */
[----:B------:R-:W-:Y:S01]  /*74e0*/  FFMA R77, R84, R33, R77 ;  /* 0x00000021544d7223 */ /* 0x000fe2000000004d */
[----:B------:R-:W0:Y:S01]  /*74f0*/  SHFL.IDX PT, R123, R17, R47, 0x1f ;  /* 0x00001f2f117b7589 */ /* 0x000e2200000e0000 */
        /* <DEDUP_REMOVED lines=11> */
[----:B------:R-:W3:Y:S01]  /*75b0*/  SHFL.IDX PT, R122, R21, R47, 0x1f ;  /* 0x00001f2f157a7589 */ /* 0x000ee200000e0000 */
[CC--:B------:R-:W-:Y:S01]  /*75c0*/  FFMA R60, R4.reuse, R85.reuse, R61 ;  /* 0x00000055043c7223 */ /* 0x0c0fe2000000003d */
[C---:B------:R-:W-:Y:S01]  /*75d0*/  FFMA R61, R33.reuse, R85, R62 ;  /* 0x00000055213d7223 */ /* 0x040fe2000000003e */
[C---:B------:R-:W-:Y:S01]  /*75e0*/  FFMA R79, R33.reuse, R128, R94 ;  /* 0x00000080214f7223 */ /* 0x040fe2000000005e */
[----:B------:R-:W3:Y:S01]  /*75f0*/  SHFL.IDX PT, R124, R22, R47, 0x1f ;  /* 0x00001f2f167c7589 */ /* 0x000ee200000e0000 */
[C---:B------:R-:W-:Y:S01]  /*7600*/  FFMA R83, R33.reuse, R130, R96 ;  /* 0x0000008221537223 */ /* 0x040fe20000000060 */
[C---:B------:R-:W-:Y:S01]  /*7610*/  FFMA R85, R33.reuse, R132, R98 ;  /* 0x0000008421557223 */ /* 0x040fe20000000062 */
[C---:B-1----:R-:W-:Y:S01]  /*7620*/  FFMA R76, R4.reuse, R141, R76 ;  /* 0x0000008d044c7223 */ /* 0x042fe2000000004c */
[----:B------:R-:W1:Y:S01]  /*7630*/  SHFL.IDX PT, R126, R23, R47, 0x1f ;  /* 0x00001f2f177e7589 */ /* 0x000e6200000e0000 */
[CC--:B0-----:R-:W-:Y:S01]  /*7640*/  FFMA R62, R4.reuse, R123.reuse, R63 ;  /* 0x0000007b043e7223 */ /* 0x0c1fe2000000003f */
[C---:B------:R-:W-:Y:S01]  /*7650*/  FFMA R63, R33.reuse, R123, R64 ;  /* 0x0000007b213f7223 */ /* 0x040fe20000000040 */
[CC--:B------:R-:W-:Y:S01]  /*7660*/  FFMA R64, R4.reuse, R82.reuse, R65 ;  /* 0x0000005204407223 */ /* 0x0c0fe20000000041 */
[C---:B------:R-:W-:Y:S01]  /*7670*/  FFMA R65, R33.reuse, R82, R66 ;  /* 0x0000005221417223 */ /* 0x040fe20000000042 */
[CC--:B--2---:R-:W-:Y:S01]  /*7680*/  FFMA R66, R4.reuse, R84.reuse, R67 ;  /* 0x0000005404427223 */ /* 0x0c4fe20000000043 */
[C---:B------:R-:W-:Y:S01]  /*7690*/  FFMA R67, R33.reuse, R84, R68 ;  /* 0x0000005421437223 */ /* 0x040fe20000000044 */
[----:B------:R-:W0:Y:S01]  /*76a0*/  SHFL.IDX PT, R123, R29, R47, 0x1f ;  /* 0x00001f2f1d7b7589 */ /* 0x000e2200000e0000 */
[C---:B------:R-:W-:Y:S01]  /*76b0*/  FFMA R82, R4.reuse, R128, R93 ;  /* 0x0000008004527223 */ /* 0x040fe2000000005d */
[CC--:B---3--:R-:W-:Y:S01]  /*76c0*/  FFMA R68, R4.reuse, R86.reuse, R69 ;  /* 0x0000005604447223 */ /* 0x0c8fe20000000045 */
[C---:B------:R-:W-:Y:S01]  /*76d0*/  FFMA R69, R33.reuse, R86, R70 ;  /* 0x0000005621457223 */ /* 0x040fe20000000046 */
[C---:B------:R-:W-:Y:S01]  /*76e0*/  FFMA R86, R4.reuse, R132, R97 ;  /* 0x0000008404567223 */ /* 0x040fe20000000061 */
[C---:B------:R-:W-:Y:S01]  /*76f0*/  FFMA R84, R4.reuse, R130, R95 ;  /* 0x0000008204547223 */ /* 0x040fe2000000005f */
[CC--:B------:R-:W-:Y:S01]  /*7700*/  FFMA R70, R4.reuse, R122.reuse, R71 ;  /* 0x0000007a04467223 */ /* 0x0c0fe20000000047 */
[C---:B------:R-:W-:Y:S01]  /*7710*/  FFMA R71, R33.reuse, R122, R72 ;  /* 0x0000007a21477223 */ /* 0x040fe20000000048 */
[----:B------:R-:W2:Y:S01]  /*7720*/  SHFL.IDX PT, R97, R30, R47, 0x1f ;  /* 0x00001f2f1e617589 */ /* 0x000ea200000e0000 */
[C---:B------:R-:W-:Y:S01]  /*7730*/  FFMA R93, R33.reuse, R134, R100 ;  /* 0x00000086215d7223 */ /* 0x040fe20000000064 */
[CC--:B------:R-:W-:Y:S01]  /*7740*/  FFMA R72, R4.reuse, R124.reuse, R73 ;  /* 0x0000007c04487223 */ /* 0x0c0fe20000000049 */
[C---:B------:R-:W-:Y:S01]  /*7750*/  FFMA R73, R33.reuse, R124, R74 ;  /* 0x0000007c21497223 */ /* 0x040fe2000000004a */
[C---:B------:R-:W-:Y:S01]  /*7760*/  FFMA R100, R4.reuse, R125, R107 ;  /* 0x0000007d04647223 */ /* 0x040fe2000000006b */
[C---:B------:R-:W-:Y:S01]  /*7770*/  FFMA R122, R4.reuse, R127, R109 ;  /* 0x0000007f047a7223 */ /* 0x040fe2000000006d */
[CC--:B-1----:R-:W-:Y:S01]  /*7780*/  FFMA R74, R4.reuse, R126.reuse, R75 ;  /* 0x0000007e044a7223 */ /* 0x0c2fe2000000004b */
[----:B------:R-:W-:Y:S01]  /*7790*/  FFMA R75, R33, R126, R92 ;  /* 0x0000007e214b7223 */ /* 0x000fe2000000005c */
[C---:B------:R-:W-:Y:S01]  /*77a0*/  FFMA R92, R4.reuse, R134, R99 ;  /* 0x00000086045c7223 */ /* 0x040fe20000000063 */
[C---:B------:R-:W-:Y:S01]  /*77b0*/  FFMA R124, R4.reuse, R129, R111 ;  /* 0x00000081047c7223 */ /* 0x040fe2000000006f */
[----:B------:R-:W1:Y:S01]  /*77c0*/  SHFL.IDX PT, R99, R31, R47, 0x1f ;  /* 0x00001f2f1f637589 */ /* 0x000e6200000e0000 */
[C---:B------:R-:W-:Y:S01]  /*77d0*/  FFMA R126, R4.reuse, R131, R113 ;  /* 0x00000083047e7223 */ /* 0x040fe20000000071 */
[C---:B------:R-:W-:Y:S01]  /*77e0*/  FFMA R128, R4.reuse, R133, R115 ;  /* 0x0000008504807223 */ /* 0x040fe20000000073 */
[C---:B------:R-:W-:Y:S01]  /*77f0*/  FFMA R130, R4.reuse, R135, R117 ;  /* 0x0000008704827223 */ /* 0x040fe20000000075 */
[C---:B------:R-:W-:Y:S01]  /*7800*/  FFMA R132, R4.reuse, R137, R119 ;  /* 0x0000008904847223 */ /* 0x040fe20000000077 */
[C---:B------:R-:W-:Y:S01]  /*7810*/  FFMA R134, R4.reuse, R138, R121 ;  /* 0x0000008a04867223 */ /* 0x040fe20000000079 */
[C---:B0-----:R-:W-:Y:S01]  /*7820*/  FFMA R94, R4.reuse, R123, R101 ;  /* 0x0000007b045e7223 */ /* 0x041fe20000000065 */
[C---:B--2---:R-:W-:Y:S01]  /*7830*/  FFMA R96, R4.reuse, R97, R103 ;  /* 0x0000006104607223 */ /* 0x044fe20000000067 */
[----:B-1----:R-:W-:-:S02]  /*7840*/  FFMA R98, R4, R99, R105 ;  /* 0x0000006304627223 */ /* 0x002fc40000000069 */
[----:B------:R0:W2:Y:S01]  /*7850*/  LDG.E.CONSTANT R4, desc[UR4][R44.64+0x80] ;  /* 0x000080042c047981 */ /* 0x0000a2000c1e9900 */
[----:B------:R-:W-:-:S03]  /*7860*/  FFMA R95, R33, R123, R102 ;  /* 0x0000007b215f7223 */ /* 0x000fc60000000066 */
[----:B------:R-:W4:Y:S04]  /*7870*/  SHFL.IDX PT, R123, R10, R27, 0x1f ;  /* 0x00001f1b0a7b7589 */ /* 0x000f2800000e0000 */
[----:B------:R-:W1:Y:S04]  /*7880*/  SHFL.IDX PT, R80, R9, R27, 0x1f ;  /* 0x00001f1b09507589 */ /* 0x000e6800000e0000 */
[----:B0-----:R-:W0:Y:S01]  /*7890*/  SHFL.IDX PT, R45, R12, R27, 0x1f ;  /* 0x00001f1b0c2d7589 */ /* 0x001e2200000e0000 */
[----:B------:R-:W-:-:S03]  /*78a0*/  FFMA R115, R33, R138, R87 ;  /* 0x0000008a21737223 */ /* 0x000fc60000000057 */
[----:B------:R-:W3:Y:S01]  /*78b0*/  SHFL.IDX PT, R87, R14, R27, 0x1f ;  /* 0x00001f1b0e577589 */ /* 0x000ee200000e0000 */
[----:B----4-:R-:W-:-:S03]  /*78c0*/  FFMA R48, R43, R123, R48 ;  /* 0x0000007b2b307223 */ /* 0x010fc60000000030 */
[----:B------:R-:W4:Y:S01]  /*78d0*/  SHFL.IDX PT, R44, R11, R27, 0x1f ;  /* 0x00001f1b0b2c7589 */ /* 0x000f2200000e0000 */
[C---:B------:R-:W-:Y:S01]  /*78e0*/  FFMA R97, R33.reuse, R97, R104 ;  /* 0x0000006121617223 */ /* 0x040fe20000000068 */
[C---:B------:R-:W-:Y:S01]  /*78f0*/  FFMA R99, R33.reuse, R99, R106 ;  /* 0x0000006321637223 */ /* 0x040fe2000000006a */
[C---:B------:R-:W-:Y:S01]  /*7900*/  FFMA R101, R33.reuse, R125, R108 ;  /* 0x0000007d21657223 */ /* 0x040fe2000000006c */
        /* <DEDUP_REMOVED lines=8> */
[----:B------:R-:W4:Y:S01]  /*7990*/  SHFL.IDX PT, R119, R15, R27, 0x1f ;  /* 0x00001f1b0f777589 */ /* 0x000f2200000e0000 */
[----:B------:R-:W-:Y:S01]  /*79a0*/  FFMA R33, R33, R141, R0 ;  /* 0x0000008d21217223 */ /* 0x000fe20000000000 */
[----:B-1----:R-:W-:-:S02]  /*79b0*/  FFMA R81, R80, R43, R81 ;  /* 0x0000002b50517223 */ /* 0x002fc40000000051 */
[----:B------:R-:W-:Y:S01]  /*79c0*/  SHFL.IDX PT, R121, R16, R27, 0x1f ;  /* 0x00001f1b10797589 */ /* 0x000fe200000e0000 */
[C---:B0-----:R-:W-:Y:S01]  /*79d0*/  FFMA R153, R43.reuse, R45, R52 ;  /* 0x0000002d2b997223 */ /* 0x041fe20000000034 */
[C---:B---3--:R-:W-:Y:S01]  /*79e0*/  FFMA R151, R43.reuse, R87, R56 ;  /* 0x000000572b977223 */ /* 0x048fe20000000038 */
[C---:B----4-:R-:W-:Y:S01]  /*79f0*/  FFMA R51, R43.reuse, R44, R51 ;  /* 0x0000002c2b337223 */ /* 0x050fe20000000033 */
[C---:B------:R-:W-:Y:S01]  /*7a00*/  FFMA R152, R43.reuse, R47, R54 ;  /* 0x0000002f2b987223 */ /* 0x040fe20000000036 */
[----:B------:R-:W0:Y:S01]  /*7a10*/  SHFL.IDX PT, R125, R25, R27, 0x1f ;  /* 0x00001f1b197d7589 */ /* 0x000e2200000e0000 */
[----:B------:R-:W-:-:S03]  /*7a20*/  FFMA R150, R43, R119, R58 ;  /* 0x000000772b967223 */ /* 0x000fc6000000003a */
[----:B------:R-:W1:Y:S04]  /*7a30*/  SHFL.IDX PT, R149, R40, R27, 0x1f ;  /* 0x00001f1b28957589 */ /* 0x000e6800000e0000 */
[----:B------:R-:W3:Y:S04]  /*7a40*/  SHFL.IDX PT, R52, R28, R27, 0x1f ;  /* 0x00001f1b1c347589 */ /* 0x000ee800000e0000 */
[----:B------:R-:W4:Y:S01]  /*7a50*/  SHFL.IDX PT, R54, R30, R27, 0x1f ;  /* 0x00001f1b1e367589 */ /* 0x000f2200000e0000 */
[C---:B0-----:R-:W-:Y:S01]  /*7a60*/  FFMA R139, R43.reuse, R125, R84 ;  /* 0x0000007d2b8b7223 */ /* 0x041fe20000000054 */
[C---:B-1----:R-:W-:Y:S01]  /*7a70*/  FFMA R134, R43.reuse, R149, R134 ;  /* 0x000000952b867223 */ /* 0x042fe20000000086 */
[C---:B---3--:R-:W-:Y:S01]  /*7a80*/  FFMA R141, R43.reuse, R52, R92 ;  /* 0x000000342b8d7223 */ /* 0x048fe2000000005c */
[----:B----4-:R-:W-:Y:S01]  /*7a90*/  FFMA R143, R43, R54, R96 ;  /* 0x000000362b8f7223 */ /* 0x010fe20000000060 */
[----:B--2---:R-:W-:-:S02]  /*7aa0*/  FFMA R50, R4, R123, R50 ;  /* 0x0000007b04327223 */ /* 0x004fc40000000032 */
[----:B------:R-:W0:Y:S01]  /*7ab0*/  SHFL.IDX PT, R123, R18, R27, 0x1f ;  /* 0x00001f1b127b7589 */ /* 0x000e2200000e0000 */
[----:B------:R-:W-:Y:S01]  /*7ac0*/  FFMA R77, R80, R4, R77 ;  /* 0x00000004504d7223 */ /* 0x000fe2000000004d */
[C---:B------:R-:W-:Y:S02]  /*7ad0*/  FFMA R0, R4.reuse, R45, R53 ;  /* 0x0000002d04007223 */ /* 0x040fe40000000035 */
[----:B------:R-:W1:Y:S04]  /*7ae0*/  SHFL.IDX PT, R80, R17, R27, 0x1f ;  /* 0x00001f1b11507589 */ /* 0x000e6800000e0000 */
[----:B------:R-:W2:Y:S01]  /*7af0*/  SHFL.IDX PT, R53, R19, R27, 0x1f ;  /* 0x00001f1b13357589 */ /* 0x000ea200000e0000 */
[C---:B------:R-:W-:Y:S01]  /*7b00*/  FFMA R45, R4.reuse, R87, R57 ;  /* 0x00000057042d7223 */ /* 0x040fe20000000039 */
[C---:B------:R-:W-:Y:S01]  /*7b10*/  FFMA R49, R4.reuse, R44, R49 ;  /* 0x0000002c04317223 */ /* 0x040fe20000000031 */
[C---:B------:R-:W-:Y:S01]  /*7b20*/  FFMA R44, R4.reuse, R47, R55 ;  /* 0x0000002f042c7223 */ /* 0x040fe20000000037 */
[-C--:B0-----:R-:W-:Y:S01]  /*7b30*/  FFMA R127, R43, R123.reuse, R64 ;  /* 0x0000007b2b7f7223 */ /* 0x081fe20000000040 */
[----:B------:R-:W-:-:S02]  /*7b40*/  FFMA R87, R4, R123, R65 ;  /* 0x0000007b04577223 */ /* 0x000fc40000000041 */
[----:B------:R-:W0:Y:S01]  /*7b50*/  SHFL.IDX PT, R123, R26, R27, 0x1f ;  /* 0x00001f1b1a7b7589 */ /* 0x000e2200000e0000 */
[C---:B------:R-:W-:Y:S01]  /*7b60*/  FFMA R47, R4.reuse, R119, R59 ;  /* 0x00000077042f7223 */ /* 0x040fe2000000003b */
[CC--:B------:R-:W-:Y:S01]  /*7b70*/  FFMA R119, R43.reuse, R121.reuse, R60 ;  /* 0x000000792b777223 */ /* 0x0c0fe2000000003c */
[C---:B------:R-:W-:Y:S01]  /*7b80*/  FFMA R78, R4.reuse, R121, R61 ;  /* 0x00000079044e7223 */ /* 0x040fe2000000003d */
[----:B------:R-:W3:Y:S01]  /*7b90*/  SHFL.IDX PT, R55, R20, R27, 0x1f ;  /* 0x00001f1b14377589 */ /* 0x000ee200000e0000 */
[CC--:B-1----:R-:W-:Y:S01]  /*7ba0*/  FFMA R121, R43.reuse, R80.reuse, R62 ;  /* 0x000000502b797223 */ /* 0x0c2fe2000000003e */
[C---:B------:R-:W-:Y:S01]  /*7bb0*/  FFMA R80, R4.reuse, R80, R63 ;  /* 0x0000005004507223 */ /* 0x040fe2000000003f */
[-C--:B--2---:R-:W-:Y:S01]  /*7bc0*/  FFMA R129, R43, R53.reuse, R66 ;  /* 0x000000352b817223 */ /* 0x084fe20000000042 */
[----:B------:R-:W1:Y:S01]  /*7bd0*/  SHFL.IDX PT, R57, R21, R27, 0x1f ;  /* 0x00001f1b15397589 */ /* 0x000e6200000e0000 */
[----:B------:R-:W-:-:S03]  /*7be0*/  FFMA R102, R4, R53, R67 ;  /* 0x0000003504667223 */ /* 0x000fc60000000043 */
[----:B------:R-:W2:Y:S04]  /*7bf0*/  SHFL.IDX PT, R59, R22, R27, 0x1f ;  /* 0x00001f1b163b7589 */ /* 0x000ea800000e0000 */
[----:B------:R-:W4:Y:S04]  /*7c00*/  SHFL.IDX PT, R61, R23, R27, 0x1f ;  /* 0x00001f1b173d7589 */ /* 0x000f2800000e0000 */
[----:B------:R-:W4:Y:S04]  /*7c10*/  SHFL.IDX PT, R63, R24, R27, 0x1f ;  /* 0x00001f1b183f7589 */ /* 0x000f2800000e0000 */
[----:B------:R-:W4:Y:S01]  /*7c20*/  SHFL.IDX PT, R53, R29, R27, 0x1f ;  /* 0x00001f1b1d357589 */ /* 0x000f2200000e0000 */
[-C--:B0-----:R-:W-:Y:S01]  /*7c30*/  FFMA R140, R43, R123.reuse, R86 ;  /* 0x0000007b2b8c7223 */ /* 0x081fe20000000056 */
[----:B------:R-:W-:-:S02]  /*7c40*/  FFMA R85, R4, R123, R85 ;  /* 0x0000007b04557223 */ /* 0x000fc40000000055 */
[----:B------:R-:W0:Y:S01]  /*7c50*/  SHFL.IDX PT, R123, R32, R27, 0x1f ;  /* 0x00001f1b207b7589 */ /* 0x000e2200000e0000 */
[CC--:B---3--:R-:W-:Y:S01]  /*7c60*/  FFMA R131, R43.reuse, R55.reuse, R68 ;  /* 0x000000372b837223 */ /* 0x0c8fe20000000044 */
[C---:B------:R-:W-:Y:S01]  /*7c70*/  FFMA R104, R4.reuse, R55, R69 ;  /* 0x0000003704687223 */ /* 0x040fe20000000045 */
[CC--:B-1----:R-:W-:Y:S01]  /*7c80*/  FFMA R133, R43.reuse, R57.reuse, R70 ;  /* 0x000000392b857223 */ /* 0x0c2fe20000000046 */
[C---:B------:R-:W-:Y:S01]  /*7c90*/  FFMA R106, R4.reuse, R57, R71 ;  /* 0x00000039046a7223 */ /* 0x040fe20000000047 */
[----:B------:R-:W1:Y:S01]  /*7ca0*/  SHFL.IDX PT, R55, R31, R27, 0x1f ;  /* 0x00001f1b1f377589 */ /* 0x000e6200000e0000 */
[CC--:B--2---:R-:W-:Y:S01]  /*7cb0*/  FFMA R135, R43.reuse, R59.reuse, R72 ;  /* 0x0000003b2b877223 */ /* 0x0c4fe20000000048 */
[C---:B------:R-:W-:Y:S02]  /*7cc0*/  FFMA R108, R4.reuse, R59, R73 ;  /* 0x0000003b046c7223 */ /* 0x040fe40000000049 */
[----:B------:R-:W2:Y:S01]  /*7cd0*/  SHFL.IDX PT, R57, R34, R27, 0x1f ;  /* 0x00001f1b22397589 */ /* 0x000ea200000e0000 */
[-C--:B----4-:R-:W-:Y:S01]  /*7ce0*/  FFMA R137, R43, R61.reuse, R74 ;  /* 0x0000003d2b897223 */ /* 0x090fe2000000004a */
[----:B------:R-:W-:-:S02]  /*7cf0*/  FFMA R110, R4, R61, R75 ;  /* 0x0000003d046e7223 */ /* 0x000fc4000000004b */
[----:B------:R-:W3:Y:S01]  /*7d00*/  SHFL.IDX PT, R59, R35, R27, 0x1f ;  /* 0x00001f1b233b7589 */ /* 0x000ee200000e0000 */
[CC--:B------:R-:W-:Y:S01]  /*7d10*/  FFMA R138, R43.reuse, R63.reuse, R82 ;  /* 0x0000003f2b8a7223 */ /* 0x0c0fe20000000052 */
[C---:B------:R-:W-:Y:S02]  /*7d20*/  FFMA R79, R4.reuse, R63, R79 ;  /* 0x0000003f044f7223 */ /* 0x040fe4000000004f */
[----:B------:R-:W4:Y:S01]  /*7d30*/  SHFL.IDX PT, R61, R36, R27, 0x1f ;  /* 0x00001f1b243d7589 */ /* 0x000f2200000e0000 */
[-C--:B------:R-:W-:Y:S01]  /*7d40*/  FFMA R142, R43, R53.reuse, R94 ;  /* 0x000000352b8e7223 */ /* 0x080fe2000000005e */
[C---:B------:R-:W-:Y:S02]  /*7d50*/  FFMA R84, R4.reuse, R53, R95 ;  /* 0x0000003504547223 */ /* 0x040fe4000000005f */
[----:B------:R-:W4:Y:S01]  /*7d60*/  SHFL.IDX PT, R63, R38, R27, 0x1f ;  /* 0x00001f1b263f7589 */ /* 0x000f2200000e0000 */
[----:B------:R-:W-:-:S03]  /*7d70*/  FFMA R83, R4, R125, R83 ;  /* 0x0000007d04537223 */ /* 0x000fc60000000053 */
[----:B------:R-:W4:Y:S04]  /*7d80*/  SHFL.IDX PT, R53, R37, R27, 0x1f ;  /* 0x00001f1b25357589 */ /* 0x000f2800000e0000 */
[----:B------:R-:W4:Y:S04]  /*7d90*/  SHFL.IDX PT, R65, R39, R27, 0x1f ;  /* 0x00001f1b27417589 */ /* 0x000f2800000e0000 */
[----:B------:R-:W4:Y:S01]  /*7da0*/  SHFL.IDX PT, R125, R41, R27, 0x1f ;  /* 0x00001f1b297d7589 */ /* 0x000f2200000e0000 */
[-C--:B0-----:R-:W-:Y:S01]  /*7db0*/  FFMA R145, R43, R123.reuse, R100 ;  /* 0x0000007b2b917223 */ /* 0x081fe20000000064 */
[----:B------:R-:W-:-:S02]  /*7dc0*/  FFMA R114, R4, R123, R101 ;  /* 0x0000007b04727223 */ /* 0x000fc40000000065 */
[----:B------:R0:W0:Y:S01]  /*7dd0*/  SHFL.IDX PT, R123, R42, R27, 0x1f ;  /* 0x00001f1b2a7b7589 */ /* 0x00002200000e0000 */
[C---:B-1----:R-:W-:Y:S01]  /*7de0*/  FFMA R112, R4.reuse, R55, R99 ;  /* 0x0000003704707223 */ /* 0x042fe20000000063 */
[CC--:B--2---:R-:W-:Y:S01]  /*7df0*/  FFMA R146, R43.reuse, R57.reuse, R122 ;  /* 0x000000392b927223 */ /* 0x0c4fe2000000007a */
[C---:B------:R-:W-:Y:S01]  /*7e00*/  FFMA R116, R4.reuse, R57, R103 ;  /* 0x0000003904747223 */ /* 0x040fe20000000067 */
[CC--:B---3--:R-:W-:Y:S01]  /*7e10*/  FFMA R147, R43.reuse, R59.reuse, R124 ;  /* 0x0000003b2b937223 */ /* 0x0c8fe2000000007c */
[C---:B------:R-:W-:Y:S01]  /*7e20*/  FFMA R118, R4.reuse, R59, R105 ;  /* 0x0000003b04767223 */ /* 0x040fe20000000069 */
[CC--:B----4-:R-:W-:Y:S01]  /*7e30*/  FFMA R148, R43.reuse, R61.reuse, R126 ;  /* 0x0000003d2b947223 */ /* 0x0d0fe2000000007e */
[C---:B------:R-:W-:Y:S01]  /*7e40*/  FFMA R120, R4.reuse, R61, R107 ;  /* 0x0000003d04787223 */ /* 0x040fe2000000006b */
[C---:B------:R-:W-:Y:S01]  /*7e50*/  FFMA R82, R4.reuse, R52, R93 ;  /* 0x0000003404527223 */ /* 0x040fe2000000005d */
[C---:B------:R-:W-:Y:S01]  /*7e60*/  FFMA R86, R4.reuse, R54, R97 ;  /* 0x0000003604567223 */ /* 0x040fe20000000061 */
[C---:B------:R-:W-:Y:S01]  /*7e70*/  FFMA R144, R43.reuse, R55, R98 ;  /* 0x000000372b907223 */ /* 0x040fe20000000062 */
[C---:B------:R-:W-:Y:S01]  /*7e80*/  FFMA R130, R43.reuse, R63, R130 ;  /* 0x0000003f2b827223 */ /* 0x040fe20000000082 */
[CC--:B------:R-:W-:Y:S01]  /*7e90*/  FFMA R128, R43.reuse, R53.reuse, R128 ;  /* 0x000000352b807223 */ /* 0x0c0fe20000000080 */
[C---:B------:R-:W-:Y:S01]  /*7ea0*/  FFMA R122, R4.reuse, R53, R109 ;  /* 0x00000035047a7223 */ /* 0x040fe2000000006d */
[C---:B------:R-:W-:Y:S01]  /*7eb0*/  FFMA R124, R4.reuse, R63, R111 ;  /* 0x0000003f047c7223 */ /* 0x040fe2000000006f */
[C---:B------:R-:W-:Y:S01]  /*7ec0*/  FFMA R149, R4.reuse, R149, R115 ;  /* 0x0000009504957223 */ /* 0x040fe20000000073 */
[-C--:B------:R-:W-:Y:S01]  /*7ed0*/  FFMA R132, R43, R65.reuse, R132 ;  /* 0x000000412b847223 */ /* 0x080fe20000000084 */
[----:B------:R-:W-:Y:S01]  /*7ee0*/  FFMA R126, R4, R65, R113 ;  /* 0x00000041047e7223 */ /* 0x000fe20000000071 */
[----:B------:R-:W-:-:S02]  /*7ef0*/  MOV R72, R106 ;  /* 0x0000006a00487202 */ /* 0x000fc40000000f00 */
[----:B------:R-:W-:Y:S01]  /*7f00*/  MOV R74, R108 ;  /* 0x0000006c004a7202 */ /* 0x000fe20000000f00 */
[-C--:B------:R-:W-:Y:S01]  /*7f10*/  FFMA R136, R43, R125.reuse, R136 ;  /* 0x0000007d2b887223 */ /* 0x080fe20000000088 */
[----:B------:R-:W-:Y:S01]  /*7f20*/  MOV R92, R110 ;  /* 0x0000006e005c7202 */ /* 0x000fe20000000f00 */
[----:B------:R-:W-:Y:S01]  /*7f30*/  FFMA R125, R4, R125, R117 ;  /* 0x0000007d047d7223 */ /* 0x000fe20000000075 */
[----:B------:R-:W-:Y:S02]  /*7f40*/  MOV R106, R112 ;  /* 0x00000070006a7202 */ /* 0x000fe40000000f00 */
[----:B------:R-:W-:Y:S02]  /*7f50*/  MOV R108, R114 ;  /* 0x00000072006c7202 */ /* 0x000fe40000000f00 */
[----:B------:R-:W-:Y:S02]  /*7f60*/  MOV R61, R119 ;  /* 0x00000077003d7202 */ /* 0x000fe40000000f00 */
[----:B------:R-:W-:-:S02]  /*7f70*/  MOV R63, R121 ;  /* 0x00000079003f7202 */ /* 0x000fc40000000f00 */
[----:B------:R-:W-:Y:S02]  /*7f80*/  MOV R66, R87 ;  /* 0x0000005700427202 */ /* 0x000fe40000000f00 */
[----:B------:R-:W-:Y:S02]  /*7f90*/  MOV R68, R102 ;  /* 0x0000006600447202 */ /* 0x000fe40000000f00 */
        /* <DEDUP_REMOVED lines=45> */
[----:B0-----:R-:W-:-:S07]  /*8270*/  MOV R87, R149 ;  /* 0x0000009500577202 */ /* 0x001fce0000000f00 */
.L_x_2154:
[-C--:B------:R-:W-:Y:S01]  /*8280*/  FFMA R76, R43, R123.reuse, R76 ;  /* 0x0000007b2b4c7223 */ /* 0x080fe2000000004c */
[----:B------:R-:W-:Y:S01]  /*8290*/  FFMA R0, R4, R123, R33 ;  /* 0x0000007b04007223 */ /* 0x000fe20000000021 */
[----:B------:R-:W-:Y:S02]  /*82a0*/  MOV R80, R136 ;  /* 0x0000008800507202 */ /* 0x000fe40000000f00 */
[----:B------:R-:W-:-:S07]  /*82b0*/  MOV R78, R125 ;  /* 0x0000007d004e7202 */ /* 0x000fce0000000f00 */
.L_x_1682:
[----:B------:R-:W-:Y:S05]  /*82c0*/  BSYNC B0 ;  /* 0x0000000000007941 */ /* 0x000fea0003800000 */
.L_x_1681:
        /* <DEDUP_REMOVED lines=11> */
[----:B-----5:R-:W-:Y:S04]  /*8380*/  SHFL.IDX PT, R7, R10, R89, 0x1f ;  /* 0x00001f590a077589 */ /* 0x020fe800000e0000 */
        /* <DEDUP_REMOVED lines=31> */
[----:B--2---:R-:W-:Y:S01]  /*8580*/  FFMA R81, R46, R4, R81 ;  /* 0x000000042e517223 */ /* 0x004fe20000000051 */
[C---:B------:R-:W-:Y:S01]  /*8590*/  FFMA R48, R4.reuse, R7, R48 ;  /* 0x0000000704307223 */ /* 0x040fe20000000030 */
        /* <DEDUP_REMOVED lines=60> */
.L_x_2189:
[-C--:B------:R-:W-:Y:S01]  /*8960*/  FFMA R76, R4, R123.reuse, R76 ;  /* 0x0000007b044c7223 */ /* 0x080fe2000000004c */
[----:B------:R-:W-:-:S07]  /*8970*/  FFMA R0, R3, R123, R0 ;  /* 0x0000007b03007223 */ /* 0x000fce0000000000 */
.L_x_1685:
[----:B------:R-:W-:Y:S05]  /*8980*/  BSYNC B0 ;  /* 0x0000000000007941 */ /* 0x000fea0003800000 */
.L_x_1684:
[----:B------:R-:W0:Y:S02]  /*8990*/  LDCU.64 UR6, c[0x0][0x3a0] ;  /* 0x00007400ff0677ac */ /* 0x000e240008000a00 */
[----:B0-----:R-:W-:-:S04]  /*89a0*/  IADD3 R6, P0, PT, R6, UR6, RZ ;  /* 0x0000000606067c10 */ /* 0x001fc8000ff1e0ff */
[----:B------:R-:W-:Y:S02]  /*89b0*/  IADD3.X R7, PT, PT, R5, UR7, RZ, P0, !PT ;  /* 0x0000000705077c10 */ /* 0x000fe400087fe4ff */
[----:B------:R-:W0:Y:S03]  /*89c0*/  LDC.64 R4, c[0x0][0x388] ;  /* 0x0000e200ff047b82 */ /* 0x000e260000000a00 */
[----:B------:R-:W2:Y:S04]  /*89d0*/  LDG.E.CONSTANT R3, desc[UR4][R6.64] ;  /* 0x0000000406037981 */ /* 0x000ea8000c1e9900 */
[----:B-----5:R-:W3:Y:S04]  /*89e0*/  LDG.E.CONSTANT R9, desc[UR4][R6.64+0x4] ;  /* 0x0000040406097981 */ /* 0x020ee8000c1e9900 */
        /* <DEDUP_REMOVED lines=29> */
[----:B------:R0:W4:Y:S01]  /*8bc0*/  LDG.E.CONSTANT R137, desc[UR4][R6.64+0x7c] ;  /* 0x00007c0406897981 */ /* 0x000122000c1e9900 */
[----:B--2---:R-:W-:-:S02]  /*8bd0*/  LEA R3, R3, R2, 0x6 ;  /* 0x0000000203037211 */ /* 0x004fc400078e30ff */
[----:B---3--:R-:W-:-:S03]  /*8be0*/  LEA R9, R9, R2, 0x6 ;  /* 0x0000000209097211 */ /* 0x008fc600078e30ff */
[--C-:B0-----:R-:W-:Y:S01]  /*8bf0*/  IMAD.WIDE R6, R3, 0x4, R4.reuse ;  /* 0x0000000403067825 */ /* 0x101fe200078e0204 */
[-C--:B----4-:R-:W-:Y:S02]  /*8c00*/  LEA R11, R11, R2.reuse, 0x6 ;  /* 0x000000020b0b7211 */ /* 0x090fe400078e30ff */
[-C--:B------:R-:W-:Y:S01]  /*8c10*/  LEA R21, R13, R2.reuse, 0x6 ;  /* 0x000000020d157211 */ /* 0x080fe200078e30ff */
[----:B------:R-:W-:Y:S01]  /*8c20*/  IMAD.WIDE R12, R9, 0x4, R4 ;  /* 0x00000004090c7825 */ /* 0x000fe200078e0204 */
[----:B------:R-:W-:-:S03]  /*8c30*/  LEA R15, R15, R2, 0x6 ;  /* 0x000000020f0f7211 */ /* 0x000fc600078e30ff */
[----:B------:R-:W-:Y:S01]  /*8c40*/  IMAD.WIDE R20, R21, 0x4, R4 ;  /* 0x0000000415147825 */ /* 0x000fe200078e0204 */
[----:B------:R-:W-:-:S03]  /*8c50*/  LEA R83, R17, R2, 0x6 ;  /* 0x0000000211537211 */ /* 0x000fc600078e30ff */
[----:B------:R-:W-:Y:S01]  /*8c60*/  IMAD.WIDE R16, R11, 0x4, R4 ;  /* 0x000000040b107825 */ /* 0x000fe200078e0204 */
[-C--:B------:R-:W-:Y:S01]  /*8c70*/  LEA R19, R19, R2.reuse, 0x6 ;  /* 0x0000000213137211 */ /* 0x080fe200078e30ff */
[----:B------:R-:W-:Y:S01]  /*8c80*/  STG.E desc[UR4][R6.64], R81 ;  /* 0x0000005106007986 */ /* 0x000fe2000c101904 */
[----:B------:R-:W-:-:S03]  /*8c90*/  LEA R23, R23, R2, 0x6 ;  /* 0x0000000217177211 */ /* 0x000fc600078e30ff */
[----:B------:R0:W-:Y:S01]  /*8ca0*/  STG.E desc[UR4][R6.64+0x80], R77 ;  /* 0x0000804d06007986 */ /* 0x0001e2000c101904 */
[--C-:B------:R-:W-:Y:S01]  /*8cb0*/  IMAD.WIDE R82, R83, 0x4, R4.reuse ;  /* 0x0000000453527825 */ /* 0x100fe200078e0204 */
[-C--:B------:R-:W-:Y:S02]  /*8cc0*/  LEA R25, R25, R2.reuse, 0x6 ;  /* 0x0000000219197211 */ /* 0x080fe400078e30ff */
[----:B------:R-:W-:Y:S01]  /*8cd0*/  STG.E desc[UR4][R12.64], R48 ;  /* 0x000000300c007986 */ /* 0x000fe2000c101904 */
[-C--:B------:R-:W-:Y:S01]  /*8ce0*/  LEA R89, R85, R2.reuse, 0x6 ;  /* 0x0000000255597211 */ /* 0x080fe200078e30ff */
[--C-:B------:R-:W-:Y:S02]  /*8cf0*/  IMAD.WIDE R84, R15, 0x4, R4.reuse ;  /* 0x000000040f547825 */ /* 0x100fe400078e0204 */
[----:B------:R1:W-:Y:S01]  /*8d00*/  STG.E desc[UR4][R12.64+0x80], R50 ;  /* 0x000080320c007986 */ /* 0x0003e2000c101904 */
[----:B------:R-:W-:Y:S01]  /*8d10*/  LEA R27, R27, R2, 0x6 ;  /* 0x000000021b1b7211 */ /* 0x000fe200078e30ff */
[----:B0-----:R-:W-:-:S02]  /*8d20*/  IMAD.WIDE R6, R23, 0x4, R4 ;  /* 0x0000000417067825 */ /* 0x001fc400078e0204 */
[----:B------:R-:W-:Y:S01]  /*8d30*/  STG.E desc[UR4][R16.64], R51 ;  /* 0x0000003310007986 */ /* 0x000fe2000c101904 */
[-C--:B------:R-:W-:Y:S01]  /*8d40*/  LEA R29, R29, R2.reuse, 0x6 ;  /* 0x000000021d1d7211 */ /* 0x080fe200078e30ff */
[----:B------:R-:W-:Y:S02]  /*8d50*/  IMAD.WIDE R8, R25, 0x4, R4 ;  /* 0x0000000419087825 */ /* 0x000fe400078e0204 */
[----:B------:R0:W-:Y:S01]  /*8d60*/  STG.E desc[UR4][R16.64+0x80], R52 ;  /* 0x0000803410007986 */ /* 0x0001e2000c101904 */
[-C--:B------:R-:W-:Y:S02]  /*8d70*/  LEA R31, R31, R2.reuse, 0x6 ;  /* 0x000000021f1f7211 */ /* 0x080fe400078e30ff */
[-C--:B------:R-:W-:Y:S01]  /*8d80*/  LEA R33, R33, R2.reuse, 0x6 ;  /* 0x0000000221217211 */ /* 0x080fe200078e30ff */
[----:B------:R-:W-:Y:S01]  /*8d90*/  STG.E desc[UR4][R20.64], R53 ;  /* 0x0000003514007986 */ /* 0x000fe2000c101904 */
[----:B------:R-:W-:-:S03]  /*8da0*/  LEA R35, R35, R2, 0x6 ;  /* 0x0000000223237211 */ /* 0x000fc600078e30ff */
[----:B------:R2:W-:Y:S01]  /*8db0*/  STG.E desc[UR4][R20.64+0x80], R54 ;  /* 0x0000803614007986 */ /* 0x0005e2000c101904 */
[-C--:B------:R-:W-:Y:S02]  /*8dc0*/  LEA R37, R37, R2.reuse, 0x6 ;  /* 0x0000000225257211 */ /* 0x080fe400078e30ff */
[-C--:B------:R-:W-:Y:S02]  /*8dd0*/  LEA R39, R39, R2.reuse, 0x6 ;  /* 0x0000000227277211 */ /* 0x080fe400078e30ff */
[-C--:B------:R-:W-:Y:S02]  /*8de0*/  LEA R41, R41, R2.reuse, 0x6 ;  /* 0x0000000229297211 */ /* 0x080fe400078e30ff */
[-C--:B------:R-:W-:Y:S02]  /*8df0*/  LEA R43, R43, R2.reuse, 0x6 ;  /* 0x000000022b2b7211 */ /* 0x080fe400078e30ff */
[-C--:B------:R-:W-:Y:S02]  /*8e00*/  LEA R45, R45, R2.reuse, 0x6 ;  /* 0x000000022d2d7211 */ /* 0x080fe400078e30ff */
[----:B------:R-:W-:-:S02]  /*8e10*/  LEA R47, R47, R2, 0x6 ;  /* 0x000000022f2f7211 */ /* 0x000fc400078e30ff */
        /* <DEDUP_REMOVED lines=10> */
[----:B------:R-:W-:Y:S01]  /*8ec0*/  LEA R137, R137, R2, 0x6 ;  /* 0x0000000289897211 */ /* 0x000fe200078e30ff */
[--C-:B------:R-:W-:Y:S01]  /*8ed0*/  IMAD.WIDE R2, R19, 0x4, R4.reuse ;  /* 0x0000000413027825 */ /* 0x100fe200078e0204 */
[----:B------:R-:W-:Y:S03]  /*8ee0*/  STG.E desc[UR4][R84.64], R55 ;  /* 0x0000003754007986 */ /* 0x000fe6000c101904 */
[--C-:B------:R-:W-:Y:S01]  /*8ef0*/  IMAD.WIDE R10, R27, 0x4, R4.reuse ;  /* 0x000000041b0a7825 */ /* 0x100fe200078e0204 */
[----:B------:R-:W-:Y:S03]  /*8f00*/  STG.E desc[UR4][R84.64+0x80], R56 ;  /* 0x0000803854007986 */ /* 0x000fe6000c101904 */
[--C-:B-1----:R-:W-:Y:S01]  /*8f10*/  IMAD.WIDE R12, R29, 0x4, R4.reuse ;  /* 0x000000041d0c7825 */ /* 0x102fe200078e0204 */
[----:B------:R-:W-:Y:S03]  /*8f20*/  STG.E desc[UR4][R82.64], R57 ;  /* 0x0000003952007986 */ /* 0x000fe6000c101904 */
[--C-:B------:R-:W-:Y:S01]  /*8f30*/  IMAD.WIDE R14, R31, 0x4, R4.reuse ;  /* 0x000000041f0e7825 */ /* 0x100fe200078e0204 */
[----:B------:R-:W-:Y:S03]  /*8f40*/  STG.E desc[UR4][R82.64+0x80], R58 ;  /* 0x0000803a52007986 */ /* 0x000fe6000c101904 */
[--C-:B0-----:R-:W-:Y:S01]  /*8f50*/  IMAD.WIDE R16, R33, 0x4, R4.reuse ;  /* 0x0000000421107825 */ /* 0x101fe200078e0204 */
[----:B------:R-:W-:Y:S04]  /*8f60*/  STG.E desc[UR4][R2.64], R59 ;  /* 0x0000003b02007986 */ /* 0x000fe8000c101904 */
[----:B------:R-:W-:Y:S01]  /*8f70*/  STG.E desc[UR4][R2.64+0x80], R60 ;  /* 0x0000803c02007986 */ /* 0x000fe2000c101904 */
[----:B------:R-:W-:-:S03]  /*8f80*/  IMAD.WIDE R18, R35, 0x4, R4 ;  /* 0x0000000423127825 */ /* 0x000fc600078e0204 */
[----:B------:R-:W-:Y:S01]  /*8f90*/  STG.E desc[UR4][R6.64], R61 ;  /* 0x0000003d06007986 */ /* 0x000fe2000c101904 */
[----:B--2---:R-:W-:-:S03]  /*8fa0*/  IMAD.WIDE R20, R37, 0x4, R4 ;  /* 0x0000000425147825 */ /* 0x004fc600078e0204 */
[----:B------:R-:W-:Y:S01]  /*8fb0*/  STG.E desc[UR4][R6.64+0x80], R62 ;  /* 0x0000803e06007986 */ /* 0x000fe2000c101904 */
[----:B------:R-:W-:-:S03]  /*8fc0*/  IMAD.WIDE R22, R39, 0x4, R4 ;  /* 0x0000000427167825 */ /* 0x000fc600078e0204 */
[----:B------:R-:W-:Y:S01]  /*8fd0*/  STG.E desc[UR4][R8.64], R63 ;  /* 0x0000003f08007986 */ /* 0x000fe2000c101904 */
[----:B------:R-:W-:-:S03]  /*8fe0*/  IMAD.WIDE R24, R41, 0x4, R4 ;  /* 0x0000000429187825 */ /* 0x000fc600078e0204 */
[----:B------:R-:W-:Y:S01]  /*8ff0*/  STG.E desc[UR4][R8.64+0x80], R64 ;  /* 0x0000804008007986 */ /* 0x000fe2000c101904 */
[----:B------:R-:W-:-:S03]  /*9000*/  IMAD.WIDE R26, R43, 0x4, R4 ;  /* 0x000000042b1a7825 */ /* 0x000fc600078e0204 */
[----:B------:R-:W-:Y:S04]  /*9010*/  STG.E desc[UR4][R10.64], R65 ;  /* 0x000000410a007986 */ /* 0x000fe8000c101904 */
        /* <DEDUP_REMOVED lines=60> */
.L_x_1674:
        /* <DEDUP_REMOVED lines=8> */
.L_x_1688:
[----:B------:R-:W-:Y:S05]  /*9460*/  BSYNC B1 ;  /* 0x0000000000017941 */ /* 0x000fea0003800000 */
.L_x_1687:
[----:B------:R-:W0:Y:S01]  /*9470*/  LDC.64 R8, c[0x0][0x380] ;  /* 0x0000e000ff087b82 */ /* 0x000e220000000a00 */
[----:B------:R-:W-:Y:S01]  /*9480*/  IADD3 R135, PT, PT, R139, 0x1, RZ ;  /* 0x000000018b877810 */ /* 0x000fe20007ffe0ff */
[----:B------:R-:W-:Y:S01]  /*9490*/  HFMA2 R90, -RZ, RZ, 0, 1.847743988037109375e-06 ;  /* 0x0000001fff5a7431 */ /* 0x000fe200000001ff */
[----:B------:R-:W-:Y:S02]  /*94a0*/  MOV R88, R44 ;  /* 0x0000002c00587202 */ /* 0x000fe40000000f00 */
[----:B------:R-:W-:Y:S02]  /*94b0*/  MOV R89, R135 ;  /* 0x0000008700597202 */ /* 0x000fe40000000f00 */
[----:B------:R-:W-:Y:S01]  /*94c0*/  MOV R91, 0xffffffff ;  /* 0xffffffff005b7802 */ /* 0x000fe20000000f00 */
[----:B0-----:R-:W-:-:S05]  /*94d0*/  IMAD.WIDE R122, R123, 0x4, R8 ;  /* 0x000000047b7a7825 */ /* 0x001fca00078e0208 */
[----:B------:R0:W5:Y:S04]  /*94e0*/  LDG.E.CONSTANT R46, desc[UR4][R122.64] ;  /* 0x000000047a2e7981 */ /* 0x000168000c1e9900 */
[----:B------:R0:W5:Y:S01]  /*94f0*/  LDG.E.CONSTANT R137, desc[UR4][R122.64+0x80] ;  /* 0x000080047a897981 */ /* 0x000162000c1e9900 */
[C---:B------:R-:W-:Y:S02]  /*9500*/  IADD3 R133, PT, PT, R139.reuse, 0x2, RZ ;  /* 0x000000028b857810 */ /* 0x040fe40007ffe0ff */
[C---:B------:R-:W-:Y:S02]  /*9510*/  IADD3 R131, PT, PT, R139.reuse, 0x3, RZ ;  /* 0x000000038b837810 */ /* 0x040fe40007ffe0ff */
[C---:B------:R-:W-:Y:S02]  /*9520*/  IADD3 R129, PT, PT, R139.reuse, 0x4, RZ ;  /* 0x000000048b817810 */ /* 0x040fe40007ffe0ff */
[----:B------:R-:W-:-:S02]  /*9530*/  IADD3 R127, PT, PT, R139, 0x5, RZ ;  /* 0x000000058b7f7810 */ /* 0x000fc40007ffe0ff */
[----:B------:R-:W-:-:S07]  /*9540*/  IADD3 R125, PT, PT, R139, 0x6, RZ ;  /* 0x000000068b7d7810 */ /* 0x000fce0007ffe0ff */
[----:B0----5:R-:W-:Y:S05]  /*9550*/  WARPSYNC.COLLECTIVE R91, `(.L_x_1689) ;  /* 0x000000005b087348 */ /* 0x021fea0003c00000 */
[----:B0-----:R0:W1:Y:S02]  /*9560*/  SHFL.IDX P0, R123, R88, R89, R90 ;  /* 0x00000059587b7389 */ /* 0x001064000000005a */
[----:B01---5:R-:W-:Y:S05]  /*9570*/  ENDCOLLECTIVE ;  /* 0x000000000000791b */ /* 0x023fea0003800000 */
.L_x_1689:
[----:B------:R-:W-:Y:S02]  /*9580*/  IADD3 R85, PT, PT, R139, 0x7, RZ ;  /* 0x000000078b557810 */ /* 0x000fe40007ffe0ff */
[----:B------:R-:W-:Y:S02]  /*9590*/  MOV R89, R133 ;  /* 0x0000008500597202 */ /* 0x000fe40000000f00 */
[----:B------:R-:W-:-:S07]  /*95a0*/  MOV R11, R123 ;  /* 0x0000007b000b7202 */ /* 0x000fce0000000f00 */
[----:B------:R-:W-:Y:S05]  /*95b0*/  WARPSYNC.COLLECTIVE R91, `(.L_x_1690) ;  /* 0x000000005b087348 */ /* 0x000fea0003c00000 */
[----:B------:R0:W1:Y:S02]  /*95c0*/  SHFL.IDX P0, R123, R88, R89, R90 ;  /* 0x00000059587b7389 */ /* 0x000064000000005a */
[----:B01----:R-:W-:Y:S05]  /*95d0*/  ENDCOLLECTIVE ;  /* 0x000000000000791b */ /* 0x003fea0003800000 */
.L_x_1690:
[----:B------:R-:W-:Y:S02]  /*95e0*/  MOV R89, R131 ;  /* 0x0000008300597202 */ /* 0x000fe40000000f00 */
[----:B------:R-:W-:-:S07]  /*95f0*/  MOV R83, R123 ;  /* 0x0000007b00537202 */ /* 0x000fce0000000f00 */
[----:B------:R-:W-:Y:S05]  /*9600*/  WARPSYNC.COLLECTIVE R91, `(.L_x_1691) ;  /* 0x000000005b087348 */ /* 0x000fea0003c00000 */
[----:B------:R0:W1:Y:S02]  /*9610*/  SHFL.IDX P0, R123, R88, R89, R90 ;  /* 0x00000059587b7389 */ /* 0x000064000000005a */
[----:B01----:R-:W-:Y:S05]  /*9620*/  ENDCOLLECTIVE ;  /* 0x000000000000791b */ /* 0x003fea0003800000 */
.L_x_1691:
[----:B------:R-:W-:Y:S02]  /*9630*/  MOV R89, R129 ;  /* 0x0000008100597202 */ /* 0x000fe40000000f00 */
[----:B------:R-:W-:-:S07]  /*9640*/  MOV R79, R123 ;  /* 0x0000007b004f7202 */ /* 0x000fce0000000f00 */
[----:B------:R-:W-:Y:S05]  /*9650*/  WARPSYNC.COLLECTIVE R91, `(.L_x_1692) ;  /* 0x000000005b087348 */ /* 0x000fea0003c00000 */
[----:B------:R0:W1:Y:S02]  /*9660*/  SHFL.IDX P0, R123, R88, R89, R90 ;  /* 0x00000059587b7389 */ /* 0x000064000000005a */
[----:B01----:R-:W-:Y:S05]  /*9670*/  ENDCOLLECTIVE ;  /* 0x000000000000791b */ /* 0x003fea0003800000 */
.L_x_1692:
[----:B------:R-:W-:Y:S02]  /*9680*/  MOV R89, R127 ;  /* 0x0000007f00597202 */ /* 0x000fe40000000f00 */
[----:B------:R-:W-:-:S07]  /*9690*/  MOV R49, R123 ;  /* 0x0000007b00317202 */ /* 0x000fce0000000f00 */
[----:B------:R-:W-:Y:S05]  /*96a0*/  WARPSYNC.COLLECTIVE R91, `(.L_x_1693) ;  /* 0x000000005b087348 */ /* 0x000fea0003c00000 */
[----:B------:R0:W1:Y:S02]  /*96b0*/  SHFL.IDX P0, R123, R88, R89, R90 ;  /* 0x00000059587b7389 */ /* 0x000064000000005a */
[----:B01----:R-:W-:Y:S05]  /*96c0*/  ENDCOLLECTIVE ;  /* 0x000000000000791b */ /* 0x003fea0003800000 */
.L_x_1693:
[----:B------:R-:W-:Y:S02]  /*96d0*/  MOV R89, R125 ;  /* 0x0000007d00597202 */ /* 0x000fe40000000f00 */
[----:B------:R-:W-:-:S07]  /*96e0*/  MOV R47, R123 ;  /* 0x0000007b002f7202 */ /* 0x000fce0000000f00 */
[----:B------:R-:W-:Y:S05]  /*96f0*/  WARPSYNC.COLLECTIVE R91, `(.L_x_1694) ;  /* 0x000000005b087348 */ /* 0x000fea0003c00000 */
[----:B------:R0:W1:Y:S02]  /*9700*/  SHFL.IDX P0, R123, R88, R89, R90 ;  /* 0x00000059587b7389 */ /* 0x000064000000005a */
[----:B01----:R-:W-:Y:S05]  /*9710*/  ENDCOLLECTIVE ;  /* 0x000000000000791b */ /* 0x003fea0003800000 */
.L_x_1694:
[----:B------:R-:W-:Y:S02]  /*9720*/  MOV R89, R85 ;  /* 0x0000005500597202 */ /* 0x000fe40000000f00 */
[----:B------:R-:W-:-:S07]  /*9730*/  MOV R45, R123 ;  /* 0x0000007b002d7202 */ /* 0x000fce0000000f00 */
[----:B------:R-:W-:Y:S05]  /*9740*/  WARPSYNC.COLLECTIVE R91, `(.L_x_1695) ;  /* 0x000000005b087348 */ /* 0x000fea0003c00000 */
[----:B------:R0:W1:Y:S02]  /*9750*/  SHFL.IDX P0, R123, R88, R89, R90 ;  /* 0x00000059587b7389 */ /* 0x000064000000005a */
[----:B01----:R-:W-:Y:S05]  /*9760*/  ENDCOLLECTIVE ;  /* 0x000000000000791b */ /* 0x003fea0003800000 */
.L_x_1695:
[----:B------:R-:W-:Y:S02]  /*9770*/  MOV R88, R43 ;  /* 0x0000002b00587202 */ /* 0x000fe40000000f00 */
[----:B------:R-:W-:Y:S02]  /*9780*/  MOV R89, R139 ;  /* 0x0000008b00597202 */ /* 0x000fe40000000f00 */
[----:B------:R-:W-:-:S07]  /*9790*/  MOV R7, R123 ;  /* 0x0000007b00077202 */ /* 0x000fce0000000f00 */
[----:B------:R-:W-:Y:S05]  /*97a0*/  WARPSYNC.COLLECTIVE R91, `(.L_x_1696) ;  /* 0x000000005b087348 */ /* 0x000fea0003c00000 */
[----:B------:R0:W1:Y:S02]  /*97b0*/  SHFL.IDX P0, R123, R88, R89, R90 ;  /* 0x00000059587b7389 */ /* 0x000064000000005a */
[----:B01----:R-:W-:Y:S05]  /*97c0*/  ENDCOLLECTIVE ;  /* 0x000000000000791b */ /* 0x003fea0003800000 */
.L_x_1696:
[----:B------:R-:W-:Y:S02]  /*97d0*/  MOV R88, R33 ;  /* 0x0000002100587202 */ /* 0x000fe40000000f00 */
[----:B------:R-:W-:-:S07]  /*97e0*/  MOV R124, R123 ;  /* 0x0000007b007c7202 */ /* 0x000fce0000000f00 */
[----:B------:R-:W-:Y:S05]  /*97f0*/  WARPSYNC.COLLECTIVE R91, `(.L_x_1697) ;  /* 0x000000005b087348 */ /* 0x000fea0003c00000 */
[----:B------:R0:W1:Y:S02]  /*9800*/  SHFL.IDX P0, R123, R88, R89, R90 ;  /* 0x00000059587b7389 */ /* 0x000064000000005a */
[----:B01----:R-:W-:Y:S05]  /*9810*/  ENDCOLLECTIVE ;  /* 0x000000000000791b */ /* 0x003fea0003800000 */
.L_x_1697:
[----:B------:R-:W-:Y:S02]  /*9820*/  MOV R88, R27 ;  /* 0x0000001b00587202 */ /* 0x000fe40000000f00 */
[----:B------:R-:W-:-:S07]  /*9830*/  MOV R145, R123 ;  /* 0x0000007b00917202 */ /* 0x000fce0000000f00 */
[----:B------:R-:W-:Y:S05]  /*9840*/  WARPSYNC.COLLECTIVE R91, `(.L_x_1698) ;  /* 0x000000005b087348 */ /* 0x000fea0003c00000 */
[----:B------:R0:W1:Y:S02]  /*9850*/  SHFL.IDX P0, R123, R88, R89, R90 ;  /* 0x00000059587b7389 */ /* 0x000064000000005a */
[----:B01----:R-:W-:Y:S05]  /*9860*/  ENDCOLLECTIVE ;  /* 0x000000000000791b */ /* 0x003fea0003800000 */
.L_x_1698:
[----:B------:R-:W-:Y:S02]  /*9870*/  MOV R88, R12 ;  /* 0x0000000c00587202 */ /* 0x000fe40000000f00 */
[----:B------:R-:W-:-:S07]  /*9880*/  MOV R126, R123 ;  /* 0x0000007b007e7202 */ /* 0x000fce0000000f00 */
[----:B------:R-:W-:Y:S05]  /*9890*/  WARPSYNC.COLLECTIVE R91, `(.L_x_1699) ;  /* 0x000000005b087348 */ /* 0x000fea0003c00000 */
[----:B------:R0:W1:Y:S02]  /*98a0*/  SHFL.IDX P0, R123, R88, R89, R90 ;  /* 0x00000059587b7389 */ /* 0x000064000000005a */
[----:B01----:R-:W-:Y:S05]  /*98b0*/  ENDCOLLECTIVE ;  /* 0x000000000000791b */ /* 0x003fea0003800000 */
.L_x_1699:
[----:B------:R-:W-:Y:S02]  /*98c0*/  MOV R88, R13 ;  /* 0x0000000d00587202 */ /* 0x000fe40000000f00 */
[----:B------:R-:W-:-:S07]  /*98d0*/  MOV R128, R123 ;  /* 0x0000007b00807202 */ /* 0x000fce0000000f00 */
[----:B------:R-:W-:Y:S05]  /*98e0*/  WARPSYNC.COLLECTIVE R91, `(.L_x_1700) ;  /* 0x000000005b087348 */ /* 0x000fea0003c00000 */
[----:B------:R0:W1:Y:S02]  /*98f0*/  SHFL.IDX P0, R123, R88, R89, R90 ;  /* 0x00000059587b7389 */ /* 0x000064000000005a */
[----:B01----:R-:W-:Y:S05]  /*9900*/  ENDCOLLECTIVE ;  /* 0x000000000000791b */ /* 0x003fea0003800000 */
.L_x_1700:
[-C--:B------:R-:W-:Y:S01]  /*9910*/  FFMA R143, R46, R145.reuse, R48 ;  /* 0x000000912e8f7223 */ /* 0x080fe20000000030 */
[----:B------:R-:W-:Y:S01]  /*9920*/  FFMA R81, R124, R46, R81 ;  /* 0x0000002e7c517223 */ /* 0x000fe20000000051 */
[-C--:B------:R-:W-:Y:S01]  /*9930*/  FFMA R51, R46, R126.reuse, R51 ;  /* 0x0000007e2e337223 */ /* 0x080fe20000000033 */
[C---:B------:R-:W-:Y:S01]  /*9940*/  FFMA R145, R137.reuse, R145, R50 ;  /* 0x0000009189917223 */ /* 0x040fe20000000032 */
[C---:B------:R-:W-:Y:S01]  /*9950*/  FFMA R147, R137.reuse, R126, R52 ;  /* 0x0000007e89937223 */ /* 0x040fe20000000034 */
[-C--:B------:R-:W-:Y:S01]  /*9960*/  FFMA R149, R137, R128.reuse, R54 ;  /* 0x0000008089957223 */ /* 0x080fe20000000036 */
[----:B------:R-:W-:Y:S01]  /*9970*/  FFMA R77, R124, R137, R77 ;  /* 0x000000897c4d7223 */ /* 0x000fe2000000004d */
[----:B------:R-:W-:Y:S01]  /*9980*/  FFMA R53, R46, R128, R53 ;  /* 0x000000802e357223 */ /* 0x000fe20000000035 */
[----:B------:R-:W-:Y:S02]  /*9990*/  MOV R88, R14 ;  /* 0x0000000e00587202 */ /* 0x000fe40000000f00 */
[----:B------:R-:W-:-:S07]  /*99a0*/  MOV R130, R123 ;  /* 0x0000007b00827202 */ /* 0x000fce0000000f00 */
[----:B------:R-:W-:Y:S05]  /*99b0*/  WARPSYNC.COLLECTIVE R91, `(.L_x_1701) ;  /* 0x000000005b087348 */ /* 0x000fea0003c00000 */
[----:B------:R0:W1:Y:S02]  /*99c0*/  SHFL.IDX P0, R123, R88, R89, R90 ;  /* 0x00000059587b7389 */ /* 0x000064000000005a */
[----:B01----:R-:W-:Y:S05]  /*99d0*/  ENDCOLLECTIVE ;  /* 0x000000000000791b */ /* 0x003fea0003800000 */
.L_x_1701:
        /* <DEDUP_REMOVED lines=8> */
.L_x_1702:
[----:B------:R-:W-:Y:S02]  /*9a60*/  MOV R88, R16 ;  /* 0x0000001000587202 */ /* 0x000fe40000000f00 */
[----:B------:R-:W-:-:S07]  /*9a70*/  MOV R122, R123 ;  /* 0x0000007b007a7202 */ /* 0x000fce0000000f00 */
[----:B------:R-:W-:Y:S05]  /*9a80*/  WARPSYNC.COLLECTIVE R91, `(.L_x_1703) ;  /* 0x000000005b087348 */ /* 0x000fea0003c00000 */
[----:B------:R0:W1:Y:S02]  /*9a90*/  SHFL.IDX P0, R123, R88, R89, R90 ;  /* 0x00000059587b7389 */ /* 0x000064000000005a */
[----:B01----:R-:W-:Y:S05]  /*9aa0*/  ENDCOLLECTIVE ;  /* 0x000000000000791b */ /* 0x003fea0003800000 */
.L_x_1703:
[-C--:B------:R-:W-:Y:S01]  /*9ab0*/  FFMA R155, R137, R122.reuse, R60 ;  /* 0x0000007a899b7223 */ /* 0x080fe2000000003c */
[----:B------:R-:W-:Y:S01]  /*9ac0*/  FFMA R59, R46, R122, R59 ;  /* 0x0000007a2e3b7223 */ /* 0x000fe2000000003b */
[----:B------:R-:W-:Y:S02]  /*9ad0*/  MOV R88, R17 ;  /* 0x0000001100587202 */ /* 0x000fe40000000f00 */
[----:B------:R-:W-:-:S07]  /*9ae0*/  MOV R132, R123 ;  /* 0x0000007b00847202 */ /* 0x000fce0000000f00 */
[----:B------:R-:W-:Y:S05]  /*9af0*/  WARPSYNC.COLLECTIVE R91, `(.L_x_1704) ;  /* 0x000000005b087348 */ /* 0x000fea0003c00000 */
[----:B------:R0:W1:Y:S02]  /*9b00*/  SHFL.IDX P0, R123, R88, R89, R90 ;  /* 0x00000059587b7389 */ /* 0x000064000000005a */
[----:B01----:R-:W-:Y:S05]  /*9b10*/  ENDCOLLECTIVE ;  /* 0x000000000000791b */ /* 0x003fea0003800000 */
.L_x_1704:
        /* <DEDUP_REMOVED lines=8> */
.L_x_1705:
[----:B------:R-:W-:Y:S02]  /*9ba0*/  MOV R88, R19 ;  /* 0x0000001300587202 */ /* 0x000fe40000000f00 */
[----:B------:R-:W-:-:S07]  /*9bb0*/  MOV R10, R123 ;  /* 0x0000007b000a7202 */ /* 0x000fce0000000f00 */
[----:B------:R-:W-:Y:S05]  /*9bc0*/  WARPSYNC.COLLECTIVE R91, `(.L_x_1706) ;  /* 0x000000005b087348 */ /* 0x000fea0003c00000 */
[----:B------:R0:W1:Y:S02]  /*9bd0*/  SHFL.IDX P0, R123, R88, R89, R90 ;  /* 0x00000059587b7389 */ /* 0x000064000000005a */
[----:B01----:R-:W-:Y:S05]  /*9be0*/  ENDCOLLECTIVE ;  /* 0x000000000000791b */ /* 0x003fea0003800000 */
.L_x_1706:
[-C--:B------:R-:W-:Y:S01]  /*9bf0*/  FFMA R65, R46, R10.reuse, R65 ;  /* 0x0000000a2e417223 */ /* 0x080fe20000000041 */
[----:B------:R-:W-:Y:S01]  /*9c00*/  FFMA R161, R137, R10, R66 ;  /* 0x0000000a89a17223 */ /* 0x000fe20000000042 */
[----:B------:R-:W-:Y:S02]  /*9c10*/  MOV R88, R20 ;  /* 0x0000001400587202 */ /* 0x000fe40000000f00 */
[----:B------:R-:W-:-:S07]  /*9c20*/  MOV R48, R123 ;  /* 0x0000007b00307202 */ /* 0x000fce0000000f00 */
[----:B------:R-:W-:Y:S05]  /*9c30*/  WARPSYNC.COLLECTIVE R91, `(.L_x_1707) ;  /* 0x000000005b087348 */ /* 0x000fea0003c00000 */
[----:B------:R0:W1:Y:S02]  /*9c40*/  SHFL.IDX P0, R123, R88, R89, R90 ;  /* 0x00000059587b7389 */ /* 0x000064000000005a */
[----:B01----:R-:W-:Y:S05]  /*9c50*/  ENDCOLLECTIVE ;  /* 0x000000000000791b */ /* 0x003fea0003800000 */
.L_x_1707:
[-C--:B------:R-:W-:Y:S01]  /*9c60*/  FFMA R67, R46, R48.reuse, R67 ;  /* 0x000000302e437223 */ /* 0x080fe20000000043 */
[----:B------:R-:W-:Y:S01]  /*9c70*/  FFMA R163, R137, R48, R68 ;  /* 0x0000003089a37223 */ /* 0x000fe20000000044 */
[----:B------:R-:W-:Y:S02]  /*9c80*/  MOV R88, R21 ;  /* 0x0000001500587202 */ /* 0x000fe40000000f00 */
[----:B------:R-:W-:-:S07]  /*9c90*/  MOV R50, R123 ;  /* 0x0000007b00327202 */ /* 0x000fce0000000f00 */
[----:B------:R-:W-:Y:S05]  /*9ca0*/  WARPSYNC.COLLECTIVE R91, `(.L_x_1708) ;  /* 0x000000005b087348 */ /* 0x000fea0003c00000 */
[----:B------:R0:W1:Y:S02]  /*9cb0*/  SHFL.IDX P0, R123, R88, R89, R90 ;  /* 0x00000059587b7389 */ /* 0x000064000000005a */
[----:B01----:R-:W-:Y:S05]  /*9cc0*/  ENDCOLLECTIVE ;  /* 0x000000000000791b */ /* 0x003fea0003800000 */
.L_x_1708:
[-C--:B------:R-:W-:Y:S01]  /*9cd0*/  FFMA R69, R46, R50.reuse, R69 ;  /* 0x000000322e457223 */ /* 0x080fe20000000045 */
[----:B------:R-:W-:Y:S01]  /*9ce0*/  FFMA R165, R137, R50, R70 ;  /* 0x0000003289a57223 */ /* 0x000fe20000000046 */
[----:B------:R-:W-:Y:S02]  /*9cf0*/  MOV R88, R22 ;  /* 0x0000001600587202 */ /* 0x000fe40000000f00 */
[----:B------:R-:W-:-:S07]  /*9d00*/  MOV R52, R123 ;  /* 0x0000007b00347202 */ /* 0x000fce0000000f00 */
[----:B------:R-:W-:Y:S05]  /*9d10*/  WARPSYNC.COLLECTIVE R91, `(.L_x_1709) ;  /* 0x000000005b087348 */ /* 0x000fea0003c00000 */
[----:B------:R0:W1:Y:S02]  /*9d20*/  SHFL.IDX P0, R123, R88, R89, R90 ;  /* 0x00000059587b7389 */ /* 0x000064000000005a */
[----:B01----:R-:W-:Y:S05]  /*9d30*/  ENDCOLLECTIVE ;  /* 0x000000000000791b */ /* 0x003fea0003800000 */
.L_x_1709:
[-C--:B------:R-:W-:Y:S01]  /*9d40*/  FFMA R71, R46, R52.reuse, R71 ;  /* 0x000000342e477223 */ /* 0x080fe20000000047 */
[----:B------:R-:W-:Y:S01]  /*9d50*/  FFMA R72, R137, R52, R72 ;  /* 0x0000003489487223 */ /* 0x000fe20000000048 */
[----:B------:R-:W-:Y:S02]  /*9d60*/  MOV R88, R23 ;  /* 0x0000001700587202 */ /* 0x000fe40000000f00 */
[----:B------:R-:W-:-:S07]  /*9d70*/  MOV R54, R123 ;  /* 0x0000007b00367202 */ /* 0x000fce0000000f00 */
[----:B------:R-:W-:Y:S05]  /*9d80*/  WARPSYNC.COLLECTIVE R91, `(.L_x_1710) ;  /* 0x000000005b087348 */ /* 0x000fea0003c00000 */
[----:B------:R0:W1:Y:S02]  /*9d90*/  SHFL.IDX P0, R123, R88, R89, R90 ;  /* 0x00000059587b7389 */ /* 0x000064000000005a */
[----:B01----:R-:W-:Y:S05]  /*9da0*/  ENDCOLLECTIVE ;  /* 0x000000000000791b */ /* 0x003fea0003800000 */
.L_x_1710:
[-C--:B------:R-:W-:Y:S01]  /*9db0*/  FFMA R73, R46, R54.reuse, R73 ;  /* 0x000000362e497223 */ /* 0x080fe20000000049 */
[----:B------:R-:W-:Y:S01]  /*9dc0*/  FFMA R74, R137, R54, R74 ;  /* 0x00000036894a7223 */ /* 0x000fe2000000004a */
[----:B------:R-:W-:Y:S02]  /*9dd0*/  MOV R88, R24 ;  /* 0x0000001800587202 */ /* 0x000fe40000000f00 */
[----:B------:R-:W-:-:S07]  /*9de0*/  MOV R56, R123 ;  /* 0x0000007b00387202 */ /* 0x000fce0000000f00 */
[----:B------:R-:W-:Y:S05]  /*9df0*/  WARPSYNC.COLLECTIVE R91, `(.L_x_1711) ;  /* 0x000000005b087348 */ /* 0x000fea0003c00000 */
[----:B------:R0:W1:Y:S02]  /*9e00*/  SHFL.IDX P0, R123, R88, R89, R90 ;  /* 0x00000059587b7389 */ /* 0x000064000000005a */
[----:B01----:R-:W-:Y:S05]  /*9e10*/  ENDCOLLECTIVE ;  /* 0x000000000000791b */ /* 0x003fea0003800000 */
.L_x_1711:
[-C--:B------:R-:W-:Y:S01]  /*9e20*/  FFMA R75, R46, R56.reuse, R75 ;  /* 0x000000382e4b7223 */ /* 0x080fe2000000004b */
[----:B------:R-:W-:Y:S01]  /*9e30*/  FFMA R92, R137, R56, R92 ;  /* 0x00000038895c7223 */ /* 0x000fe2000000005c */
[----:B------:R-:W-:Y:S02]  /*9e40*/  MOV R88, R25 ;  /* 0x0000001900587202 */ /* 0x000fe40000000f00 */
[----:B------:R-:W-:-:S07]  /*9e50*/  MOV R58, R123 ;  /* 0x0000007b003a7202 */ /* 0x000fce0000000f00 */
[----:B------:R-:W-:Y:S05]  /*9e60*/  WARPSYNC.COLLECTIVE R91, `(.L_x_1712) ;  /* 0x000000005b087348 */ /* 0x000fea0003c00000 */
[----:B------:R0:W1:Y:S02]  /*9e70*/  SHFL.IDX P0, R123, R88, R89, R90 ;  /* 0x00000059587b7389 */ /* 0x000064000000005a */
[----:B01----:R-:W-:Y:S05]  /*9e80*/  ENDCOLLECTIVE ;  /* 0x000000000000791b */ /* 0x003fea0003800000 */
.L_x_1712:
        /* <DEDUP_REMOVED lines=8> */
.L_x_1713:
[----:B------:R-:W-:Y:S02]  /*9f10*/  MOV R88, R28 ;  /* 0x0000001c00587202 */ /* 0x000fe40000000f00 */
[----:B------:R-:W-:-:S07]  /*9f20*/  MOV R10, R123 ;  /* 0x0000007b000a7202 */ /* 0x000fce0000000f00 */
[----:B------:R-:W-:Y:S05]  /*9f30*/  WARPSYNC.COLLECTIVE R91, `(.L_x_1714) ;  /* 0x000000005b087348 */ /* 0x000fea0003c00000 */
[----:B------:R0:W1:Y:S02]  /*9f40*/  SHFL.IDX P0, R123, R88, R89, R90 ;  /* 0x00000059587b7389 */ /* 0x000064000000005a */
[----:B01----:R-:W-:Y:S05]  /*9f50*/  ENDCOLLECTIVE ;  /* 0x000000000000791b */ /* 0x003fea0003800000 */
.L_x_1714:
[-C--:B------:R-:W-:Y:S01]  /*9f60*/  FFMA R97, R46, R10.reuse, R97 ;  /* 0x0000000a2e617223 */ /* 0x080fe20000000061 */
[----:B------:R-:W-:Y:S01]  /*9f70*/  FFMA R98, R137, R10, R98 ;  /* 0x0000000a89627223 */ /* 0x000fe20000000062 */
[----:B------:R-:W-:Y:S02]  /*9f80*/  MOV R88, R29 ;  /* 0x0000001d00587202 */ /* 0x000fe40000000f00 */
[----:B------:R-:W-:-:S07]  /*9f90*/  MOV R48, R123 ;  /* 0x0000007b00307202 */ /* 0x000fce0000000f00 */
[----:B------:R-:W-:Y:S05]  /*9fa0*/  WARPSYNC.COLLECTIVE R91, `(.L_x_1715) ;  /* 0x000000005b087348 */ /* 0x000fea0003c00000 */
[----:B------:R0:W1:Y:S02]  /*9fb0*/  SHFL.IDX P0, R123, R88, R89, R90 ;  /* 0x00000059587b7389 */ /* 0x000064000000005a */
[----:B01----:R-:W-:Y:S05]  /*9fc0*/  ENDCOLLECTIVE ;  /* 0x000000000000791b */ /* 0x003fea0003800000 */
.L_x_1715:
[-C--:B------:R-:W-:Y:S01]  /*9fd0*/  FFMA R99, R46, R48.reuse, R99 ;  /* 0x000000302e637223 */ /* 0x080fe20000000063 */
[----:B------:R-:W-:Y:S01]  /*9fe0*/  FFMA R100, R137, R48, R100 ;  /* 0x0000003089647223 */ /* 0x000fe20000000064 */
[----:B------:R-:W-:Y:S02]  /*9ff0*/  MOV R88, R30 ;  /* 0x0000001e00587202 */ /* 0x000fe40000000f00 */
[----:B------:R-:W-:-:S07]  /*a000*/  MOV R50, R123 ;  /* 0x0000007b00327202 */ /* 0x000fce0000000f00 */
[----:B------:R-:W-:Y:S05]  /*a010*/  WARPSYNC.COLLECTIVE R91, `(.L_x_1716) ;  /* 0x000000005b087348 */ /* 0x000fea0003c00000 */
[----:B------:R0:W1:Y:S02]  /*a020*/  SHFL.IDX P0, R123, R88, R89, R90 ;  /* 0x00000059587b7389 */ /* 0x000064000000005a */
[----:B01----:R-:W-:Y:S05]  /*a030*/  ENDCOLLECTIVE ;  /* 0x000000000000791b */ /* 0x003fea0003800000 */
.L_x_1716:
[-C--:B------:R-:W-:Y:S01]  /*a040*/  FFMA R101, R46, R50.reuse, R101 ;  /* 0x000000322e657223 */ /* 0x080fe20000000065 */
[----:B------:R-:W-:Y:S01]  /*a050*/  FFMA R102, R137, R50, R102 ;  /* 0x0000003289667223 */ /* 0x000fe20000000066 */
[----:B------:R-:W-:Y:S02]  /*a060*/  MOV R88, R31 ;  /* 0x0000001f00587202 */ /* 0x000fe40000000f00 */
[----:B------:R-:W-:-:S07]  /*a070*/  MOV R52, R123 ;  /* 0x0000007b00347202 */ /* 0x000fce0000000f00 */
[----:B------:R-:W-:Y:S05]  /*a080*/  WARPSYNC.COLLECTIVE R91, `(.L_x_1717) ;  /* 0x000000005b087348 */ /* 0x000fea0003c00000 */
[----:B------:R0:W1:Y:S02]  /*a090*/  SHFL.IDX P0, R123, R88, R89, R90 ;  /* 0x00000059587b7389 */ /* 0x000064000000005a */
[----:B01----:R-:W-:Y:S05]  /*a0a0*/  ENDCOLLECTIVE ;  /* 0x000000000000791b */ /* 0x003fea0003800000 */
.L_x_1717:
[-C--:B------:R-:W-:Y:S01]  /*a0b0*/  FFMA R103, R46, R52.reuse, R103 ;  /* 0x000000342e677223 */ /* 0x080fe20000000067 */
[----:B------:R-:W-:Y:S01]  /*a0c0*/  FFMA R104, R137, R52, R104 ;  /* 0x0000003489687223 */ /* 0x000fe20000000068 */
[----:B------:R-:W-:Y:S02]  /*a0d0*/  MOV R88, R32 ;  /* 0x0000002000587202 */ /* 0x000fe40000000f00 */
[----:B------:R-:W-:-:S07]  /*a0e0*/  MOV R54, R123 ;  /* 0x0000007b00367202 */ /* 0x000fce0000000f00 */
[----:B------:R-:W-:Y:S05]  /*a0f0*/  WARPSYNC.COLLECTIVE R91, `(.L_x_1718) ;  /* 0x000000005b087348 */ /* 0x000fea0003c00000 */
[----:B------:R0:W1:Y:S02]  /*a100*/  SHFL.IDX P0, R123, R88, R89, R90 ;  /* 0x00000059587b7389 */ /* 0x000064000000005a */
[----:B01----:R-:W-:Y:S05]  /*a110*/  ENDCOLLECTIVE ;  /* 0x000000000000791b */ /* 0x003fea0003800000 */
.L_x_1718:
[-C--:B------:R-:W-:Y:S01]  /*a120*/  FFMA R105, R46, R54.reuse, R105 ;  /* 0x000000362e697223 */ /* 0x080fe20000000069 */
[----:B------:R-:W-:Y:S01]  /*a130*/  FFMA R106, R137, R54, R106 ;  /* 0x00000036896a7223 */ /* 0x000fe2000000006a */
[----:B------:R-:W-:Y:S02]  /*a140*/  MOV R88, R34 ;  /* 0x0000002200587202 */ /* 0x000fe40000000f00 */
[----:B------:R-:W-:-:S07]  /*a150*/  MOV R56, R123 ;  /* 0x0000007b00387202 */ /* 0x000fce0000000f00 */
[----:B------:R-:W-:Y:S05]  /*a160*/  WARPSYNC.COLLECTIVE R91, `(.L_x_1719) ;  /* 0x000000005b087348 */ /* 0x000fea0003c00000 */
[----:B------:R0:W1:Y:S02]  /*a170*/  SHFL.IDX P0, R123, R88, R89, R90 ;  /* 0x00000059587b7389 */ /* 0x000064000000005a */
[----:B01----:R-:W-:Y:S05]  /*a180*/  ENDCOLLECTIVE ;  /* 0x000000000000791b */ /* 0x003fea0003800000 */
.L_x_1719:
[-C--:B------:R-:W-:Y:S01]  /*a190*/  FFMA R107, R46, R56.reuse, R107 ;  /* 0x000000382e6b7223 */ /* 0x080fe2000000006b */
[----:B------:R-:W-:Y:S01]  /*a1a0*/  FFMA R108, R137, R56, R108 ;  /* 0x00000038896c7223 */ /* 0x000fe2000000006c */
[----:B------:R-:W-:Y:S02]  /*a1b0*/  MOV R88, R35 ;  /* 0x0000002300587202 */ /* 0x000fe40000000f00 */
[----:B------:R-:W-:-:S07]  /*a1c0*/  MOV R58, R123 ;  /* 0x0000007b003a7202 */ /* 0x000fce0000000f00 */
[----:B------:R-:W-:Y:S05]  /*a1d0*/  WARPSYNC.COLLECTIVE R91, `(.L_x_1720) ;  /* 0x000000005b087348 */ /* 0x000fea0003c00000 */
[----:B------:R0:W1:Y:S02]  /*a1e0*/  SHFL.IDX P0, R123, R88, R89, R90 ;  /* 0x00000059587b7389 */ /* 0x000064000000005a */
[----:B01----:R-:W-:Y:S05]  /*a1f0*/  ENDCOLLECTIVE ;  /* 0x000000000000791b */ /* 0x003fea0003800000 */
.L_x_1720:
        /* <DEDUP_REMOVED lines=8> */
.L_x_1721:
[----:B------:R-:W-:Y:S02]  /*a280*/  MOV R88, R37 ;  /* 0x0000002500587202 */ /* 0x000fe40000000f00 */
[----:B------:R-:W-:-:S07]  /*a290*/  MOV R10, R123 ;  /* 0x0000007b000a7202 */ /* 0x000fce0000000f00 */
[----:B------:R-:W-:Y:S05]  /*a2a0*/  WARPSYNC.COLLECTIVE R91, `(.L_x_1722) ;  /* 0x000000005b087348 */ /* 0x000fea0003c00000 */
[----:B------:R0:W1:Y:S02]  /*a2b0*/  SHFL.IDX P0, R123, R88, R89, R90 ;  /* 0x00000059587b7389 */ /* 0x000064000000005a */
[----:B01----:R-:W-:Y:S05]  /*a2c0*/  ENDCOLLECTIVE ;  /* 0x000000000000791b */ /* 0x003fea0003800000 */
.L_x_1722:
        /* <DEDUP_REMOVED lines=10> */
.L_x_1723:
[-C--:B------:R-:W-:Y:S01]  /*a370*/  FFMA R116, R137, R48.reuse, R116 ;  /* 0x0000003089747223 */ /* 0x080fe20000000074 */
[----:B------:R-:W-:Y:S01]  /*a380*/  FFMA R115, R46, R48, R115 ;  /* 0x000000302e737223 */ /* 0x000fe20000000073 */
[----:B------:R-:W-:Y:S02]  /*a390*/  MOV R88, R39 ;  /* 0x0000002700587202 */ /* 0x000fe40000000f00 */
[----:B------:R-:W-:-:S07]  /*a3a0*/  MOV R50, R123 ;  /* 0x0000007b00327202 */ /* 0x000fce0000000f00 */
[----:B------:R-:W-:Y:S05]  /*a3b0*/  WARPSYNC.COLLECTIVE R91, `(.L_x_1724) ;  /* 0x000000005b087348 */ /* 0x000fea0003c00000 */
[----:B------:R0:W1:Y:S02]  /*a3c0*/  SHFL.IDX P0, R123, R88, R89, R90 ;  /* 0x00000059587b7389 */ /* 0x000064000000005a */
[----:B01----:R-:W-:Y:S05]  /*a3d0*/  ENDCOLLECTIVE ;  /* 0x000000000000791b */ /* 0x003fea0003800000 */
.L_x_1724:
[-C--:B------:R-:W-:Y:S01]  /*a3e0*/  FFMA R118, R137, R50.reuse, R118 ;  /* 0x0000003289767223 */ /* 0x080fe20000000076 */
[----:B------:R-:W-:Y:S01]  /*a3f0*/  FFMA R117, R46, R50, R117 ;  /* 0x000000322e757223 */ /* 0x000fe20000000075 */
[----:B------:R-:W-:Y:S02]  /*a400*/  MOV R88, R40 ;  /* 0x0000002800587202 */ /* 0x000fe40000000f00 */
[----:B------:R-:W-:-:S07]  /*a410*/  MOV R52, R123 ;  /* 0x0000007b00347202 */ /* 0x000fce0000000f00 */
[----:B------:R-:W-:Y:S05]  /*a420*/  WARPSYNC.COLLECTIVE R91, `(.L_x_1725) ;  /* 0x000000005b087348 */ /* 0x000fea0003c00000 */
[----:B------:R0:W1:Y:S02]  /*a430*/  SHFL.IDX P0, R123, R88, R89, R90 ;  /* 0x00000059587b7389 */ /* 0x000064000000005a */
[----:B01----:R-:W-:Y:S05]  /*a440*/  ENDCOLLECTIVE ;  /* 0x000000000000791b */ /* 0x003fea0003800000 */
.L_x_1725:
[-C--:B------:R-:W-:Y:S01]  /*a450*/  FFMA R120, R137, R52.reuse, R120 ;  /* 0x0000003489787223 */ /* 0x080fe20000000078 */
[----:B------:R-:W-:Y:S01]  /*a460*/  FFMA R119, R46, R52, R119 ;  /* 0x000000342e777223 */ /* 0x000fe20000000077 */
[----:B------:R-:W-:Y:S02]  /*a470*/  MOV R88, R41 ;  /* 0x0000002900587202 */ /* 0x000fe40000000f00 */
[----:B------:R-:W-:-:S07]  /*a480*/  MOV R54, R123 ;  /* 0x0000007b00367202 */ /* 0x000fce0000000f00 */
[----:B------:R-:W-:Y:S05]  /*a490*/  WARPSYNC.COLLECTIVE R91, `(.L_x_1726) ;  /* 0x000000005b087348 */ /* 0x000fea0003c00000 */
[----:B------:R0:W1:Y:S02]  /*a4a0*/  SHFL.IDX P0, R123, R88, R89, R90 ;  /* 0x00000059587b7389 */ /* 0x000064000000005a */
[----:B01----:R-:W-:Y:S05]  /*a4b0*/  ENDCOLLECTIVE ;  /* 0x000000000000791b */ /* 0x003fea0003800000 */
.L_x_1726:
[-C--:B------:R-:W-:Y:S01]  /*a4c0*/  FFMA R87, R137, R54.reuse, R87 ;  /* 0x0000003689577223 */ /* 0x080fe20000000057 */
[----:B------:R-:W-:Y:S01]  /*a4d0*/  FFMA R121, R46, R54, R121 ;  /* 0x000000362e797223 */ /* 0x000fe20000000079 */
[----:B------:R-:W-:Y:S02]  /*a4e0*/  MOV R88, R42 ;  /* 0x0000002a00587202 */ /* 0x000fe40000000f00 */
[----:B------:R-:W-:-:S07]  /*a4f0*/  MOV R56, R123 ;  /* 0x0000007b00387202 */ /* 0x000fce0000000f00 */
[----:B------:R-:W-:Y:S05]  /*a500*/  WARPSYNC.COLLECTIVE R91, `(.L_x_1727) ;  /* 0x000000005b087348 */ /* 0x000fea0003c00000 */
[----:B------:R0:W1:Y:S02]  /*a510*/  SHFL.IDX P0, R123, R88, R89, R90 ;  /* 0x00000059587b7389 */ /* 0x000064000000005a */
[----:B01----:R-:W-:Y:S05]  /*a520*/  ENDCOLLECTIVE ;  /* 0x000000000000791b */ /* 0x003fea0003800000 */
.L_x_1727:
        /* <DEDUP_REMOVED lines=8> */
.L_x_1728:
        /* <DEDUP_REMOVED lines=8> */
.L_x_1729:
[----:B------:R-:W-:Y:S02]  /*a630*/  MOV R88, R27 ;  /* 0x0000001b00587202 */ /* 0x000fe40000000f00 */
[----:B------:R-:W-:-:S07]  /*a640*/  MOV R0, R123 ;  /* 0x0000007b00007202 */ /* 0x000fce0000000f00 */
[----:B------:R-:W-:Y:S05]  /*a650*/  WARPSYNC.COLLECTIVE R91, `(.L_x_1730) ;  /* 0x000000005b087348 */ /* 0x000fea0003c00000 */
[----:B------:R0:W1:Y:S02]  /*a660*/  SHFL.IDX P0, R123, R88, R89, R90 ;  /* 0x00000059587b7389 */ /* 0x000064000000005a */
[----:B01----:R-:W-:Y:S05]  /*a670*/  ENDCOLLECTIVE ;  /* 0x000000000000791b */ /* 0x003fea0003800000 */
.L_x_1730:
[----:B------:R-:W-:Y:S02]  /*a680*/  MOV R88, R12 ;  /* 0x0000000c00587202 */ /* 0x000fe40000000f00 */
[----:B------:R-:W-:-:S07]  /*a690*/  MOV R10, R123 ;  /* 0x0000007b000a7202 */ /* 0x000fce0000000f00 */
[----:B------:R-:W-:Y:S05]  /*a6a0*/  WARPSYNC.COLLECTIVE R91, `(.L_x_1731) ;  /* 0x000000005b087348 */ /* 0x000fea0003c00000 */
[----:B------:R0:W1:Y:S02]  /*a6b0*/  SHFL.IDX P0, R123, R88, R89, R90 ;  /* 0x00000059587b7389 */ /* 0x000064000000005a */
[----:B01----:R-:W-:Y:S05]  /*a6c0*/  ENDCOLLECTIVE ;  /* 0x000000000000791b */ /* 0x003fea0003800000 */
.L_x_1731:
[----:B------:R-:W-:Y:S02]  /*a6d0*/  MOV R88, R13 ;  /* 0x0000000d00587202 */ /* 0x000fe40000000f00 */
[----:B------:R-:W-:-:S07]  /*a6e0*/  MOV R48, R123 ;  /* 0x0000007b00307202 */ /* 0x000fce0000000f00 */
[----:B------:R-:W-:Y:S05]  /*a6f0*/  WARPSYNC.COLLECTIVE R91, `(.L_x_1732) ;  /* 0x000000005b087348 */ /* 0x000fea0003c00000 */
[----:B------:R0:W1:Y:S02]  /*a700*/  SHFL.IDX P0, R123, R88, R89, R90 ;  /* 0x00000059587b7389 */ /* 0x000064000000005a */
[----:B01----:R-:W-:Y:S05]  /*a710*/  ENDCOLLECTIVE ;  /* 0x000000000000791b */ /* 0x003fea0003800000 */
.L_x_1732:
[----:B------:R-:W-:Y:S02]  /*a720*/  MOV R88, R14 ;  /* 0x0000000e00587202 */ /* 0x000fe40000000f00 */
[----:B------:R-:W-:-:S07]  /*a730*/  MOV R50, R123 ;  /* 0x0000007b00327202 */ /* 0x000fce0000000f00 */
[----:B------:R-:W-:Y:S05]  /*a740*/  WARPSYNC.COLLECTIVE R91, `(.L_x_1733) ;  /* 0x000000005b087348 */ /* 0x000fea0003c00000 */
[----:B------:R0:W1:Y:S02]  /*a750*/  SHFL.IDX P0, R123, R88, R89, R90 ;  /* 0x00000059587b7389 */ /* 0x000064000000005a */
[----:B01----:R-:W-:Y:S05]  /*a760*/  ENDCOLLECTIVE ;  /* 0x000000000000791b */ /* 0x003fea0003800000 */
.L_x_1733:
[----:B------:R-:W-:Y:S02]  /*a770*/  MOV R88, R15 ;  /* 0x0000000f00587202 */ /* 0x000fe40000000f00 */
[----:B------:R-:W-:-:S07]  /*a780*/  MOV R52, R123 ;  /* 0x0000007b00347202 */ /* 0x000fce0000000f00 */
[----:B------:R-:W-:Y:S05]  /*a790*/  WARPSYNC.COLLECTIVE R91, `(.L_x_1734) ;  /* 0x000000005b087348 */ /* 0x000fea0003c00000 */
[----:B------:R0:W1:Y:S02]  /*a7a0*/  SHFL.IDX P0, R123, R88, R89, R90 ;  /* 0x00000059587b7389 */ /* 0x000064000000005a */
[----:B01----:R-:W-:Y:S05]  /*a7b0*/  ENDCOLLECTIVE ;  /* 0x000000000000791b */ /* 0x003fea0003800000 */
.L_x_1734:
[----:B------:R-:W-:Y:S02]  /*a7c0*/  MOV R88, R16 ;  /* 0x0000001000587202 */ /* 0x000fe40000000f00 */
[----:B------:R-:W-:-:S07]  /*a7d0*/  MOV R54, R123 ;  /* 0x0000007b00367202 */ /* 0x000fce0000000f00 */
[----:B------:R-:W-:Y:S05]  /*a7e0*/  WARPSYNC.COLLECTIVE R91, `(.L_x_1735) ;  /* 0x000000005b087348 */ /* 0x000fea0003c00000 */
[----:B------:R0:W1:Y:S02]  /*a7f0*/  SHFL.IDX P0, R123, R88, R89, R90 ;  /* 0x00000059587b7389 */ /* 0x000064000000005a */
[----:B01----:R-:W-:Y:S05]  /*a800*/  ENDCOLLECTIVE ;  /* 0x000000000000791b */ /* 0x003fea0003800000 */
.L_x_1735:
[----:B------:R-:W-:Y:S02]  /*a810*/  MOV R88, R17 ;  /* 0x0000001100587202 */ /* 0x000fe40000000f00 */
[----:B------:R-:W-:-:S07]  /*a820*/  MOV R56, R123 ;  /* 0x0000007b00387202 */ /* 0x000fce0000000f00 */
[----:B------:R-:W-:Y:S05]  /*a830*/  WARPSYNC.COLLECTIVE R91, `(.L_x_1736) ;  /* 0x000000005b087348 */ /* 0x000fea0003c00000 */
[----:B------:R0:W1:Y:S02]  /*a840*/  SHFL.IDX P0, R123, R88, R89, R90 ;  /* 0x00000059587b7389 */ /* 0x000064000000005a */
[----:B01----:R-:W-:Y:S05]  /*a850*/  ENDCOLLECTIVE ;  /* 0x000000000000791b */ /* 0x003fea0003800000 */
.L_x_1736:
[----:B------:R-:W-:Y:S02]  /*a860*/  MOV R88, R18 ;  /* 0x0000001200587202 */ /* 0x000fe40000000f00 */
[----:B------:R-:W-:-:S07]  /*a870*/  MOV R11, R123 ;  /* 0x0000007b000b7202 */ /* 0x000fce0000000f00 */
[----:B------:R-:W-:Y:S05]  /*a880*/  WARPSYNC.COLLECTIVE R91, `(.L_x_1737) ;  /* 0x000000005b087348 */ /* 0x000fea0003c00000 */
[----:B------:R0:W1:Y:S02]  /*a890*/  SHFL.IDX P0, R123, R88, R89, R90 ;  /* 0x00000059587b7389 */ /* 0x000064000000005a */
[----:B01----:R-:W-:Y:S05]  /*a8a0*/  ENDCOLLECTIVE ;  /* 0x000000000000791b */ /* 0x003fea0003800000 */
.L_x_1737:
[----:B------:R-:W-:Y:S01]  /*a8b0*/  MOV R88, R19 ;  /* 0x0000001300587202 */ /* 0x000fe20000000f00 */
[-C--:B------:R-:W-:Y:S01]  /*a8c0*/  FFMA R65, R84, R123.reuse, R65 ;  /* 0x0000007b54417223 */ /* 0x080fe20000000041 */
[----:B------:R-:W-:-:S07]  /*a8d0*/  FFMA R161, R86, R123, R161 ;  /* 0x0000007b56a17223 */ /* 0x000fce00000000a1 */
[----:B------:R-:W-:Y:S05]  /*a8e0*/  WARPSYNC.COLLECTIVE R91, `(.L_x_1738) ;  /* 0x000000005b087348 */ /* 0x000fea0003c00000 */
[----:B------:R0:W1:Y:S02]  /*a8f0*/  SHFL.IDX P0, R123, R88, R89, R90 ;  /* 0x00000059587b7389 */ /* 0x000064000000005a */
[----:B01----:R-:W-:Y:S05]  /*a900*/  ENDCOLLECTIVE ;  /* 0x000000000000791b */ /* 0x003fea0003800000 */
.L_x_1738:
[-C--:B------:R-:W-:Y:S01]  /*a910*/  FFMA R143, R84, R0.reuse, R143 ;  /* 0x00000000548f7223 */ /* 0x080fe2000000008f */
[----:B------:R-:W-:Y:S01]  /*a920*/  FFMA R145, R86, R0, R145 ;  /* 0x0000000056917223 */ /* 0x000fe20000000091 */
[----:B------:R-:W-:Y:S02]  /*a930*/  MOV R88, R20 ;  /* 0x0000001400587202 */ /* 0x000fe40000000f00 */
[----:B------:R-:W-:-:S07]  /*a940*/  MOV R0, R123 ;  /* 0x0000007b00007202 */ /* 0x000fce0000000f00 */
[----:B------:R-:W-:Y:S05]  /*a950*/  WARPSYNC.COLLECTIVE R91, `(.L_x_1739) ;  /* 0x000000005b087348 */ /* 0x000fea0003c00000 */
[----:B------:R0:W1:Y:S02]  /*a960*/  SHFL.IDX P0, R123, R88, R89, R90 ;  /* 0x00000059587b7389 */ /* 0x000064000000005a */
[----:B01----:R-:W-:Y:S05]  /*a970*/  ENDCOLLECTIVE ;  /* 0x000000000000791b */ /* 0x003fea0003800000 */
.L_x_1739:
[-C--:B------:R-:W-:Y:S01]  /*a980*/  FFMA R51, R84, R10.reuse, R51 ;  /* 0x0000000a54337223 */ /* 0x080fe20000000033 */
[----:B------:R-:W-:Y:S01]  /*a990*/  FFMA R147, R86, R10, R147 ;  /* 0x0000000a56937223 */ /* 0x000fe20000000093 */
[----:B------:R-:W-:Y:S02]  /*a9a0*/  MOV R88, R21 ;  /* 0x0000001500587202 */ /* 0x000fe40000000f00 */
[----:B------:R-:W-:-:S07]  /*a9b0*/  MOV R10, R123 ;  /* 0x0000007b000a7202 */ /* 0x000fce0000000f00 */
[----:B------:R-:W-:Y:S05]  /*a9c0*/  WARPSYNC.COLLECTIVE R91, `(.L_x_1740) ;  /* 0x000000005b087348 */ /* 0x000fea0003c00000 */
[----:B------:R0:W1:Y:S02]  /*a9d0*/  SHFL.IDX P0, R123, R88, R89, R90 ;  /* 0x00000059587b7389 */ /* 0x000064000000005a */
[----:B01----:R-:W-:Y:S05]  /*a9e0*/  ENDCOLLECTIVE ;  /* 0x000000000000791b */ /* 0x003fea0003800000 */
.L_x_1740:
[-C--:B------:R-:W-:Y:S01]  /*a9f0*/  FFMA R63, R84, R11.reuse, R63 ;  /* 0x0000000b543f7223 */ /* 0x080fe2000000003f */
[----:B------:R-:W-:Y:S01]  /*aa00*/  FFMA R159, R86, R11, R159 ;  /* 0x0000000b569f7223 */ /* 0x000fe2000000009f */
[----:B------:R-:W-:Y:S02]  /*aa10*/  MOV R88, R22 ;  /* 0x0000001600587202 */ /* 0x000fe40000000f00 */
[----:B------:R-:W-:-:S07]  /*aa20*/  MOV R11, R123 ;  /* 0x0000007b000b7202 */ /* 0x000fce0000000f00 */
[----:B------:R-:W-:Y:S05]  /*aa30*/  WARPSYNC.COLLECTIVE R91, `(.L_x_1741) ;  /* 0x000000005b087348 */ /* 0x000fea0003c00000 */
[----:B------:R0:W1:Y:S02]  /*aa40*/  SHFL.IDX P0, R123, R88, R89, R90 ;  /* 0x00000059587b7389 */ /* 0x000064000000005a */
[----:B01----:R-:W-:Y:S05]  /*aa50*/  ENDCOLLECTIVE ;  /* 0x000000000000791b */ /* 0x003fea0003800000 */
.L_x_1741:
[-C--:B------:R-:W-:Y:S01]  /*aa60*/  FFMA R53, R84, R48.reuse, R53 ;  /* 0x0000003054357223 */ /* 0x080fe20000000035 */
[----:B------:R-:W-:Y:S01]  /*aa70*/  FFMA R149, R86, R48, R149 ;  /* 0x0000003056957223 */ /* 0x000fe20000000095 */
[----:B------:R-:W-:Y:S02]  /*aa80*/  MOV R88, R23 ;  /* 0x0000001700587202 */ /* 0x000fe40000000f00 */
[----:B------:R-:W-:-:S07]  /*aa90*/  MOV R48, R123 ;  /* 0x0000007b00307202 */ /* 0x000fce0000000f00 */
[----:B------:R-:W-:Y:S05]  /*aaa0*/  WARPSYNC.COLLECTIVE R91, `(.L_x_1742) ;  /* 0x000000005b087348 */ /* 0x000fea0003c00000 */
[----:B------:R0:W1:Y:S02]  /*aab0*/  SHFL.IDX P0, R123, R88, R89, R90 ;  /* 0x00000059587b7389 */ /* 0x000064000000005a */
[----:B01----:R-:W-:Y:S05]  /*aac0*/  ENDCOLLECTIVE ;  /* 0x000000000000791b */ /* 0x003fea0003800000 */
.L_x_1742:
[-C--:B------:R-:W-:Y:S01]  /*aad0*/  FFMA R55, R84, R50.reuse, R55 ;  /* 0x0000003254377223 */ /* 0x080fe20000000037 */
[----:B------:R-:W-:Y:S01]  /*aae0*/  FFMA R151, R86, R50, R151 ;  /* 0x0000003256977223 */ /* 0x000fe20000000097 */
[----:B------:R-:W-:Y:S02]  /*aaf0*/  MOV R88, R24 ;  /* 0x0000001800587202 */ /* 0x000fe40000000f00 */
[----:B------:R-:W-:-:S07]  /*ab00*/  MOV R50, R123 ;  /* 0x0000007b00327202 */ /* 0x000fce0000000f00 */
[----:B------:R-:W-:Y:S05]  /*ab10*/  WARPSYNC.COLLECTIVE R91, `(.L_x_1743) ;  /* 0x000000005b087348 */ /* 0x000fea0003c00000 */
[----:B------:R0:W1:Y:S02]  /*ab20*/  SHFL.IDX P0, R123, R88, R89, R90 ;  /* 0x00000059587b7389 */ /* 0x000064000000005a */
[----:B01----:R-:W-:Y:S05]  /*ab30*/  ENDCOLLECTIVE ;  /* 0x000000000000791b */ /* 0x003fea0003800000 */
.L_x_1743:
[-C--:B------:R-:W-:Y:S01]  /*ab40*/  FFMA R57, R84, R52.reuse, R57 ;  /* 0x0000003454397223 */ /* 0x080fe20000000039 */
[----:B------:R-:W-:Y:S01]  /*ab50*/  FFMA R153, R86, R52, R153 ;  /* 0x0000003456997223 */ /* 0x000fe20000000099 */
[----:B------:R-:W-:Y:S02]  /*ab60*/  MOV R88, R25 ;  /* 0x0000001900587202 */ /* 0x000fe40000000f00 */
[----:B------:R-:W-:-:S07]  /*ab70*/  MOV R52, R123 ;  /* 0x0000007b00347202 */ /* 0x000fce0000000f00 */
[----:B------:R-:W-:Y:S05]  /*ab80*/  WARPSYNC.COLLECTIVE R91, `(.L_x_1744) ;  /* 0x000000005b087348 */ /* 0x000fea0003c00000 */
[----:B------:R0:W1:Y:S02]  /*ab90*/  SHFL.IDX P0, R123, R88, R89, R90 ;  /* 0x00000059587b7389 */ /* 0x000064000000005a */
[----:B01----:R-:W-:Y:S05]  /*aba0*/  ENDCOLLECTIVE ;  /* 0x000000000000791b */ /* 0x003fea0003800000 */
.L_x_1744:
[-C--:B------:R-:W-:Y:S01]  /*abb0*/  FFMA R59, R84, R54.reuse, R59 ;  /* 0x00000036543b7223 */ /* 0x080fe2000000003b */
[----:B------:R-:W-:Y:S01]  /*abc0*/  FFMA R155, R86, R54, R155 ;  /* 0x00000036569b7223 */ /* 0x000fe2000000009b */
[----:B------:R-:W-:Y:S02]  /*abd0*/  MOV R88, R26 ;  /* 0x0000001a00587202 */ /* 0x000fe40000000f00 */
[----:B------:R-:W-:-:S07]  /*abe0*/  MOV R54, R123 ;  /* 0x0000007b00367202 */ /* 0x000fce0000000f00 */
[----:B------:R-:W-:Y:S05]  /*abf0*/  WARPSYNC.COLLECTIVE R91, `(.L_x_1745) ;  /* 0x000000005b087348 */ /* 0x000fea0003c00000 */
[----:B------:R0:W1:Y:S02]  /*ac00*/  SHFL.IDX P0, R123, R88, R89, R90 ;  /* 0x00000059587b7389 */ /* 0x000064000000005a */
[----:B01----:R-:W-:Y:S05]  /*ac10*/  ENDCOLLECTIVE ;  /* 0x000000000000791b */ /* 0x003fea0003800000 */
.L_x_1745:
[-C--:B------:R-:W-:Y:S01]  /*ac20*/  FFMA R61, R84, R56.reuse, R61 ;  /* 0x00000038543d7223 */ /* 0x080fe2000000003d */
[----:B------:R-:W-:Y:S01]  /*ac30*/  FFMA R157, R86, R56, R157 ;  /* 0x00000038569d7223 */ /* 0x000fe2000000009d */
[----:B------:R-:W-:Y:S02]  /*ac40*/  MOV R88, R28 ;  /* 0x0000001c00587202 */ /* 0x000fe40000000f00 */
[----:B------:R-:W-:-:S07]  /*ac50*/  MOV R56, R123 ;  /* 0x0000007b00387202 */ /* 0x000fce0000000f00 */
[----:B------:R-:W-:Y:S05]  /*ac60*/  WARPSYNC.COLLECTIVE R91, `(.L_x_1746) ;  /* 0x000000005b087348 */ /* 0x000fea0003c00000 */
[----:B------:R0:W1:Y:S02]  /*ac70*/  SHFL.IDX P0, R123, R88, R89, R90 ;  /* 0x00000059587b7389 */ /* 0x000064000000005a */
[----:B01----:R-:W-:Y:S05]  /*ac80*/  ENDCOLLECTIVE ;  /* 0x000000000000791b */ /* 0x003fea0003800000 */
.L_x_1746:
[----:B------:R-:W-:Y:S02]  /*ac90*/  MOV R88, R29 ;  /* 0x0000001d00587202 */ /* 0x000fe40000000f00 */
[----:B------:R-:W-:-:S07]  /*aca0*/  MOV R58, R123 ;  /* 0x0000007b003a7202 */ /* 0x000fce0000000f00 */
[----:B------:R-:W-:Y:S05]  /*acb0*/  WARPSYNC.COLLECTIVE R91, `(.L_x_1747) ;  /* 0x000000005b087348 */ /* 0x000fea0003c00000 */
[----:B------:R0:W1:Y:S02]  /*acc0*/  SHFL.IDX P0, R123, R88, R89, R90 ;  /* 0x00000059587b7389 */ /* 0x000064000000005a */
[----:B01----:R-:W-:Y:S05]  /*acd0*/  ENDCOLLECTIVE ;  /* 0x000000000000791b */ /* 0x003fea0003800000 */
.L_x_1747:
[----:B------:R-:W-:Y:S02]  /*ace0*/  MOV R88, R30 ;  /* 0x0000001e00587202 */ /* 0x000fe40000000f00 */
[----:B------:R-:W-:-:S07]  /*acf0*/  MOV R60, R123 ;  /* 0x0000007b003c7202 */ /* 0x000fce0000000f00 */
[----:B------:R-:W-:Y:S05]  /*ad00*/  WARPSYNC.COLLECTIVE R91, `(.L_x_1748) ;  /* 0x000000005b087348 */ /* 0x000fea0003c00000 */
[----:B------:R0:W1:Y:S02]  /*ad10*/  SHFL.IDX P0, R123, R88, R89, R90 ;  /* 0x00000059587b7389 */ /* 0x000064000000005a */
[----:B01----:R-:W-:Y:S05]  /*ad20*/  ENDCOLLECTIVE ;  /* 0x000000000000791b */ /* 0x003fea0003800000 */
.L_x_1748:
[----:B------:R-:W-:Y:S01]  /*ad30*/  MOV R88, R31 ;  /* 0x0000001f00587202 */ /* 0x000fe20000000f00 */
[-C--:B------:R-:W-:Y:S01]  /*ad40*/  FFMA R103, R84, R123.reuse, R103 ;  /* 0x0000007b54677223 */ /* 0x080fe20000000067 */
[----:B------:R-:W-:-:S07]  /*ad50*/  FFMA R104, R86, R123, R104 ;  /* 0x0000007b56687223 */ /* 0x000fce0000000068 */
[----:B------:R-:W-:Y:S05]  /*ad60*/  WARPSYNC.COLLECTIVE R91, `(.L_x_1749) ;  /* 0x000000005b087348 */ /* 0x000fea0003c00000 */
[----:B------:R0:W1:Y:S02]  /*ad70*/  SHFL.IDX P0, R123, R88, R89, R90 ;  /* 0x00000059587b7389 */ /* 0x000064000000005a */
[----:B01----:R-:W-:Y:S05]  /*ad80*/  ENDCOLLECTIVE ;  /* 0x000000000000791b */ /* 0x003fea0003800000 */
.L_x_1749:
[-C--:B------:R-:W-:Y:S01]  /*ad90*/  FFMA R71, R84, R11.reuse, R71 ;  /* 0x0000000b54477223 */ /* 0x080fe20000000047 */
[----:B------:R-:W-:Y:S01]  /*ada0*/  FFMA R72, R86, R11, R72 ;  /* 0x0000000b56487223 */ /* 0x000fe20000000048 */
[----:B------:R-:W-:Y:S02]  /*adb0*/  MOV R88, R32 ;  /* 0x0000002000587202 */ /* 0x000fe40000000f00 */
[----:B------:R-:W-:-:S07]  /*adc0*/  MOV R11, R123 ;  /* 0x0000007b000b7202 */ /* 0x000fce0000000f00 */
[----:B------:R-:W-:Y:S05]  /*add0*/  WARPSYNC.COLLECTIVE R91, `(.L_x_1750) ;  /* 0x000000005b087348 */ /* 0x000fea0003c00000 */
[----:B------:R0:W1:Y:S02]  /*ade0*/  SHFL.IDX P0, R123, R88, R89, R90 ;  /* 0x00000059587b7389 */ /* 0x000064000000005a */
[----:B01----:R-:W-:Y:S05]  /*adf0*/  ENDCOLLECTIVE ;  /* 0x000000000000791b */ /* 0x003fea0003800000 */
.L_x_1750:
[-C--:B------:R-:W-:Y:S01]  /*ae00*/  FFMA R67, R84, R0.reuse, R67 ;  /* 0x0000000054437223 */ /* 0x080fe20000000043 */
[----:B------:R-:W-:Y:S01]  /*ae10*/  FFMA R163, R86, R0, R163 ;  /* 0x0000000056a37223 */ /* 0x000fe200000000a3 */
[----:B------:R-:W-:-:S04]  /*ae20*/  IMAD.WIDE R134, R83, 0x4, R8 ;  /* 0x0000000453867825 */ /* 0x000fc800078e0208 */
[-C--:B------:R-:W-:Y:S01]  /*ae30*/  FFMA R105, R84, R11.reuse, R105 ;  /* 0x0000000b54697223 */ /* 0x080fe20000000069 */
[----:B------:R-:W-:Y:S02]  /*ae40*/  FFMA R106, R86, R11, R106 ;  /* 0x0000000b566a7223 */ /* 0x000fe4000000006a */
        /* <DEDUP_REMOVED lines=9> */
.L_x_1751:
[-C--:B------:R-:W-:Y:S01]  /*aee0*/  FFMA R69, R84, R10.reuse, R69 ;  /* 0x0000000a54457223 */ /* 0x080fe20000000045 */
[----:B------:R-:W-:Y:S01]  /*aef0*/  FFMA R165, R86, R10, R165 ;  /* 0x0000000a56a57223 */ /* 0x000fe200000000a5 */
[----:B------:R-:W-:Y:S02]  /*af00*/  MOV R88, R35 ;  /* 0x0000002300587202 */ /* 0x000fe40000000f00 */
[----:B------:R-:W-:-:S07]  /*af10*/  MOV R10, R123 ;  /* 0x0000007b000a7202 */ /* 0x000fce0000000f00 */
[----:B------:R-:W-:Y:S05]  /*af20*/  WARPSYNC.COLLECTIVE R91, `(.L_x_1752) ;  /* 0x000000005b087348 */ /* 0x000fea0003c00000 */
[----:B------:R0:W1:Y:S02]  /*af30*/  SHFL.IDX P0, R123, R88, R89, R90 ;  /* 0x00000059587b7389 */ /* 0x000064000000005a */
[----:B01----:R-:W-:Y:S05]  /*af40*/  ENDCOLLECTIVE ;  /* 0x000000000000791b */ /* 0x003fea0003800000 */
.L_x_1752:
[-C--:B------:R-:W-:Y:S01]  /*af50*/  FFMA R73, R84, R48.reuse, R73 ;  /* 0x0000003054497223 */ /* 0x080fe20000000049 */
[----:B------:R-:W-:Y:S01]  /*af60*/  FFMA R74, R86, R48, R74 ;  /* 0x00000030564a7223 */ /* 0x000fe2000000004a */
[----:B------:R-:W-:Y:S02]  /*af70*/  MOV R88, R36 ;  /* 0x0000002400587202 */ /* 0x000fe40000000f00 */
[----:B------:R-:W-:-:S07]  /*af80*/  MOV R48, R123 ;  /* 0x0000007b00307202 */ /* 0x000fce0000000f00 */
[----:B------:R-:W-:Y:S05]  /*af90*/  WARPSYNC.COLLECTIVE R91, `(.L_x_1753) ;  /* 0x000000005b087348 */ /* 0x000fea0003c00000 */
[----:B------:R0:W1:Y:S02]  /*afa0*/  SHFL.IDX P0, R123, R88, R89, R90 ;  /* 0x00000059587b7389 */ /* 0x000064000000005a */
[----:B01----:R-:W-:Y:S05]  /*afb0*/  ENDCOLLECTIVE ;  /* 0x000000000000791b */ /* 0x003fea0003800000 */
.L_x_1753:
[-C--:B------:R-:W-:Y:S01]  /*afc0*/  FFMA R75, R84, R50.reuse, R75 ;  /* 0x00000032544b7223 */ /* 0x080fe2000000004b */
[----:B------:R-:W-:Y:S01]  /*afd0*/  FFMA R92, R86, R50, R92 ;  /* 0x00000032565c7223 */ /* 0x000fe2000000005c */
[----:B------:R-:W-:Y:S02]  /*afe0*/  MOV R88, R37 ;  /* 0x0000002500587202 */ /* 0x000fe40000000f00 */
[----:B------:R-:W-:-:S07]  /*aff0*/  MOV R50, R123 ;  /* 0x0000007b00327202 */ /* 0x000fce0000000f00 */
[----:B------:R-:W-:Y:S05]  /*b000*/  WARPSYNC.COLLECTIVE R91, `(.L_x_1754) ;  /* 0x000000005b087348 */ /* 0x000fea0003c00000 */
[----:B------:R0:W1:Y:S02]  /*b010*/  SHFL.IDX P0, R123, R88, R89, R90 ;  /* 0x00000059587b7389 */ /* 0x000064000000005a */
[----:B01----:R-:W-:Y:S05]  /*b020*/  ENDCOLLECTIVE ;  /* 0x000000000000791b */ /* 0x003fea0003800000 */
.L_x_1754:
[-C--:B------:R-:W-:Y:S01]  /*b030*/  FFMA R93, R84, R52.reuse, R93 ;  /* 0x00000034545d7223 */ /* 0x080fe2000000005d */
[----:B------:R-:W-:Y:S01]  /*b040*/  FFMA R94, R86, R52, R94 ;  /* 0x00000034565e7223 */ /* 0x000fe2000000005e */
[----:B------:R-:W-:Y:S02]  /*b050*/  MOV R88, R38 ;  /* 0x0000002600587202 */ /* 0x000fe40000000f00 */
[----:B------:R-:W-:-:S07]  /*b060*/  MOV R52, R123 ;  /* 0x0000007b00347202 */ /* 0x000fce0000000f00 */
[----:B------:R-:W-:Y:S05]  /*b070*/  WARPSYNC.COLLECTIVE R91, `(.L_x_1755) ;  /* 0x000000005b087348 */ /* 0x000fea0003c00000 */
[----:B------:R0:W1:Y:S02]  /*b080*/  SHFL.IDX P0, R123, R88, R89, R90 ;  /* 0x00000059587b7389 */ /* 0x000064000000005a */
[----:B01----:R-:W-:Y:S05]  /*b090*/  ENDCOLLECTIVE ;  /* 0x000000000000791b */ /* 0x003fea0003800000 */
.L_x_1755:
[-C--:B------:R-:W-:Y:S01]  /*b0a0*/  FFMA R95, R84, R54.reuse, R95 ;  /* 0x00000036545f7223 */ /* 0x080fe2000000005f */
[----:B------:R-:W-:Y:S01]  /*b0b0*/  FFMA R96, R86, R54, R96 ;  /* 0x0000003656607223 */ /* 0x000fe20000000060 */
[----:B------:R-:W-:Y:S02]  /*b0c0*/  MOV R88, R39 ;  /* 0x0000002700587202 */ /* 0x000fe40000000f00 */
[----:B------:R-:W-:-:S07]  /*b0d0*/  MOV R54, R123 ;  /* 0x0000007b00367202 */ /* 0x000fce0000000f00 */
[----:B------:R-:W-:Y:S05]  /*b0e0*/  WARPSYNC.COLLECTIVE R91, `(.L_x_1756) ;  /* 0x000000005b087348 */ /* 0x000fea0003c00000 */
[----:B------:R0:W1:Y:S02]  /*b0f0*/  SHFL.IDX P0, R123, R88, R89, R90 ;  /* 0x00000059587b7389 */ /* 0x000064000000005a */
[----:B01----:R-:W-:Y:S05]  /*b100*/  ENDCOLLECTIVE ;  /* 0x000000000000791b */ /* 0x003fea0003800000 */
.L_x_1756:
[-C--:B------:R-:W-:Y:S01]  /*b110*/  FFMA R97, R84, R56.reuse, R97 ;  /* 0x0000003854617223 */ /* 0x080fe20000000061 */
[----:B------:R-:W-:Y:S01]  /*b120*/  FFMA R98, R86, R56, R98 ;  /* 0x0000003856627223 */ /* 0x000fe20000000062 */
[----:B------:R-:W-:Y:S02]  /*b130*/  MOV R88, R40 ;  /* 0x0000002800587202 */ /* 0x000fe40000000f00 */
[----:B------:R-:W-:-:S07]  /*b140*/  MOV R56, R123 ;  /* 0x0000007b00387202 */ /* 0x000fce0000000f00 */
[----:B------:R-:W-:Y:S05]  /*b150*/  WARPSYNC.COLLECTIVE R91, `(.L_x_1757) ;  /* 0x000000005b087348 */ /* 0x000fea0003c00000 */
[----:B------:R0:W1:Y:S02]  /*b160*/  SHFL.IDX P0, R123, R88, R89, R90 ;  /* 0x00000059587b7389 */ /* 0x000064000000005a */
[----:B01----:R-:W-:Y:S05]  /*b170*/  ENDCOLLECTIVE ;  /* 0x000000000000791b */ /* 0x003fea0003800000 */
.L_x_1757:
[-C--:B------:R-:W-:Y:S01]  /*b180*/  FFMA R99, R84, R58.reuse, R99 ;  /* 0x0000003a54637223 */ /* 0x080fe20000000063 */
[----:B------:R-:W-:Y:S01]  /*b190*/  FFMA R100, R86, R58, R100 ;  /* 0x0000003a56647223 */ /* 0x000fe20000000064 */
[----:B------:R-:W-:Y:S02]  /*b1a0*/  MOV R88, R41 ;  /* 0x0000002900587202 */ /* 0x000fe40000000f00 */
[----:B------:R-:W-:-:S07]  /*b1b0*/  MOV R58, R123 ;  /* 0x0000007b003a7202 */ /* 0x000fce0000000f00 */
[----:B------:R-:W-:Y:S05]  /*b1c0*/  WARPSYNC.COLLECTIVE R91, `(.L_x_1758) ;  /* 0x000000005b087348 */ /* 0x000fea0003c00000 */
[----:B------:R0:W1:Y:S02]  /*b1d0*/  SHFL.IDX P0, R123, R88, R89, R90 ;  /* 0x00000059587b7389 */ /* 0x000064000000005a */
[----:B01----:R-:W-:Y:S05]  /*b1e0*/  ENDCOLLECTIVE ;  /* 0x000000000000791b */ /* 0x003fea0003800000 */
.L_x_1758:
[-C--:B------:R-:W-:Y:S01]  /*b1f0*/  FFMA R101, R84, R60.reuse, R101 ;  /* 0x0000003c54657223 */ /* 0x080fe20000000065 */
[----:B------:R-:W-:Y:S01]  /*b200*/  FFMA R102, R86, R60, R102 ;  /* 0x0000003c56667223 */ /* 0x000fe20000000066 */
[----:B------:R-:W-:Y:S02]  /*b210*/  MOV R88, R42 ;  /* 0x0000002a00587202 */ /* 0x000fe40000000f00 */
[----:B------:R-:W-:-:S07]  /*b220*/  MOV R60, R123 ;  /* 0x0000007b003c7202 */ /* 0x000fce0000000f00 */
[----:B------:R-:W-:Y:S05]  /*b230*/  WARPSYNC.COLLECTIVE R91, `(.L_x_1759) ;  /* 0x000000005b087348 */ /* 0x000fea0003c00000 */
[----:B------:R0:W1:Y:S02]  /*b240*/  SHFL.IDX P0, R123, R88, R89, R90 ;  /* 0x00000059587b7389 */ /* 0x000064000000005a */
[----:B01----:R-:W-:Y:S05]  /*b250*/  ENDCOLLECTIVE ;  /* 0x000000000000791b */ /* 0x003fea0003800000 */
.L_x_1759:
[----:B------:R-:W-:Y:S02]  /*b260*/  MOV R88, R43 ;  /* 0x0000002b00587202 */ /* 0x000fe40000000f00 */
[----:B------:R-:W-:Y:S02]  /*b270*/  MOV R89, R133 ;  /* 0x0000008500597202 */ /* 0x000fe40000000f00 */
[----:B------:R-:W-:-:S07]  /*b280*/  MOV R62, R123 ;  /* 0x0000007b003e7202 */ /* 0x000fce0000000f00 */
[----:B------:R-:W-:Y:S05]  /*b290*/  WARPSYNC.COLLECTIVE R91, `(.L_x_1760) ;  /* 0x000000005b087348 */ /* 0x000fea0003c00000 */
[----:B------:R0:W1:Y:S02]  /*b2a0*/  SHFL.IDX P0, R123, R88, R89, R90 ;  /* 0x00000059587b7389 */ /* 0x000064000000005a */
[----:B01----:R-:W-:Y:S05]  /*b2b0*/  ENDCOLLECTIVE ;  /* 0x000000000000791b */ /* 0x003fea0003800000 */
.L_x_1760:
[-C--:B------:R-:W-:Y:S01]  /*b2c0*/  FFMA R111, R84, R48.reuse, R111 ;  /* 0x00000030546f7223 */ /* 0x080fe2000000006f */
[----:B------:R-:W-:Y:S01]  /*b2d0*/  FFMA R112, R86, R48, R112 ;  /* 0x0000003056707223 */ /* 0x000fe20000000070 */
[----:B------:R-:W-:Y:S02]  /*b2e0*/  MOV R88, R33 ;  /* 0x0000002100587202 */ /* 0x000fe40000000f00 */
[----:B------:R-:W-:-:S07]  /*b2f0*/  MOV R48, R123 ;  /* 0x0000007b00307202 */ /* 0x000fce0000000f00 */
[----:B------:R-:W-:Y:S05]  /*b300*/  WARPSYNC.COLLECTIVE R91, `(.L_x_1761) ;  /* 0x000000005b087348 */ /* 0x000fea0003c00000 */
[----:B------:R0:W1:Y:S02]  /*b310*/  SHFL.IDX P0, R123, R88, R89, R90 ;  /* 0x00000059587b7389 */ /* 0x000064000000005a */
[----:B01----:R-:W-:Y:S05]  /*b320*/  ENDCOLLECTIVE ;  /* 0x000000000000791b */ /* 0x003fea0003800000 */
.L_x_1761:
[----:B------:R-:W-:Y:S01]  /*b330*/  MOV R88, R27 ;  /* 0x0000001b00587202 */ /* 0x000fe20000000f00 */
[-C--:B------:R-:W-:Y:S01]  /*b340*/  FFMA R145, R11, R123.reuse, R145 ;  /* 0x0000007b0b917223 */ /* 0x080fe20000000091 */
[----:B------:R-:W-:-:S07]  /*b350*/  FFMA R143, R0, R123, R143 ;  /* 0x0000007b008f7223 */ /* 0x000fce000000008f */
[----:B------:R-:W-:Y:S05]  /*b360*/  WARPSYNC.COLLECTIVE R91, `(.L_x_1762) ;  /* 0x000000005b087348 */ /* 0x000fea0003c00000 */
[----:B------:R0:W1:Y:S02]  /*b370*/  SHFL.IDX P0, R123, R88, R89, R90 ;  /* 0x00000059587b7389 */ /* 0x000064000000005a */
[----:B01----:R-:W-:Y:S05]  /*b380*/  ENDCOLLECTIVE ;  /* 0x000000000000791b */ /* 0x003fea0003800000 */
.L_x_1762:
[-C--:B------:R-:W-:Y:S01]  /*b390*/  FFMA R113, R84, R50.reuse, R113 ;  /* 0x0000003254717223 */ /* 0x080fe20000000071 */
[----:B------:R-:W-:Y:S01]  /*b3a0*/  FFMA R114, R86, R50, R114 ;  /* 0x0000003256727223 */ /* 0x000fe20000000072 */
[----:B------:R-:W-:Y:S02]  /*b3b0*/  MOV R88, R12 ;  /* 0x0000000c00587202 */ /* 0x000fe40000000f00 */
[----:B------:R-:W-:-:S07]  /*b3c0*/  MOV R50, R123 ;  /* 0x0000007b00327202 */ /* 0x000fce0000000f00 */
[----:B------:R-:W-:Y:S05]  /*b3d0*/  WARPSYNC.COLLECTIVE R91, `(.L_x_1763) ;  /* 0x000000005b087348 */ /* 0x000fea0003c00000 */
[----:B------:R0:W1:Y:S02]  /*b3e0*/  SHFL.IDX P0, R123, R88, R89, R90 ;  /* 0x00000059587b7389 */ /* 0x000064000000005a */
[----:B01----:R-:W-:Y:S05]  /*b3f0*/  ENDCOLLECTIVE ;  /* 0x000000000000791b */ /* 0x003fea0003800000 */
.L_x_1763:
[-C--:B------:R-:W-:Y:S01]  /*b400*/  FFMA R115, R84, R52.reuse, R115 ;  /* 0x0000003454737223 */ /* 0x080fe20000000073 */
[----:B------:R-:W-:Y:S01]  /*b410*/  FFMA R116, R86, R52, R116 ;  /* 0x0000003456747223 */ /* 0x000fe20000000074 */
[----:B------:R-:W-:Y:S02]  /*b420*/  MOV R88, R13 ;  /* 0x0000000d00587202 */ /* 0x000fe40000000f00 */
[----:B------:R-:W-:-:S07]  /*b430*/  MOV R52, R123 ;  /* 0x0000007b00347202 */ /* 0x000fce0000000f00 */
[----:B------:R-:W-:Y:S05]  /*b440*/  WARPSYNC.COLLECTIVE R91, `(.L_x_1764) ;  /* 0x000000005b087348 */ /* 0x000fea0003c00000 */
[----:B------:R0:W1:Y:S02]  /*b450*/  SHFL.IDX P0, R123, R88, R89, R90 ;  /* 0x00000059587b7389 */ /* 0x000064000000005a */
[----:B01----:R-:W-:Y:S05]  /*b460*/  ENDCOLLECTIVE ;  /* 0x000000000000791b */ /* 0x003fea0003800000 */
.L_x_1764:
[-C--:B------:R-:W-:Y:S01]  /*b470*/  FFMA R117, R84, R54.reuse, R117 ;  /* 0x0000003654757223 */ /* 0x080fe20000000075 */
[----:B------:R-:W-:Y:S01]  /*b480*/  FFMA R118, R86, R54, R118 ;  /* 0x0000003656767223 */ /* 0x000fe20000000076 */
[----:B------:R-:W-:Y:S02]  /*b490*/  MOV R88, R14 ;  /* 0x0000000e00587202 */ /* 0x000fe40000000f00 */
[----:B------:R-:W-:-:S07]  /*b4a0*/  MOV R54, R123 ;  /* 0x0000007b00367202 */ /* 0x000fce0000000f00 */
[----:B------:R-:W-:Y:S05]  /*b4b0*/  WARPSYNC.COLLECTIVE R91, `(.L_x_1765) ;  /* 0x000000005b087348 */ /* 0x000fea0003c00000 */
[----:B------:R0:W1:Y:S02]  /*b4c0*/  SHFL.IDX P0, R123, R88, R89, R90 ;  /* 0x00000059587b7389 */ /* 0x000064000000005a */
[----:B01----:R-:W-:Y:S05]  /*b4d0*/  ENDCOLLECTIVE ;  /* 0x000000000000791b */ /* 0x003fea0003800000 */
.L_x_1765:
[-C--:B------:R-:W-:Y:S01]  /*b4e0*/  FFMA R119, R84, R56.reuse, R119 ;  /* 0x0000003854777223 */ /* 0x080fe20000000077 */
[----:B------:R-:W-:Y:S01]  /*b4f0*/  FFMA R120, R86, R56, R120 ;  /* 0x0000003856787223 */ /* 0x000fe20000000078 */
[----:B------:R-:W-:Y:S02]  /*b500*/  MOV R88, R15 ;  /* 0x0000000f00587202 */ /* 0x000fe40000000f00 */
[----:B------:R-:W-:-:S07]  /*b510*/  MOV R56, R123 ;  /* 0x0000007b00387202 */ /* 0x000fce0000000f00 */
[----:B------:R-:W-:Y:S05]  /*b520*/  WARPSYNC.COLLECTIVE R91, `(.L_x_1766) ;  /* 0x000000005b087348 */ /* 0x000fea0003c00000 */
[----:B------:R0:W1:Y:S02]  /*b530*/  SHFL.IDX P0, R123, R88, R89, R90 ;  /* 0x00000059587b7389 */ /* 0x000064000000005a */
[----:B01----:R-:W-:Y:S05]  /*b540*/  ENDCOLLECTIVE ;  /* 0x000000000000791b */ /* 0x003fea0003800000 */
.L_x_1766:
        /* <DEDUP_REMOVED lines=9> */
.L_x_1767:
[-C--:B------:R-:W-:Y:S01]  /*b5e0*/  FFMA R80, R84, R60.reuse, R80 ;  /* 0x0000003c54507223 */ /* 0x080fe20000000050 */
[----:B------:R-:W-:Y:S01]  /*b5f0*/  FFMA R78, R86, R60, R78 ;  /* 0x0000003c564e7223 */ /* 0x000fe2000000004e */
[----:B------:R-:W-:Y:S02]  /*b600*/  MOV R88, R17 ;  /* 0x0000001100587202 */ /* 0x000fe40000000f00 */
[----:B------:R-:W-:-:S07]  /*b610*/  MOV R60, R123 ;  /* 0x0000007b003c7202 */ /* 0x000fce0000000f00 */
[----:B------:R-:W-:Y:S05]  /*b620*/  WARPSYNC.COLLECTIVE R91, `(.L_x_1768) ;  /* 0x000000005b087348 */ /* 0x000fea0003c00000 */
[----:B------:R0:W1:Y:S02]  /*b630*/  SHFL.IDX P0, R123, R88, R89, R90 ;  /* 0x00000059587b7389 */ /* 0x000064000000005a */
[----:B01----:R-:W-:Y:S05]  /*b640*/  ENDCOLLECTIVE ;  /* 0x000000000000791b */ /* 0x003fea0003800000 */
.L_x_1768:
[-C--:B------:R-:W-:Y:S01]  /*b650*/  FFMA R46, R84, R62.reuse, R46 ;  /* 0x0000003e542e7223 */ /* 0x080fe2000000002e */
[----:B------:R-:W-:Y:S01]  /*b660*/  FFMA R86, R86, R62, R137 ;  /* 0x0000003e56567223 */ /* 0x000fe20000000089 */
[----:B------:R-:W-:Y:S02]  /*b670*/  MOV R88, R18 ;  /* 0x0000001200587202 */ /* 0x000fe40000000f00 */
[----:B------:R-:W-:-:S07]  /*b680*/  MOV R62, R123 ;  /* 0x0000007b003e7202 */ /* 0x000fce0000000f00 */
[----:B------:R-:W-:Y:S05]  /*b690*/  WARPSYNC.COLLECTIVE R91, `(.L_x_1769) ;  /* 0x000000005b087348 */ /* 0x000fea0003c00000 */
[----:B------:R0:W1:Y:S02]  /*b6a0*/  SHFL.IDX P0, R123, R88, R89, R90 ;  /* 0x00000059587b7389 */ /* 0x000064000000005a */
[----:B01----:R-:W-:Y:S05]  /*b6b0*/  ENDCOLLECTIVE ;  /* 0x000000000000791b */ /* 0x003fea0003800000 */
.L_x_1769:
[----:B------:R-:W-:Y:S01]  /*b6c0*/  MOV R88, R19 ;  /* 0x0000001300587202 */ /* 0x000fe20000000f00 */
[-C--:B------:R-:W-:Y:S01]  /*b6d0*/  FFMA R65, R0, R123.reuse, R65 ;  /* 0x0000007b00417223 */ /* 0x080fe20000000041 */
[----:B------:R-:W-:-:S07]  /*b6e0*/  FFMA R161, R11, R123, R161 ;  /* 0x0000007b0ba17223 */ /* 0x000fce00000000a1 */
[----:B------:R-:W-:Y:S05]  /*b6f0*/  WARPSYNC.COLLECTIVE R91, `(.L_x_1770) ;  /* 0x000000005b087348 */ /* 0x000fea0003c00000 */
[----:B------:R0:W1:Y:S02]  /*b700*/  SHFL.IDX P0, R123, R88, R89, R90 ;  /* 0x00000059587b7389 */ /* 0x000064000000005a */
[----:B01----:R-:W-:Y:S05]  /*b710*/  ENDCOLLECTIVE ;  /* 0x000000000000791b */ /* 0x003fea0003800000 */
.L_x_1770:
[C---:B------:R-:W-:Y:S01]  /*b720*/  FFMA R81, R48.reuse, R0, R81 ;  /* 0x0000000030517223 */ /* 0x040fe20000000051 */
[----:B------:R-:W-:Y:S01]  /*b730*/  FFMA R77, R48, R11, R77 ;  /* 0x0000000b304d7223 */ /* 0x000fe2000000004d */
[----:B------:R-:W-:Y:S02]  /*b740*/  MOV R88, R20 ;  /* 0x0000001400587202 */ /* 0x000fe40000000f00 */
[----:B------:R-:W-:-:S07]  /*b750*/  MOV R48, R123 ;  /* 0x0000007b00307202 */ /* 0x000fce0000000f00 */
[----:B------:R-:W-:Y:S05]  /*b760*/  WARPSYNC.COLLECTIVE R91, `(.L_x_1771) ;  /* 0x000000005b087348 */ /* 0x000fea0003c00000 */
[----:B------:R0:W1:Y:S02]  /*b770*/  SHFL.IDX P0, R123, R88, R89, R90 ;  /* 0x00000059587b7389 */ /* 0x000064000000005a */
[----:B01----:R-:W-:Y:S05]  /*b780*/  ENDCOLLECTIVE ;  /* 0x000000000000791b */ /* 0x003fea0003800000 */
.L_x_1771:
[-C--:B------:R-:W-:Y:S01]  /*b790*/  FFMA R51, R0, R50.reuse, R51 ;  /* 0x0000003200337223 */ /* 0x080fe20000000033 */
[----:B------:R-:W-:Y:S01]  /*b7a0*/  FFMA R147, R11, R50, R147 ;  /* 0x000000320b937223 */ /* 0x000fe20000000093 */
[----:B------:R-:W-:Y:S02]  /*b7b0*/  MOV R88, R21 ;  /* 0x0000001500587202 */ /* 0x000fe40000000f00 */
[----:B------:R-:W-:-:S07]  /*b7c0*/  MOV R50, R123 ;  /* 0x0000007b00327202 */ /* 0x000fce0000000f00 */
[----:B------:R-:W-:Y:S05]  /*b7d0*/  WARPSYNC.COLLECTIVE R91, `(.L_x_1772) ;  /* 0x000000005b087348 */ /* 0x000fea0003c00000 */
[----:B------:R0:W1:Y:S02]  /*b7e0*/  SHFL.IDX P0, R123, R88, R89, R90 ;  /* 0x00000059587b7389 */ /* 0x000064000000005a */
[----:B01----:R-:W-:Y:S05]  /*b7f0*/  ENDCOLLECTIVE ;  /* 0x000000000000791b */ /* 0x003fea0003800000 */
.L_x_1772:
[-C--:B------:R-:W-:Y:S01]  /*b800*/  FFMA R53, R0, R52.reuse, R53 ;  /* 0x0000003400357223 */ /* 0x080fe20000000035 */
[----:B------:R-:W-:Y:S01]  /*b810*/  FFMA R149, R11, R52, R149 ;  /* 0x000000340b957223 */ /* 0x000fe20000000095 */
[----:B------:R-:W-:Y:S02]  /*b820*/  MOV R88, R22 ;  /* 0x0000001600587202 */ /* 0x000fe40000000f00 */
[----:B------:R-:W-:-:S07]  /*b830*/  MOV R52, R123 ;  /* 0x0000007b00347202 */ /* 0x000fce0000000f00 */
[----:B------:R-:W-:Y:S05]  /*b840*/  WARPSYNC.COLLECTIVE R91, `(.L_x_1773) ;  /* 0x000000005b087348 */ /* 0x000fea0003c00000 */
[----:B------:R0:W1:Y:S02]  /*b850*/  SHFL.IDX P0, R123, R88, R89, R90 ;  /* 0x00000059587b7389 */ /* 0x000064000000005a */
[----:B01----:R-:W-:Y:S05]  /*b860*/  ENDCOLLECTIVE ;  /* 0x000000000000791b */ /* 0x003fea0003800000 */
.L_x_1773:
[-C--:B------:R-:W-:Y:S01]  /*b870*/  FFMA R55, R0, R54.reuse, R55 ;  /* 0x0000003600377223 */ /* 0x080fe20000000037 */
[----:B------:R-:W-:Y:S01]  /*b880*/  FFMA R151, R11, R54, R151 ;  /* 0x000000360b977223 */ /* 0x000fe20000000097 */
[----:B------:R-:W-:Y:S02]  /*b890*/  MOV R88, R23 ;  /* 0x0000001700587202 */ /* 0x000fe40000000f00 */
[----:B------:R-:W-:-:S07]  /*b8a0*/  MOV R54, R123 ;  /* 0x0000007b00367202 */ /* 0x000fce0000000f00 */
[----:B------:R-:W-:Y:S05]  /*b8b0*/  WARPSYNC.COLLECTIVE R91, `(.L_x_1774) ;  /* 0x000000005b087348 */ /* 0x000fea0003c00000 */
[----:B------:R0:W1:Y:S02]  /*b8c0*/  SHFL.IDX P0, R123, R88, R89, R90 ;  /* 0x00000059587b7389 */ /* 0x000064000000005a */
[----:B01----:R-:W-:Y:S05]  /*b8d0*/  ENDCOLLECTIVE ;  /* 0x000000000000791b */ /* 0x003fea0003800000 */
.L_x_1774:
[-C--:B------:R-:W-:Y:S01]  /*b8e0*/  FFMA R57, R0, R56.reuse, R57 ;  /* 0x0000003800397223 */ /* 0x080fe20000000039 */
[----:B------:R-:W-:Y:S01]  /*b8f0*/  FFMA R153, R11, R56, R153 ;  /* 0x000000380b997223 */ /* 0x000fe20000000099 */
[----:B------:R-:W-:Y:S02]  /*b900*/  MOV R88, R24 ;  /* 0x0000001800587202 */ /* 0x000fe40000000f00 */
[----:B------:R-:W-:-:S07]  /*b910*/  MOV R56, R123 ;  /* 0x0000007b00387202 */ /* 0x000fce0000000f00 */
[----:B------:R-:W-:Y:S05]  /*b920*/  WARPSYNC.COLLECTIVE R91, `(.L_x_1775) ;  /* 0x000000005b087348 */ /* 0x000fea0003c00000 */
[----:B------:R0:W1:Y:S02]  /*b930*/  SHFL.IDX P0, R123, R88, R89, R90 ;  /* 0x00000059587b7389 */ /* 0x000064000000005a */
[----:B01----:R-:W-:Y:S05]  /*b940*/  ENDCOLLECTIVE ;  /* 0x000000000000791b */ /* 0x003fea0003800000 */
.L_x_1775:
[-C--:B------:R-:W-:Y:S01]  /*b950*/  FFMA R59, R0, R58.reuse, R59 ;  /* 0x0000003a003b7223 */ /* 0x080fe2000000003b */
[----:B------:R-:W-:Y:S01]  /*b960*/  FFMA R155, R11, R58, R155 ;  /* 0x0000003a0b9b7223 */ /* 0x000fe2000000009b */
[----:B------:R-:W-:Y:S02]  /*b970*/  MOV R88, R25 ;  /* 0x0000001900587202 */ /* 0x000fe40000000f00 */
[----:B------:R-:W-:-:S07]  /*b980*/  MOV R58, R123 ;  /* 0x0000007b003a7202 */ /* 0x000fce0000000f00 */
[----:B------:R-:W-:Y:S05]  /*b990*/  WARPSYNC.COLLECTIVE R91, `(.L_x_1776) ;  /* 0x000000005b087348 */ /* 0x000fea0003c00000 */
[----:B------:R0:W1:Y:S02]  /*b9a0*/  SHFL.IDX P0, R123, R88, R89, R90 ;  /* 0x00000059587b7389 */ /* 0x000064000000005a */
[----:B01----:R-:W-:Y:S05]  /*b9b0*/  ENDCOLLECTIVE ;  /* 0x000000000000791b */ /* 0x003fea0003800000 */
.L_x_1776:
[-C--:B------:R-:W-:Y:S01]  /*b9c0*/  FFMA R61, R0, R60.reuse, R61 ;  /* 0x0000003c003d7223 */ /* 0x080fe2000000003d */
[----:B------:R-:W-:Y:S01]  /*b9d0*/  FFMA R157, R11, R60, R157 ;  /* 0x0000003c0b9d7223 */ /* 0x000fe2000000009d */
[----:B------:R-:W-:Y:S02]  /*b9e0*/  MOV R88, R26 ;  /* 0x0000001a00587202 */ /* 0x000fe40000000f00 */
[----:B------:R-:W-:-:S07]  /*b9f0*/  MOV R60, R123 ;  /* 0x0000007b003c7202 */ /* 0x000fce0000000f00 */
[----:B------:R-:W-:Y:S05]  /*ba00*/  WARPSYNC.COLLECTIVE R91, `(.L_x_1777) ;  /* 0x000000005b087348 */ /* 0x000fea0003c00000 */
[----:B------:R0:W1:Y:S02]  /*ba10*/  SHFL.IDX P0, R123, R88, R89, R90 ;  /* 0x00000059587b7389 */ /* 0x000064000000005a */
[----:B01----:R-:W-:Y:S05]  /*ba20*/  ENDCOLLECTIVE ;  /* 0x000000000000791b */ /* 0x003fea0003800000 */
.L_x_1777:
[-C--:B------:R-:W-:Y:S01]  /*ba30*/  FFMA R63, R0, R62.reuse, R63 ;  /* 0x0000003e003f7223 */ /* 0x080fe2000000003f */
[----:B------:R-:W-:Y:S01]  /*ba40*/  FFMA R159, R11, R62, R159 ;  /* 0x0000003e0b9f7223 */ /* 0x000fe2000000009f */
[----:B------:R-:W-:Y:S02]  /*ba50*/  MOV R88, R28 ;  /* 0x0000001c00587202 */ /* 0x000fe40000000f00 */
[----:B------:R-:W-:-:S07]  /*ba60*/  MOV R62, R123 ;  /* 0x0000007b003e7202 */ /* 0x000fce0000000f00 */
[----:B------:R-:W-:Y:S05]  /*ba70*/  WARPSYNC.COLLECTIVE R91, `(.L_x_1778) ;  /* 0x000000005b087348 */ /* 0x000fea0003c00000 */
[----:B------:R0:W1:Y:S02]  /*ba80*/  SHFL.IDX P0, R123, R88, R89, R90 ;  /* 0x00000059587b7389 */ /* 0x000064000000005a */
[----:B01----:R-:W-:Y:S05]  /*ba90*/  ENDCOLLECTIVE ;  /* 0x000000000000791b */ /* 0x003fea0003800000 */
.L_x_1778:
[----:B------:R-:W-:Y:S02]  /*baa0*/  MOV R88, R29 ;  /* 0x0000001d00587202 */ /* 0x000fe40000000f00 */
[----:B------:R-:W-:-:S07]  /*bab0*/  MOV R64, R123 ;  /* 0x0000007b00407202 */ /* 0x000fce0000000f00 */
[----:B------:R-:W-:Y:S05]  /*bac0*/  WARPSYNC.COLLECTIVE R91, `(.L_x_1779) ;  /* 0x000000005b087348 */ /* 0x000fea0003c00000 */
[----:B------:R0:W1:Y:S02]  /*bad0*/  SHFL.IDX P0, R123, R88, R89, R90 ;  /* 0x00000059587b7389 */ /* 0x000064000000005a */
[----:B01----:R-:W-:Y:S05]  /*bae0*/  ENDCOLLECTIVE ;  /* 0x000000000000791b */ /* 0x003fea0003800000 */
.L_x_1779:
[----:B------:R-:W-:Y:S02]  /*baf0*/  MOV R88, R30 ;  /* 0x0000001e00587202 */ /* 0x000fe40000000f00 */
[----:B------:R-:W-:-:S07]  /*bb00*/  MOV R66, R123 ;  /* 0x0000007b00427202 */ /* 0x000fce0000000f00 */
[----:B------:R-:W-:Y:S05]  /*bb10*/  WARPSYNC.COLLECTIVE R91, `(.L_x_1780) ;  /* 0x000000005b087348 */ /* 0x000fea0003c00000 */
[----:B------:R0:W1:Y:S02]  /*bb20*/  SHFL.IDX P0, R123, R88, R89, R90 ;  /* 0x00000059587b7389 */ /* 0x000064000000005a */
[----:B01----:R-:W-:Y:S05]  /*bb30*/  ENDCOLLECTIVE ;  /* 0x000000000000791b */ /* 0x003fea0003800000 */
.L_x_1780:
[----:B------:R-:W-:Y:S01]  /*bb40*/  MOV R88, R31 ;  /* 0x0000001f00587202 */ /* 0x000fe20000000f00 */
[-C--:B------:R-:W-:Y:S01]  /*bb50*/  FFMA R103, R0, R123.reuse, R103 ;  /* 0x0000007b00677223 */ /* 0x080fe20000000067 */
[----:B------:R-:W-:-:S07]  /*bb60*/  FFMA R104, R11, R123, R104 ;  /* 0x0000007b0b687223 */ /* 0x000fce0000000068 */
[----:B------:R-:W-:Y:S05]  /*bb70*/  WARPSYNC.COLLECTIVE R91, `(.L_x_1781) ;  /* 0x000000005b087348 */ /* 0x000fea0003c00000 */
[----:B------:R0:W1:Y:S02]  /*bb80*/  SHFL.IDX P0, R123, R88, R89, R90 ;  /* 0x00000059587b7389 */ /* 0x000064000000005a */
[----:B01----:R-:W-:Y:S05]  /*bb90*/  ENDCOLLECTIVE ;  /* 0x000000000000791b */ /* 0x003fea0003800000 */
.L_x_1781:
[-C--:B------:R-:W-:Y:S01]  /*bba0*/  FFMA R67, R0, R48.reuse, R67 ;  /* 0x0000003000437223 */ /* 0x080fe20000000043 */
[----:B------:R-:W-:Y:S01]  /*bbb0*/  FFMA R163, R11, R48, R163 ;  /* 0x000000300ba37223 */ /* 0x000fe200000000a3 */
[----:B------:R-:W-:Y:S02]  /*bbc0*/  MOV R88, R32 ;  /* 0x0000002000587202 */ /* 0x000fe40000000f00 */
[----:B------:R-:W-:-:S07]  /*bbd0*/  MOV R48, R123 ;  /* 0x0000007b00307202 */ /* 0x000fce0000000f00 */
[----:B------:R-:W-:Y:S05]  /*bbe0*/  WARPSYNC.COLLECTIVE R91, `(.L_x_1782) ;  /* 0x000000005b087348 */ /* 0x000fea0003c00000 */
[----:B------:R0:W1:Y:S02]  /*bbf0*/  SHFL.IDX P0, R123, R88, R89, R90 ;  /* 0x00000059587b7389 */ /* 0x000064000000005a */
[----:B01----:R-:W-:Y:S05]  /*bc00*/  ENDCOLLECTIVE ;  /* 0x000000000000791b */ /* 0x003fea0003800000 */
.L_x_1782:
[-C--:B------:R-:W-:Y:S01]  /*bc10*/  FFMA R69, R0, R50.reuse, R69 ;  /* 0x0000003200457223 */ /* 0x080fe20000000045 */
[----:B------:R-:W-:Y:S01]  /*bc20*/  FFMA R165, R11, R50, R165 ;  /* 0x000000320ba57223 */ /* 0x000fe200000000a5 */
[----:B------:R-:W-:Y:S02]  /*bc30*/  MOV R88, R34 ;  /* 0x0000002200587202 */ /* 0x000fe40000000f00 */
[----:B------:R-:W-:-:S07]  /*bc40*/  MOV R50, R123 ;  /* 0x0000007b00327202 */ /* 0x000fce0000000f00 */
[----:B------:R-:W-:Y:S05]  /*bc50*/  WARPSYNC.COLLECTIVE R91, `(.L_x_1783) ;  /* 0x000000005b087348 */ /* 0x000fea0003c00000 */
[----:B------:R0:W1:Y:S02]  /*bc60*/  SHFL.IDX P0, R123, R88, R89, R90 ;  /* 0x00000059587b7389 */ /* 0x000064000000005a */
[----:B01----:R-:W-:Y:S05]  /*bc70*/  ENDCOLLECTIVE ;  /* 0x000000000000791b */ /* 0x003fea0003800000 */
.L_x_1783:
[-C--:B------:R-:W-:Y:S01]  /*bc80*/  FFMA R71, R0, R52.reuse, R71 ;  /* 0x0000003400477223 */ /* 0x080fe20000000047 */
[----:B------:R-:W-:Y:S01]  /*bc90*/  FFMA R72, R11, R52, R72 ;  /* 0x000000340b487223 */ /* 0x000fe20000000048 */
[----:B------:R-:W-:Y:S02]  /*bca0*/  MOV R88, R35 ;  /* 0x0000002300587202 */ /* 0x000fe40000000f00 */
[----:B------:R-:W-:-:S07]  /*bcb0*/  MOV R52, R123 ;  /* 0x0000007b00347202 */ /* 0x000fce0000000f00 */
[----:B------:R-:W-:Y:S05]  /*bcc0*/  WARPSYNC.COLLECTIVE R91, `(.L_x_1784) ;  /* 0x000000005b087348 */ /* 0x000fea0003c00000 */
[----:B------:R0:W1:Y:S02]  /*bcd0*/  SHFL.IDX P0, R123, R88, R89, R90 ;  /* 0x00000059587b7389 */ /* 0x000064000000005a */
[----:B01----:R-:W-:Y:S05]  /*bce0*/  ENDCOLLECTIVE ;  /* 0x000000000000791b */ /* 0x003fea0003800000 */
.L_x_1784:
[-C--:B------:R-:W-:Y:S01]  /*bcf0*/  FFMA R73, R0, R54.reuse, R73 ;  /* 0x0000003600497223 */ /* 0x080fe20000000049 */
[----:B------:R-:W-:Y:S01]  /*bd00*/  FFMA R74, R11, R54, R74 ;  /* 0x000000360b4a7223 */ /* 0x000fe2000000004a */
[----:B------:R-:W-:Y:S02]  /*bd10*/  MOV R88, R36 ;  /* 0x0000002400587202 */ /* 0x000fe40000000f00 */
[----:B------:R-:W-:-:S07]  /*bd20*/  MOV R54, R123 ;  /* 0x0000007b00367202 */ /* 0x000fce0000000f00 */
[----:B------:R-:W-:Y:S05]  /*bd30*/  WARPSYNC.COLLECTIVE R91, `(.L_x_1785) ;  /* 0x000000005b087348 */ /* 0x000fea0003c00000 */
[----:B------:R0:W1:Y:S02]  /*bd40*/  SHFL.IDX P0, R123, R88, R89, R90 ;  /* 0x00000059587b7389 */ /* 0x000064000000005a */
[----:B01----:R-:W-:Y:S05]  /*bd50*/  ENDCOLLECTIVE ;  /* 0x000000000000791b */ /* 0x003fea0003800000 */
.L_x_1785:
[-C--:B------:R-:W-:Y:S01]  /*bd60*/  FFMA R75, R0, R56.reuse, R75 ;  /* 0x00000038004b7223 */ /* 0x080fe2000000004b */
[----:B------:R-:W-:Y:S01]  /*bd70*/  FFMA R92, R11, R56, R92 ;  /* 0x000000380b5c7223 */ /* 0x000fe2000000005c */
[----:B------:R-:W-:Y:S02]  /*bd80*/  MOV R88, R37 ;  /* 0x0000002500587202 */ /* 0x000fe40000000f00 */
[----:B------:R-:W-:-:S07]  /*bd90*/  MOV R56, R123 ;  /* 0x0000007b00387202 */ /* 0x000fce0000000f00 */
[----:B------:R-:W-:Y:S05]  /*bda0*/  WARPSYNC.COLLECTIVE R91, `(.L_x_1786) ;  /* 0x000000005b087348 */ /* 0x000fea0003c00000 */
[----:B------:R0:W1:Y:S02]  /*bdb0*/  SHFL.IDX P0, R123, R88, R89, R90 ;  /* 0x00000059587b7389 */ /* 0x000064000000005a */
[----:B01----:R-:W-:Y:S05]  /*bdc0*/  ENDCOLLECTIVE ;  /* 0x000000000000791b */ /* 0x003fea0003800000 */
.L_x_1786:
[-C--:B------:R-:W-:Y:S01]  /*bdd0*/  FFMA R93, R0, R58.reuse, R93 ;  /* 0x0000003a005d7223 */ /* 0x080fe2000000005d */
[----:B------:R-:W-:Y:S01]  /*bde0*/  FFMA R94, R11, R58, R94 ;  /* 0x0000003a0b5e7223 */ /* 0x000fe2000000005e */
[----:B------:R-:W-:Y:S02]  /*bdf0*/  MOV R88, R38 ;  /* 0x0000002600587202 */ /* 0x000fe40000000f00 */
[----:B------:R-:W-:-:S07]  /*be00*/  MOV R58, R123 ;  /* 0x0000007b003a7202 */ /* 0x000fce0000000f00 */
[----:B------:R-:W-:Y:S05]  /*be10*/  WARPSYNC.COLLECTIVE R91, `(.L_x_1787) ;  /* 0x000000005b087348 */ /* 0x000fea0003c00000 */
[----:B------:R0:W1:Y:S02]  /*be20*/  SHFL.IDX P0, R123, R88, R89, R90 ;  /* 0x00000059587b7389 */ /* 0x000064000000005a */
[----:B01----:R-:W-:Y:S05]  /*be30*/  ENDCOLLECTIVE ;  /* 0x000000000000791b */ /* 0x003fea0003800000 */
.L_x_1787:
[-C--:B------:R-:W-:Y:S01]  /*be40*/  FFMA R95, R0, R60.reuse, R95 ;  /* 0x0000003c005f7223 */ /* 0x080fe2000000005f */
[----:B------:R-:W-:Y:S01]  /*be50*/  FFMA R96, R11, R60, R96 ;  /* 0x0000003c0b607223 */ /* 0x000fe20000000060 */
[----:B------:R-:W-:Y:S02]  /*be60*/  MOV R88, R39 ;  /* 0x0000002700587202 */ /* 0x000fe40000000f00 */
[----:B------:R-:W-:-:S07]  /*be70*/  MOV R60, R123 ;  /* 0x0000007b003c7202 */ /* 0x000fce0000000f00 */
[----:B------:R-:W-:Y:S05]  /*be80*/  WARPSYNC.COLLECTIVE R91, `(.L_x_1788) ;  /* 0x000000005b087348 */ /* 0x000fea0003c00000 */
[----:B------:R0:W1:Y:S02]  /*be90*/  SHFL.IDX P0, R123, R88, R89, R90 ;  /* 0x00000059587b7389 */ /* 0x000064000000005a */
[----:B01----:R-:W-:Y:S05]  /*bea0*/  ENDCOLLECTIVE ;  /* 0x000000000000791b */ /* 0x003fea0003800000 */
.L_x_1788:
[-C--:B------:R-:W-:Y:S01]  /*beb0*/  FFMA R97, R0, R62.reuse, R97 ;  /* 0x0000003e00617223 */ /* 0x080fe20000000061 */
[----:B------:R-:W-:Y:S01]  /*bec0*/  FFMA R98, R11, R62, R98 ;  /* 0x0000003e0b627223 */ /* 0x000fe20000000062 */
[----:B------:R-:W-:Y:S02]  /*bed0*/  MOV R88, R40 ;  /* 0x0000002800587202 */ /* 0x000fe40000000f00 */
[----:B------:R-:W-:-:S07]  /*bee0*/  MOV R62, R123 ;  /* 0x0000007b003e7202 */ /* 0x000fce0000000f00 */
[----:B------:R-:W-:Y:S05]  /*bef0*/  WARPSYNC.COLLECTIVE R91, `(.L_x_1789) ;  /* 0x000000005b087348 */ /* 0x000fea0003c00000 */
[----:B------:R0:W1:Y:S02]  /*bf00*/  SHFL.IDX P0, R123, R88, R89, R90 ;  /* 0x00000059587b7389 */ /* 0x000064000000005a */
[----:B01----:R-:W-:Y:S05]  /*bf10*/  ENDCOLLECTIVE ;  /* 0x000000000000791b */ /* 0x003fea0003800000 */
.L_x_1789:
[-C--:B------:R-:W-:Y:S01]  /*bf20*/  FFMA R99, R0, R64.reuse, R99 ;  /* 0x0000004000637223 */ /* 0x080fe20000000063 */
[----:B------:R-:W-:Y:S01]  /*bf30*/  FFMA R100, R11, R64, R100 ;  /* 0x000000400b647223 */ /* 0x000fe20000000064 */
[----:B------:R-:W-:Y:S02]  /*bf40*/  MOV R88, R41 ;  /* 0x0000002900587202 */ /* 0x000fe40000000f00 */
[----:B------:R-:W-:-:S07]  /*bf50*/  MOV R64, R123 ;  /* 0x0000007b00407202 */ /* 0x000fce0000000f00 */
[----:B------:R-:W-:Y:S05]  /*bf60*/  WARPSYNC.COLLECTIVE R91, `(.L_x_1790) ;  /* 0x000000005b087348 */ /* 0x000fea0003c00000 */
[----:B------:R0:W1:Y:S02]  /*bf70*/  SHFL.IDX P0, R123, R88, R89, R90 ;  /* 0x00000059587b7389 */ /* 0x000064000000005a */
[----:B01----:R-:W-:Y:S05]  /*bf80*/  ENDCOLLECTIVE ;  /* 0x000000000000791b */ /* 0x003fea0003800000 */
.L_x_1790:
[----:B------:R-:W-:Y:S02]  /*bf90*/  MOV R88, R42 ;  /* 0x0000002a00587202 */ /* 0x000fe40000000f00 */
[----:B------:R-:W-:-:S07]  /*bfa0*/  MOV R83, R123 ;  /* 0x0000007b00537202 */ /* 0x000fce0000000f00 */
[----:B------:R-:W-:Y:S05]  /*bfb0*/  WARPSYNC.COLLECTIVE R91, `(.L_x_1791) ;  /* 0x000000005b087348 */ /* 0x000fea0003c00000 */
[----:B------:R0:W1:Y:S02]  /*bfc0*/  SHFL.IDX P0, R123, R88, R89, R90 ;  /* 0x00000059587b7389 */ /* 0x000064000000005a */
[----:B01----:R-:W-:Y:S05]  /*bfd0*/  ENDCOLLECTIVE ;  /* 0x000000000000791b */ /* 0x003fea0003800000 */
.L_x_1791:
        /* <DEDUP_REMOVED lines=21> */
.L_x_1792:
[----:B------:R-:W-:Y:S01]  /*c130*/  FFMA R106, R11, R48, R106 ;  /* 0x000000300b6a7223 */ /* 0x000fe2000000006a */
[----:B------:R-:W-:Y:S02]  /*c140*/  MOV R88, R33 ;  /* 0x0000002100587202 */ /* 0x000fe40000000f00 */
[----:B------:R-:W-:-:S07]  /*c150*/  MOV R48, R123 ;  /* 0x0000007b00307202 */ /* 0x000fce0000000f00 */
[----:B------:R-:W-:Y:S05]  /*c160*/  WARPSYNC.COLLECTIVE R91, `(.L_x_1793) ;  /* 0x000000005b087348 */ /* 0x000fea0003c00000 */
[----:B------:R0:W1:Y:S02]  /*c170*/  SHFL.IDX P0, R123, R88, R89, R90 ;  /* 0x00000059587b7389 */ /* 0x000064000000005a */
[----:B01----:R-:W-:Y:S05]  /*c180*/  ENDCOLLECTIVE ;  /* 0x000000000000791b */ /* 0x003fea0003800000 */
.L_x_1793:
[----:B------:R-:W-:Y:S01]  /*c190*/  MOV R88, R27 ;  /* 0x0000001b00587202 */ /* 0x000fe20000000f00 */
        /* <DEDUP_REMOVED lines=8> */
[----:B------:R-:W-:-:S07]  /*c220*/  FFMA R143, R46, R123, R143 ;  /* 0x0000007b2e8f7223 */ /* 0x000fce000000008f */
[----:B------:R-:W-:Y:S05]  /*c230*/  WARPSYNC.COLLECTIVE R91, `(.L_x_1794) ;  /* 0x000000005b087348 */ /* 0x000fea0003c00000 */
[----:B------:R0:W1:Y:S02]  /*c240*/  SHFL.IDX P0, R123, R88, R89, R90 ;  /* 0x00000059587b7389 */ /* 0x000064000000005a */
[----:B01----:R-:W-:Y:S05]  /*c250*/  ENDCOLLECTIVE ;  /* 0x000000000000791b */ /* 0x003fea0003800000 */
.L_x_1794:
[----:B------:R-:W-:Y:S02]  /*c260*/  MOV R88, R12 ;  /* 0x0000000c00587202 */ /* 0x000fe40000000f00 */
[----:B------:R-:W-:-:S07]  /*c270*/  MOV R50, R123 ;  /* 0x0000007b00327202 */ /* 0x000fce0000000f00 */
[----:B------:R-:W-:Y:S05]  /*c280*/  WARPSYNC.COLLECTIVE R91, `(.L_x_1795) ;  /* 0x000000005b087348 */ /* 0x000fea0003c00000 */
[----:B------:R0:W1:Y:S02]  /*c290*/  SHFL.IDX P0, R123, R88, R89, R90 ;  /* 0x00000059587b7389 */ /* 0x000064000000005a */
[----:B01----:R-:W-:Y:S05]  /*c2a0*/  ENDCOLLECTIVE ;  /* 0x000000000000791b */ /* 0x003fea0003800000 */
.L_x_1795:
[----:B------:R-:W-:Y:S02]  /*c2b0*/  MOV R88, R13 ;  /* 0x0000000d00587202 */ /* 0x000fe40000000f00 */
[----:B------:R-:W-:-:S07]  /*c2c0*/  MOV R52, R123 ;  /* 0x0000007b00347202 */ /* 0x000fce0000000f00 */
[----:B------:R-:W-:Y:S05]  /*c2d0*/  WARPSYNC.COLLECTIVE R91, `(.L_x_1796) ;  /* 0x000000005b087348 */ /* 0x000fea0003c00000 */
[----:B------:R0:W1:Y:S02]  /*c2e0*/  SHFL.IDX P0, R123, R88, R89, R90 ;  /* 0x00000059587b7389 */ /* 0x000064000000005a */
[----:B01----:R-:W-:Y:S05]  /*c2f0*/  ENDCOLLECTIVE ;  /* 0x000000000000791b */ /* 0x003fea0003800000 */
.L_x_1796:
[----:B------:R-:W-:Y:S02]  /*c300*/  MOV R88, R14 ;  /* 0x0000000e00587202 */ /* 0x000fe40000000f00 */
[----:B------:R-:W-:-:S07]  /*c310*/  MOV R54, R123 ;  /* 0x0000007b00367202 */ /* 0x000fce0000000f00 */
[----:B------:R-:W-:Y:S05]  /*c320*/  WARPSYNC.COLLECTIVE R91, `(.L_x_1797) ;  /* 0x000000005b087348 */ /* 0x000fea0003c00000 */
[----:B------:R0:W1:Y:S02]  /*c330*/  SHFL.IDX P0, R123, R88, R89, R90 ;  /* 0x00000059587b7389 */ /* 0x000064000000005a */
[----:B01----:R-:W-:Y:S05]  /*c340*/  ENDCOLLECTIVE ;  /* 0x000000000000791b */ /* 0x003fea0003800000 */
.L_x_1797:
[----:B------:R-:W-:Y:S02]  /*c350*/  MOV R88, R15 ;  /* 0x0000000f00587202 */ /* 0x000fe40000000f00 */
[----:B------:R-:W-:-:S07]  /*c360*/  MOV R56, R123 ;  /* 0x0000007b00387202 */ /* 0x000fce0000000f00 */
[----:B------:R-:W-:Y:S05]  /*c370*/  WARPSYNC.COLLECTIVE R91, `(.L_x_1798) ;  /* 0x000000005b087348 */ /* 0x000fea0003c00000 */
[----:B------:R0:W1:Y:S02]  /*c380*/  SHFL.IDX P0, R123, R88, R89, R90 ;  /* 0x00000059587b7389 */ /* 0x000064000000005a */
[----:B01----:R-:W-:Y:S05]  /*c390*/  ENDCOLLECTIVE ;  /* 0x000000000000791b */ /* 0x003fea0003800000 */
.L_x_1798:
[----:B------:R-:W-:Y:S02]  /*c3a0*/  MOV R88, R16 ;  /* 0x0000001000587202 */ /* 0x000fe40000000f00 */
[----:B------:R-:W-:-:S07]  /*c3b0*/  MOV R58, R123 ;  /* 0x0000007b003a7202 */ /* 0x000fce0000000f00 */
[----:B------:R-:W-:Y:S05]  /*c3c0*/  WARPSYNC.COLLECTIVE R91, `(.L_x_1799) ;  /* 0x000000005b087348 */ /* 0x000fea0003c00000 */
[----:B------:R0:W1:Y:S02]  /*c3d0*/  SHFL.IDX P0, R123, R88, R89, R90 ;  /* 0x00000059587b7389 */ /* 0x000064000000005a */
[----:B01----:R-:W-:Y:S05]  /*c3e0*/  ENDCOLLECTIVE ;  /* 0x000000000000791b */ /* 0x003fea0003800000 */
.L_x_1799:
[----:B------:R-:W-:Y:S02]  /*c3f0*/  MOV R88, R17 ;  /* 0x0000001100587202 */ /* 0x000fe40000000f00 */
[----:B------:R-:W-:-:S07]  /*c400*/  MOV R60, R123 ;  /* 0x0000007b003c7202 */ /* 0x000fce0000000f00 */
[----:B------:R-:W-:Y:S05]  /*c410*/  WARPSYNC.COLLECTIVE R91, `(.L_x_1800) ;  /* 0x000000005b087348 */ /* 0x000fea0003c00000 */
[----:B------:R0:W1:Y:S02]  /*c420*/  SHFL.IDX P0, R123, R88, R89, R90 ;  /* 0x00000059587b7389 */ /* 0x000064000000005a */
[----:B01----:R-:W-:Y:S05]  /*c430*/  ENDCOLLECTIVE ;  /* 0x000000000000791b */ /* 0x003fea0003800000 */
.L_x_1800:
[----:B------:R-:W-:Y:S02]  /*c440*/  MOV R88, R18 ;  /* 0x0000001200587202 */ /* 0x000fe40000000f00 */
[----:B------:R-:W-:-:S07]  /*c450*/  MOV R62, R123 ;  /* 0x0000007b003e7202 */ /* 0x000fce0000000f00 */
[----:B------:R-:W-:Y:S05]  /*c460*/  WARPSYNC.COLLECTIVE R91, `(.L_x_1801) ;  /* 0x000000005b087348 */ /* 0x000fea0003c00000 */
[----:B------:R0:W1:Y:S02]  /*c470*/  SHFL.IDX P0, R123, R88, R89, R90 ;  /* 0x00000059587b7389 */ /* 0x000064000000005a */
[----:B01----:R-:W-:Y:S05]  /*c480*/  ENDCOLLECTIVE ;  /* 0x000000000000791b */ /* 0x003fea0003800000 */
.L_x_1801:
[----:B------:R-:W-:Y:S01]  /*c490*/  MOV R88, R19 ;  /* 0x0000001300587202 */ /* 0x000fe20000000f00 */
[-C--:B------:R-:W-:Y:S01]  /*c4a0*/  FFMA R65, R46, R123.reuse, R65 ;  /* 0x0000007b2e417223 */ /* 0x080fe20000000041 */
[----:B------:R-:W-:-:S07]  /*c4b0*/  FFMA R161, R79, R123, R161 ;  /* 0x0000007b4fa17223 */ /* 0x000fce00000000a1 */
[----:B------:R-:W-:Y:S05]  /*c4c0*/  WARPSYNC.COLLECTIVE R91, `(.L_x_1802) ;  /* 0x000000005b087348 */ /* 0x000fea0003c00000 */
[----:B------:R0:W1:Y:S02]  /*c4d0*/  SHFL.IDX P0, R123, R88, R89, R90 ;  /* 0x00000059587b7389 */ /* 0x000064000000005a */
[----:B01----:R-:W-:Y:S05]  /*c4e0*/  ENDCOLLECTIVE ;  /* 0x000000000000791b */ /* 0x003fea0003800000 */
.L_x_1802:
[C---:B------:R-:W-:Y:S01]  /*c4f0*/  FFMA R81, R48.reuse, R46, R81 ;  /* 0x0000002e30517223 */ /* 0x040fe20000000051 */
[----:B------:R-:W-:Y:S01]  /*c500*/  FFMA R77, R48, R79, R77 ;  /* 0x0000004f304d7223 */ /* 0x000fe2000000004d */
[----:B------:R-:W-:Y:S02]  /*c510*/  MOV R88, R20 ;  /* 0x0000001400587202 */ /* 0x000fe40000000f00 */
[----:B------:R-:W-:-:S07]  /*c520*/  MOV R48, R123 ;  /* 0x0000007b00307202 */ /* 0x000fce0000000f00 */
[----:B------:R-:W-:Y:S05]  /*c530*/  WARPSYNC.COLLECTIVE R91, `(.L_x_1803) ;  /* 0x000000005b087348 */ /* 0x000fea0003c00000 */
[----:B------:R0:W1:Y:S02]  /*c540*/  SHFL.IDX P0, R123, R88, R89, R90 ;  /* 0x00000059587b7389 */ /* 0x000064000000005a */
[----:B01----:R-:W-:Y:S05]  /*c550*/  ENDCOLLECTIVE ;  /* 0x000000000000791b */ /* 0x003fea0003800000 */
.L_x_1803:
[-C--:B------:R-:W-:Y:S01]  /*c560*/  FFMA R51, R46, R50.reuse, R51 ;  /* 0x000000322e337223 */ /* 0x080fe20000000033 */
[----:B------:R-:W-:Y:S01]  /*c570*/  FFMA R147, R79, R50, R147 ;  /* 0x000000324f937223 */ /* 0x000fe20000000093 */
[----:B------:R-:W-:Y:S02]  /*c580*/  MOV R88, R21 ;  /* 0x0000001500587202 */ /* 0x000fe40000000f00 */
[----:B------:R-:W-:-:S07]  /*c590*/  MOV R50, R123 ;  /* 0x0000007b00327202 */ /* 0x000fce0000000f00 */
[----:B------:R-:W-:Y:S05]  /*c5a0*/  WARPSYNC.COLLECTIVE R91, `(.L_x_1804) ;  /* 0x000000005b087348 */ /* 0x000fea0003c00000 */
[----:B------:R0:W1:Y:S02]  /*c5b0*/  SHFL.IDX P0, R123, R88, R89, R90 ;  /* 0x00000059587b7389 */ /* 0x000064000000005a */
[----:B01----:R-:W-:Y:S05]  /*c5c0*/  ENDCOLLECTIVE ;  /* 0x000000000000791b */ /* 0x003fea0003800000 */
.L_x_1804:
[-C--:B------:R-:W-:Y:S01]  /*c5d0*/  FFMA R53, R46, R52.reuse, R53 ;  /* 0x000000342e357223 */ /* 0x080fe20000000035 */
[----:B------:R-:W-:Y:S01]  /*c5e0*/  FFMA R149, R79, R52, R149 ;  /* 0x000000344f957223 */ /* 0x000fe20000000095 */
[----:B------:R-:W-:Y:S02]  /*c5f0*/  MOV R88, R22 ;  /* 0x0000001600587202 */ /* 0x000fe40000000f00 */
[----:B------:R-:W-:-:S07]  /*c600*/  MOV R52, R123 ;  /* 0x0000007b00347202 */ /* 0x000fce0000000f00 */
[----:B------:R-:W-:Y:S05]  /*c610*/  WARPSYNC.COLLECTIVE R91, `(.L_x_1805) ;  /* 0x000000005b087348 */ /* 0x000fea0003c00000 */
[----:B------:R0:W1:Y:S02]  /*c620*/  SHFL.IDX P0, R123, R88, R89, R90 ;  /* 0x00000059587b7389 */ /* 0x000064000000005a */
[----:B01----:R-:W-:Y:S05]  /*c630*/  ENDCOLLECTIVE ;  /* 0x000000000000791b */ /* 0x003fea0003800000 */
.L_x_1805:
[-C--:B------:R-:W-:Y:S01]  /*c640*/  FFMA R55, R46, R54.reuse, R55 ;  /* 0x000000362e377223 */ /* 0x080fe20000000037 */
[----:B------:R-:W-:Y:S01]  /*c650*/  FFMA R151, R79, R54, R151 ;  /* 0x000000364f977223 */ /* 0x000fe20000000097 */
[----:B------:R-:W-:Y:S02]  /*c660*/  MOV R88, R23 ;  /* 0x0000001700587202 */ /* 0x000fe40000000f00 */
[----:B------:R-:W-:-:S07]  /*c670*/  MOV R54, R123 ;  /* 0x0000007b00367202 */ /* 0x000fce0000000f00 */
[----:B------:R-:W-:Y:S05]  /*c680*/  WARPSYNC.COLLECTIVE R91, `(.L_x_1806) ;  /* 0x000000005b087348 */ /* 0x000fea0003c00000 */
[----:B------:R0:W1:Y:S02]  /*c690*/  SHFL.IDX P0, R123, R88, R89, R90 ;  /* 0x00000059587b7389 */ /* 0x000064000000005a */
[----:B01----:R-:W-:Y:S05]  /*c6a0*/  ENDCOLLECTIVE ;  /* 0x000000000000791b */ /* 0x003fea0003800000 */
.L_x_1806:
[-C--:B------:R-:W-:Y:S01]  /*c6b0*/  FFMA R57, R46, R56.reuse, R57 ;  /* 0x000000382e397223 */ /* 0x080fe20000000039 */
[----:B------:R-:W-:Y:S01]  /*c6c0*/  FFMA R153, R79, R56, R153 ;  /* 0x000000384f997223 */ /* 0x000fe20000000099 */
[----:B------:R-:W-:Y:S02]  /*c6d0*/  MOV R88, R24 ;  /* 0x0000001800587202 */ /* 0x000fe40000000f00 */
[----:B------:R-:W-:-:S07]  /*c6e0*/  MOV R56, R123 ;  /* 0x0000007b00387202 */ /* 0x000fce0000000f00 */
[----:B------:R-:W-:Y:S05]  /*c6f0*/  WARPSYNC.COLLECTIVE R91, `(.L_x_1807) ;  /* 0x000000005b087348 */ /* 0x000fea0003c00000 */
[----:B------:R0:W1:Y:S02]  /*c700*/  SHFL.IDX P0, R123, R88, R89, R90 ;  /* 0x00000059587b7389 */ /* 0x000064000000005a */
[----:B01----:R-:W-:Y:S05]  /*c710*/  ENDCOLLECTIVE ;  /* 0x000000000000791b */ /* 0x003fea0003800000 */
.L_x_1807:
[-C--:B------:R-:W-:Y:S01]  /*c720*/  FFMA R59, R46, R58.reuse, R59 ;  /* 0x0000003a2e3b7223 */ /* 0x080fe2000000003b */
[----:B------:R-:W-:Y:S01]  /*c730*/  FFMA R155, R79, R58, R155 ;  /* 0x0000003a4f9b7223 */ /* 0x000fe2000000009b */
[----:B------:R-:W-:Y:S02]  /*c740*/  MOV R88, R25 ;  /* 0x0000001900587202 */ /* 0x000fe40000000f00 */
[----:B------:R-:W-:-:S07]  /*c750*/  MOV R58, R123 ;  /* 0x0000007b003a7202 */ /* 0x000fce0000000f00 */
[----:B------:R-:W-:Y:S05]  /*c760*/  WARPSYNC.COLLECTIVE R91, `(.L_x_1808) ;  /* 0x000000005b087348 */ /* 0x000fea0003c00000 */
[----:B------:R0:W1:Y:S02]  /*c770*/  SHFL.IDX P0, R123, R88, R89, R90 ;  /* 0x00000059587b7389 */ /* 0x000064000000005a */
[----:B01----:R-:W-:Y:S05]  /*c780*/  ENDCOLLECTIVE ;  /* 0x000000000000791b */ /* 0x003fea0003800000 */
.L_x_1808:
[-C--:B------:R-:W-:Y:S01]  /*c790*/  FFMA R61, R46, R60.reuse, R61 ;  /* 0x0000003c2e3d7223 */ /* 0x080fe2000000003d */
[----:B------:R-:W-:Y:S01]  /*c7a0*/  FFMA R157, R79, R60, R157 ;  /* 0x0000003c4f9d7223 */ /* 0x000fe2000000009d */
[----:B------:R-:W-:Y:S02]  /*c7b0*/  MOV R88, R26 ;  /* 0x0000001a00587202 */ /* 0x000fe40000000f00 */
[----:B------:R-:W-:-:S07]  /*c7c0*/  MOV R60, R123 ;  /* 0x0000007b003c7202 */ /* 0x000fce0000000f00 */
[----:B------:R-:W-:Y:S05]  /*c7d0*/  WARPSYNC.COLLECTIVE R91, `(.L_x_1809) ;  /* 0x000000005b087348 */ /* 0x000fea0003c00000 */
[----:B------:R0:W1:Y:S02]  /*c7e0*/  SHFL.IDX P0, R123, R88, R89, R90 ;  /* 0x00000059587b7389 */ /* 0x000064000000005a */
[----:B01----:R-:W-:Y:S05]  /*c7f0*/  ENDCOLLECTIVE ;  /* 0x000000000000791b */ /* 0x003fea0003800000 */
.L_x_1809:
[-C--:B------:R-:W-:Y:S01]  /*c800*/  FFMA R63, R46, R62.reuse, R63 ;  /* 0x0000003e2e3f7223 */ /* 0x080fe2000000003f */
[----:B------:R-:W-:Y:S01]  /*c810*/  FFMA R159, R79, R62, R159 ;  /* 0x0000003e4f9f7223 */ /* 0x000fe2000000009f */
[----:B------:R-:W-:Y:S02]  /*c820*/  MOV R88, R28 ;  /* 0x0000001c00587202 */ /* 0x000fe40000000f00 */
[----:B------:R-:W-:-:S07]  /*c830*/  MOV R62, R123 ;  /* 0x0000007b003e7202 */ /* 0x000fce0000000f00 */
[----:B------:R-:W-:Y:S05]  /*c840*/  WARPSYNC.COLLECTIVE R91, `(.L_x_1810) ;  /* 0x000000005b087348 */ /* 0x000fea0003c00000 */
[----:B------:R0:W1:Y:S02]  /*c850*/  SHFL.IDX P0, R123, R88, R89, R90 ;  /* 0x00000059587b7389 */ /* 0x000064000000005a */
[----:B01----:R-:W-:Y:S05]  /*c860*/  ENDCOLLECTIVE ;  /* 0x000000000000791b */ /* 0x003fea0003800000 */
.L_x_1810:
[----:B------:R-:W-:Y:S01]  /*c870*/  FFMA R10, R11, R64, R10 ;  /* 0x000000400b0a7223 */ /* 0x000fe2000000000a */
[----:B------:R-:W-:Y:S02]  /*c880*/  MOV R88, R29 ;  /* 0x0000001d00587202 */ /* 0x000fe40000000f00 */
[----:B------:R-:W-:-:S07]  /*c890*/  MOV R64, R123 ;  /* 0x0000007b00407202 */ /* 0x000fce0000000f00 */
[----:B------:R-:W-:Y:S05]  /*c8a0*/  WARPSYNC.COLLECTIVE R91, `(.L_x_1811) ;  /* 0x000000005b087348 */ /* 0x000fea0003c00000 */
[----:B------:R0:W1:Y:S02]  /*c8b0*/  SHFL.IDX P0, R123, R88, R89, R90 ;  /* 0x00000059587b7389 */ /* 0x000064000000005a */
[----:B01----:R-:W-:Y:S05]  /*c8c0*/  ENDCOLLECTIVE ;  /* 0x000000000000791b */ /* 0x003fea0003800000 */
.L_x_1811:
[----:B------:R-:W-:Y:S01]  /*c8d0*/  FFMA R102, R11, R66, R102 ;  /* 0x000000420b667223 */ /* 0x000fe20000000066 */
[----:B------:R-:W-:Y:S02]  /*c8e0*/  MOV R88, R30 ;  /* 0x0000001e00587202 */ /* 0x000fe40000000f00 */
[----:B------:R-:W-:-:S07]  /*c8f0*/  MOV R66, R123 ;  /* 0x0000007b00427202 */ /* 0x000fce0000000f00 */
[----:B------:R-:W-:Y:S05]  /*c900*/  WARPSYNC.COLLECTIVE R91, `(.L_x_1812) ;  /* 0x000000005b087348 */ /* 0x000fea0003c00000 */
[----:B------:R0:W1:Y:S02]  /*c910*/  SHFL.IDX P0, R123, R88, R89, R90 ;  /* 0x00000059587b7389 */ /* 0x000064000000005a */
[----:B01----:R-:W-:Y:S05]  /*c920*/  ENDCOLLECTIVE ;  /* 0x000000000000791b */ /* 0x003fea0003800000 */
.L_x_1812:
[----:B------:R-:W-:Y:S01]  /*c930*/  MOV R88, R31 ;  /* 0x0000001f00587202 */ /* 0x000fe20000000f00 */
[-C--:B------:R-:W-:Y:S01]  /*c940*/  FFMA R103, R46, R123.reuse, R103 ;  /* 0x0000007b2e677223 */ /* 0x080fe20000000067 */
[----:B------:R-:W-:-:S07]  /*c950*/  FFMA R104, R79, R123, R104 ;  /* 0x0000007b4f687223 */ /* 0x000fce0000000068 */
[----:B------:R-:W-:Y:S05]  /*c960*/  WARPSYNC.COLLECTIVE R91, `(.L_x_1813) ;  /* 0x000000005b087348 */ /* 0x000fea0003c00000 */
[----:B------:R0:W1:Y:S02]  /*c970*/  SHFL.IDX P0, R123, R88, R89, R90 ;  /* 0x00000059587b7389 */ /* 0x000064000000005a */
[----:B01----:R-:W-:Y:S05]  /*c980*/  ENDCOLLECTIVE ;  /* 0x000000000000791b */ /* 0x003fea0003800000 */
.L_x_1813:
[C---:B------:R-:W-:Y:S01]  /*c990*/  FFMA R78, R11.reuse, R83, R78 ;  /* 0x000000530b4e7223 */ /* 0x040fe2000000004e */
[----:B------:R-:W-:Y:S01]  /*c9a0*/  FFMA R86, R11, R87, R86 ;  /* 0x000000570b567223 */ /* 0x000fe20000000056 */
[----:B------:R-:W-:Y:S02]  /*c9b0*/  MOV R88, R32 ;  /* 0x0000002000587202 */ /* 0x000fe40000000f00 */
[----:B------:R-:W-:-:S07]  /*c9c0*/  MOV R11, R123 ;  /* 0x0000007b000b7202 */ /* 0x000fce0000000f00 */
[----:B------:R-:W-:Y:S05]  /*c9d0*/  WARPSYNC.COLLECTIVE R91, `(.L_x_1814) ;  /* 0x000000005b087348 */ /* 0x000fea0003c00000 */
[----:B------:R0:W1:Y:S02]  /*c9e0*/  SHFL.IDX P0, R123, R88, R89, R90 ;  /* 0x00000059587b7389 */ /* 0x000064000000005a */
[----:B01----:R-:W-:Y:S05]  /*c9f0*/  ENDCOLLECTIVE ;  /* 0x000000000000791b */ /* 0x003fea0003800000 */
.L_x_1814:
[-C--:B------:R-:W-:Y:S01]  /*ca00*/  FFMA R67, R46, R48.reuse, R67 ;  /* 0x000000302e437223 */ /* 0x080fe20000000043 */
[----:B------:R-:W-:Y:S01]  /*ca10*/  FFMA R163, R79, R48, R163 ;  /* 0x000000304fa37223 */ /* 0x000fe200000000a3 */
[----:B------:R-:W-:Y:S02]  /*ca20*/  MOV R88, R34 ;  /* 0x0000002200587202 */ /* 0x000fe40000000f00 */
[----:B------:R-:W-:-:S07]  /*ca30*/  MOV R48, R123 ;  /* 0x0000007b00307202 */ /* 0x000fce0000000f00 */
[----:B------:R-:W-:Y:S05]  /*ca40*/  WARPSYNC.COLLECTIVE R91, `(.L_x_1815) ;  /* 0x000000005b087348 */ /* 0x000fea0003c00000 */
[----:B------:R0:W1:Y:S02]  /*ca50*/  SHFL.IDX P0, R123, R88, R89, R90 ;  /* 0x00000059587b7389 */ /* 0x000064000000005a */
[----:B01----:R-:W-:Y:S05]  /*ca60*/  ENDCOLLECTIVE ;  /* 0x000000000000791b */ /* 0x003fea0003800000 */
.L_x_1815:
[-C--:B------:R-:W-:Y:S01]  /*ca70*/  FFMA R69, R46, R50.reuse, R69 ;  /* 0x000000322e457223 */ /* 0x080fe20000000045 */
[----:B------:R-:W-:Y:S01]  /*ca80*/  FFMA R165, R79, R50, R165 ;  /* 0x000000324fa57223 */ /* 0x000fe200000000a5 */
[----:B------:R-:W-:Y:S02]  /*ca90*/  MOV R88, R35 ;  /* 0x0000002300587202 */ /* 0x000fe40000000f00 */
[----:B------:R-:W-:-:S07]  /*caa0*/  MOV R50, R123 ;  /* 0x0000007b00327202 */ /* 0x000fce0000000f00 */
[----:B------:R-:W-:Y:S05]  /*cab0*/  WARPSYNC.COLLECTIVE R91, `(.L_x_1816) ;  /* 0x000000005b087348 */ /* 0x000fea0003c00000 */
[----:B------:R0:W1:Y:S02]  /*cac0*/  SHFL.IDX P0, R123, R88, R89, R90 ;  /* 0x00000059587b7389 */ /* 0x000064000000005a */
[----:B01----:R-:W-:Y:S05]  /*cad0*/  ENDCOLLECTIVE ;  /* 0x000000000000791b */ /* 0x003fea0003800000 */
.L_x_1816:
[-C--:B------:R-:W-:Y:S01]  /*cae0*/  FFMA R71, R46, R52.reuse, R71 ;  /* 0x000000342e477223 */ /* 0x080fe20000000047 */
[----:B------:R-:W-:Y:S01]  /*caf0*/  FFMA R72, R79, R52, R72 ;  /* 0x000000344f487223 */ /* 0x000fe20000000048 */
[----:B------:R-:W-:Y:S02]  /*cb00*/  MOV R88, R36 ;  /* 0x0000002400587202 */ /* 0x000fe40000000f00 */
[----:B------:R-:W-:-:S07]  /*cb10*/  MOV R52, R123 ;  /* 0x0000007b00347202 */ /* 0x000fce0000000f00 */
[----:B------:R-:W-:Y:S05]  /*cb20*/  WARPSYNC.COLLECTIVE R91, `(.L_x_1817) ;  /* 0x000000005b087348 */ /* 0x000fea0003c00000 */
[----:B------:R0:W1:Y:S02]  /*cb30*/  SHFL.IDX P0, R123, R88, R89, R90 ;  /* 0x00000059587b7389 */ /* 0x000064000000005a */
[----:B01----:R-:W-:Y:S05]  /*cb40*/  ENDCOLLECTIVE ;  /* 0x000000000000791b */ /* 0x003fea0003800000 */
.L_x_1817:
[-C--:B------:R-:W-:Y:S01]  /*cb50*/  FFMA R73, R46, R54.reuse, R73 ;  /* 0x000000362e497223 */ /* 0x080fe20000000049 */
[----:B------:R-:W-:Y:S01]  /*cb60*/  FFMA R74, R79, R54, R74 ;  /* 0x000000364f4a7223 */ /* 0x000fe2000000004a */
[----:B------:R-:W-:Y:S02]  /*cb70*/  MOV R88, R37 ;  /* 0x0000002500587202 */ /* 0x000fe40000000f00 */
[----:B------:R-:W-:-:S07]  /*cb80*/  MOV R54, R123 ;  /* 0x0000007b00367202 */ /* 0x000fce0000000f00 */
[----:B------:R-:W-:Y:S05]  /*cb90*/  WARPSYNC.COLLECTIVE R91, `(.L_x_1818) ;  /* 0x000000005b087348 */ /* 0x000fea0003c00000 */
[----:B------:R0:W1:Y:S02]  /*cba0*/  SHFL.IDX P0, R123, R88, R89, R90 ;  /* 0x00000059587b7389 */ /* 0x000064000000005a */
[----:B01----:R-:W-:Y:S05]  /*cbb0*/  ENDCOLLECTIVE ;  /* 0x000000000000791b */ /* 0x003fea0003800000 */
.L_x_1818:
[-C--:B------:R-:W-:Y:S01]  /*cbc0*/  FFMA R75, R46, R56.reuse, R75 ;  /* 0x000000382e4b7223 */ /* 0x080fe2000000004b */
[----:B------:R-:W-:Y:S01]  /*cbd0*/  FFMA R92, R79, R56, R92 ;  /* 0x000000384f5c7223 */ /* 0x000fe2000000005c */
[----:B------:R-:W-:Y:S02]  /*cbe0*/  MOV R88, R38 ;  /* 0x0000002600587202 */ /* 0x000fe40000000f00 */
[----:B------:R-:W-:-:S07]  /*cbf0*/  MOV R56, R123 ;  /* 0x0000007b00387202 */ /* 0x000fce0000000f00 */
[----:B------:R-:W-:Y:S05]  /*cc00*/  WARPSYNC.COLLECTIVE R91, `(.L_x_1819) ;  /* 0x000000005b087348 */ /* 0x000fea0003c00000 */
[----:B------:R0:W1:Y:S02]  /*cc10*/  SHFL.IDX P0, R123, R88, R89, R90 ;  /* 0x00000059587b7389 */ /* 0x000064000000005a */
[----:B01----:R-:W-:Y:S05]  /*cc20*/  ENDCOLLECTIVE ;  /* 0x000000000000791b */ /* 0x003fea0003800000 */
.L_x_1819:
[-C--:B------:R-:W-:Y:S01]  /*cc30*/  FFMA R93, R46, R58.reuse, R93 ;  /* 0x0000003a2e5d7223 */ /* 0x080fe2000000005d */
[----:B------:R-:W-:Y:S01]  /*cc40*/  FFMA R94, R79, R58, R94 ;  /* 0x0000003a4f5e7223 */ /* 0x000fe2000000005e */
[----:B------:R-:W-:Y:S02]  /*cc50*/  MOV R88, R39 ;  /* 0x0000002700587202 */ /* 0x000fe40000000f00 */
[----:B------:R-:W-:-:S07]  /*cc60*/  MOV R58, R123 ;  /* 0x0000007b003a7202 */ /* 0x000fce0000000f00 */
[----:B------:R-:W-:Y:S05]  /*cc70*/  WARPSYNC.COLLECTIVE R91, `(.L_x_1820) ;  /* 0x000000005b087348 */ /* 0x000fea0003c00000 */
[----:B------:R0:W1:Y:S02]  /*cc80*/  SHFL.IDX P0, R123, R88, R89, R90 ;  /* 0x00000059587b7389 */ /* 0x000064000000005a */
[----:B01----:R-:W-:Y:S05]  /*cc90*/  ENDCOLLECTIVE ;  /* 0x000000000000791b */ /* 0x003fea0003800000 */
.L_x_1820:
[-C--:B------:R-:W-:Y:S01]  /*cca0*/  FFMA R95, R46, R60.reuse, R95 ;  /* 0x0000003c2e5f7223 */ /* 0x080fe2000000005f */
[----:B------:R-:W-:Y:S01]  /*ccb0*/  FFMA R96, R79, R60, R96 ;  /* 0x0000003c4f607223 */ /* 0x000fe20000000060 */
[----:B------:R-:W-:Y:S02]  /*ccc0*/  MOV R88, R40 ;  /* 0x0000002800587202 */ /* 0x000fe40000000f00 */
[----:B------:R-:W-:-:S07]  /*ccd0*/  MOV R60, R123 ;  /* 0x0000007b003c7202 */ /* 0x000fce0000000f00 */
[----:B------:R-:W-:Y:S05]  /*cce0*/  WARPSYNC.COLLECTIVE R91, `(.L_x_1821) ;  /* 0x000000005b087348 */ /* 0x000fea0003c00000 */
[----:B------:R0:W1:Y:S02]  /*ccf0*/  SHFL.IDX P0, R123, R88, R89, R90 ;  /* 0x00000059587b7389 */ /* 0x000064000000005a */
[----:B01----:R-:W-:Y:S05]  /*cd00*/  ENDCOLLECTIVE ;  /* 0x000000000000791b */ /* 0x003fea0003800000 */
.L_x_1821:
[-C--:B------:R-:W-:Y:S01]  /*cd10*/  FFMA R97, R46, R62.reuse, R97 ;  /* 0x0000003e2e617223 */ /* 0x080fe20000000061 */
[----:B------:R-:W-:Y:S01]  /*cd20*/  FFMA R98, R79, R62, R98 ;  /* 0x0000003e4f627223 */ /* 0x000fe20000000062 */
[----:B------:R-:W-:Y:S02]  /*cd30*/  MOV R88, R41 ;  /* 0x0000002900587202 */ /* 0x000fe40000000f00 */
[----:B------:R-:W-:-:S07]  /*cd40*/  MOV R62, R123 ;  /* 0x0000007b003e7202 */ /* 0x000fce0000000f00 */
[----:B------:R-:W-:Y:S05]  /*cd50*/  WARPSYNC.COLLECTIVE R91, `(.L_x_1822) ;  /* 0x000000005b087348 */ /* 0x000fea0003c00000 */
[----:B------:R0:W1:Y:S02]  /*cd60*/  SHFL.IDX P0, R123, R88, R89, R90 ;  /* 0x00000059587b7389 */ /* 0x000064000000005a */
[----:B01----:R-:W-:Y:S05]  /*cd70*/  ENDCOLLECTIVE ;  /* 0x000000000000791b */ /* 0x003fea0003800000 */
.L_x_1822:
[----:B------:R-:W-:Y:S02]  /*cd80*/  MOV R88, R42 ;  /* 0x0000002a00587202 */ /* 0x000fe40000000f00 */
[----:B------:R-:W-:-:S07]  /*cd90*/  MOV R83, R123 ;  /* 0x0000007b00537202 */ /* 0x000fce0000000f00 */
[----:B------:R-:W-:Y:S05]  /*cda0*/  WARPSYNC.COLLECTIVE R91, `(.L_x_1823) ;  /* 0x000000005b087348 */ /* 0x000fea0003c00000 */
[----:B------:R0:W1:Y:S02]  /*cdb0*/  SHFL.IDX P0, R123, R88, R89, R90 ;  /* 0x00000059587b7389 */ /* 0x000064000000005a */
[----:B01----:R-:W-:Y:S05]  /*cdc0*/  ENDCOLLECTIVE ;  /* 0x000000000000791b */ /* 0x003fea0003800000 */
.L_x_1823:
[-C--:B------:R-:W-:Y:S01]  /*cdd0*/  FFMA R107, R46, R48.reuse, R107 ;  /* 0x000000302e6b7223 */ /* 0x080fe2000000006b */
[----:B------:R-:W-:Y:S01]  /*cde0*/  FFMA R108, R79, R48, R108 ;  /* 0x000000304f6c7223 */ /* 0x000fe2000000006c */
[----:B------:R-:W-:-:S04]  /*cdf0*/  IMAD.WIDE R48, R49, 0x4, R8 ;  /* 0x0000000431307825 */ /* 0x000fc800078e0208 */
[C---:B------:R-:W-:Y:S01]  /*ce00*/  FFMA R99, R46.reuse, R64, R99 ;  /* 0x000000402e637223 */ /* 0x040fe20000000063 */
        /* <DEDUP_REMOVED lines=20> */
.L_x_1824:
[----:B------:R-:W-:Y:S01]  /*cf50*/  FFMA R110, R79, R50, R110 ;  /* 0x000000324f6e7223 */ /* 0x000fe2000000006e */
[----:B------:R-:W-:Y:S02]  /*cf60*/  MOV R88, R33 ;  /* 0x0000002100587202 */ /* 0x000fe40000000f00 */
[----:B------:R-:W-:-:S07]  /*cf70*/  MOV R50, R123 ;  /* 0x0000007b00327202 */ /* 0x000fce0000000f00 */
[----:B------:R-:W-:Y:S05]  /*cf80*/  WARPSYNC.COLLECTIVE R91, `(.L_x_1825) ;  /* 0x000000005b087348 */ /* 0x000fea0003c00000 */
[----:B------:R0:W1:Y:S02]  /*cf90*/  SHFL.IDX P0, R123, R88, R89, R90 ;  /* 0x00000059587b7389 */ /* 0x000064000000005a */
[----:B01----:R-:W-:Y:S05]  /*cfa0*/  ENDCOLLECTIVE ;  /* 0x000000000000791b */ /* 0x003fea0003800000 */
.L_x_1825:
[----:B------:R-:W-:Y:S01]  /*cfb0*/  MOV R88, R27 ;  /* 0x0000001b00587202 */ /* 0x000fe20000000f00 */
        /* <DEDUP_REMOVED lines=11> */
.L_x_1826:
[----:B------:R-:W-:Y:S02]  /*d070*/  MOV R88, R12 ;  /* 0x0000000c00587202 */ /* 0x000fe40000000f00 */
[----:B------:R-:W-:-:S07]  /*d080*/  MOV R48, R123 ;  /* 0x0000007b00307202 */ /* 0x000fce0000000f00 */
[----:B------:R-:W-:Y:S05]  /*d090*/  WARPSYNC.COLLECTIVE R91, `(.L_x_1827) ;  /* 0x000000005b087348 */ /* 0x000fea0003c00000 */
[----:B------:R0:W1:Y:S02]  /*d0a0*/  SHFL.IDX P0, R123, R88, R89, R90 ;  /* 0x00000059587b7389 */ /* 0x000064000000005a */
[----:B01----:R-:W-:Y:S05]  /*d0b0*/  ENDCOLLECTIVE ;  /* 0x000000000000791b */ /* 0x003fea0003800000 */
.L_x_1827:
[----:B------:R-:W-:Y:S02]  /*d0c0*/  MOV R88, R13 ;  /* 0x0000000d00587202 */ /* 0x000fe40000000f00 */
[----:B------:R-:W-:-:S07]  /*d0d0*/  MOV R52, R123 ;  /* 0x0000007b00347202 */ /* 0x000fce0000000f00 */
[----:B------:R-:W-:Y:S05]  /*d0e0*/  WARPSYNC.COLLECTIVE R91, `(.L_x_1828) ;  /* 0x000000005b087348 */ /* 0x000fea0003c00000 */
[----:B------:R0:W1:Y:S02]  /*d0f0*/  SHFL.IDX P0, R123, R88, R89, R90 ;  /* 0x00000059587b7389 */ /* 0x000064000000005a */
[----:B01----:R-:W-:Y:S05]  /*d100*/  ENDCOLLECTIVE ;  /* 0x000000000000791b */ /* 0x003fea0003800000 */
.L_x_1828:
[----:B------:R-:W-:Y:S02]  /*d110*/  MOV R88, R14 ;  /* 0x0000000e00587202 */ /* 0x000fe40000000f00 */
[----:B------:R-:W-:-:S07]  /*d120*/  MOV R54, R123 ;  /* 0x0000007b00367202 */ /* 0x000fce0000000f00 */
[----:B------:R-:W-:Y:S05]  /*d130*/  WARPSYNC.COLLECTIVE R91, `(.L_x_1829) ;  /* 0x000000005b087348 */ /* 0x000fea0003c00000 */
[----:B------:R0:W1:Y:S02]  /*d140*/  SHFL.IDX P0, R123, R88, R89, R90 ;  /* 0x00000059587b7389 */ /* 0x000064000000005a */
[----:B01----:R-:W-:Y:S05]  /*d150*/  ENDCOLLECTIVE ;  /* 0x000000000000791b */ /* 0x003fea0003800000 */
.L_x_1829:
[----:B------:R-:W-:Y:S02]  /*d160*/  MOV R88, R15 ;  /* 0x0000000f00587202 */ /* 0x000fe40000000f00 */
[----:B------:R-:W-:-:S07]  /*d170*/  MOV R56, R123 ;  /* 0x0000007b00387202 */ /* 0x000fce0000000f00 */
[----:B------:R-:W-:Y:S05]  /*d180*/  WARPSYNC.COLLECTIVE R91, `(.L_x_1830) ;  /* 0x000000005b087348 */ /* 0x000fea0003c00000 */
[----:B------:R0:W1:Y:S02]  /*d190*/  SHFL.IDX P0, R123, R88, R89, R90 ;  /* 0x00000059587b7389 */ /* 0x000064000000005a */
[----:B01----:R-:W-:Y:S05]  /*d1a0*/  ENDCOLLECTIVE ;  /* 0x000000000000791b */ /* 0x003fea0003800000 */
.L_x_1830:
[----:B------:R-:W-:Y:S02]  /*d1b0*/  MOV R88, R16 ;  /* 0x0000001000587202 */ /* 0x000fe40000000f00 */
[----:B------:R-:W-:-:S07]  /*d1c0*/  MOV R58, R123 ;  /* 0x0000007b003a7202 */ /* 0x000fce0000000f00 */
[----:B------:R-:W-:Y:S05]  /*d1d0*/  WARPSYNC.COLLECTIVE R91, `(.L_x_1831) ;  /* 0x000000005b087348 */ /* 0x000fea0003c00000 */
[----:B------:R0:W1:Y:S02]  /*d1e0*/  SHFL.IDX P0, R123, R88, R89, R90 ;  /* 0x00000059587b7389 */ /* 0x000064000000005a */
[----:B01----:R-:W-:Y:S05]  /*d1f0*/  ENDCOLLECTIVE ;  /* 0x000000000000791b */ /* 0x003fea0003800000 */
.L_x_1831:
[----:B------:R-:W-:Y:S02]  /*d200*/  MOV R88, R17 ;  /* 0x0000001100587202 */ /* 0x000fe40000000f00 */
[----:B------:R-:W-:-:S07]  /*d210*/  MOV R60, R123 ;  /* 0x0000007b003c7202 */ /* 0x000fce0000000f00 */
[----:B------:R-:W-:Y:S05]  /*d220*/  WARPSYNC.COLLECTIVE R91, `(.L_x_1832) ;  /* 0x000000005b087348 */ /* 0x000fea0003c00000 */
[----:B------:R0:W1:Y:S02]  /*d230*/  SHFL.IDX P0, R123, R88, R89, R90 ;  /* 0x00000059587b7389 */ /* 0x000064000000005a */
[----:B01----:R-:W-:Y:S05]  /*d240*/  ENDCOLLECTIVE ;  /* 0x000000000000791b */ /* 0x003fea0003800000 */
.L_x_1832:
[----:B------:R-:W-:Y:S02]  /*d250*/  MOV R88, R18 ;  /* 0x0000001200587202 */ /* 0x000fe40000000f00 */
[----:B------:R-:W-:-:S07]  /*d260*/  MOV R62, R123 ;  /* 0x0000007b003e7202 */ /* 0x000fce0000000f00 */
[----:B------:R-:W-:Y:S05]  /*d270*/  WARPSYNC.COLLECTIVE R91, `(.L_x_1833) ;  /* 0x000000005b087348 */ /* 0x000fea0003c00000 */
[----:B------:R0:W1:Y:S02]  /*d280*/  SHFL.IDX P0, R123, R88, R89, R90 ;  /* 0x00000059587b7389 */ /* 0x000064000000005a */
[----:B01----:R-:W-:Y:S05]  /*d290*/  ENDCOLLECTIVE ;  /* 0x000000000000791b */ /* 0x003fea0003800000 */
.L_x_1833:
[----:B------:R-:W-:Y:S01]  /*d2a0*/  MOV R88, R19 ;  /* 0x0000001300587202 */ /* 0x000fe20000000f00 */
[-C--:B------:R-:W-:Y:S01]  /*d2b0*/  FFMA R65, R46, R123.reuse, R65 ;  /* 0x0000007b2e417223 */ /* 0x080fe20000000041 */
[----:B------:R-:W-:-:S07]  /*d2c0*/  FFMA R161, R11, R123, R161 ;  /* 0x0000007b0ba17223 */ /* 0x000fce00000000a1 */
[----:B------:R-:W-:Y:S05]  /*d2d0*/  WARPSYNC.COLLECTIVE R91, `(.L_x_1834) ;  /* 0x000000005b087348 */ /* 0x000fea0003c00000 */
[----:B------:R0:W1:Y:S02]  /*d2e0*/  SHFL.IDX P0, R123, R88, R89, R90 ;  /* 0x00000059587b7389 */ /* 0x000064000000005a */
[----:B01----:R-:W-:Y:S05]  /*d2f0*/  ENDCOLLECTIVE ;  /* 0x000000000000791b */ /* 0x003fea0003800000 */
.L_x_1834:
[-C--:B------:R-:W-:Y:S01]  /*d300*/  FFMA R51, R46, R48.reuse, R51 ;  /* 0x000000302e337223 */ /* 0x080fe20000000033 */
[----:B------:R-:W-:Y:S01]  /*d310*/  FFMA R147, R11, R48, R147 ;  /* 0x000000300b937223 */ /* 0x000fe20000000093 */
[----:B------:R-:W-:Y:S02]  /*d320*/  MOV R88, R20 ;  /* 0x0000001400587202 */ /* 0x000fe40000000f00 */
[----:B------:R-:W-:-:S07]  /*d330*/  MOV R48, R123 ;  /* 0x0000007b00307202 */ /* 0x000fce0000000f00 */
[----:B------:R-:W-:Y:S05]  /*d340*/  WARPSYNC.COLLECTIVE R91, `(.L_x_1835) ;  /* 0x000000005b087348 */ /* 0x000fea0003c00000 */
[----:B------:R0:W1:Y:S02]  /*d350*/  SHFL.IDX P0, R123, R88, R89, R90 ;  /* 0x00000059587b7389 */ /* 0x000064000000005a */
[----:B01----:R-:W-:Y:S05]  /*d360*/  ENDCOLLECTIVE ;  /* 0x000000000000791b */ /* 0x003fea0003800000 */
.L_x_1835:
[C---:B------:R-:W-:Y:S01]  /*d370*/  FFMA R81, R50.reuse, R46, R81 ;  /* 0x0000002e32517223 */ /* 0x040fe20000000051 */
[----:B------:R-:W-:Y:S01]  /*d380*/  FFMA R77, R50, R11, R77 ;  /* 0x0000000b324d7223 */ /* 0x000fe2000000004d */
[----:B------:R-:W-:Y:S02]  /*d390*/  MOV R88, R21 ;  /* 0x0000001500587202 */ /* 0x000fe40000000f00 */
[----:B------:R-:W-:-:S07]  /*d3a0*/  MOV R50, R123 ;  /* 0x0000007b00327202 */ /* 0x000fce0000000f00 */
[----:B------:R-:W-:Y:S05]  /*d3b0*/  WARPSYNC.COLLECTIVE R91, `(.L_x_1836) ;  /* 0x000000005b087348 */ /* 0x000fea0003c00000 */
[----:B------:R0:W1:Y:S02]  /*d3c0*/  SHFL.IDX P0, R123, R88, R89, R90 ;  /* 0x00000059587b7389 */ /* 0x000064000000005a */
[----:B01----:R-:W-:Y:S05]  /*d3d0*/  ENDCOLLECTIVE ;  /* 0x000000000000791b */ /* 0x003fea0003800000 */
.L_x_1836:
[-C--:B------:R-:W-:Y:S01]  /*d3e0*/  FFMA R53, R46, R52.reuse, R53 ;  /* 0x000000342e357223 */ /* 0x080fe20000000035 */
[----:B------:R-:W-:Y:S01]  /*d3f0*/  FFMA R149, R11, R52, R149 ;  /* 0x000000340b957223 */ /* 0x000fe20000000095 */
[----:B------:R-:W-:Y:S02]  /*d400*/  MOV R88, R22 ;  /* 0x0000001600587202 */ /* 0x000fe40000000f00 */
[----:B------:R-:W-:-:S07]  /*d410*/  MOV R52, R123 ;  /* 0x0000007b00347202 */ /* 0x000fce0000000f00 */
[----:B------:R-:W-:Y:S05]  /*d420*/  WARPSYNC.COLLECTIVE R91, `(.L_x_1837) ;  /* 0x000000005b087348 */ /* 0x000fea0003c00000 */
[----:B------:R0:W1:Y:S02]  /*d430*/  SHFL.IDX P0, R123, R88, R89, R90 ;  /* 0x00000059587b7389 */ /* 0x000064000000005a */
[----:B01----:R-:W-:Y:S05]  /*d440*/  ENDCOLLECTIVE ;  /* 0x000000000000791b */ /* 0x003fea0003800000 */
.L_x_1837:
[-C--:B------:R-:W-:Y:S01]  /*d450*/  FFMA R55, R46, R54.reuse, R55 ;  /* 0x000000362e377223 */ /* 0x080fe20000000037 */
[----:B------:R-:W-:Y:S01]  /*d460*/  FFMA R151, R11, R54, R151 ;  /* 0x000000360b977223 */ /* 0x000fe20000000097 */
[----:B------:R-:W-:Y:S02]  /*d470*/  MOV R88, R23 ;  /* 0x0000001700587202 */ /* 0x000fe40000000f00 */
[----:B------:R-:W-:-:S07]  /*d480*/  MOV R54, R123 ;  /* 0x0000007b00367202 */ /* 0x000fce0000000f00 */
[----:B------:R-:W-:Y:S05]  /*d490*/  WARPSYNC.COLLECTIVE R91, `(.L_x_1838) ;  /* 0x000000005b087348 */ /* 0x000fea0003c00000 */
[----:B------:R0:W1:Y:S02]  /*d4a0*/  SHFL.IDX P0, R123, R88, R89, R90 ;  /* 0x00000059587b7389 */ /* 0x000064000000005a */
[----:B01----:R-:W-:Y:S05]  /*d4b0*/  ENDCOLLECTIVE ;  /* 0x000000000000791b */ /* 0x003fea0003800000 */
.L_x_1838:
[-C--:B------:R-:W-:Y:S01]  /*d4c0*/  FFMA R57, R46, R56.reuse, R57 ;  /* 0x000000382e397223 */ /* 0x080fe20000000039 */
[----:B------:R-:W-:Y:S01]  /*d4d0*/  FFMA R153, R11, R56, R153 ;  /* 0x000000380b997223 */ /* 0x000fe20000000099 */
[----:B------:R-:W-:Y:S02]  /*d4e0*/  MOV R88, R24 ;  /* 0x0000001800587202 */ /* 0x000fe40000000f00 */
[----:B------:R-:W-:-:S07]  /*d4f0*/  MOV R56, R123 ;  /* 0x0000007b00387202 */ /* 0x000fce0000000f00 */
[----:B------:R-:W-:Y:S05]  /*d500*/  WARPSYNC.COLLECTIVE R91, `(.L_x_1839) ;  /* 0x000000005b087348 */ /* 0x000fea0003c00000 */
[----:B------:R0:W1:Y:S02]  /*d510*/  SHFL.IDX P0, R123, R88, R89, R90 ;  /* 0x00000059587b7389 */ /* 0x000064000000005a */
[----:B01----:R-:W-:Y:S05]  /*d520*/  ENDCOLLECTIVE ;  /* 0x000000000000791b */ /* 0x003fea0003800000 */
.L_x_1839:
[-C--:B------:R-:W-:Y:S01]  /*d530*/  FFMA R59, R46, R58.reuse, R59 ;  /* 0x0000003a2e3b7223 */ /* 0x080fe2000000003b */
[----:B------:R-:W-:Y:S01]  /*d540*/  FFMA R155, R11, R58, R155 ;  /* 0x0000003a0b9b7223 */ /* 0x000fe2000000009b */
[----:B------:R-:W-:Y:S02]  /*d550*/  MOV R88, R25 ;  /* 0x0000001900587202 */ /* 0x000fe40000000f00 */
[----:B------:R-:W-:-:S07]  /*d560*/  MOV R58, R123 ;  /* 0x0000007b003a7202 */ /* 0x000fce0000000f00 */
[----:B------:R-:W-:Y:S05]  /*d570*/  WARPSYNC.COLLECTIVE R91, `(.L_x_1840) ;  /* 0x000000005b087348 */ /* 0x000fea0003c00000 */
[----:B------:R0:W1:Y:S02]  /*d580*/  SHFL.IDX P0, R123, R88, R89, R90 ;  /* 0x00000059587b7389 */ /* 0x000064000000005a */
[----:B01----:R-:W-:Y:S05]  /*d590*/  ENDCOLLECTIVE ;  /* 0x000000000000791b */ /* 0x003fea0003800000 */
.L_x_1840:
[-C--:B------:R-:W-:Y:S01]  /*d5a0*/  FFMA R61, R46, R60.reuse, R61 ;  /* 0x0000003c2e3d7223 */ /* 0x080fe2000000003d */
[----:B------:R-:W-:Y:S01]  /*d5b0*/  FFMA R157, R11, R60, R157 ;  /* 0x0000003c0b9d7223 */ /* 0x000fe2000000009d */
[----:B------:R-:W-:Y:S02]  /*d5c0*/  MOV R88, R26 ;  /* 0x0000001a00587202 */ /* 0x000fe40000000f00 */
[----:B------:R-:W-:-:S07]  /*d5d0*/  MOV R60, R123 ;  /* 0x0000007b003c7202 */ /* 0x000fce0000000f00 */
[----:B------:R-:W-:Y:S05]  /*d5e0*/  WARPSYNC.COLLECTIVE R91, `(.L_x_1841) ;  /* 0x000000005b087348 */ /* 0x000fea0003c00000 */
[----:B------:R0:W1:Y:S02]  /*d5f0*/  SHFL.IDX P0, R123, R88, R89, R90 ;  /* 0x00000059587b7389 */ /* 0x000064000000005a */
[----:B01----:R-:W-:Y:S05]  /*d600*/  ENDCOLLECTIVE ;  /* 0x000000000000791b */ /* 0x003fea0003800000 */
.L_x_1841:
[-C--:B------:R-:W-:Y:S01]  /*d610*/  FFMA R63, R46, R62.reuse, R63 ;  /* 0x0000003e2e3f7223 */ /* 0x080fe2000000003f */
[----:B------:R-:W-:Y:S01]  /*d620*/  FFMA R159, R11, R62, R159 ;  /* 0x0000003e0b9f7223 */ /* 0x000fe2000000009f */
[----:B------:R-:W-:Y:S02]  /*d630*/  MOV R88, R28 ;  /* 0x0000001c00587202 */ /* 0x000fe40000000f00 */
[----:B------:R-:W-:-:S07]  /*d640*/  MOV R62, R123 ;  /* 0x0000007b003e7202 */ /* 0x000fce0000000f00 */
[----:B------:R-:W-:Y:S05]  /*d650*/  WARPSYNC.COLLECTIVE R91, `(.L_x_1842) ;  /* 0x000000005b087348 */ /* 0x000fea0003c00000 */
[----:B------:R0:W1:Y:S02]  /*d660*/  SHFL.IDX P0, R123, R88, R89, R90 ;  /* 0x00000059587b7389 */ /* 0x000064000000005a */
[----:B01----:R-:W-:Y:S05]  /*d670*/  ENDCOLLECTIVE ;  /* 0x000000000000791b */ /* 0x003fea0003800000 */
.L_x_1842:
[----:B------:R-:W-:Y:S01]  /*d680*/  FFMA R100, R79, R64, R100 ;  /* 0x000000404f647223 */ /* 0x000fe20000000064 */
[----:B------:R-:W-:Y:S02]  /*d690*/  MOV R88, R29 ;  /* 0x0000001d00587202 */ /* 0x000fe40000000f00 */
[----:B------:R-:W-:-:S07]  /*d6a0*/  MOV R64, R123 ;  /* 0x0000007b00407202 */ /* 0x000fce0000000f00 */
[----:B------:R-:W-:Y:S05]  /*d6b0*/  WARPSYNC.COLLECTIVE R91, `(.L_x_1843) ;  /* 0x000000005b087348 */ /* 0x000fea0003c00000 */
[----:B------:R0:W1:Y:S02]  /*d6c0*/  SHFL.IDX P0, R123, R88, R89, R90 ;  /* 0x00000059587b7389 */ /* 0x000064000000005a */
[----:B01----:R-:W-:Y:S05]  /*d6d0*/  ENDCOLLECTIVE ;  /* 0x000000000000791b */ /* 0x003fea0003800000 */
.L_x_1843:
[----:B------:R-:W-:Y:S01]  /*d6e0*/  FFMA R102, R79, R66, R102 ;  /* 0x000000424f667223 */ /* 0x000fe20000000066 */
[----:B------:R-:W-:Y:S02]  /*d6f0*/  MOV R88, R30 ;  /* 0x0000001e00587202 */ /* 0x000fe40000000f00 */
[----:B------:R-:W-:-:S07]  /*d700*/  MOV R66, R123 ;  /* 0x0000007b00427202 */ /* 0x000fce0000000f00 */
[----:B------:R-:W-:Y:S05]  /*d710*/  WARPSYNC.COLLECTIVE R91, `(.L_x_1844) ;  /* 0x000000005b087348 */ /* 0x000fea0003c00000 */
[----:B------:R0:W1:Y:S02]  /*d720*/  SHFL.IDX P0, R123, R88, R89, R90 ;  /* 0x00000059587b7389 */ /* 0x000064000000005a */
[----:B01----:R-:W-:Y:S05]  /*d730*/  ENDCOLLECTIVE ;  /* 0x000000000000791b */ /* 0x003fea0003800000 */
.L_x_1844:
[----:B------:R-:W-:Y:S01]  /*d740*/  MOV R88, R31 ;  /* 0x0000001f00587202 */ /* 0x000fe20000000f00 */
[-C--:B------:R-:W-:Y:S01]  /*d750*/  FFMA R103, R46, R123.reuse, R103 ;  /* 0x0000007b2e677223 */ /* 0x080fe20000000067 */
[----:B------:R-:W-:-:S07]  /*d760*/  FFMA R104, R11, R123, R104 ;  /* 0x0000007b0b687223 */ /* 0x000fce0000000068 */
[----:B------:R-:W-:Y:S05]  /*d770*/  WARPSYNC.COLLECTIVE R91, `(.L_x_1845) ;  /* 0x000000005b087348 */ /* 0x000fea0003c00000 */
[----:B------:R0:W1:Y:S02]  /*d780*/  SHFL.IDX P0, R123, R88, R89, R90 ;  /* 0x00000059587b7389 */ /* 0x000064000000005a */
[----:B01----:R-:W-:Y:S05]  /*d790*/  ENDCOLLECTIVE ;  /* 0x000000000000791b */ /* 0x003fea0003800000 */
.L_x_1845:
[-C--:B------:R-:W-:Y:S01]  /*d7a0*/  FFMA R67, R46, R48.reuse, R67 ;  /* 0x000000302e437223 */ /* 0x080fe20000000043 */
[----:B------:R-:W-:Y:S01]  /*d7b0*/  FFMA R163, R11, R48, R163 ;  /* 0x000000300ba37223 */ /* 0x000fe200000000a3 */
[----:B------:R-:W-:Y:S02]  /*d7c0*/  MOV R88, R32 ;  /* 0x0000002000587202 */ /* 0x000fe40000000f00 */
[----:B------:R-:W-:-:S07]  /*d7d0*/  MOV R48, R123 ;  /* 0x0000007b00307202 */ /* 0x000fce0000000f00 */
[----:B------:R-:W-:Y:S05]  /*d7e0*/  WARPSYNC.COLLECTIVE R91, `(.L_x_1846) ;  /* 0x000000005b087348 */ /* 0x000fea0003c00000 */
[----:B------:R0:W1:Y:S02]  /*d7f0*/  SHFL.IDX P0, R123, R88, R89, R90 ;  /* 0x00000059587b7389 */ /* 0x000064000000005a */
[----:B01----:R-:W-:Y:S05]  /*d800*/  ENDCOLLECTIVE ;  /* 0x000000000000791b */ /* 0x003fea0003800000 */
.L_x_1846:
[----:B------:R-:W-:Y:S02]  /*d810*/  MOV R88, R34 ;  /* 0x0000002200587202 */ /* 0x000fe40000000f00 */
[----:B------:R-:W-:-:S07]  /*d820*/  MOV R49, R123 ;  /* 0x0000007b00317202 */ /* 0x000fce0000000f00 */
[----:B------:R-:W-:Y:S05]  /*d830*/  WARPSYNC.COLLECTIVE R91, `(.L_x_1847) ;  /* 0x000000005b087348 */ /* 0x000fea0003c00000 */
[----:B------:R0:W1:Y:S02]  /*d840*/  SHFL.IDX P0, R123, R88, R89, R90 ;  /* 0x00000059587b7389 */ /* 0x000064000000005a */
[----:B01----:R-:W-:Y:S05]  /*d850*/  ENDCOLLECTIVE ;  /* 0x000000000000791b */ /* 0x003fea0003800000 */
.L_x_1847:
[-C--:B------:R-:W-:Y:S01]  /*d860*/  FFMA R69, R46, R50.reuse, R69 ;  /* 0x000000322e457223 */ /* 0x080fe20000000045 */
[----:B------:R-:W-:Y:S01]  /*d870*/  FFMA R165, R11, R50, R165 ;  /* 0x000000320ba57223 */ /* 0x000fe200000000a5 */
[----:B------:R-:W-:Y:S02]  /*d880*/  MOV R88, R35 ;  /* 0x0000002300587202 */ /* 0x000fe40000000f00 */
[----:B------:R-:W-:-:S07]  /*d890*/  MOV R50, R123 ;  /* 0x0000007b00327202 */ /* 0x000fce0000000f00 */
[----:B------:R-:W-:Y:S05]  /*d8a0*/  WARPSYNC.COLLECTIVE R91, `(.L_x_1848) ;  /* 0x000000005b087348 */ /* 0x000fea0003c00000 */
[----:B------:R0:W1:Y:S02]  /*d8b0*/  SHFL.IDX P0, R123, R88, R89, R90 ;  /* 0x00000059587b7389 */ /* 0x000064000000005a */
[----:B01----:R-:W-:Y:S05]  /*d8c0*/  ENDCOLLECTIVE ;  /* 0x000000000000791b */ /* 0x003fea0003800000 */
.L_x_1848:
[-C--:B------:R-:W-:Y:S01]  /*d8d0*/  FFMA R71, R46, R52.reuse, R71 ;  /* 0x000000342e477223 */ /* 0x080fe20000000047 */
[----:B------:R-:W-:Y:S01]  /*d8e0*/  FFMA R72, R11, R52, R72 ;  /* 0x000000340b487223 */ /* 0x000fe20000000048 */
[----:B------:R-:W-:Y:S02]  /*d8f0*/  MOV R88, R36 ;  /* 0x0000002400587202 */ /* 0x000fe40000000f00 */
[----:B------:R-:W-:-:S07]  /*d900*/  MOV R52, R123 ;  /* 0x0000007b00347202 */ /* 0x000fce0000000f00 */
[----:B------:R-:W-:Y:S05]  /*d910*/  WARPSYNC.COLLECTIVE R91, `(.L_x_1849) ;  /* 0x000000005b087348 */ /* 0x000fea0003c00000 */
[----:B------:R0:W1:Y:S02]  /*d920*/  SHFL.IDX P0, R123, R88, R89, R90 ;  /* 0x00000059587b7389 */ /* 0x000064000000005a */
[----:B01----:R-:W-:Y:S05]  /*d930*/  ENDCOLLECTIVE ;  /* 0x000000000000791b */ /* 0x003fea0003800000 */
.L_x_1849:
[-C--:B------:R-:W-:Y:S01]  /*d940*/  FFMA R73, R46, R54.reuse, R73 ;  /* 0x000000362e497223 */ /* 0x080fe20000000049 */
[----:B------:R-:W-:Y:S01]  /*d950*/  FFMA R74, R11, R54, R74 ;  /* 0x000000360b4a7223 */ /* 0x000fe2000000004a */
[----:B------:R-:W-:Y:S02]  /*d960*/  MOV R88, R37 ;  /* 0x0000002500587202 */ /* 0x000fe40000000f00 */
[----:B------:R-:W-:-:S07]  /*d970*/  MOV R54, R123 ;  /* 0x0000007b00367202 */ /* 0x000fce0000000f00 */
[----:B------:R-:W-:Y:S05]  /*d980*/  WARPSYNC.COLLECTIVE R91, `(.L_x_1850) ;  /* 0x000000005b087348 */ /* 0x000fea0003c00000 */
[----:B------:R0:W1:Y:S02]  /*d990*/  SHFL.IDX P0, R123, R88, R89, R90 ;  /* 0x00000059587b7389 */ /* 0x000064000000005a */
[----:B01----:R-:W-:Y:S05]  /*d9a0*/  ENDCOLLECTIVE ;  /* 0x000000000000791b */ /* 0x003fea0003800000 */
.L_x_1850:
[-C--:B------:R-:W-:Y:S01]  /*d9b0*/  FFMA R75, R46, R56.reuse, R75 ;  /* 0x000000382e4b7223 */ /* 0x080fe2000000004b */
[----:B------:R-:W-:Y:S01]  /*d9c0*/  FFMA R92, R11, R56, R92 ;  /* 0x000000380b5c7223 */ /* 0x000fe2000000005c */
[----:B------:R-:W-:Y:S02]  /*d9d0*/  MOV R88, R38 ;  /* 0x0000002600587202 */ /* 0x000fe40000000f00 */
[----:B------:R-:W-:-:S07]  /*d9e0*/  MOV R56, R123 ;  /* 0x0000007b00387202 */ /* 0x000fce0000000f00 */
[----:B------:R-:W-:Y:S05]  /*d9f0*/  WARPSYNC.COLLECTIVE R91, `(.L_x_1851) ;  /* 0x000000005b087348 */ /* 0x000fea0003c00000 */
[----:B------:R0:W1:Y:S02]  /*da00*/  SHFL.IDX P0, R123, R88, R89, R90 ;  /* 0x00000059587b7389 */ /* 0x000064000000005a */
[----:B01----:R-:W-:Y:S05]  /*da10*/  ENDCOLLECTIVE ;  /* 0x000000000000791b */ /* 0x003fea0003800000 */
.L_x_1851:
[-C--:B------:R-:W-:Y:S01]  /*da20*/  FFMA R93, R46, R58.reuse, R93 ;  /* 0x0000003a2e5d7223 */ /* 0x080fe2000000005d */
[----:B------:R-:W-:Y:S01]  /*da30*/  FFMA R94, R11, R58, R94 ;  /* 0x0000003a0b5e7223 */ /* 0x000fe2000000005e */
[----:B------:R-:W-:Y:S02]  /*da40*/  MOV R88, R39 ;  /* 0x0000002700587202 */ /* 0x000fe40000000f00 */
[----:B------:R-:W-:-:S07]  /*da50*/  MOV R58, R123 ;  /* 0x0000007b003a7202 */ /* 0x000fce0000000f00 */
[----:B------:R-:W-:Y:S05]  /*da60*/  WARPSYNC.COLLECTIVE R91, `(.L_x_1852) ;  /* 0x000000005b087348 */ /* 0x000fea0003c00000 */
[----:B------:R0:W1:Y:S02]  /*da70*/  SHFL.IDX P0, R123, R88, R89, R90 ;  /* 0x00000059587b7389 */ /* 0x000064000000005a */
[----:B01----:R-:W-:Y:S05]  /*da80*/  ENDCOLLECTIVE ;  /* 0x000000000000791b */ /* 0x003fea0003800000 */
.L_x_1852:
[-C--:B------:R-:W-:Y:S01]  /*da90*/  FFMA R95, R46, R60.reuse, R95 ;  /* 0x0000003c2e5f7223 */ /* 0x080fe2000000005f */
[----:B------:R-:W-:Y:S01]  /*daa0*/  FFMA R96, R11, R60, R96 ;  /* 0x0000003c0b607223 */ /* 0x000fe20000000060 */
[----:B------:R-:W-:Y:S02]  /*dab0*/  MOV R88, R40 ;  /* 0x0000002800587202 */ /* 0x000fe40000000f00 */
[----:B------:R-:W-:-:S07]  /*dac0*/  MOV R60, R123 ;  /* 0x0000007b003c7202 */ /* 0x000fce0000000f00 */
[----:B------:R-:W-:Y:S05]  /*dad0*/  WARPSYNC.COLLECTIVE R91, `(.L_x_1853) ;  /* 0x000000005b087348 */ /* 0x000fea0003c00000 */
[----:B------:R0:W1:Y:S02]  /*dae0*/  SHFL.IDX P0, R123, R88, R89, R90 ;  /* 0x00000059587b7389 */ /* 0x000064000000005a */
[----:B01----:R-:W-:Y:S05]  /*daf0*/  ENDCOLLECTIVE ;  /* 0x000000000000791b */ /* 0x003fea0003800000 */
.L_x_1853:
[-C--:B------:R-:W-:Y:S01]  /*db00*/  FFMA R97, R46, R62.reuse, R97 ;  /* 0x0000003e2e617223 */ /* 0x080fe20000000061 */
[----:B------:R-:W-:Y:S01]  /*db10*/  FFMA R98, R11, R62, R98 ;  /* 0x0000003e0b627223 */ /* 0x000fe20000000062 */
[----:B------:R-:W-:Y:S02]  /*db20*/  MOV R88, R41 ;  /* 0x0000002900587202 */ /* 0x000fe40000000f00 */
[----:B------:R-:W-:-:S07]  /*db30*/  MOV R62, R123 ;  /* 0x0000007b003e7202 */ /* 0x000fce0000000f00 */
[----:B------:R-:W-:Y:S05]  /*db40*/  WARPSYNC.COLLECTIVE R91, `(.L_x_1854) ;  /* 0x000000005b087348 */ /* 0x000fea0003c00000 */
[----:B------:R0:W1:Y:S02]  /*db50*/  SHFL.IDX P0, R123, R88, R89, R90 ;  /* 0x00000059587b7389 */ /* 0x000064000000005a */
[----:B01----:R-:W-:Y:S05]  /*db60*/  ENDCOLLECTIVE ;  /* 0x000000000000791b */ /* 0x003fea0003800000 */
.L_x_1854:
[C---:B------:R-:W-:Y:S01]  /*db70*/  FFMA R78, R79.reuse, R83, R78 ;  /* 0x000000534f4e7223 */ /* 0x040fe2000000004e */
[----:B------:R-:W-:Y:S01]  /*db80*/  FFMA R86, R79, R87, R86 ;  /* 0x000000574f567223 */ /* 0x000fe20000000056 */
[----:B------:R-:W-:Y:S02]  /*db90*/  MOV R88, R42 ;  /* 0x0000002a00587202 */ /* 0x000fe40000000f00 */
[----:B------:R-:W-:-:S07]  /*dba0*/  MOV R79, R123 ;  /* 0x0000007b004f7202 */ /* 0x000fce0000000f00 */
[----:B------:R-:W-:Y:S05]  /*dbb0*/  WARPSYNC.COLLECTIVE R91, `(.L_x_1855) ;  /* 0x000000005b087348 */ /* 0x000fea0003c00000 */
[----:B------:R0:W1:Y:S02]  /*dbc0*/  SHFL.IDX P0, R123, R88, R89, R90 ;  /* 0x00000059587b7389 */ /* 0x000064000000005a */
[----:B01----:R-:W-:Y:S05]  /*dbd0*/  ENDCOLLECTIVE ;  /* 0x000000000000791b */ /* 0x003fea0003800000 */
.L_x_1855:
        /* <DEDUP_REMOVED lines=24> */
.L_x_1856:
[----:B------:R-:W-:Y:S01]  /*dd60*/  FFMA R110, R11, R50, R110 ;  /* 0x000000320b6e7223 */ /* 0x000fe2000000006e */
[----:B------:R-:W-:Y:S02]  /*dd70*/  MOV R88, R33 ;  /* 0x0000002100587202 */ /* 0x000fe40000000f00 */
[----:B------:R-:W-:-:S07]  /*dd80*/  MOV R50, R123 ;  /* 0x0000007b00327202 */ /* 0x000fce0000000f00 */
[----:B------:R-:W-:Y:S05]  /*dd90*/  WARPSYNC.COLLECTIVE R91, `(.L_x_1857) ;  /* 0x000000005b087348 */ /* 0x000fea0003c00000 */
[----:B------:R0:W1:Y:S02]  /*dda0*/  SHFL.IDX P0, R123, R88, R89, R90 ;  /* 0x00000059587b7389 */ /* 0x000064000000005a */
[----:B01----:R-:W-:Y:S05]  /*ddb0*/  ENDCOLLECTIVE ;  /* 0x000000000000791b */ /* 0x003fea0003800000 */
.L_x_1857:
        /* <DEDUP_REMOVED lines=12> */
.L_x_1858:
[----:B------:R-:W-:Y:S02]  /*de80*/  MOV R88, R12 ;  /* 0x0000000c00587202 */ /* 0x000fe40000000f00 */
[----:B------:R-:W-:-:S07]  /*de90*/  MOV R48, R123 ;  /* 0x0000007b00307202 */ /* 0x000fce0000000f00 */
[----:B------:R-:W-:Y:S05]  /*dea0*/  WARPSYNC.COLLECTIVE R91, `(.L_x_1859) ;  /* 0x000000005b087348 */ /* 0x000fea0003c00000 */
[----:B------:R0:W1:Y:S02]  /*deb0*/  SHFL.IDX P0, R123, R88, R89, R90 ;  /* 0x00000059587b7389 */ /* 0x000064000000005a */
[----:B01----:R-:W-:Y:S05]  /*dec0*/  ENDCOLLECTIVE ;  /* 0x000000000000791b */ /* 0x003fea0003800000 */
.L_x_1859:
[----:B------:R-:W-:Y:S02]  /*ded0*/  MOV R88, R13 ;  /* 0x0000000d00587202 */ /* 0x000fe40000000f00 */
[----:B------:R-:W-:-:S07]  /*dee0*/  MOV R52, R123 ;  /* 0x0000007b00347202 */ /* 0x000fce0000000f00 */
[----:B------:R-:W-:Y:S05]  /*def0*/  WARPSYNC.COLLECTIVE R91, `(.L_x_1860) ;  /* 0x000000005b087348 */ /* 0x000fea0003c00000 */
[----:B------:R0:W1:Y:S02]  /*df00*/  SHFL.IDX P0, R123, R88, R89, R90 ;  /* 0x00000059587b7389 */ /* 0x000064000000005a */
[----:B01----:R-:W-:Y:S05]  /*df10*/  ENDCOLLECTIVE ;  /* 0x000000000000791b */ /* 0x003fea0003800000 */
.L_x_1860:
[----:B------:R-:W-:Y:S02]  /*df20*/  MOV R88, R14 ;  /* 0x0000000e00587202 */ /* 0x000fe40000000f00 */
[----:B------:R-:W-:-:S07]  /*df30*/  MOV R54, R123 ;  /* 0x0000007b00367202 */ /* 0x000fce0000000f00 */
[----:B------:R-:W-:Y:S05]  /*df40*/  WARPSYNC.COLLECTIVE R91, `(.L_x_1861) ;  /* 0x000000005b087348 */ /* 0x000fea0003c00000 */
[----:B------:R0:W1:Y:S02]  /*df50*/  SHFL.IDX P0, R123, R88, R89, R90 ;  /* 0x00000059587b7389 */ /* 0x000064000000005a */
[----:B01----:R-:W-:Y:S05]  /*df60*/  ENDCOLLECTIVE ;  /* 0x000000000000791b */ /* 0x003fea0003800000 */
.L_x_1861:
[----:B------:R-:W-:Y:S02]  /*df70*/  MOV R88, R15 ;  /* 0x0000000f00587202 */ /* 0x000fe40000000f00 */
[----:B------:R-:W-:-:S07]  /*df80*/  MOV R56, R123 ;  /* 0x0000007b00387202 */ /* 0x000fce0000000f00 */
[----:B------:R-:W-:Y:S05]  /*df90*/  WARPSYNC.COLLECTIVE R91, `(.L_x_1862) ;  /* 0x000000005b087348 */ /* 0x000fea0003c00000 */
[----:B------:R0:W1:Y:S02]  /*dfa0*/  SHFL.IDX P0, R123, R88, R89, R90 ;  /* 0x00000059587b7389 */ /* 0x000064000000005a */
[----:B01----:R-:W-:Y:S05]  /*dfb0*/  ENDCOLLECTIVE ;  /* 0x000000000000791b */ /* 0x003fea0003800000 */
.L_x_1862:
[----:B------:R-:W-:Y:S02]  /*dfc0*/  MOV R88, R16 ;  /* 0x0000001000587202 */ /* 0x000fe40000000f00 */
[----:B------:R-:W-:-:S07]  /*dfd0*/  MOV R58, R123 ;  /* 0x0000007b003a7202 */ /* 0x000fce0000000f00 */
[----:B------:R-:W-:Y:S05]  /*dfe0*/  WARPSYNC.COLLECTIVE R91, `(.L_x_1863) ;  /* 0x000000005b087348 */ /* 0x000fea0003c00000 */
[----:B------:R0:W1:Y:S02]  /*dff0*/  SHFL.IDX P0, R123, R88, R89, R90 ;  /* 0x00000059587b7389 */ /* 0x000064000000005a */
[----:B01----:R-:W-:Y:S05]  /*e000*/  ENDCOLLECTIVE ;  /* 0x000000000000791b */ /* 0x003fea0003800000 */
.L_x_1863:
[----:B------:R-:W-:Y:S02]  /*e010*/  MOV R88, R17 ;  /* 0x0000001100587202 */ /* 0x000fe40000000f00 */
[----:B------:R-:W-:-:S07]  /*e020*/  MOV R60, R123 ;  /* 0x0000007b003c7202 */ /* 0x000fce0000000f00 */
[----:B------:R-:W-:Y:S05]  /*e030*/  WARPSYNC.COLLECTIVE R91, `(.L_x_1864) ;  /* 0x000000005b087348 */ /* 0x000fea0003c00000 */
[----:B------:R0:W1:Y:S02]  /*e040*/  SHFL.IDX P0, R123, R88, R89, R90 ;  /* 0x00000059587b7389 */ /* 0x000064000000005a */
[----:B01----:R-:W-:Y:S05]  /*e050*/  ENDCOLLECTIVE ;  /* 0x000000000000791b */ /* 0x003fea0003800000 */
.L_x_1864:
[----:B------:R-:W-:Y:S02]  /*e060*/  MOV R88, R18 ;  /* 0x0000001200587202 */ /* 0x000fe40000000f00 */
[----:B------:R-:W-:-:S07]  /*e070*/  MOV R62, R123 ;  /* 0x0000007b003e7202 */ /* 0x000fce0000000f00 */
[----:B------:R-:W-:Y:S05]  /*e080*/  WARPSYNC.COLLECTIVE R91, `(.L_x_1865) ;  /* 0x000000005b087348 */ /* 0x000fea0003c00000 */
[----:B------:R0:W1:Y:S02]  /*e090*/  SHFL.IDX P0, R123, R88, R89, R90 ;  /* 0x00000059587b7389 */ /* 0x000064000000005a */
[----:B01----:R-:W-:Y:S05]  /*e0a0*/  ENDCOLLECTIVE ;  /* 0x000000000000791b */ /* 0x003fea0003800000 */
.L_x_1865:
[----:B------:R-:W-:Y:S01]  /*e0b0*/  MOV R88, R19 ;  /* 0x0000001300587202 */ /* 0x000fe20000000f00 */
[-C--:B------:R-:W-:Y:S01]  /*e0c0*/  FFMA R65, R46, R123.reuse, R65 ;  /* 0x0000007b2e417223 */ /* 0x080fe20000000041 */
[----:B------:R-:W-:-:S07]  /*e0d0*/  FFMA R161, R47, R123, R161 ;  /* 0x0000007b2fa17223 */ /* 0x000fce00000000a1 */
[----:B------:R-:W-:Y:S05]  /*e0e0*/  WARPSYNC.COLLECTIVE R91, `(.L_x_1866) ;  /* 0x000000005b087348 */ /* 0x000fea0003c00000 */
[----:B------:R0:W1:Y:S02]  /*e0f0*/  SHFL.IDX P0, R123, R88, R89, R90 ;  /* 0x00000059587b7389 */ /* 0x000064000000005a */
[----:B01----:R-:W-:Y:S05]  /*e100*/  ENDCOLLECTIVE ;  /* 0x000000000000791b */ /* 0x003fea0003800000 */
.L_x_1866:
[-C--:B------:R-:W-:Y:S01]  /*e110*/  FFMA R51, R46, R48.reuse, R51 ;  /* 0x000000302e337223 */ /* 0x080fe20000000033 */
[----:B------:R-:W-:Y:S01]  /*e120*/  FFMA R147, R47, R48, R147 ;  /* 0x000000302f937223 */ /* 0x000fe20000000093 */
[----:B------:R-:W-:Y:S02]  /*e130*/  MOV R88, R20 ;  /* 0x0000001400587202 */ /* 0x000fe40000000f00 */
[----:B------:R-:W-:-:S07]  /*e140*/  MOV R48, R123 ;  /* 0x0000007b00307202 */ /* 0x000fce0000000f00 */
[----:B------:R-:W-:Y:S05]  /*e150*/  WARPSYNC.COLLECTIVE R91, `(.L_x_1867) ;  /* 0x000000005b087348 */ /* 0x000fea0003c00000 */
[----:B------:R0:W1:Y:S02]  /*e160*/  SHFL.IDX P0, R123, R88, R89, R90 ;  /* 0x00000059587b7389 */ /* 0x000064000000005a */
[----:B01----:R-:W-:Y:S05]  /*e170*/  ENDCOLLECTIVE ;  /* 0x000000000000791b */ /* 0x003fea0003800000 */
.L_x_1867:
[C---:B------:R-:W-:Y:S01]  /*e180*/  FFMA R81, R50.reuse, R46, R81 ;  /* 0x0000002e32517223 */ /* 0x040fe20000000051 */
[----:B------:R-:W-:Y:S01]  /*e190*/  FFMA R77, R50, R47, R77 ;  /* 0x0000002f324d7223 */ /* 0x000fe2000000004d */
[----:B------:R-:W-:Y:S02]  /*e1a0*/  MOV R88, R21 ;  /* 0x0000001500587202 */ /* 0x000fe40000000f00 */
[----:B------:R-:W-:-:S07]  /*e1b0*/  MOV R50, R123 ;  /* 0x0000007b00327202 */ /* 0x000fce0000000f00 */
[----:B------:R-:W-:Y:S05]  /*e1c0*/  WARPSYNC.COLLECTIVE R91, `(.L_x_1868) ;  /* 0x000000005b087348 */ /* 0x000fea0003c00000 */
[----:B------:R0:W1:Y:S02]  /*e1d0*/  SHFL.IDX P0, R123, R88, R89, R90 ;  /* 0x00000059587b7389 */ /* 0x000064000000005a */
[----:B01----:R-:W-:Y:S05]  /*e1e0*/  ENDCOLLECTIVE ;  /* 0x000000000000791b */ /* 0x003fea0003800000 */
.L_x_1868:
[-C--:B------:R-:W-:Y:S01]  /*e1f0*/  FFMA R53, R46, R52.reuse, R53 ;  /* 0x000000342e357223 */ /* 0x080fe20000000035 */
[----:B------:R-:W-:Y:S01]  /*e200*/  FFMA R149, R47, R52, R149 ;  /* 0x000000342f957223 */ /* 0x000fe20000000095 */
[----:B------:R-:W-:Y:S02]  /*e210*/  MOV R88, R22 ;  /* 0x0000001600587202 */ /* 0x000fe40000000f00 */
[----:B------:R-:W-:-:S07]  /*e220*/  MOV R52, R123 ;  /* 0x0000007b00347202 */ /* 0x000fce0000000f00 */
[----:B------:R-:W-:Y:S05]  /*e230*/  WARPSYNC.COLLECTIVE R91, `(.L_x_1869) ;  /* 0x000000005b087348 */ /* 0x000fea0003c00000 */
[----:B------:R0:W1:Y:S02]  /*e240*/  SHFL.IDX P0, R123, R88, R89, R90 ;  /* 0x00000059587b7389 */ /* 0x000064000000005a */
[----:B01----:R-:W-:Y:S05]  /*e250*/  ENDCOLLECTIVE ;  /* 0x000000000000791b */ /* 0x003fea0003800000 */
.L_x_1869:
[-C--:B------:R-:W-:Y:S01]  /*e260*/  FFMA R55, R46, R54.reuse, R55 ;  /* 0x000000362e377223 */ /* 0x080fe20000000037 */
[----:B------:R-:W-:Y:S01]  /*e270*/  FFMA R151, R47, R54, R151 ;  /* 0x000000362f977223 */ /* 0x000fe20000000097 */
[----:B------:R-:W-:Y:S02]  /*e280*/  MOV R88, R23 ;  /* 0x0000001700587202 */ /* 0x000fe40000000f00 */
[----:B------:R-:W-:-:S07]  /*e290*/  MOV R54, R123 ;  /* 0x0000007b00367202 */ /* 0x000fce0000000f00 */
[----:B------:R-:W-:Y:S05]  /*e2a0*/  WARPSYNC.COLLECTIVE R91, `(.L_x_1870) ;  /* 0x000000005b087348 */ /* 0x000fea0003c00000 */
[----:B------:R0:W1:Y:S02]  /*e2b0*/  SHFL.IDX P0, R123, R88, R89, R90 ;  /* 0x00000059587b7389 */ /* 0x000064000000005a */
[----:B01----:R-:W-:Y:S05]  /*e2c0*/  ENDCOLLECTIVE ;  /* 0x000000000000791b */ /* 0x003fea0003800000 */
.L_x_1870:
[-C--:B------:R-:W-:Y:S01]  /*e2d0*/  FFMA R57, R46, R56.reuse, R57 ;  /* 0x000000382e397223 */ /* 0x080fe20000000039 */
[----:B------:R-:W-:Y:S01]  /*e2e0*/  FFMA R153, R47, R56, R153 ;  /* 0x000000382f997223 */ /* 0x000fe20000000099 */
[----:B------:R-:W-:Y:S02]  /*e2f0*/  MOV R88, R24 ;  /* 0x0000001800587202 */ /* 0x000fe40000000f00 */
[----:B------:R-:W-:-:S07]  /*e300*/  MOV R56, R123 ;  /* 0x0000007b00387202 */ /* 0x000fce0000000f00 */
[----:B------:R-:W-:Y:S05]  /*e310*/  WARPSYNC.COLLECTIVE R91, `(.L_x_1871) ;  /* 0x000000005b087348 */ /* 0x000fea0003c00000 */
[----:B------:R0:W1:Y:S02]  /*e320*/  SHFL.IDX P0, R123, R88, R89, R90 ;  /* 0x00000059587b7389 */ /* 0x000064000000005a */
[----:B01----:R-:W-:Y:S05]  /*e330*/  ENDCOLLECTIVE ;  /* 0x000000000000791b */ /* 0x003fea0003800000 */
.L_x_1871:
[-C--:B------:R-:W-:Y:S01]  /*e340*/  FFMA R59, R46, R58.reuse, R59 ;  /* 0x0000003a2e3b7223 */ /* 0x080fe2000000003b */
[----:B------:R-:W-:Y:S01]  /*e350*/  FFMA R155, R47, R58, R155 ;  /* 0x0000003a2f9b7223 */ /* 0x000fe2000000009b */
[----:B------:R-:W-:Y:S02]  /*e360*/  MOV R88, R25 ;  /* 0x0000001900587202 */ /* 0x000fe40000000f00 */
[----:B------:R-:W-:-:S07]  /*e370*/  MOV R58, R123 ;  /* 0x0000007b003a7202 */ /* 0x000fce0000000f00 */
[----:B------:R-:W-:Y:S05]  /*e380*/  WARPSYNC.COLLECTIVE R91, `(.L_x_1872) ;  /* 0x000000005b087348 */ /* 0x000fea0003c00000 */
[----:B------:R0:W1:Y:S02]  /*e390*/  SHFL.IDX P0, R123, R88, R89, R90 ;  /* 0x00000059587b7389 */ /* 0x000064000000005a */
[----:B01----:R-:W-:Y:S05]  /*e3a0*/  ENDCOLLECTIVE ;  /* 0x000000000000791b */ /* 0x003fea0003800000 */
.L_x_1872:
[-C--:B------:R-:W-:Y:S01]  /*e3b0*/  FFMA R61, R46, R60.reuse, R61 ;  /* 0x0000003c2e3d7223 */ /* 0x080fe2000000003d */
[----:B------:R-:W-:Y:S01]  /*e3c0*/  FFMA R157, R47, R60, R157 ;  /* 0x0000003c2f9d7223 */ /* 0x000fe2000000009d */
[----:B------:R-:W-:Y:S02]  /*e3d0*/  MOV R88, R26 ;  /* 0x0000001a00587202 */ /* 0x000fe40000000f00 */
[----:B------:R-:W-:-:S07]  /*e3e0*/  MOV R60, R123 ;  /* 0x0000007b003c7202 */ /* 0x000fce0000000f00 */
[----:B------:R-:W-:Y:S05]  /*e3f0*/  WARPSYNC.COLLECTIVE R91, `(.L_x_1873) ;  /* 0x000000005b087348 */ /* 0x000fea0003c00000 */
[----:B------:R0:W1:Y:S02]  /*e400*/  SHFL.IDX P0, R123, R88, R89, R90 ;  /* 0x00000059587b7389 */ /* 0x000064000000005a */
[----:B01----:R-:W-:Y:S05]  /*e410*/  ENDCOLLECTIVE ;  /* 0x000000000000791b */ /* 0x003fea0003800000 */
.L_x_1873:
[-C--:B------:R-:W-:Y:S01]  /*e420*/  FFMA R63, R46, R62.reuse, R63 ;  /* 0x0000003e2e3f7223 */ /* 0x080fe2000000003f */
[----:B------:R-:W-:Y:S01]  /*e430*/  FFMA R159, R47, R62, R159 ;  /* 0x0000003e2f9f7223 */ /* 0x000fe2000000009f */
[----:B------:R-:W-:Y:S02]  /*e440*/  MOV R88, R28 ;  /* 0x0000001c00587202 */ /* 0x000fe40000000f00 */
[----:B------:R-:W-:-:S07]  /*e450*/  MOV R62, R123 ;  /* 0x0000007b003e7202 */ /* 0x000fce0000000f00 */
[----:B------:R-:W-:Y:S05]  /*e460*/  WARPSYNC.COLLECTIVE R91, `(.L_x_1874) ;  /* 0x000000005b087348 */ /* 0x000fea0003c00000 */
[----:B------:R0:W1:Y:S02]  /*e470*/  SHFL.IDX P0, R123, R88, R89, R90 ;  /* 0x00000059587b7389 */ /* 0x000064000000005a */
[----:B01----:R-:W-:Y:S05]  /*e480*/  ENDCOLLECTIVE ;  /* 0x000000000000791b */ /* 0x003fea0003800000 */
.L_x_1874:
[----:B------:R-:W-:Y:S01]  /*e490*/  FFMA R100, R11, R64, R100 ;  /* 0x000000400b647223 */ /* 0x000fe20000000064 */
[----:B------:R-:W-:Y:S02]  /*e4a0*/  MOV R88, R29 ;  /* 0x0000001d00587202 */ /* 0x000fe40000000f00 */
[----:B------:R-:W-:-:S07]  /*e4b0*/  MOV R64, R123 ;  /* 0x0000007b00407202 */ /* 0x000fce0000000f00 */
[----:B------:R-:W-:Y:S05]  /*e4c0*/  WARPSYNC.COLLECTIVE R91, `(.L_x_1875) ;  /* 0x000000005b087348 */ /* 0x000fea0003c00000 */
[----:B------:R0:W1:Y:S02]  /*e4d0*/  SHFL.IDX P0, R123, R88, R89, R90 ;  /* 0x00000059587b7389 */ /* 0x000064000000005a */
[----:B01----:R-:W-:Y:S05]  /*e4e0*/  ENDCOLLECTIVE ;  /* 0x000000000000791b */ /* 0x003fea0003800000 */
.L_x_1875:
[----:B------:R-:W-:Y:S01]  /*e4f0*/  FFMA R102, R11, R66, R102 ;  /* 0x000000420b667223 */ /* 0x000fe20000000066 */
[----:B------:R-:W-:Y:S02]  /*e500*/  MOV R88, R30 ;  /* 0x0000001e00587202 */ /* 0x000fe40000000f00 */
[----:B------:R-:W-:-:S07]  /*e510*/  MOV R66, R123 ;  /* 0x0000007b00427202 */ /* 0x000fce0000000f00 */
[----:B------:R-:W-:Y:S05]  /*e520*/  WARPSYNC.COLLECTIVE R91, `(.L_x_1876) ;  /* 0x000000005b087348 */ /* 0x000fea0003c00000 */
[----:B------:R0:W1:Y:S02]  /*e530*/  SHFL.IDX P0, R123, R88, R89, R90 ;  /* 0x00000059587b7389 */ /* 0x000064000000005a */
[----:B01----:R-:W-:Y:S05]  /*e540*/  ENDCOLLECTIVE ;  /* 0x000000000000791b */ /* 0x003fea0003800000 */
.L_x_1876:
[----:B------:R-:W-:Y:S01]  /*e550*/  MOV R88, R31 ;  /* 0x0000001f00587202 */ /* 0x000fe20000000f00 */
[-C--:B------:R-:W-:Y:S01]  /*e560*/  FFMA R103, R46, R123.reuse, R103 ;  /* 0x0000007b2e677223 */ /* 0x080fe20000000067 */
[----:B------:R-:W-:-:S07]  /*e570*/  FFMA R104, R47, R123, R104 ;  /* 0x0000007b2f687223 */ /* 0x000fce0000000068 */
[----:B------:R-:W-:Y:S05]  /*e580*/  WARPSYNC.COLLECTIVE R91, `(.L_x_1877) ;  /* 0x000000005b087348 */ /* 0x000fea0003c00000 */
[----:B------:R0:W1:Y:S02]  /*e590*/  SHFL.IDX P0, R123, R88, R89, R90 ;  /* 0x00000059587b7389 */ /* 0x000064000000005a */
[----:B01----:R-:W-:Y:S05]  /*e5a0*/  ENDCOLLECTIVE ;  /* 0x000000000000791b */ /* 0x003fea0003800000 */
.L_x_1877:
[C---:B------:R-:W-:Y:S01]  /*e5b0*/  FFMA R78, R11.reuse, R79, R78 ;  /* 0x0000004f0b4e7223 */ /* 0x040fe2000000004e */
[----:B------:R-:W-:Y:S01]  /*e5c0*/  FFMA R86, R11, R83, R86 ;  /* 0x000000530b567223 */ /* 0x000fe20000000056 */
[----:B------:R-:W-:Y:S02]  /*e5d0*/  MOV R88, R32 ;  /* 0x0000002000587202 */ /* 0x000fe40000000f00 */
[----:B------:R-:W-:-:S07]  /*e5e0*/  MOV R11, R123 ;  /* 0x0000007b000b7202 */ /* 0x000fce0000000f00 */
[----:B------:R-:W-:Y:S05]  /*e5f0*/  WARPSYNC.COLLECTIVE R91, `(.L_x_1878) ;  /* 0x000000005b087348 */ /* 0x000fea0003c00000 */
[----:B------:R0:W1:Y:S02]  /*e600*/  SHFL.IDX P0, R123, R88, R89, R90 ;  /* 0x00000059587b7389 */ /* 0x000064000000005a */
[----:B01----:R-:W-:Y:S05]  /*e610*/  ENDCOLLECTIVE ;  /* 0x000000000000791b */ /* 0x003fea0003800000 */
.L_x_1878:
[-C--:B------:R-:W-:Y:S01]  /*e620*/  FFMA R67, R46, R48.reuse, R67 ;  /* 0x000000302e437223 */ /* 0x080fe20000000043 */
[----:B------:R-:W-:Y:S01]  /*e630*/  FFMA R163, R47, R48, R163 ;  /* 0x000000302fa37223 */ /* 0x000fe200000000a3 */
[----:B------:R-:W-:Y:S02]  /*e640*/  MOV R88, R34 ;  /* 0x0000002200587202 */ /* 0x000fe40000000f00 */
[----:B------:R-:W-:-:S07]  /*e650*/  MOV R48, R123 ;  /* 0x0000007b00307202 */ /* 0x000fce0000000f00 */
[----:B------:R-:W-:Y:S05]  /*e660*/  WARPSYNC.COLLECTIVE R91, `(.L_x_1879) ;  /* 0x000000005b087348 */ /* 0x000fea0003c00000 */
[----:B------:R0:W1:Y:S02]  /*e670*/  SHFL.IDX P0, R123, R88, R89, R90 ;  /* 0x00000059587b7389 */ /* 0x000064000000005a */
[----:B01----:R-:W-:Y:S05]  /*e680*/  ENDCOLLECTIVE ;  /* 0x000000000000791b */ /* 0x003fea0003800000 */
.L_x_1879:
[-C--:B------:R-:W-:Y:S01]  /*e690*/  FFMA R69, R46, R50.reuse, R69 ;  /* 0x000000322e457223 */ /* 0x080fe20000000045 */
[----:B------:R-:W-:Y:S01]  /*e6a0*/  FFMA R165, R47, R50, R165 ;  /* 0x000000322fa57223 */ /* 0x000fe200000000a5 */
[----:B------:R-:W-:Y:S02]  /*e6b0*/  MOV R88, R35 ;  /* 0x0000002300587202 */ /* 0x000fe40000000f00 */
[----:B------:R-:W-:-:S07]  /*e6c0*/  MOV R50, R123 ;  /* 0x0000007b00327202 */ /* 0x000fce0000000f00 */
[----:B------:R-:W-:Y:S05]  /*e6d0*/  WARPSYNC.COLLECTIVE R91, `(.L_x_1880) ;  /* 0x000000005b087348 */ /* 0x000fea0003c00000 */
[----:B------:R0:W1:Y:S02]  /*e6e0*/  SHFL.IDX P0, R123, R88, R89, R90 ;  /* 0x00000059587b7389 */ /* 0x000064000000005a */
[----:B01----:R-:W-:Y:S05]  /*e6f0*/  ENDCOLLECTIVE ;  /* 0x000000000000791b */ /* 0x003fea0003800000 */
.L_x_1880:
[----:B------:R-:W-:Y:S02]  /*e700*/  MOV R88, R36 ;  /* 0x0000002400587202 */ /* 0x000fe40000000f00 */
[----:B------:R-:W-:-:S07]  /*e710*/  MOV R49, R123 ;  /* 0x0000007b00317202 */ /* 0x000fce0000000f00 */
[----:B------:R-:W-:Y:S05]  /*e720*/  WARPSYNC.COLLECTIVE R91, `(.L_x_1881) ;  /* 0x000000005b087348 */ /* 0x000fea0003c00000 */
[----:B------:R0:W1:Y:S02]  /*e730*/  SHFL.IDX P0, R123, R88, R89, R90 ;  /* 0x00000059587b7389 */ /* 0x000064000000005a */
[----:B01----:R-:W-:Y:S05]  /*e740*/  ENDCOLLECTIVE ;  /* 0x000000000000791b */ /* 0x003fea0003800000 */
.L_x_1881:
[-C--:B------:R-:W-:Y:S01]  /*e750*/  FFMA R71, R46, R52.reuse, R71 ;  /* 0x000000342e477223 */ /* 0x080fe20000000047 */
[----:B------:R-:W-:Y:S01]  /*e760*/  FFMA R72, R47, R52, R72 ;  /* 0x000000342f487223 */ /* 0x000fe20000000048 */
[----:B------:R-:W-:Y:S02]  /*e770*/  MOV R88, R37 ;  /* 0x0000002500587202 */ /* 0x000fe40000000f00 */
[----:B------:R-:W-:-:S07]  /*e780*/  MOV R52, R123 ;  /* 0x0000007b00347202 */ /* 0x000fce0000000f00 */
[----:B------:R-:W-:Y:S05]  /*e790*/  WARPSYNC.COLLECTIVE R91, `(.L_x_1882) ;  /* 0x000000005b087348 */ /* 0x000fea0003c00000 */
[----:B------:R0:W1:Y:S02]  /*e7a0*/  SHFL.IDX P0, R123, R88, R89, R90 ;  /* 0x00000059587b7389 */ /* 0x000064000000005a */
[----:B01----:R-:W-:Y:S05]  /*e7b0*/  ENDCOLLECTIVE ;  /* 0x000000000000791b */ /* 0x003fea0003800000 */
.L_x_1882:
[-C--:B------:R-:W-:Y:S01]  /*e7c0*/  FFMA R73, R46, R54.reuse, R73 ;  /* 0x000000362e497223 */ /* 0x080fe20000000049 */
[----:B------:R-:W-:Y:S01]  /*e7d0*/  FFMA R74, R47, R54, R74 ;  /* 0x000000362f4a7223 */ /* 0x000fe2000000004a */
[----:B------:R-:W-:Y:S02]  /*e7e0*/  MOV R88, R38 ;  /* 0x0000002600587202 */ /* 0x000fe40000000f00 */
[----:B------:R-:W-:-:S07]  /*e7f0*/  MOV R54, R123 ;  /* 0x0000007b00367202 */ /* 0x000fce0000000f00 */
[----:B------:R-:W-:Y:S05]  /*e800*/  WARPSYNC.COLLECTIVE R91, `(.L_x_1883) ;  /* 0x000000005b087348 */ /* 0x000fea0003c00000 */
[----:B------:R0:W1:Y:S02]  /*e810*/  SHFL.IDX P0, R123, R88, R89, R90 ;  /* 0x00000059587b7389 */ /* 0x000064000000005a */
[----:B01----:R-:W-:Y:S05]  /*e820*/  ENDCOLLECTIVE ;  /* 0x000000000000791b */ /* 0x003fea0003800000 */
.L_x_1883:
[-C--:B------:R-:W-:Y:S01]  /*e830*/  FFMA R75, R46, R56.reuse, R75 ;  /* 0x000000382e4b7223 */ /* 0x080fe2000000004b */
[----:B------:R-:W-:Y:S01]  /*e840*/  FFMA R92, R47, R56, R92 ;  /* 0x000000382f5c7223 */ /* 0x000fe2000000005c */
[----:B------:R-:W-:Y:S02]  /*e850*/  MOV R88, R39 ;  /* 0x0000002700587202 */ /* 0x000fe40000000f00 */
[----:B------:R-:W-:-:S07]  /*e860*/  MOV R56, R123 ;  /* 0x0000007b00387202 */ /* 0x000fce0000000f00 */
[----:B------:R-:W-:Y:S05]  /*e870*/  WARPSYNC.COLLECTIVE R91, `(.L_x_1884) ;  /* 0x000000005b087348 */ /* 0x000fea0003c00000 */
[----:B------:R0:W1:Y:S02]  /*e880*/  SHFL.IDX P0, R123, R88, R89, R90 ;  /* 0x00000059587b7389 */ /* 0x000064000000005a */
[----:B01----:R-:W-:Y:S05]  /*e890*/  ENDCOLLECTIVE ;  /* 0x000000000000791b */ /* 0x003fea0003800000 */
.L_x_1884:
[-C--:B------:R-:W-:Y:S01]  /*e8a0*/  FFMA R93, R46, R58.reuse, R93 ;  /* 0x0000003a2e5d7223 */ /* 0x080fe2000000005d */
[----:B------:R-:W-:Y:S01]  /*e8b0*/  FFMA R94, R47, R58, R94 ;  /* 0x0000003a2f5e7223 */ /* 0x000fe2000000005e */
[----:B------:R-:W-:Y:S02]  /*e8c0*/  MOV R88, R40 ;  /* 0x0000002800587202 */ /* 0x000fe40000000f00 */
[----:B------:R-:W-:-:S07]  /*e8d0*/  MOV R58, R123 ;  /* 0x0000007b003a7202 */ /* 0x000fce0000000f00 */
[----:B------:R-:W-:Y:S05]  /*e8e0*/  WARPSYNC.COLLECTIVE R91, `(.L_x_1885) ;  /* 0x000000005b087348 */ /* 0x000fea0003c00000 */
[----:B------:R0:W1:Y:S02]  /*e8f0*/  SHFL.IDX P0, R123, R88, R89, R90 ;  /* 0x00000059587b7389 */ /* 0x000064000000005a */
[----:B01----:R-:W-:Y:S05]  /*e900*/  ENDCOLLECTIVE ;  /* 0x000000000000791b */ /* 0x003fea0003800000 */
.L_x_1885:
[-C--:B------:R-:W-:Y:S01]  /*e910*/  FFMA R95, R46, R60.reuse, R95 ;  /* 0x0000003c2e5f7223 */ /* 0x080fe2000000005f */
[----:B------:R-:W-:Y:S01]  /*e920*/  FFMA R96, R47, R60, R96 ;  /* 0x0000003c2f607223 */ /* 0x000fe20000000060 */
[----:B------:R-:W-:Y:S02]  /*e930*/  MOV R88, R41 ;  /* 0x0000002900587202 */ /* 0x000fe40000000f00 */
[----:B------:R-:W-:-:S07]  /*e940*/  MOV R60, R123 ;  /* 0x0000007b003c7202 */ /* 0x000fce0000000f00 */
[----:B------:R-:W-:Y:S05]  /*e950*/  WARPSYNC.COLLECTIVE R91, `(.L_x_1886) ;  /* 0x000000005b087348 */ /* 0x000fea0003c00000 */
[----:B------:R0:W1:Y:S02]  /*e960*/  SHFL.IDX P0, R123, R88, R89, R90 ;  /* 0x00000059587b7389 */ /* 0x000064000000005a */
[----:B01----:R-:W-:Y:S05]  /*e970*/  ENDCOLLECTIVE ;  /* 0x000000000000791b */ /* 0x003fea0003800000 */
.L_x_1886:
[----:B------:R-:W-:Y:S02]  /*e980*/  MOV R88, R42 ;  /* 0x0000002a00587202 */ /* 0x000fe40000000f00 */
[----:B------:R-:W-:-:S07]  /*e990*/  MOV R79, R123 ;  /* 0x0000007b004f7202 */ /* 0x000fce0000000f00 */
[----:B------:R-:W-:Y:S05]  /*e9a0*/  WARPSYNC.COLLECTIVE R91, `(.L_x_1887) ;  /* 0x000000005b087348 */ /* 0x000fea0003c00000 */
[----:B------:R0:W1:Y:S02]  /*e9b0*/  SHFL.IDX P0, R123, R88, R89, R90 ;  /* 0x00000059587b7389 */ /* 0x000064000000005a */
[----:B01----:R-:W-:Y:S05]  /*e9c0*/  ENDCOLLECTIVE ;  /* 0x000000000000791b */ /* 0x003fea0003800000 */
.L_x_1887:
[----:B------:R-:W-:-:S04]  /*e9d0*/  IMAD.WIDE R126, R45, 0x4, R8 ;  /* 0x000000042d7e7825 */ /* 0x000fc800078e0208 */
[C---:B------:R-:W-:Y:S01]  /*e9e0*/  FFMA R97, R46.reuse, R62, R97 ;  /* 0x0000003e2e617223 */ /* 0x040fe20000000061 */
        /* <DEDUP_REMOVED lines=22> */
.L_x_1888:
[----:B------:R-:W-:Y:S01]  /*eb50*/  FFMA R110, R47, R50, R110 ;  /* 0x000000322f6e7223 */ /* 0x000fe2000000006e */
[----:B------:R-:W-:Y:S02]  /*eb60*/  MOV R88, R33 ;  /* 0x0000002100587202 */ /* 0x000fe40000000f00 */
[----:B------:R-:W-:-:S07]  /*eb70*/  MOV R50, R123 ;  /* 0x0000007b00327202 */ /* 0x000fce0000000f00 */
[----:B------:R-:W-:Y:S05]  /*eb80*/  WARPSYNC.COLLECTIVE R91, `(.L_x_1889) ;  /* 0x000000005b087348 */ /* 0x000fea0003c00000 */
[----:B------:R0:W1:Y:S02]  /*eb90*/  SHFL.IDX P0, R123, R88, R89, R90 ;  /* 0x00000059587b7389 */ /* 0x000064000000005a */
[----:B01----:R-:W-:Y:S05]  /*eba0*/  ENDCOLLECTIVE ;  /* 0x000000000000791b */ /* 0x003fea0003800000 */
.L_x_1889:
[C---:B------:R-:W-:Y:S01]  /*ebb0*/  FFMA R114, R47.reuse, R52, R114 ;  /* 0x000000342f727223 */ /* 0x040fe20000000072 */
[C---:B------:R-:W-:Y:S01]  /*ebc0*/  FFMA R116, R47.reuse, R54, R116 ;  /* 0x000000362f747223 */ /* 0x040fe20000000074 */
[----:B------:R-:W-:Y:S01]  /*ebd0*/  MOV R88, R27 ;  /* 0x0000001b00587202 */ /* 0x000fe20000000f00 */
        /* <DEDUP_REMOVED lines=8> */
.L_x_1890:
[----:B------:R-:W-:Y:S02]  /*ec60*/  MOV R88, R12 ;  /* 0x0000000c00587202 */ /* 0x000fe40000000f00 */
[----:B------:R-:W-:-:S07]  /*ec70*/  MOV R58, R123 ;  /* 0x0000007b003a7202 */ /* 0x000fce0000000f00 */
[----:B------:R-:W-:Y:S05]  /*ec80*/  WARPSYNC.COLLECTIVE R91, `(.L_x_1891) ;  /* 0x000000005b087348 */ /* 0x000fea0003c00000 */
[----:B------:R0:W1:Y:S02]  /*ec90*/  SHFL.IDX P0, R123, R88, R89, R90 ;  /* 0x00000059587b7389 */ /* 0x000064000000005a */
[----:B01----:R-:W-:Y:S05]  /*eca0*/  ENDCOLLECTIVE ;  /* 0x000000000000791b */ /* 0x003fea0003800000 */
.L_x_1891:
[----:B------:R-:W-:Y:S02]  /*ecb0*/  MOV R88, R13 ;  /* 0x0000000d00587202 */ /* 0x000fe40000000f00 */
[----:B------:R-:W-:-:S07]  /*ecc0*/  MOV R62, R123 ;  /* 0x0000007b003e7202 */ /* 0x000fce0000000f00 */
[----:B------:R-:W-:Y:S05]  /*ecd0*/  WARPSYNC.COLLECTIVE R91, `(.L_x_1892) ;  /* 0x000000005b087348 */ /* 0x000fea0003c00000 */
[----:B------:R0:W1:Y:S02]  /*ece0*/  SHFL.IDX P0, R123, R88, R89, R90 ;  /* 0x00000059587b7389 */ /* 0x000064000000005a */
[----:B01----:R-:W-:Y:S05]  /*ecf0*/  ENDCOLLECTIVE ;  /* 0x000000000000791b */ /* 0x003fea0003800000 */
.L_x_1892:
[----:B------:R-:W-:Y:S02]  /*ed00*/  MOV R88, R14 ;  /* 0x0000000e00587202 */ /* 0x000fe40000000f00 */
[----:B------:R-:W-:-:S07]  /*ed10*/  MOV R66, R123 ;  /* 0x0000007b00427202 */ /* 0x000fce0000000f00 */
[----:B------:R-:W-:Y:S05]  /*ed20*/  WARPSYNC.COLLECTIVE R91, `(.L_x_1893) ;  /* 0x000000005b087348 */ /* 0x000fea0003c00000 */
[----:B------:R0:W1:Y:S02]  /*ed30*/  SHFL.IDX P0, R123, R88, R89, R90 ;  /* 0x00000059587b7389 */ /* 0x000064000000005a */
[----:B01----:R-:W-:Y:S05]  /*ed40*/  ENDCOLLECTIVE ;  /* 0x000000000000791b */ /* 0x003fea0003800000 */
.L_x_1893:
[----:B------:R-:W-:Y:S02]  /*ed50*/  MOV R88, R15 ;  /* 0x0000000f00587202 */ /* 0x000fe40000000f00 */
[----:B------:R-:W-:-:S07]  /*ed60*/  MOV R70, R123 ;  /* 0x0000007b00467202 */ /* 0x000fce0000000f00 */
[----:B------:R-:W-:Y:S05]  /*ed70*/  WARPSYNC.COLLECTIVE R91, `(.L_x_1894) ;  /* 0x000000005b087348 */ /* 0x000fea0003c00000 */
[----:B------:R0:W1:Y:S02]  /*ed80*/  SHFL.IDX P0, R123, R88, R89, R90 ;  /* 0x00000059587b7389 */ /* 0x000064000000005a */
[----:B01----:R-:W-:Y:S05]  /*ed90*/  ENDCOLLECTIVE ;  /* 0x000000000000791b */ /* 0x003fea0003800000 */
.L_x_1894:
[----:B------:R-:W-:Y:S02]  /*eda0*/  MOV R88, R16 ;  /* 0x0000001000587202 */ /* 0x000fe40000000f00 */
[----:B------:R-:W-:-:S07]  /*edb0*/  MOV R84, R123 ;  /* 0x0000007b00547202 */ /* 0x000fce0000000f00 */
[----:B------:R-:W-:Y:S05]  /*edc0*/  WARPSYNC.COLLECTIVE R91, `(.L_x_1895) ;  /* 0x000000005b087348 */ /* 0x000fea0003c00000 */
[----:B------:R0:W1:Y:S02]  /*edd0*/  SHFL.IDX P0, R123, R88, R89, R90 ;  /* 0x00000059587b7389 */ /* 0x000064000000005a */
[----:B01----:R-:W-:Y:S05]  /*ede0*/  ENDCOLLECTIVE ;  /* 0x000000000000791b */ /* 0x003fea0003800000 */
.L_x_1895:
[----:B------:R-:W-:Y:S02]  /*edf0*/  MOV R88, R17 ;  /* 0x0000001100587202 */ /* 0x000fe40000000f00 */
[----:B------:R-:W-:-:S07]  /*ee00*/  MOV R124, R123 ;  /* 0x0000007b007c7202 */ /* 0x000fce0000000f00 */
[----:B------:R-:W-:Y:S05]  /*ee10*/  WARPSYNC.COLLECTIVE R91, `(.L_x_1896) ;  /* 0x000000005b087348 */ /* 0x000fea0003c00000 */
[----:B------:R0:W1:Y:S02]  /*ee20*/  SHFL.IDX P0, R123, R88, R89, R90 ;  /* 0x00000059587b7389 */ /* 0x000064000000005a */
[----:B01----:R-:W-:Y:S05]  /*ee30*/  ENDCOLLECTIVE ;  /* 0x000000000000791b */ /* 0x003fea0003800000 */
.L_x_1896:
[----:B------:R-:W-:Y:S02]  /*ee40*/  MOV R88, R18 ;  /* 0x0000001200587202 */ /* 0x000fe40000000f00 */
[----:B------:R-:W-:-:S07]  /*ee50*/  MOV R128, R123 ;  /* 0x0000007b00807202 */ /* 0x000fce0000000f00 */
[----:B------:R-:W-:Y:S05]  /*ee60*/  WARPSYNC.COLLECTIVE R91, `(.L_x_1897) ;  /* 0x000000005b087348 */ /* 0x000fea0003c00000 */
[----:B------:R0:W1:Y:S02]  /*ee70*/  SHFL.IDX P0, R123, R88, R89, R90 ;  /* 0x00000059587b7389 */ /* 0x000064000000005a */
[----:B01----:R-:W-:Y:S05]  /*ee80*/  ENDCOLLECTIVE ;  /* 0x000000000000791b */ /* 0x003fea0003800000 */
.L_x_1897:
[----:B------:R-:W-:Y:S01]  /*ee90*/  MOV R88, R19 ;  /* 0x0000001300587202 */ /* 0x000fe20000000f00 */
[-C--:B------:R-:W-:Y:S01]  /*eea0*/  FFMA R130, R46, R123.reuse, R65 ;  /* 0x0000007b2e827223 */ /* 0x080fe20000000041 */
[----:B------:R-:W-:-:S07]  /*eeb0*/  FFMA R132, R11, R123, R161 ;  /* 0x0000007b0b847223 */ /* 0x000fce00000000a1 */
[----:B------:R-:W-:Y:S05]  /*eec0*/  WARPSYNC.COLLECTIVE R91, `(.L_x_1898) ;  /* 0x000000005b087348 */ /* 0x000fea0003c00000 */
[----:B------:R0:W1:Y:S02]  /*eed0*/  SHFL.IDX P0, R123, R88, R89, R90 ;  /* 0x00000059587b7389 */ /* 0x000064000000005a */
[----:B01----:R-:W-:Y:S05]  /*eee0*/  ENDCOLLECTIVE ;  /* 0x000000000000791b */ /* 0x003fea0003800000 */
.L_x_1898:
[----:B------:R-:W-:Y:S02]  /*eef0*/  MOV R88, R20 ;  /* 0x0000001400587202 */ /* 0x000fe40000000f00 */
[----:B------:R-:W-:-:S07]  /*ef00*/  MOV R136, R123 ;  /* 0x0000007b00887202 */ /* 0x000fce0000000f00 */
[----:B------:R-:W-:Y:S05]  /*ef10*/  WARPSYNC.COLLECTIVE R91, `(.L_x_1899) ;  /* 0x000000005b087348 */ /* 0x000fea0003c00000 */
[----:B------:R0:W1:Y:S02]  /*ef20*/  SHFL.IDX P0, R123, R88, R89, R90 ;  /* 0x00000059587b7389 */ /* 0x000064000000005a */
[----:B01----:R-:W-:Y:S05]  /*ef30*/  ENDCOLLECTIVE ;  /* 0x000000000000791b */ /* 0x003fea0003800000 */
.L_x_1899:
[----:B------:R-:W-:Y:S02]  /*ef40*/  MOV R88, R21 ;  /* 0x0000001500587202 */ /* 0x000fe40000000f00 */
[----:B------:R-:W-:-:S07]  /*ef50*/  MOV R140, R123 ;  /* 0x0000007b008c7202 */ /* 0x000fce0000000f00 */
[----:B------:R-:W-:Y:S05]  /*ef60*/  WARPSYNC.COLLECTIVE R91, `(.L_x_1900) ;  /* 0x000000005b087348 */ /* 0x000fea0003c00000 */
[----:B------:R0:W1:Y:S02]  /*ef70*/  SHFL.IDX P0, R123, R88, R89, R90 ;  /* 0x00000059587b7389 */ /* 0x000064000000005a */
[----:B01----:R-:W-:Y:S05]  /*ef80*/  ENDCOLLECTIVE ;  /* 0x000000000000791b */ /* 0x003fea0003800000 */
.L_x_1900:
[----:B------:R-:W-:Y:S02]  /*ef90*/  MOV R88, R22 ;  /* 0x0000001600587202 */ /* 0x000fe40000000f00 */
[----:B------:R-:W-:-:S07]  /*efa0*/  MOV R144, R123 ;  /* 0x0000007b00907202 */ /* 0x000fce0000000f00 */
[----:B------:R-:W-:Y:S05]  /*efb0*/  WARPSYNC.COLLECTIVE R91, `(.L_x_1901) ;  /* 0x000000005b087348 */ /* 0x000fea0003c00000 */
[----:B------:R0:W1:Y:S02]  /*efc0*/  SHFL.IDX P0, R123, R88, R89, R90 ;  /* 0x00000059587b7389 */ /* 0x000064000000005a */
[----:B01----:R-:W-:Y:S05]  /*efd0*/  ENDCOLLECTIVE ;  /* 0x000000000000791b */ /* 0x003fea0003800000 */
.L_x_1901:
[----:B------:R-:W-:Y:S02]  /*efe0*/  MOV R88, R23 ;  /* 0x0000001700587202 */ /* 0x000fe40000000f00 */
[----:B------:R-:W-:-:S07]  /*eff0*/  MOV R146, R123 ;  /* 0x0000007b00927202 */ /* 0x000fce0000000f00 */
[----:B------:R-:W-:Y:S05]  /*f000*/  WARPSYNC.COLLECTIVE R91, `(.L_x_1902) ;  /* 0x000000005b087348 */ /* 0x000fea0003c00000 */
[----:B------:R0:W1:Y:S02]  /*f010*/  SHFL.IDX P0, R123, R88, R89, R90 ;  /* 0x00000059587b7389 */ /* 0x000064000000005a */
[----:B01----:R-:W-:Y:S05]  /*f020*/  ENDCOLLECTIVE ;  /* 0x000000000000791b */ /* 0x003fea0003800000 */
.L_x_1902:
[----:B------:R-:W-:Y:S02]  /*f030*/  MOV R88, R24 ;  /* 0x0000001800587202 */ /* 0x000fe40000000f00 */
[----:B------:R-:W-:-:S07]  /*f040*/  MOV R148, R123 ;  /* 0x0000007b00947202 */ /* 0x000fce0000000f00 */
[----:B------:R-:W-:Y:S05]  /*f050*/  WARPSYNC.COLLECTIVE R91, `(.L_x_1903) ;  /* 0x000000005b087348 */ /* 0x000fea0003c00000 */
[----:B------:R0:W1:Y:S02]  /*f060*/  SHFL.IDX P0, R123, R88, R89, R90 ;  /* 0x00000059587b7389 */ /* 0x000064000000005a */
[----:B01----:R-:W-:Y:S05]  /*f070*/  ENDCOLLECTIVE ;  /* 0x000000000000791b */ /* 0x003fea0003800000 */
.L_x_1903:
[----:B------:R-:W-:Y:S02]  /*f080*/  MOV R88, R25 ;  /* 0x0000001900587202 */ /* 0x000fe40000000f00 */
[----:B------:R-:W-:-:S07]  /*f090*/  MOV R150, R123 ;  /* 0x0000007b00967202 */ /* 0x000fce0000000f00 */
[----:B------:R-:W-:Y:S05]  /*f0a0*/  WARPSYNC.COLLECTIVE R91, `(.L_x_1904) ;  /* 0x000000005b087348 */ /* 0x000fea0003c00000 */
[----:B------:R0:W1:Y:S02]  /*f0b0*/  SHFL.IDX P0, R123, R88, R89, R90 ;  /* 0x00000059587b7389 */ /* 0x000064000000005a */
[----:B01----:R-:W-:Y:S05]  /*f0c0*/  ENDCOLLECTIVE ;  /* 0x000000000000791b */ /* 0x003fea0003800000 */
.L_x_1904:
[----:B------:R-:W-:Y:S02]  /*f0d0*/  MOV R88, R26 ;  /* 0x0000001a00587202 */ /* 0x000fe40000000f00 */
[----:B------:R-:W-:-:S07]  /*f0e0*/  MOV R152, R123 ;  /* 0x0000007b00987202 */ /* 0x000fce0000000f00 */
[----:B------:R-:W-:Y:S05]  /*f0f0*/  WARPSYNC.COLLECTIVE R91, `(.L_x_1905) ;  /* 0x000000005b087348 */ /* 0x000fea0003c00000 */
[----:B------:R0:W1:Y:S02]  /*f100*/  SHFL.IDX P0, R123, R88, R89, R90 ;  /* 0x00000059587b7389 */ /* 0x000064000000005a */
[----:B01----:R-:W-:Y:S05]  /*f110*/  ENDCOLLECTIVE ;  /* 0x000000000000791b */ /* 0x003fea0003800000 */
.L_x_1905:
[----:B------:R-:W-:Y:S02]  /*f120*/  MOV R88, R28 ;  /* 0x0000001c00587202 */ /* 0x000fe40000000f00 */
[----:B------:R-:W-:-:S07]  /*f130*/  MOV R154, R123 ;  /* 0x0000007b009a7202 */ /* 0x000fce0000000f00 */
[----:B------:R-:W-:Y:S05]  /*f140*/  WARPSYNC.COLLECTIVE R91, `(.L_x_1906) ;  /* 0x000000005b087348 */ /* 0x000fea0003c00000 */
[----:B------:R0:W1:Y:S02]  /*f150*/  SHFL.IDX P0, R123, R88, R89, R90 ;  /* 0x00000059587b7389 */ /* 0x000064000000005a */
[----:B01----:R-:W-:Y:S05]  /*f160*/  ENDCOLLECTIVE ;  /* 0x000000000000791b */ /* 0x003fea0003800000 */
.L_x_1906:
[----:B------:R-:W-:Y:S02]  /*f170*/  MOV R88, R29 ;  /* 0x0000001d00587202 */ /* 0x000fe40000000f00 */
[----:B------:R-:W-:-:S07]  /*f180*/  MOV R156, R123 ;  /* 0x0000007b009c7202 */ /* 0x000fce0000000f00 */
[----:B------:R-:W-:Y:S05]  /*f190*/  WARPSYNC.COLLECTIVE R91, `(.L_x_1907) ;  /* 0x000000005b087348 */ /* 0x000fea0003c00000 */
[----:B------:R0:W1:Y:S02]  /*f1a0*/  SHFL.IDX P0, R123, R88, R89, R90 ;  /* 0x00000059587b7389 */ /* 0x000064000000005a */
[----:B01----:R-:W-:Y:S05]  /*f1b0*/  ENDCOLLECTIVE ;  /* 0x000000000000791b */ /* 0x003fea0003800000 */
.L_x_1907:
[----:B------:R-:W-:Y:S02]  /*f1c0*/  MOV R88, R30 ;  /* 0x0000001e00587202 */ /* 0x000fe40000000f00 */
[----:B------:R-:W-:-:S07]  /*f1d0*/  MOV R158, R123 ;  /* 0x0000007b009e7202 */ /* 0x000fce0000000f00 */
[----:B------:R-:W-:Y:S05]  /*f1e0*/  WARPSYNC.COLLECTIVE R91, `(.L_x_1908) ;  /* 0x000000005b087348 */ /* 0x000fea0003c00000 */
[----:B------:R0:W1:Y:S02]  /*f1f0*/  SHFL.IDX P0, R123, R88, R89, R90 ;  /* 0x00000059587b7389 */ /* 0x000064000000005a */
[----:B01----:R-:W-:Y:S05]  /*f200*/  ENDCOLLECTIVE ;  /* 0x000000000000791b */ /* 0x003fea0003800000 */
.L_x_1908:
[CC--:B------:R-:W-:Y:S01]  /*f210*/  FFMA R142, R46.reuse, R144.reuse, R71 ;  /* 0x000000902e8e7223 */ /* 0x0c0fe20000000047 */
[C---:B------:R-:W-:Y:S01]  /*f220*/  FFMA R72, R11.reuse, R144, R72 ;  /* 0x000000900b487223 */ /* 0x040fe20000000048 */
[CC--:B------:R-:W-:Y:S01]  /*f230*/  FFMA R144, R46.reuse, R146.reuse, R73 ;  /* 0x000000922e907223 */ /* 0x0c0fe20000000049 */
[----:B------:R-:W-:Y:S01]  /*f240*/  FFMA R74, R11, R146, R74 ;  /* 0x000000920b4a7223 */ /* 0x000fe2000000004a */
        /* <DEDUP_REMOVED lines=9> */
[----:B------:R-:W-:Y:S01]  /*f2e0*/  MOV R88, R31 ;  /* 0x0000001f00587202 */ /* 0x000fe20000000f00 */
[CC--:B------:R-:W-:Y:S01]  /*f2f0*/  FFMA R154, R46.reuse, R156.reuse, R99 ;  /* 0x0000009c2e9a7223 */ /* 0x0c0fe20000000063 */
[C---:B------:R-:W-:Y:S01]  /*f300*/  FFMA R100, R11.reuse, R156, R100 ;  /* 0x0000009c0b647223 */ /* 0x040fe20000000064 */
[CC--:B------:R-:W-:Y:S01]  /*f310*/  FFMA R156, R46.reuse, R158.reuse, R101 ;  /* 0x0000009e2e9c7223 */ /* 0x0c0fe20000000065 */
[C---:B------:R-:W-:Y:S01]  /*f320*/  FFMA R102, R11.reuse, R158, R102 ;  /* 0x0000009e0b667223 */ /* 0x040fe20000000066 */
[-C--:B------:R-:W-:Y:S01]  /*f330*/  FFMA R158, R46, R123.reuse, R103 ;  /* 0x0000007b2e9e7223 */ /* 0x080fe20000000067 */
[----:B------:R-:W-:-:S07]  /*f340*/  FFMA R104, R11, R123, R104 ;  /* 0x0000007b0b687223 */ /* 0x000fce0000000068 */
[----:B------:R-:W-:Y:S05]  /*f350*/  WARPSYNC.COLLECTIVE R91, `(.L_x_1909) ;  /* 0x000000005b087348 */ /* 0x000fea0003c00000 */
[----:B------:R0:W1:Y:S02]  /*f360*/  SHFL.IDX P0, R123, R88, R89, R90 ;  /* 0x00000059587b7389 */ /* 0x000064000000005a */
[----:B01----:R-:W-:Y:S05]  /*f370*/  ENDCOLLECTIVE ;  /* 0x000000000000791b */ /* 0x003fea0003800000 */
.L_x_1909:
[----:B------:R-:W-:Y:S02]  /*f380*/  MOV R88, R32 ;  /* 0x0000002000587202 */ /* 0x000fe40000000f00 */
[----:B------:R-:W-:-:S07]  /*f390*/  MOV R45, R123 ;  /* 0x0000007b002d7202 */ /* 0x000fce0000000f00 */
[----:B------:R-:W-:Y:S05]  /*f3a0*/  WARPSYNC.COLLECTIVE R91, `(.L_x_1910) ;  /* 0x000000005b087348 */ /* 0x000fea0003c00000 */
[----:B------:R0:W1:Y:S02]  /*f3b0*/  SHFL.IDX P0, R123, R88, R89, R90 ;  /* 0x00000059587b7389 */ /* 0x000064000000005a */
[----:B01----:R-:W-:Y:S05]  /*f3c0*/  ENDCOLLECTIVE ;  /* 0x000000000000791b */ /* 0x003fea0003800000 */
.L_x_1910:
[----:B------:R-:W-:Y:S01]  /*f3d0*/  FFMA R112, R47, R49, R112 ;  /* 0x000000312f707223 */ /* 0x000fe20000000070 */
[----:B------:R-:W-:Y:S02]  /*f3e0*/  MOV R88, R34 ;  /* 0x0000002200587202 */ /* 0x000fe40000000f00 */
[----:B------:R-:W-:-:S07]  /*f3f0*/  MOV R49, R123 ;  /* 0x0000007b00317202 */ /* 0x000fce0000000f00 */
[----:B------:R-:W-:Y:S05]  /*f400*/  WARPSYNC.COLLECTIVE R91, `(.L_x_1911) ;  /* 0x000000005b087348 */ /* 0x000fea0003c00000 */
[----:B------:R0:W1:Y:S02]  /*f410*/  SHFL.IDX P0, R123, R88, R89, R90 ;  /* 0x00000059587b7389 */ /* 0x000064000000005a */
[----:B01----:R-:W-:Y:S05]  /*f420*/  ENDCOLLECTIVE ;  /* 0x000000000000791b */ /* 0x003fea0003800000 */
.L_x_1911:
[----:B------:R-:W-:Y:S01]  /*f430*/  FFMA R118, R47, R56, R118 ;  /* 0x000000382f767223 */ /* 0x000fe20000000076 */
[----:B------:R-:W-:Y:S01]  /*f440*/  FFMA R56, R46, R58, R51 ;  /* 0x0000003a2e387223 */ /* 0x000fe20000000033 */
[----:B------:R-:W-:Y:S02]  /*f450*/  MOV R88, R35 ;  /* 0x0000002300587202 */ /* 0x000fe40000000f00 */
[----:B------:R-:W-:-:S07]  /*f460*/  MOV R51, R123 ;  /* 0x0000007b00337202 */ /* 0x000fce0000000f00 */
[----:B------:R-:W-:Y:S05]  /*f470*/  WARPSYNC.COLLECTIVE R91, `(.L_x_1912) ;  /* 0x000000005b087348 */ /* 0x000fea0003c00000 */
[----:B------:R0:W1:Y:S02]  /*f480*/  SHFL.IDX P0, R123, R88, R89, R90 ;  /* 0x00000059587b7389 */ /* 0x000064000000005a */
[----:B01----:R-:W-:Y:S05]  /*f490*/  ENDCOLLECTIVE ;  /* 0x000000000000791b */ /* 0x003fea0003800000 */
.L_x_1912:
[----:B------:R-:W-:Y:S01]  /*f4a0*/  FFMA R10, R47, R60, R10 ;  /* 0x0000003c2f0a7223 */ /* 0x000fe2000000000a */
[----:B------:R-:W-:Y:S01]  /*f4b0*/  FFMA R60, R46, R62, R53 ;  /* 0x0000003e2e3c7223 */ /* 0x000fe20000000035 */
[----:B------:R-:W-:Y:S02]  /*f4c0*/  MOV R88, R36 ;  /* 0x0000002400587202 */ /* 0x000fe40000000f00 */
[----:B------:R-:W-:-:S07]  /*f4d0*/  MOV R53, R123 ;  /* 0x0000007b00357202 */ /* 0x000fce0000000f00 */
[----:B------:R-:W-:Y:S05]  /*f4e0*/  WARPSYNC.COLLECTIVE R91, `(.L_x_1913) ;  /* 0x000000005b087348 */ /* 0x000fea0003c00000 */
[----:B------:R0:W1:Y:S02]  /*f4f0*/  SHFL.IDX P0, R123, R88, R89, R90 ;  /* 0x00000059587b7389 */ /* 0x000064000000005a */
[----:B01----:R-:W-:Y:S05]  /*f500*/  ENDCOLLECTIVE ;  /* 0x000000000000791b */ /* 0x003fea0003800000 */
.L_x_1913:
[----:B------:R-:W-:Y:S01]  /*f510*/  FFMA R64, R46, R66, R55 ;  /* 0x000000422e407223 */ /* 0x000fe20000000037 */
[----:B------:R-:W-:Y:S02]  /*f520*/  MOV R88, R37 ;  /* 0x0000002500587202 */ /* 0x000fe40000000f00 */
[----:B------:R-:W-:-:S07]  /*f530*/  MOV R55, R123 ;  /* 0x0000007b00377202 */ /* 0x000fce0000000f00 */
[----:B------:R-:W-:Y:S05]  /*f540*/  WARPSYNC.COLLECTIVE R91, `(.L_x_1914) ;  /* 0x000000005b087348 */ /* 0x000fea0003c00000 */
[----:B------:R0:W1:Y:S02]  /*f550*/  SHFL.IDX P0, R123, R88, R89, R90 ;  /* 0x00000059587b7389 */ /* 0x000064000000005a */
[----:B01----:R-:W-:Y:S05]  /*f560*/  ENDCOLLECTIVE ;  /* 0x000000000000791b */ /* 0x003fea0003800000 */
.L_x_1914:
[----:B------:R-:W-:Y:S01]  /*f570*/  FFMA R68, R46, R70, R57 ;  /* 0x000000462e447223 */ /* 0x000fe20000000039 */
[----:B------:R-:W-:Y:S02]  /*f580*/  MOV R88, R38 ;  /* 0x0000002600587202 */ /* 0x000fe40000000f00 */
[----:B------:R-:W-:-:S07]  /*f590*/  MOV R57, R123 ;  /* 0x0000007b00397202 */ /* 0x000fce0000000f00 */
[----:B------:R-:W-:Y:S05]  /*f5a0*/  WARPSYNC.COLLECTIVE R91, `(.L_x_1915) ;  /* 0x000000005b087348 */ /* 0x000fea0003c00000 */
[----:B------:R0:W1:Y:S02]  /*f5b0*/  SHFL.IDX P0, R123, R88, R89, R90 ;  /* 0x00000059587b7389 */ /* 0x000064000000005a */
[----:B01----:R-:W-:Y:S05]  /*f5c0*/  ENDCOLLECTIVE ;  /* 0x000000000000791b */ /* 0x003fea0003800000 */
.L_x_1915:
[----:B------:R-:W-:Y:S01]  /*f5d0*/  FFMA R76, R46, R84, R59 ;  /* 0x000000542e4c7223 */ /* 0x000fe2000000003b */
[----:B------:R-:W-:Y:S02]  /*f5e0*/  MOV R88, R39 ;  /* 0x0000002700587202 */ /* 0x000fe40000000f00 */
[----:B------:R-:W-:-:S07]  /*f5f0*/  MOV R59, R123 ;  /* 0x0000007b003b7202 */ /* 0x000fce0000000f00 */
[----:B------:R-:W-:Y:S05]  /*f600*/  WARPSYNC.COLLECTIVE R91, `(.L_x_1916) ;  /* 0x000000005b087348 */ /* 0x000fea0003c00000 */
[----:B------:R0:W1:Y:S02]  /*f610*/  SHFL.IDX P0, R123, R88, R89, R90 ;  /* 0x00000059587b7389 */ /* 0x000064000000005a */
[----:B01----:R-:W-:Y:S05]  /*f620*/  ENDCOLLECTIVE ;  /* 0x000000000000791b */ /* 0x003fea0003800000 */
.L_x_1916:
[----:B------:R-:W-:Y:S01]  /*f630*/  FFMA R122, R46, R124, R61 ;  /* 0x0000007c2e7a7223 */ /* 0x000fe2000000003d */
[----:B------:R-:W-:Y:S02]  /*f640*/  MOV R88, R40 ;  /* 0x0000002800587202 */ /* 0x000fe40000000f00 */
[----:B------:R-:W-:-:S07]  /*f650*/  MOV R61, R123 ;  /* 0x0000007b003d7202 */ /* 0x000fce0000000f00 */
[----:B------:R-:W-:Y:S05]  /*f660*/  WARPSYNC.COLLECTIVE R91, `(.L_x_1917) ;  /* 0x000000005b087348 */ /* 0x000fea0003c00000 */
[----:B------:R0:W1:Y:S02]  /*f670*/  SHFL.IDX P0, R123, R88, R89, R90 ;  /* 0x00000059587b7389 */ /* 0x000064000000005a */
[----:B01----:R-:W-:Y:S05]  /*f680*/  ENDCOLLECTIVE ;  /* 0x000000000000791b */ /* 0x003fea0003800000 */
.L_x_1917:
[----:B------:R-:W-:Y:S01]  /*f690*/  FFMA R126, R46, R128, R63 ;  /* 0x000000802e7e7223 */ /* 0x000fe2000000003f */
[----:B------:R-:W-:Y:S02]  /*f6a0*/  MOV R88, R41 ;  /* 0x0000002900587202 */ /* 0x000fe40000000f00 */
[----:B------:R-:W-:-:S07]  /*f6b0*/  MOV R63, R123 ;  /* 0x0000007b003f7202 */ /* 0x000fce0000000f00 */
[----:B------:R-:W-:Y:S05]  /*f6c0*/  WARPSYNC.COLLECTIVE R91, `(.L_x_1918) ;  /* 0x000000005b087348 */ /* 0x000fea0003c00000 */
[----:B------:R0:W1:Y:S02]  /*f6d0*/  SHFL.IDX P0, R123, R88, R89, R90 ;  /* 0x00000059587b7389 */ /* 0x000064000000005a */
[----:B01----:R-:W-:Y:S05]  /*f6e0*/  ENDCOLLECTIVE ;  /* 0x000000000000791b */ /* 0x003fea0003800000 */
.L_x_1918:
[----:B------:R-:W-:Y:S02]  /*f6f0*/  MOV R88, R42 ;  /* 0x0000002a00587202 */ /* 0x000fe40000000f00 */
[----:B------:R-:W-:-:S07]  /*f700*/  MOV R65, R123 ;  /* 0x0000007b00417202 */ /* 0x000fce0000000f00 */
[----:B------:R-:W-:Y:S05]  /*f710*/  WARPSYNC.COLLECTIVE R91, `(.L_x_1919) ;  /* 0x000000005b087348 */ /* 0x000fea0003c00000 */
[----:B------:R0:W1:Y:S02]  /*f720*/  SHFL.IDX P0, R123, R88, R89, R90 ;  /* 0x00000059587b7389 */ /* 0x000064000000005a */
[----:B01----:R-:W-:Y:S05]  /*f730*/  ENDCOLLECTIVE ;  /* 0x000000000000791b */ /* 0x003fea0003800000 */
.L_x_1919:
[----:B------:R-:W-:Y:S01]  /*f740*/  FFMA R134, R46, R136, R67 ;  /* 0x000000882e867223 */ /* 0x000fe20000000043 */
        /* <DEDUP_REMOVED lines=15> */
[----:B------:R-:W-:-:S05]  /*f840*/  MOV R67, R123 ;  /* 0x0000007b00437202 */ /* 0x000fca0000000f00 */
        /* <DEDUP_REMOVED lines=9> */
.L_x_1920:
[----:B------:R-:W-:Y:S01]  /*f8e0*/  FFMA R50, R50, R11, R77 ;  /* 0x0000000b32327223 */ /* 0x000fe2000000004d */
        /* <DEDUP_REMOVED lines=26> */
.L_x_1921:
[----:B------:R-:W-:Y:S02]  /*fa90*/  MOV R88, R27 ;  /* 0x0000001b00587202 */ /* 0x000fe40000000f00 */
[----:B------:R-:W-:-:S07]  /*faa0*/  MOV R8, R123 ;  /* 0x0000007b00087202 */ /* 0x000fce0000000f00 */
[----:B------:R-:W-:Y:S05]  /*fab0*/  WARPSYNC.COLLECTIVE R91, `(.L_x_1922) ;  /* 0x000000005b087348 */ /* 0x000fea0003c00000 */
[----:B------:R0:W1:Y:S02]  /*fac0*/  SHFL.IDX P0, R123, R88, R89, R90 ;  /* 0x00000059587b7389 */ /* 0x000064000000005a */
[----:B01----:R-:W-:Y:S05]  /*fad0*/  ENDCOLLECTIVE ;  /* 0x000000000000791b */ /* 0x003fea0003800000 */
.L_x_1922:
[----:B------:R-:W-:Y:S02]  /*fae0*/  MOV R88, R12 ;  /* 0x0000000c00587202 */ /* 0x000fe40000000f00 */
[----:B------:R-:W-:-:S07]  /*faf0*/  MOV R45, R123 ;  /* 0x0000007b002d7202 */ /* 0x000fce0000000f00 */
[----:B------:R-:W-:Y:S05]  /*fb00*/  WARPSYNC.COLLECTIVE R91, `(.L_x_1923) ;  /* 0x000000005b087348 */ /* 0x000fea0003c00000 */
[----:B------:R0:W1:Y:S02]  /*fb10*/  SHFL.IDX P0, R123, R88, R89, R90 ;  /* 0x00000059587b7389 */ /* 0x000064000000005a */
[----:B01----:R-:W-:Y:S05]  /*fb20*/  ENDCOLLECTIVE ;  /* 0x000000000000791b */ /* 0x003fea0003800000 */
.L_x_1923:
[----:B------:R-:W-:Y:S02]  /*fb30*/  MOV R88, R13 ;  /* 0x0000000d00587202 */ /* 0x000fe40000000f00 */
[----:B------:R-:W-:-:S07]  /*fb40*/  MOV R47, R123 ;  /* 0x0000007b002f7202 */ /* 0x000fce0000000f00 */
[----:B------:R-:W-:Y:S05]  /*fb50*/  WARPSYNC.COLLECTIVE R91, `(.L_x_1924) ;  /* 0x000000005b087348 */ /* 0x000fea0003c00000 */
[----:B------:R0:W1:Y:S02]  /*fb60*/  SHFL.IDX P0, R123, R88, R89, R90 ;  /* 0x00000059587b7389 */ /* 0x000064000000005a */
[----:B01----:R-:W-:Y:S05]  /*fb70*/  ENDCOLLECTIVE ;  /* 0x000000000000791b */ /* 0x003fea0003800000 */
.L_x_1924:
[----:B------:R-:W-:Y:S02]  /*fb80*/  MOV R88, R14 ;  /* 0x0000000e00587202 */ /* 0x000fe40000000f00 */
[----:B------:R-:W-:-:S07]  /*fb90*/  MOV R49, R123 ;  /* 0x0000007b00317202 */ /* 0x000fce0000000f00 */
[----:B------:R-:W-:Y:S05]  /*fba0*/  WARPSYNC.COLLECTIVE R91, `(.L_x_1925) ;  /* 0x000000005b087348 */ /* 0x000fea0003c00000 */
[----:B------:R0:W1:Y:S02]  /*fbb0*/  SHFL.IDX P0, R123, R88, R89, R90 ;  /* 0x00000059587b7389 */ /* 0x000064000000005a */
[----:B01----:R-:W-:Y:S05]  /*fbc0*/  ENDCOLLECTIVE ;  /* 0x000000000000791b */ /* 0x003fea0003800000 */
.L_x_1925:
[----:B------:R-:W-:Y:S02]  /*fbd0*/  MOV R88, R15 ;  /* 0x0000000f00587202 */ /* 0x000fe40000000f00 */
[----:B------:R-:W-:-:S07]  /*fbe0*/  MOV R11, R123 ;  /* 0x0000007b000b7202 */ /* 0x000fce0000000f00 */
[----:B------:R-:W-:Y:S05]  /*fbf0*/  WARPSYNC.COLLECTIVE R91, `(.L_x_1926) ;  /* 0x000000005b087348 */ /* 0x000fea0003c00000 */
[----:B------:R0:W1:Y:S02]  /*fc00*/  SHFL.IDX P0, R123, R88, R89, R90 ;  /* 0x00000059587b7389 */ /* 0x000064000000005a */
[----:B01----:R-:W-:Y:S05]  /*fc10*/  ENDCOLLECTIVE ;  /* 0x000000000000791b */ /* 0x003fea0003800000 */
.L_x_1926:
[C---:B------:R-:W-:Y:S01]  /*fc20*/  FFMA R53, R9.reuse, R47, R60 ;  /* 0x0000002f09357223 */ /* 0x040fe2000000003c */
[----:B------:R-:W-:Y:S01]  /*fc30*/  MOV R88, R16 ;  /* 0x0000001000587202 */ /* 0x000fe20000000f00 */
[-C--:B------:R-:W-:Y:S01]  /*fc40*/  FFMA R59, R9, R123.reuse, R76 ;  /* 0x0000007b093b7223 */ /* 0x080fe2000000004c */
[----:B------:R-:W-:-:S07]  /*fc50*/  FFMA R60, R7, R123, R84 ;  /* 0x0000007b073c7223 */ /* 0x000fce0000000054 */
[----:B------:R-:W-:Y:S05]  /*fc60*/  WARPSYNC.COLLECTIVE R91, `(.L_x_1927) ;  /* 0x000000005b087348 */ /* 0x000fea0003c00000 */
[----:B------:R0:W1:Y:S02]  /*fc70*/  SHFL.IDX P0, R123, R88, R89, R90 ;  /* 0x00000059587b7389 */ /* 0x000064000000005a */
[----:B01----:R-:W-:Y:S05]  /*fc80*/  ENDCOLLECTIVE ;  /* 0x000000000000791b */ /* 0x003fea0003800000 */
.L_x_1927:
[----:B------:R-:W-:Y:S02]  /*fc90*/  MOV R88, R17 ;  /* 0x0000001100587202 */ /* 0x000fe40000000f00 */
[----:B------:R-:W-:-:S07]  /*fca0*/  MOV R63, R123 ;  /* 0x0000007b003f7202 */ /* 0x000fce0000000f00 */
[----:B------:R-:W-:Y:S05]  /*fcb0*/  WARPSYNC.COLLECTIVE R91, `(.L_x_1928) ;  /* 0x000000005b087348 */ /* 0x000fea0003c00000 */
[----:B------:R0:W1:Y:S02]  /*fcc0*/  SHFL.IDX P0, R123, R88, R89, R90 ;  /* 0x00000059587b7389 */ /* 0x000064000000005a */
[----:B01----:R-:W-:Y:S05]  /*fcd0*/  ENDCOLLECTIVE ;  /* 0x000000000000791b */ /* 0x003fea0003800000 */
.L_x_1928:
[----:B------:R-:W-:Y:S02]  /*fce0*/  MOV R88, R18 ;  /* 0x0000001200587202 */ /* 0x000fe40000000f00 */
[----:B------:R-:W-:-:S07]  /*fcf0*/  MOV R65, R123 ;  /* 0x0000007b00417202 */ /* 0x000fce0000000f00 */
[----:B------:R-:W-:Y:S05]  /*fd00*/  WARPSYNC.COLLECTIVE R91, `(.L_x_1929) ;  /* 0x000000005b087348 */ /* 0x000fea0003c00000 */
[----:B------:R0:W1:Y:S02]  /*fd10*/  SHFL.IDX P0, R123, R88, R89, R90 ;  /* 0x00000059587b7389 */ /* 0x000064000000005a */
[----:B01----:R-:W-:Y:S05]  /*fd20*/  ENDCOLLECTIVE ;  /* 0x000000000000791b */ /* 0x003fea0003800000 */
.L_x_1929:
[-C--:B------:R-:W-:Y:S01]  /*fd30*/  FFMA R48, R9, R8.reuse, R52 ;  /* 0x0000000809307223 */ /* 0x080fe20000000034 */
[----:B------:R-:W-:Y:S01]  /*fd40*/  FFMA R50, R7, R8, R54 ;  /* 0x0000000807327223 */ /* 0x000fe20000000036 */
[----:B------:R-:W-:Y:S02]  /*fd50*/  MOV R88, R19 ;  /* 0x0000001300587202 */ /* 0x000fe40000000f00 */
[----:B------:R-:W-:-:S07]  /*fd60*/  MOV R8, R123 ;  /* 0x0000007b00087202 */ /* 0x000fce0000000f00 */
[----:B------:R-:W-:Y:S05]  /*fd70*/  WARPSYNC.COLLECTIVE R91, `(.L_x_1930) ;  /* 0x000000005b087348 */ /* 0x000fea0003c00000 */
[----:B------:R0:W1:Y:S02]  /*fd80*/  SHFL.IDX P0, R123, R88, R89, R90 ;  /* 0x00000059587b7389 */ /* 0x000064000000005a */
[----:B01----:R-:W-:Y:S05]  /*fd90*/  ENDCOLLECTIVE ;  /* 0x000000000000791b */ /* 0x003fea0003800000 */
.L_x_1930:
[-C--:B------:R-:W-:Y:S01]  /*fda0*/  FFMA R51, R9, R45.reuse, R56 ;  /* 0x0000002d09337223 */ /* 0x080fe20000000038 */
[----:B------:R-:W-:Y:S01]  /*fdb0*/  FFMA R52, R7, R45, R58 ;  /* 0x0000002d07347223 */ /* 0x000fe2000000003a */
[----:B------:R-:W-:Y:S02]  /*fdc0*/  MOV R88, R20 ;  /* 0x0000001400587202 */ /* 0x000fe40000000f00 */
[----:B------:R-:W-:-:S07]  /*fdd0*/  MOV R45, R123 ;  /* 0x0000007b002d7202 */ /* 0x000fce0000000f00 */
[----:B------:R-:W-:Y:S05]  /*fde0*/  WARPSYNC.COLLECTIVE R91, `(.L_x_1931) ;  /* 0x000000005b087348 */ /* 0x000fea0003c00000 */
[----:B------:R0:W1:Y:S02]  /*fdf0*/  SHFL.IDX P0, R123, R88, R89, R90 ;  /* 0x00000059587b7389 */ /* 0x000064000000005a */
[----:B01----:R-:W-:Y:S05]  /*fe00*/  ENDCOLLECTIVE ;  /* 0x000000000000791b */ /* 0x003fea0003800000 */
.L_x_1931:
[----:B------:R-:W-:Y:S01]  /*fe10*/  FFMA R54, R7, R47, R62 ;  /* 0x0000002f07367223 */ /* 0x000fe2000000003e */
[----:B------:R-:W-:Y:S02]  /*fe20*/  MOV R88, R21 ;  /* 0x0000001500587202 */ /* 0x000fe40000000f00 */
[----:B------:R-:W-:-:S07]  /*fe30*/  MOV R47, R123 ;  /* 0x0000007b002f7202 */ /* 0x000fce0000000f00 */
[----:B------:R-:W-:Y:S05]  /*fe40*/  WARPSYNC.COLLECTIVE R91, `(.L_x_1932) ;  /* 0x000000005b087348 */ /* 0x000fea0003c00000 */
[----:B------:R0:W1:Y:S02]  /*fe50*/  SHFL.IDX P0, R123, R88, R89, R90 ;  /* 0x00000059587b7389 */ /* 0x000064000000005a */
[----:B01----:R-:W-:Y:S05]  /*fe60*/  ENDCOLLECTIVE ;  /* 0x000000000000791b */ /* 0x003fea0003800000 */
.L_x_1932:
[----:B------:R-:W-:Y:S01]  /*fe70*/  MOV R88, R22 ;  /* 0x0000001600587202 */ /* 0x000fe20000000f00 */
[-C--:B------:R-:W-:Y:S01]  /*fe80*/  FFMA R71, R9, R123.reuse, R142 ;  /* 0x0000007b09477223 */ /* 0x080fe2000000008e */
[----:B------:R-:W-:-:S07]  /*fe90*/  FFMA R72, R7, R123, R72 ;  /* 0x0000007b07487223 */ /* 0x000fce0000000048 */
[----:B------:R-:W-:Y:S05]  /*fea0*/  WARPSYNC.COLLECTIVE R91, `(.L_x_1933) ;  /* 0x000000005b087348 */ /* 0x000fea0003c00000 */
[----:B------:R0:W1:Y:S02]  /*feb0*/  SHFL.IDX P0, R123, R88, R89, R90 ;  /* 0x00000059587b7389 */ /* 0x000064000000005a */
[----:B01----:R-:W-:Y:S05]  /*fec0*/  ENDCOLLECTIVE ;  /* 0x000000000000791b */ /* 0x003fea0003800000 */
.L_x_1933:
[-C--:B------:R-:W-:Y:S01]  /*fed0*/  FFMA R57, R9, R11.reuse, R68 ;  /* 0x0000000b09397223 */ /* 0x080fe20000000044 */
[----:B------:R-:W-:Y:S01]  /*fee0*/  FFMA R58, R7, R11, R70 ;  /* 0x0000000b073a7223 */ /* 0x000fe20000000046 */
[----:B------:R-:W-:Y:S02]  /*fef0*/  MOV R88, R23 ;  /* 0x0000001700587202 */ /* 0x000fe40000000f00 */
[----:B------:R-:W-:-:S07]  /*ff00*/  MOV R11, R123 ;  /* 0x0000007b000b7202 */ /* 0x000fce0000000f00 */
[----:B------:R-:W-:Y:S05]  /*ff10*/  WARPSYNC.COLLECTIVE R91, `(.L_x_1934) ;  /* 0x000000005b087348 */ /* 0x000fea0003c00000 */
[----:B------:R0:W1:Y:S02]  /*ff20*/  SHFL.IDX P0, R123, R88, R89, R90 ;  /* 0x00000059587b7389 */ /* 0x000064000000005a */
[----:B01----:R-:W-:Y:S05]  /*ff30*/  ENDCOLLECTIVE ;  /* 0x000000000000791b */ /* 0x003fea0003800000 */
.L_x_1934:
[-C--:B------:R-:W-:Y:S01]  /*ff40*/  FFMA R55, R9, R49.reuse, R64 ;  /* 0x0000003109377223 */ /* 0x080fe20000000040 */
[----:B------:R-:W-:Y:S01]  /*ff50*/  FFMA R56, R7, R49, R66 ;  /* 0x0000003107387223 */ /* 0x000fe20000000042 */
[----:B------:R-:W-:Y:S02]  /*ff60*/  MOV R88, R24 ;  /* 0x0000001800587202 */ /* 0x000fe40000000f00 */
[----:B------:R-:W-:-:S07]  /*ff70*/  MOV R49, R123 ;  /* 0x0000007b00317202 */ /* 0x000fce0000000f00 */
[----:B------:R-:W-:Y:S05]  /*ff80*/  WARPSYNC.COLLECTIVE R91, `(.L_x_1935) ;  /* 0x000000005b087348 */ /* 0x000fea0003c00000 */
[----:B------:R0:W1:Y:S02]  /*ff90*/  SHFL.IDX P0, R123, R88, R89, R90 ;  /* 0x00000059587b7389 */ /* 0x000064000000005a */
[----:B01----:R-:W-:Y:S05]  /*ffa0*/  ENDCOLLECTIVE ;  /* 0x000000000000791b */ /* 0x003fea0003800000 */
.L_x_1935:
[----:B------:R-:W-:Y:S02]  /*ffb0*/  MOV R88, R25 ;  /* 0x0000001900587202 */ /* 0x000fe40000000f00 */
[----:B------:R-:W-:-:S07]  /*ffc0*/  MOV R79, R123 ;  /* 0x0000007b004f7202 */ /* 0x000fce0000000f00 */
[----:B------:R-:W-:Y:S05]  /*ffd0*/  WARPSYNC.COLLECTIVE R91, `(.L_x_1936) ;  /* 0x000000005b087348 */ /* 0x000fea0003c00000 */
[----:B------:R0:W1:Y:S02]  /*ffe0*/  SHFL.IDX P0, R123, R88, R89, R90 ;  /* 0x00000059587b7389 */ /* 0x000064000000005a */
[----:B01----:R-:W-:Y:S05]  /*fff0*/  ENDCOLLECTIVE ;  /* 0x000000000000791b */ /* 0x003fea0003800000 */
.L_x_1936:
[----:B------:R-:W-:Y:S02]  /*10000*/  MOV R88, R26 ;  /* 0x0000001a00587202 */ /* 0x000fe40000000f00 */
[----:B------:R-:W-:-:S07]  /*10010*/  MOV R83, R123 ;  /* 0x0000007b00537202 */ /* 0x000fce0000000f00 */
[----:B------:R-:W-:Y:S05]  /*10020*/  WARPSYNC.COLLECTIVE R91, `(.L_x_1937) ;  /* 0x000000005b087348 */ /* 0x000fea0003c00000 */
[----:B------:R0:W1:Y:S02]  /*10030*/  SHFL.IDX P0, R123, R88, R89, R90 ;  /* 0x00000059587b7389 */ /* 0x000064000000005a */
[----:B01----:R-:W-:Y:S05]  /*10040*/  ENDCOLLECTIVE ;  /* 0x000000000000791b */ /* 0x003fea0003800000 */
.L_x_1937:
[-C--:B------:R-:W-:Y:S01]  /*10050*/  FFMA R67, R9, R45.reuse, R134 ;  /* 0x0000002d09437223 */ /* 0x080fe20000000086 */
[----:B------:R-:W-:Y:S01]  /*10060*/  FFMA R68, R7, R45, R136 ;  /* 0x0000002d07447223 */ /* 0x000fe20000000088 */
[----:B------:R-:W-:Y:S02]  /*10070*/  MOV R88, R28 ;  /* 0x0000001c00587202 */ /* 0x000fe40000000f00 */
[----:B------:R-:W-:-:S07]  /*10080*/  MOV R45, R123 ;  /* 0x0000007b002d7202 */ /* 0x000fce0000000f00 */
[----:B------:R-:W-:Y:S05]  /*10090*/  WARPSYNC.COLLECTIVE R91, `(.L_x_1938) ;  /* 0x000000005b087348 */ /* 0x000fea0003c00000 */
[----:B------:R0:W1:Y:S02]  /*100a0*/  SHFL.IDX P0, R123, R88, R89, R90 ;  /* 0x00000059587b7389 */ /* 0x000064000000005a */
[----:B01----:R-:W-:Y:S05]  /*100b0*/  ENDCOLLECTIVE ;  /* 0x000000000000791b */ /* 0x003fea0003800000 */
.L_x_1938:
[-C--:B------:R-:W-:Y:S01]  /*100c0*/  FFMA R61, R9, R63.reuse, R122 ;  /* 0x0000003f093d7223 */ /* 0x080fe2000000007a */
[----:B------:R-:W-:Y:S01]  /*100d0*/  FFMA R62, R7, R63, R124 ;  /* 0x0000003f073e7223 */ /* 0x000fe2000000007c */
        /* <DEDUP_REMOVED lines=9> */
.L_x_1939:
[----:B------:R-:W-:Y:S02]  /*10170*/  MOV R88, R30 ;  /* 0x0000001e00587202 */ /* 0x000fe40000000f00 */
[----:B------:R-:W-:-:S07]  /*10180*/  MOV R46, R123 ;  /* 0x0000007b002e7202 */ /* 0x000fce0000000f00 */
[----:B------:R-:W-:Y:S05]  /*10190*/  WARPSYNC.COLLECTIVE R91, `(.L_x_1940) ;  /* 0x000000005b087348 */ /* 0x000fea0003c00000 */
[----:B------:R0:W1:Y:S02]  /*101a0*/  SHFL.IDX P0, R123, R88, R89, R90 ;  /* 0x00000059587b7389 */ /* 0x000064000000005a */
[----:B01----:R-:W-:Y:S05]  /*101b0*/  ENDCOLLECTIVE ;  /* 0x000000000000791b */ /* 0x003fea0003800000 */
.L_x_1940:
[----:B------:R-:W-:Y:S01]  /*101c0*/  MOV R88, R31 ;  /* 0x0000001f00587202 */ /* 0x000fe20000000f00 */
[-C--:B------:R-:W-:Y:S01]  /*101d0*/  FFMA R103, R9, R123.reuse, R158 ;  /* 0x0000007b09677223 */ /* 0x080fe2000000009e */
[----:B------:R-:W-:-:S07]  /*101e0*/  FFMA R104, R7, R123, R104 ;  /* 0x0000007b07687223 */ /* 0x000fce0000000068 */
[----:B------:R-:W-:Y:S05]  /*101f0*/  WARPSYNC.COLLECTIVE R91, `(.L_x_1941) ;  /* 0x000000005b087348 */ /* 0x000fea0003c00000 */
[----:B------:R0:W1:Y:S02]  /*10200*/  SHFL.IDX P0, R123, R88, R89, R90 ;  /* 0x00000059587b7389 */ /* 0x000064000000005a */
[----:B01----:R-:W-:Y:S05]  /*10210*/  ENDCOLLECTIVE ;  /* 0x000000000000791b */ /* 0x003fea0003800000 */
.L_x_1941:
[-C--:B------:R-:W-:Y:S01]  /*10220*/  FFMA R73, R9, R11.reuse, R144 ;  /* 0x0000000b09497223 */ /* 0x080fe20000000090 */
[----:B------:R-:W-:Y:S01]  /*10230*/  FFMA R74, R7, R11, R74 ;  /* 0x0000000b074a7223 */ /* 0x000fe2000000004a */
[----:B------:R-:W-:Y:S02]  /*10240*/  MOV R88, R32 ;  /* 0x0000002000587202 */ /* 0x000fe40000000f00 */
[----:B------:R-:W-:-:S07]  /*10250*/  MOV R11, R123 ;  /* 0x0000007b000b7202 */ /* 0x000fce0000000f00 */
[----:B------:R-:W-:Y:S05]  /*10260*/  WARPSYNC.COLLECTIVE R91, `(.L_x_1942) ;  /* 0x000000005b087348 */ /* 0x000fea0003c00000 */
[----:B------:R0:W1:Y:S02]  /*10270*/  SHFL.IDX P0, R123, R88, R89, R90 ;  /* 0x00000059587b7389 */ /* 0x000064000000005a */
[----:B01----:R-:W-:Y:S05]  /*10280*/  ENDCOLLECTIVE ;  /* 0x000000000000791b */ /* 0x003fea0003800000 */
.L_x_1942:
[-C--:B------:R-:W-:Y:S01]  /*10290*/  FFMA R97, R9, R45.reuse, R152 ;  /* 0x0000002d09617223 */ /* 0x080fe20000000098 */
[----:B------:R-:W-:Y:S01]  /*102a0*/  FFMA R98, R7, R45, R98 ;  /* 0x0000002d07627223 */ /* 0x000fe20000000062 */
[----:B------:R-:W-:Y:S02]  /*102b0*/  MOV R88, R34 ;  /* 0x0000002200587202 */ /* 0x000fe40000000f00 */
[----:B------:R-:W-:-:S07]  /*102c0*/  MOV R45, R123 ;  /* 0x0000007b002d7202 */ /* 0x000fce0000000f00 */
[----:B------:R-:W-:Y:S05]  /*102d0*/  WARPSYNC.COLLECTIVE R91, `(.L_x_1943) ;  /* 0x000000005b087348 */ /* 0x000fea0003c00000 */
[----:B------:R0:W1:Y:S02]  /*102e0*/  SHFL.IDX P0, R123, R88, R89, R90 ;  /* 0x00000059587b7389 */ /* 0x000064000000005a */
[----:B01----:R-:W-:Y:S05]  /*102f0*/  ENDCOLLECTIVE ;  /* 0x000000000000791b */ /* 0x003fea0003800000 */
.L_x_1943:
[-C--:B------:R-:W-:Y:S01]  /*10300*/  FFMA R69, R9, R47.reuse, R138 ;  /* 0x0000002f09457223 */ /* 0x080fe2000000008a */
[----:B------:R-:W-:Y:S01]  /*10310*/  FFMA R70, R7, R47, R140 ;  /* 0x0000002f07467223 */ /* 0x000fe2000000008c */
[----:B------:R-:W-:Y:S02]  /*10320*/  MOV R88, R35 ;  /* 0x0000002300587202 */ /* 0x000fe40000000f00 */
[----:B------:R-:W-:-:S07]  /*10330*/  MOV R47, R123 ;  /* 0x0000007b002f7202 */ /* 0x000fce0000000f00 */
[----:B------:R-:W-:Y:S05]  /*10340*/  WARPSYNC.COLLECTIVE R91, `(.L_x_1944) ;  /* 0x000000005b087348 */ /* 0x000fea0003c00000 */
[----:B------:R0:W1:Y:S02]  /*10350*/  SHFL.IDX P0, R123, R88, R89, R90 ;  /* 0x00000059587b7389 */ /* 0x000064000000005a */
[----:B01----:R-:W-:Y:S05]  /*10360*/  ENDCOLLECTIVE ;  /* 0x000000000000791b */ /* 0x003fea0003800000 */
.L_x_1944:
[-C--:B------:R-:W-:Y:S01]  /*10370*/  FFMA R99, R9, R8.reuse, R154 ;  /* 0x0000000809637223 */ /* 0x080fe2000000009a */
[----:B------:R-:W-:Y:S01]  /*10380*/  FFMA R100, R7, R8, R100 ;  /* 0x0000000807647223 */ /* 0x000fe20000000064 */
[----:B------:R-:W-:Y:S02]  /*10390*/  MOV R88, R36 ;  /* 0x0000002400587202 */ /* 0x000fe40000000f00 */
[----:B------:R-:W-:-:S07]  /*103a0*/  MOV R8, R123 ;  /* 0x0000007b00087202 */ /* 0x000fce0000000f00 */
[----:B------:R-:W-:Y:S05]  /*103b0*/  WARPSYNC.COLLECTIVE R91, `(.L_x_1945) ;  /* 0x000000005b087348 */ /* 0x000fea0003c00000 */
[----:B------:R0:W1:Y:S02]  /*103c0*/  SHFL.IDX P0, R123, R88, R89, R90 ;  /* 0x00000059587b7389 */ /* 0x000064000000005a */
[----:B01----:R-:W-:Y:S05]  /*103d0*/  ENDCOLLECTIVE ;  /* 0x000000000000791b */ /* 0x003fea0003800000 */
.L_x_1945:
[-C--:B------:R-:W-:Y:S01]  /*103e0*/  FFMA R101, R9, R46.reuse, R156 ;  /* 0x0000002e09657223 */ /* 0x080fe2000000009c */
[----:B------:R-:W-:Y:S01]  /*103f0*/  FFMA R102, R7, R46, R102 ;  /* 0x0000002e07667223 */ /* 0x000fe20000000066 */
[----:B------:R-:W-:Y:S02]  /*10400*/  MOV R88, R37 ;  /* 0x0000002500587202 */ /* 0x000fe40000000f00 */
[----:B------:R-:W-:-:S07]  /*10410*/  MOV R46, R123 ;  /* 0x0000007b002e7202 */ /* 0x000fce0000000f00 */
[----:B------:R-:W-:Y:S05]  /*10420*/  WARPSYNC.COLLECTIVE R91, `(.L_x_1946) ;  /* 0x000000005b087348 */ /* 0x000fea0003c00000 */
[----:B------:R0:W1:Y:S02]  /*10430*/  SHFL.IDX P0, R123, R88, R89, R90 ;  /* 0x00000059587b7389 */ /* 0x000064000000005a */
[----:B01----:R-:W-:Y:S05]  /*10440*/  ENDCOLLECTIVE ;  /* 0x000000000000791b */ /* 0x003fea0003800000 */
.L_x_1946:
[----:B------:R-:W-:Y:S02]  /*10450*/  MOV R88, R38 ;  /* 0x0000002600587202 */ /* 0x000fe40000000f00 */
[----:B------:R-:W-:-:S07]  /*10460*/  MOV R76, R123 ;  /* 0x0000007b004c7202 */ /* 0x000fce0000000f00 */
[----:B------:R-:W-:Y:S05]  /*10470*/  WARPSYNC.COLLECTIVE R91, `(.L_x_1947) ;  /* 0x000000005b087348 */ /* 0x000fea0003c00000 */
[----:B------:R0:W1:Y:S02]  /*10480*/  SHFL.IDX P0, R123, R88, R89, R90 ;  /* 0x00000059587b7389 */ /* 0x000064000000005a */
[----:B01----:R-:W-:Y:S05]  /*10490*/  ENDCOLLECTIVE ;  /* 0x000000000000791b */ /* 0x003fea0003800000 */
.L_x_1947:
[----:B------:R-:W-:Y:S02]  /*104a0*/  MOV R88, R39 ;  /* 0x0000002700587202 */ /* 0x000fe40000000f00 */
[----:B------:R-:W-:-:S07]  /*104b0*/  MOV R84, R123 ;  /* 0x0000007b00547202 */ /* 0x000fce0000000f00 */
[----:B------:R-:W-:Y:S05]  /*104c0*/  WARPSYNC.COLLECTIVE R91, `(.L_x_1948) ;  /* 0x000000005b087348 */ /* 0x000fea0003c00000 */
[----:B------:R0:W1:Y:S02]  /*104d0*/  SHFL.IDX P0, R123, R88, R89, R90 ;  /* 0x00000059587b7389 */ /* 0x000064000000005a */
[----:B01----:R-:W-:Y:S05]  /*104e0*/  ENDCOLLECTIVE ;  /* 0x000000000000791b */ /* 0x003fea0003800000 */
.L_x_1948:
[----:B------:R-:W-:Y:S02]  /*104f0*/  MOV R88, R40 ;  /* 0x0000002800587202 */ /* 0x000fe40000000f00 */
[----:B------:R-:W-:-:S07]  /*10500*/  MOV R122, R123 ;  /* 0x0000007b007a7202 */ /* 0x000fce0000000f00 */
[----:B------:R-:W-:Y:S05]  /*10510*/  WARPSYNC.COLLECTIVE R91, `(.L_x_1949) ;  /* 0x000000005b087348 */ /* 0x000fea0003c00000 */
[----:B------:R0:W1:Y:S02]  /*10520*/  SHFL.IDX P0, R123, R88, R89, R90 ;  /* 0x00000059587b7389 */ /* 0x000064000000005a */
[----:B01----:R-:W-:Y:S05]  /*10530*/  ENDCOLLECTIVE ;  /* 0x000000000000791b */ /* 0x003fea0003800000 */
.L_x_1949:
[----:B------:R-:W-:Y:S02]  /*10540*/  MOV R88, R41 ;  /* 0x0000002900587202 */ /* 0x000fe40000000f00 */
[----:B------:R-:W-:-:S07]  /*10550*/  MOV R124, R123 ;  /* 0x0000007b007c7202 */ /* 0x000fce0000000f00 */
[----:B------:R-:W-:Y:S05]  /*10560*/  WARPSYNC.COLLECTIVE R91, `(.L_x_1950) ;  /* 0x000000005b087348 */ /* 0x000fea0003c00000 */
[----:B------:R0:W1:Y:S02]  /*10570*/  SHFL.IDX P0, R123, R88, R89, R90 ;  /* 0x00000059587b7389 */ /* 0x000064000000005a */
[----:B01----:R-:W-:Y:S05]  /*10580*/  ENDCOLLECTIVE ;  /* 0x000000000000791b */ /* 0x003fea0003800000 */
.L_x_1950:
[-C--:B------:R-:W-:Y:S01]  /*10590*/  FFMA R75, R9, R49.reuse, R146 ;  /* 0x00000031094b7223 */ /* 0x080fe20000000092 */
[----:B------:R-:W-:Y:S01]  /*105a0*/  FFMA R92, R7, R49, R92 ;  /* 0x00000031075c7223 */ /* 0x000fe2000000005c */
[----:B------:R-:W-:Y:S02]  /*105b0*/  MOV R88, R42 ;  /* 0x0000002a00587202 */ /* 0x000fe40000000f00 */
[----:B------:R-:W-:-:S07]  /*105c0*/  MOV R49, R123 ;  /* 0x0000007b00317202 */ /* 0x000fce0000000f00 */
[----:B------:R-:W-:Y:S05]  /*105d0*/  WARPSYNC.COLLECTIVE R91, `(.L_x_1951) ;  /* 0x000000005b087348 */ /* 0x000fea0003c00000 */
[----:B------:R0:W1:Y:S02]  /*105e0*/  SHFL.IDX P0, R123, R88, R89, R90 ;  /* 0x00000059587b7389 */ /* 0x000064000000005a */
[----:B01----:R-:W-:Y:S05]  /*105f0*/  ENDCOLLECTIVE ;  /* 0x000000000000791b */ /* 0x003fea0003800000 */
.L_x_1951:
[-C--:B------:R-:W-:Y:S01]  /*10600*/  FFMA R93, R9, R79.reuse, R148 ;  /* 0x0000004f095d7223 */ /* 0x080fe20000000094 */
[----:B------:R-:W-:Y:S01]  /*10610*/  FFMA R94, R7, R79, R94 ;  /* 0x0000004f075e7223 */ /* 0x000fe2000000005e */
        /* <DEDUP_REMOVED lines=22> */
[----:B------:R-:W-:Y:S06]  /*10780*/  BRA `(.L_x_1952) ;  /* 0xffffff3400e07947 */ /* 0x000fec000383ffff */
.L_x_1680:
        /* <DEDUP_REMOVED lines=11> */
.L_x_1954:
[----:B------:R-:W-:Y:S05]  /*10840*/  BSYNC B1 ;  /* 0x0000000000017941 */ /* 0x000fea0003800000 */
.L_x_1953:
        /* <DEDUP_REMOVED lines=9> */
.L_x_1955:
[----:B------:R-:W-:Y:S01]  /*108e0*/  MOV R89, R47 ;  /* 0x0000002f00597202 */ /* 0x000fe20000000f00 */
[----:B------:R-:W-:Y:S01]  /*108f0*/  IMAD.WIDE R84, R85, 0x4, R82 ;  /* 0x0000000455547825 */ /* 0x000fe200078e0252 */
[----:B------:R-:W-:-:S07]  /*10900*/  MOV R79, R123 ;  /* 0x0000007b004f7202 */ /* 0x000fce0000000f00 */
[----:B------:R-:W-:Y:S05]  /*10910*/  WARPSYNC.COLLECTIVE R91, `(.L_x_1956) ;  /* 0x000000005b087348 */ /* 0x000fea0003c00000 */
[----:B------:R0:W1:Y:S02]  /*10920*/  SHFL.IDX P0, R123, R88, R89, R90 ;  /* 0x00000059587b7389 */ /* 0x000064000000005a */
[----:B01----:R-:W-:Y:S05]  /*10930*/  ENDCOLLECTIVE ;  /* 0x000000000000791b */ /* 0x003fea0003800000 */
.L_x_1956:
[----:B------:R-:W-:Y:S02]  /*10940*/  MOV R89, R49 ;  /* 0x0000003100597202 */ /* 0x000fe40000000f00 */
[----:B------:R-:W-:-:S07]  /*10950*/  MOV R44, R123 ;  /* 0x0000007b002c7202 */ /* 0x000fce0000000f00 */
[----:B------:R-:W-:Y:S05]  /*10960*/  WARPSYNC.COLLECTIVE R91, `(.L_x_1957) ;  /* 0x000000005b087348 */ /* 0x000fea0003c00000 */
[----:B------:R0:W1:Y:S02]  /*10970*/  SHFL.IDX P0, R123, R88, R89, R90 ;  /* 0x00000059587b7389 */ /* 0x000064000000005a */
[----:B01----:R-:W-:Y:S05]  /*10980*/  ENDCOLLECTIVE ;  /* 0x000000000000791b */ /* 0x003fea0003800000 */
.L_x_1957:
[----:B------:R-:W-:Y:S02]  /*10990*/  MOV R88, R9 ;  /* 0x0000000900587202 */ /* 0x000fe40000000f00 */
[----:B------:R-:W-:Y:S02]  /*109a0*/  MOV R89, R43 ;  /* 0x0000002b00597202 */ /* 0x000fe40000000f00 */
[----:B------:R-:W-:-:S07]  /*109b0*/  MOV R46, R123 ;  /* 0x0000007b002e7202 */ /* 0x000fce0000000f00 */
[----:B------:R-:W-:Y:S05]  /*109c0*/  WARPSYNC.COLLECTIVE R91, `(.L_x_1958) ;  /* 0x000000005b087348 */ /* 0x000fea0003c00000 */
[----:B------:R0:W1:Y:S02]  /*109d0*/  SHFL.IDX P0, R123, R88, R89, R90 ;  /* 0x00000059587b7389 */ /* 0x000064000000005a */
[----:B01----:R-:W-:Y:S05]  /*109e0*/  ENDCOLLECTIVE ;  /* 0x000000000000791b */ /* 0x003fea0003800000 */
.L_x_1958:
[----:B------:R-:W-:Y:S02]  /*109f0*/  MOV R88, R10 ;  /* 0x0000000a00587202 */ /* 0x000fe40000000f00 */
[----:B------:R-:W-:-:S07]  /*10a00*/  MOV R86, R123 ;  /* 0x0000007b00567202 */ /* 0x000fce0000000f00 */
[----:B------:R-:W-:Y:S05]  /*10a10*/  WARPSYNC.COLLECTIVE R91, `(.L_x_1959) ;  /* 0x000000005b087348 */ /* 0x000fea0003c00000 */
[----:B------:R0:W1:Y:S02]  /*10a20*/  SHFL.IDX P0, R123, R88, R89, R90 ;  /* 0x00000059587b7389 */ /* 0x000064000000005a */
[----:B01----:R-:W-:Y:S05]  /*10a30*/  ENDCOLLECTIVE ;  /* 0x000000000000791b */ /* 0x003fea0003800000 */
.L_x_1959:
[----:B------:R-:W-:-:S13]  /*10a40*/  FSETP.GT.AND P0, PT, R123, RZ, PT ;  /* 0x000000ff7b00720b */ /* 0x000fda0003f04000 */
[----:B------:R-:W2:Y:S01]  /*10a50*/  @P0 LDG.E.CONSTANT R122, desc[UR4][R84.64] ;  /* 0x00000004547a0981 */ /* 0x000ea2000c1e9900 */
[----:B------:R-:W-:-:S03]  /*10a60*/  HFMA2 R125, -RZ, RZ, 0, 0 ;  /* 0x00000000ff7d7431 */ /* 0x000fc600000001ff */
[----:B------:R-:W3:Y:S01]  /*10a70*/  @P0 LDG.E.CONSTANT R126, desc[UR4][R84.64+0x80] ;  /* 0x00008004547e0981 */ /* 0x000ee2000c1e9900 */
[----:B------:R-:W-:Y:S01]  /*10a80*/  HFMA2 R89, -RZ, RZ, 0, 0 ;  /* 0x00000000ff597431 */ /* 0x000fe200000001ff */
[----:B------:R-:W-:Y:S01]  /*10a90*/  MOV R88, R11 ;  /* 0x0000000b00587202 */ /* 0x000fe20000000f00 */
[-C--:B--2---:R-:W-:Y:S01]  /*10aa0*/  @P0 FMUL R122, R122, R123.reuse ;  /* 0x0000007b7a7a0220 */ /* 0x084fe20000400000 */
[----:B---3--:R-:W-:-:S04]  /*10ab0*/  @P0 FMUL R123, R126, R123 ;  /* 0x0000007b7e7b0220 */ /* 0x008fc80000400000 */
[----:B------:R-:W-:Y:S02]  /*10ac0*/  @P0 MOV R125, R122 ;  /* 0x0000007a007d0202 */ /* 0x000fe40000000f00 */
[----:B------:R-:W-:Y:S01]  /*10ad0*/  @P0 MOV R89, R123 ;  /* 0x0000007b00590202 */ /* 0x000fe20000000f00 */
[----:B------:R-:W-:Y:S02]  /*10ae0*/  HFMA2 R126, -RZ, RZ, 0, 0 ;  /* 0x00000000ff7e7431 */ /* 0x000fe400000001ff */
[----:B------:R-:W-:Y:S02]  /*10af0*/  FADD R48, R48, R125 ;  /* 0x0000007d30307221 */ /* 0x000fe40000000000 */
[----:B------:R-:W-:Y:S01]  /*10b00*/  FADD R50, R50, R89 ;  /* 0x0000005932327221 */ /* 0x000fe20000000000 */
[----:B------:R-:W-:-:S07]  /*10b10*/  MOV R89, R43 ;  /* 0x0000002b00597202 */ /* 0x000fce0000000f00 */
[----:B------:R-:W-:Y:S05]  /*10b20*/  WARPSYNC.COLLECTIVE R91, `(.L_x_1960) ;  /* 0x000000005b087348 */ /* 0x000fea0003c00000 */
[----:B------:R0:W1:Y:S02]  /*10b30*/  SHFL.IDX P0, R123, R88, R89, R90 ;  /* 0x00000059587b7389 */ /* 0x000064000000005a */
[----:B01----:R-:W-:Y:S05]  /*10b40*/  ENDCOLLECTIVE ;  /* 0x000000000000791b */ /* 0x003fea0003800000 */
.L_x_1960:
[----:B------:R-:W-:-:S04]  /*10b50*/  MOV R124, R123 ;  /* 0x0000007b007c7202 */ /* 0x000fc80000000f00 */
[----:B------:R-:W-:-:S13]  /*10b60*/  FSETP.GT.AND P0, PT, R124, RZ, PT ;  /* 0x000000ff7c00720b */ /* 0x000fda0003f04000 */
[----:B------:R-:W2:Y:S04]  /*10b70*/  @P0 LDG.E.CONSTANT R127, desc[UR4][R84.64] ;  /* 0x00000004547f0981 */ /* 0x000ea8000c1e9900 */
[----:B------:R-:W3:Y:S01]  /*10b80*/  @P0 LDG.E.CONSTANT R129, desc[UR4][R84.64+0x80] ;  /* 0x0000800454810981 */ /* 0x000ee2000c1e9900 */
[----:B------:R-:W-:Y:S02]  /*10b90*/  HFMA2 R123, -RZ, RZ, 0, 0 ;  /* 0x00000000ff7b7431 */ /* 0x000fe400000001ff */
[-C--:B--2---:R-:W-:Y:S01]  /*10ba0*/  @P0 FMUL R122, R127, R124.reuse ;  /* 0x0000007c7f7a0220 */ /* 0x084fe20000400000 */
[----:B---3--:R-:W-:-:S04]  /*10bb0*/  @P0 FMUL R124, R129, R124 ;  /* 0x0000007c817c0220 */ /* 0x008fc80000400000 */
[----:B------:R-:W-:Y:S02]  /*10bc0*/  @P0 MOV R126, R122 ;  /* 0x0000007a007e0202 */ /* 0x000fe40000000f00 */
[----:B------:R-:W-:Y:S02]  /*10bd0*/  @P0 MOV R123, R124 ;  /* 0x0000007c007b0202 */ /* 0x000fe40000000f00 */
[----:B------:R-:W-:-:S13]  /*10be0*/  FSETP.GT.AND P0, PT, R86, RZ, PT ;  /* 0x000000ff5600720b */ /* 0x000fda0003f04000 */
[----:B------:R-:W2:Y:S01]  /*10bf0*/  @P0 LDG.E.CONSTANT R88, desc[UR4][R84.64] ;  /* 0x0000000454580981 */ /* 0x000ea2000c1e9900 */
[--C-:B------:R-:W-:Y:S01]  /*10c00*/  @!P0 FADD R89, RZ, R81.reuse ;  /* 0x00000051ff598221 */ /* 0x100fe20000000000 */
[----:B--2---:R-:W-:-:S05]  /*10c10*/  @P0 FFMA R88, R86, R88, R81 ;  /* 0x0000005856580223 */ /* 0x004fca0000000051 */
[----:B------:R-:W-:Y:S02]  /*10c20*/  @P0 MOV R81, R88 ;  /* 0x0000005800510202 */ /* 0x000fe40000000f00 */
[----:B------:R-:W-:Y:S02]  /*10c30*/  @!P0 MOV R81, R89 ;  /* 0x0000005900518202 */ /* 0x000fe40000000f00 */
[----:B------:R-:W2:Y:S01]  /*10c40*/  @P0 LDG.E.CONSTANT R89, desc[UR4][R84.64+0x80] ;  /* 0x0000800454590981 */ /* 0x000ea2000c1e9900 */
[----:B------:R-:W-:Y:S01]  /*10c50*/  MOV R88, R12 ;  /* 0x0000000c00587202 */ /* 0x000fe20000000f00 */
[----:B------:R-:W-:Y:S01]  /*10c60*/  FADD R52, R52, R123 ;  /* 0x0000007b34347221 */ /* 0x000fe20000000000 */
[----:B--2---:R-:W-:Y:S01]  /*10c70*/  @P0 FMUL R86, R86, R89 ;  /* 0x0000005956560220 */ /* 0x004fe20000400000 */
[----:B------:R-:W-:Y:S02]  /*10c80*/  MOV R89, R43 ;  /* 0x0000002b00597202 */ /* 0x000fe40000000f00 */
[----:B------:R-:W-:-:S07]  /*10c90*/  @!P0 MOV R86, RZ ;  /* 0x000000ff00568202 */ /* 0x000fce0000000f00 */
[----:B------:R-:W-:Y:S05]  /*10ca0*/  WARPSYNC.COLLECTIVE R91, `(.L_x_1961) ;  /* 0x000000005b087348 */ /* 0x000fea0003c00000 */
[----:B------:R0:W1:Y:S02]  /*10cb0*/  SHFL.IDX P0, R123, R88, R89, R90 ;  /* 0x00000059587b7389 */ /* 0x000064000000005a */
[----:B01----:R-:W-:Y:S05]  /*10cc0*/  ENDCOLLECTIVE ;  /* 0x000000000000791b */ /* 0x003fea0003800000 */
.L_x_1961:
[----:B------:R-:W-:Y:S01]  /*10cd0*/  FADD R77, R77, R86 ;  /* 0x000000564d4d7221 */ /* 0x000fe20000000000 */
[----:B------:R-:W-:-:S04]  /*10ce0*/  MOV R86, R123 ;  /* 0x0000007b00567202 */ /* 0x000fc80000000f00 */
        /* <DEDUP_REMOVED lines=10> */
[----:B------:R-:W-:-:S05]  /*10d90*/  @P0 MOV R123, R86 ;  /* 0x00000056007b0202 */ /* 0x000fca0000000f00 */
[----:B------:R-:W-:-:S07]  /*10da0*/  FADD R54, R54, R123 ;  /* 0x0000007b36367221 */ /* 0x000fce0000000000 */
[----:B------:R-:W-:Y:S05]  /*10db0*/  WARPSYNC.COLLECTIVE R91, `(.L_x_1962) ;  /* 0x000000005b087348 */ /* 0x000fea0003c00000 */
[----:B------:R0:W1:Y:S02]  /*10dc0*/  SHFL.IDX P0, R123, R88, R89, R90 ;  /* 0x00000059587b7389 */ /* 0x000064000000005a */
[----:B01----:R-:W-:Y:S05]  /*10dd0*/  ENDCOLLECTIVE ;  /* 0x000000000000791b */ /* 0x003fea0003800000 */
.L_x_1962:
[----:B------:R-:W-:-:S04]  /*10de0*/  MOV R125, R123 ;  /* 0x0000007b007d7202 */ /* 0x000fc80000000f00 */
[----:B------:R-:W-:-:S13]  /*10df0*/  FSETP.GT.AND P0, PT, R125, RZ, PT ;  /* 0x000000ff7d00720b */ /* 0x000fda0003f04000 */
[----:B------:R-:W2:Y:S04]  /*10e00*/  @P0 LDG.E.CONSTANT R128, desc[UR4][R84.64] ;  /* 0x0000000454800981 */ /* 0x000ea8000c1e9900 */
[----:B------:R-:W3:Y:S01]  /*10e10*/  @P0 LDG.E.CONSTANT R126, desc[UR4][R84.64+0x80] ;  /* 0x00008004547e0981 */ /* 0x000ee2000c1e9900 */
[----:B------:R-:W-:Y:S01]  /*10e20*/  MOV R88, R14 ;  /* 0x0000000e00587202 */ /* 0x000fe20000000f00 */
[----:B--2---:R-:W-:-:S05]  /*10e30*/  @P0 FMUL R86, R128, R125 ;  /* 0x0000007d80560220 */ /* 0x004fca0000400000 */
[----:B------:R-:W-:Y:S01]  /*10e40*/  @P0 MOV R122, R86 ;  /* 0x00000056007a0202 */ /* 0x000fe20000000f00 */
[----:B---3--:R-:W-:-:S04]  /*10e50*/  @P0 FMUL R125, R126, R125 ;  /* 0x0000007d7e7d0220 */ /* 0x008fc80000400000 */
[----:B------:R-:W-:Y:S01]  /*10e60*/  FADD R55, R55, R122 ;  /* 0x0000007a37377221 */ /* 0x000fe20000000000 */
[----:B------:R-:W-:Y:S02]  /*10e70*/  CS2R R122, SRZ ;  /* 0x00000000007a7805 */ /* 0x000fe4000001ff00 */
[----:B------:R-:W-:-:S05]  /*10e80*/  @P0 MOV R123, R125 ;  /* 0x0000007d007b0202 */ /* 0x000fca0000000f00 */
[----:B------:R-:W-:-:S07]  /*10e90*/  FADD R56, R56, R123 ;  /* 0x0000007b38387221 */ /* 0x000fce0000000000 */
[----:B------:R-:W-:Y:S05]  /*10ea0*/  WARPSYNC.COLLECTIVE R91, `(.L_x_1963) ;  /* 0x000000005b087348 */ /* 0x000fea0003c00000 */
[----:B------:R0:W1:Y:S02]  /*10eb0*/  SHFL.IDX P0, R123, R88, R89, R90 ;  /* 0x00000059587b7389 */ /* 0x000064000000005a */
[----:B01----:R-:W-:Y:S05]  /*10ec0*/  ENDCOLLECTIVE ;  /* 0x000000000000791b */ /* 0x003fea0003800000 */
.L_x_1963:
        /* <DEDUP_REMOVED lines=13> */
.L_x_1964:
[----:B------:R-:W-:-:S04]  /*10fa0*/  MOV R124, R123 ;  /* 0x0000007b007c7202 */ /* 0x000fc80000000f00 */
[----:B------:R-:W-:-:S13]  /*10fb0*/  FSETP.GT.AND P0, PT, R124, RZ, PT ;  /* 0x000000ff7c00720b */ /* 0x000fda0003f04000 */
[----:B------:R-:W2:Y:S04]  /*10fc0*/  @P0 LDG.E.CONSTANT R127, desc[UR4][R84.64] ;  /* 0x00000004547f0981 */ /* 0x000ea8000c1e9900 */
[----:B------:R-:W3:Y:S01]  /*10fd0*/  @P0 LDG.E.CONSTANT R129, desc[UR4][R84.64+0x80] ;  /* 0x0000800454810981 */ /* 0x000ee2000c1e9900 */
[----:B------:R-:W-:Y:S01]  /*10fe0*/  FADD R57, R57, R122 ;  /* 0x0000007a39397221 */ /* 0x000fe20000000000 */
[----:B------:R-:W-:Y:S02]  /*10ff0*/  CS2R R122, SRZ ;  /* 0x00000000007a7805 */ /* 0x000fe4000001ff00 */
[----:B------:R-:W-:Y:S01]  /*11000*/  MOV R88, R16 ;  /* 0x0000001000587202 */ /* 0x000fe20000000f00 */
[-C--:B--2---:R-:W-:Y:S01]  /*11010*/  @P0 FMUL R86, R127, R124.reuse ;  /* 0x0000007c7f560220 */ /* 0x084fe20000400000 */
[----:B---3--:R-:W-:-:S05]  /*11020*/  @P0 FMUL R124, R129, R124 ;  /* 0x0000007c817c0220 */ /* 0x008fca0000400000 */
[----:B------:R-:W-:Y:S02]  /*11030*/  @P0 MOV R123, R124 ;  /* 0x0000007c007b0202 */ /* 0x000fe40000000f00 */
[----:B------:R-:W-:-:S03]  /*11040*/  @P0 MOV R122, R86 ;  /* 0x00000056007a0202 */ /* 0x000fc60000000f00 */
[----:B------:R-:W-:-:S07]  /*11050*/  FADD R60, R60, R123 ;  /* 0x0000007b3c3c7221 */ /* 0x000fce0000000000 */
[----:B------:R-:W-:Y:S05]  /*11060*/  WARPSYNC.COLLECTIVE R91, `(.L_x_1965) ;  /* 0x000000005b087348 */ /* 0x000fea0003c00000 */
[----:B------:R0:W1:Y:S02]  /*11070*/  SHFL.IDX P0, R123, R88, R89, R90 ;  /* 0x00000059587b7389 */ /* 0x000064000000005a */
[----:B01----:R-:W-:Y:S05]  /*11080*/  ENDCOLLECTIVE ;  /* 0x000000000000791b */ /* 0x003fea0003800000 */
.L_x_1965:
        /* <DEDUP_REMOVED lines=17> */
.L_x_1966:
        /* <DEDUP_REMOVED lines=16> */
.L_x_1967:
        /* <DEDUP_REMOVED lines=13> */
.L_x_1968:
        /* <DEDUP_REMOVED lines=15> */
.L_x_1969:
[----:B------:R-:W-:Y:S01]  /*11460*/  FADD R67, R67, R122 ;  /* 0x0000007a43437221 */ /* 0x000fe20000000000 */
[----:B------:R-:W-:-:S04]  /*11470*/  MOV R122, R123 ;  /* 0x0000007b007a7202 */ /* 0x000fc80000000f00 */
[----:B------:R-:W-:-:S13]  /*11480*/  FSETP.GT.AND P0, PT, R122, RZ, PT ;  /* 0x000000ff7a00720b */ /* 0x000fda0003f04000 */
[----:B------:R-:W2:Y:S04]  /*11490*/  @P0 LDG.E.CONSTANT R131, desc[UR4][R84.64] ;  /* 0x0000000454830981 */ /* 0x000ea8000c1e9900 */
[----:B------:R-:W3:Y:S01]  /*114a0*/  @P0 LDG.E.CONSTANT R133, desc[UR4][R84.64+0x80] ;  /* 0x0000800454850981 */ /* 0x000ee2000c1e9900 */
[----:B------:R-:W-:Y:S01]  /*114b0*/  HFMA2 R123, -RZ, RZ, 0, 0 ;  /* 0x00000000ff7b7431 */ /* 0x000fe200000001ff */
        /* <DEDUP_REMOVED lines=9> */
.L_x_1970:
        /* <DEDUP_REMOVED lines=18> */
.L_x_1971:
        /* <DEDUP_REMOVED lines=15> */
.L_x_1972:
[----:B------:R-:W-:-:S13]  /*11760*/  FSETP.GT.AND P0, PT, R123, RZ, PT ;  /* 0x000000ff7b00720b */ /* 0x000fda0003f04000 */
[----:B------:R-:W2:Y:S04]  /*11770*/  @P0 LDG.E.CONSTANT R132, desc[UR4][R84.64] ;  /* 0x0000000454840981 */ /* 0x000ea8000c1e9900 */
[----:B------:R-:W3:Y:S01]  /*11780*/  @P0 LDG.E.CONSTANT R134, desc[UR4][R84.64+0x80] ;  /* 0x0000800454860981 */ /* 0x000ee2000c1e9900 */
[----:B------:R-:W-:Y:S02]  /*11790*/  MOV R88, R24 ;  /* 0x0000001800587202 */ /* 0x000fe40000000f00 */
        /* <DEDUP_REMOVED lines=8> */
.L_x_1973:
        /* <DEDUP_REMOVED lines=15> */
.L_x_1974:
        /* <DEDUP_REMOVED lines=17> */
.L_x_1975:
        /* <DEDUP_REMOVED lines=15> */
.L_x_1976:
        /* <DEDUP_REMOVED lines=13> */
.L_x_1977:
[----:B------:R-:W-:Y:S01]  /*11be0*/  FADD R100, R100, R125 ;  /* 0x0000007d64647221 */ /* 0x000fe20000000000 */
        /* <DEDUP_REMOVED lines=15> */
.L_x_1978:
        /* <DEDUP_REMOVED lines=15> */
.L_x_1979:
        /* <DEDUP_REMOVED lines=17> */
.L_x_1980:
        /* <DEDUP_REMOVED lines=15> */
.L_x_1981:
        /* <DEDUP_REMOVED lines=15> */
.L_x_1982:
        /* <DEDUP_REMOVED lines=12> */
.L_x_1983:
        /* <DEDUP_REMOVED lines=15> */
.L_x_1984:
        /* <DEDUP_REMOVED lines=18> */
.L_x_1985:
        /* <DEDUP_REMOVED lines=15> */
.L_x_1986:
        /* <DEDUP_REMOVED lines=14> */
.L_x_1987:
        /* <DEDUP_REMOVED lines=15> */
.L_x_1988:
        /* <DEDUP_REMOVED lines=11> */
[----:B------:R-:W-:Y:S01]  /*12700*/  HFMA2 R123, -RZ, RZ, 0, 0 ;  /* 0x00000000ff7b7431 */ /* 0x000fe200000001ff */
[----:B------:R-:W-:-:S05]  /*12710*/  @P0 MOV R123, R124 ;  /* 0x0000007c007b0202 */ /* 0x000fca0000000f00 */
[----:B------:R-:W-:-:S07]  /*12720*/  FADD R78, R78, R123 ;  /* 0x0000007b4e4e7221 */ /* 0x000fce0000000000 */
[----:B------:R-:W-:Y:S05]  /*12730*/  WARPSYNC.COLLECTIVE R91, `(.L_x_1989) ;  /* 0x000000005b087348 */ /* 0x000fea0003c00000 */
[----:B------:R0:W1:Y:S02]  /*12740*/  SHFL.IDX P0, R123, R88, R89, R90 ;  /* 0x00000059587b7389 */ /* 0x000064000000005a */
[----:B01----:R-:W-:Y:S05]  /*12750*/  ENDCOLLECTIVE ;  /* 0x000000000000791b */ /* 0x003fea0003800000 */
.L_x_1989:
[----:B------:R-:W-:-:S13]  /*12760*/  FSETP.GT.AND P0, PT, R123, RZ, PT ;  /* 0x000000ff7b00720b */ /* 0x000fda0003f04000 */
[----:B------:R-:W2:Y:S04]  /*12770*/  @P0 LDG.E.CONSTANT R128, desc[UR4][R84.64] ;  /* 0x0000000454800981 */ /* 0x000ea8000c1e9900 */
[----:B------:R-:W3:Y:S01]  /*12780*/  @P0 LDG.E.CONSTANT R130, desc[UR4][R84.64+0x80] ;  /* 0x0000800454820981 */ /* 0x000ee2000c1e9900 */
[----:B------:R-:W-:Y:S02]  /*12790*/  HFMA2 R125, -RZ, RZ, 0, 0 ;  /* 0x00000000ff7d7431 */ /* 0x000fe400000001ff */
[----:B------:R-:W-:-:S05]  /*127a0*/  IMAD.WIDE R126, R79, 0x4, R82 ;  /* 0x000000044f7e7825 */ /* 0x000fca00078e0252 */
[----:B------:R0:W5:Y:S01]  /*127b0*/  LDG.E.CONSTANT R79, desc[UR4][R126.64+0x80] ;  /* 0x000080047e4f7981 */ /* 0x000162000c1e9900 */
[----:B------:R-:W-:Y:S01]  /*127c0*/  HFMA2 R43, -RZ, RZ, 0, 0 ;  /* 0x00000000ff2b7431 */ /* 0x000fe200000001ff */
[----:B------:R-:W-:Y:S02]  /*127d0*/  MOV R88, R9 ;  /* 0x0000000900587202 */ /* 0x000fe40000000f00 */
[----:B------:R-:W-:Y:S01]  /*127e0*/  MOV R89, R45 ;  /* 0x0000002d00597202 */ /* 0x000fe20000000f00 */
[----:B--2---:R-:W-:-:S05]  /*127f0*/  @P0 FMUL R122, R128, R123 ;  /* 0x0000007b807a0220 */ /* 0x004fca0000400000 */
[----:B------:R-:W-:Y:S02]  /*12800*/  @P0 MOV R125, R122 ;  /* 0x0000007a007d0202 */ /* 0x000fe40000000f00 */
[----:B------:R0:W5:Y:S01]  /*12810*/  LDG.E.CONSTANT R122, desc[UR4][R126.64] ;  /* 0x000000047e7a7981 */ /* 0x000162000c1e9900 */
[----:B---3--:R-:W-:-:S05]  /*12820*/  @P0 FMUL R123, R130, R123 ;  /* 0x0000007b827b0220 */ /* 0x008fca0000400000 */
[----:B------:R-:W-:-:S07]  /*12830*/  @P0 MOV R43, R123 ;  /* 0x0000007b002b0202 */ /* 0x000fce0000000f00 */
[----:B0----5:R-:W-:Y:S05]  /*12840*/  WARPSYNC.COLLECTIVE R91, `(.L_x_1990) ;  /* 0x000000005b087348 */ /* 0x021fea0003c00000 */
[----:B------:R1:W2:Y:S02]  /*12850*/  SHFL.IDX P0, R123, R88, R89, R90 ;  /* 0x00000059587b7389 */ /* 0x0002a4000000005a */
[----:B012--5:R-:W-:Y:S05]  /*12860*/  ENDCOLLECTIVE ;  /* 0x000000000000791b */ /* 0x027fea0003800000 */
.L_x_1990:
[----:B------:R-:W-:Y:S01]  /*12870*/  FADD R125, R76, R125 ;  /* 0x0000007d4c7d7221 */ /* 0x000fe20000000000 */
[----:B------:R-:W-:Y:S02]  /*12880*/  MOV R88, R10 ;  /* 0x0000000a00587202 */ /* 0x000fe40000000f00 */
[----:B------:R-:W-:-:S07]  /*12890*/  MOV R76, R123 ;  /* 0x0000007b004c7202 */ /* 0x000fce0000000f00 */
[----:B------:R-:W-:Y:S05]  /*128a0*/  WARPSYNC.COLLECTIVE R91, `(.L_x_1991) ;  /* 0x000000005b087348 */ /* 0x000fea0003c00000 */
[----:B------:R0:W1:Y:S02]  /*128b0*/  SHFL.IDX P0, R123, R88, R89, R90 ;  /* 0x00000059587b7389 */ /* 0x000064000000005a */
[----:B01----:R-:W-:Y:S05]  /*128c0*/  ENDCOLLECTIVE ;  /* 0x000000000000791b */ /* 0x003fea0003800000 */
.L_x_1991:
[----:B------:R-:W-:Y:S02]  /*128d0*/  MOV R88, R11 ;  /* 0x0000000b00587202 */ /* 0x000fe40000000f00 */
[----:B------:R-:W-:-:S07]  /*128e0*/  MOV R85, R123 ;  /* 0x0000007b00557202 */ /* 0x000fce0000000f00 */
[----:B------:R-:W-:Y:S05]  /*128f0*/  WARPSYNC.COLLECTIVE R91, `(.L_x_1992) ;  /* 0x000000005b087348 */ /* 0x000fea0003c00000 */
[----:B------:R0:W1:Y:S02]  /*12900*/  SHFL.IDX P0, R123, R88, R89, R90 ;  /* 0x00000059587b7389 */ /* 0x000064000000005a */
[----:B01----:R-:W-:Y:S05]  /*12910*/  ENDCOLLECTIVE ;  /* 0x000000000000791b */ /* 0x003fea0003800000 */
.L_x_1992:
[----:B------:R-:W-:Y:S01]  /*12920*/  MOV R88, R12 ;  /* 0x0000000c00587202 */ /* 0x000fe20000000f00 */
[----:B------:R-:W-:Y:S01]  /*12930*/  FFMA R52, R79, R123, R52 ;  /* 0x0000007b4f347223 */ /* 0x000fe20000000034 */
[----:B------:R-:W-:Y:S01]  /*12940*/  FFMA R77, R76, R79, R77 ;  /* 0x0000004f4c4d7223 */ /* 0x000fe2000000004d */
[----:B------:R-:W-:Y:S01]  /*12950*/  FADD R87, R87, R86 ;  /* 0x0000005657577221 */ /* 0x000fe20000000000 */
[----:B------:R-:W-:-:S07]  /*12960*/  FFMA R51, R122, R123, R51 ;  /* 0x0000007b7a337223 */ /* 0x000fce0000000033 */
[----:B------:R-:W-:Y:S05]  /*12970*/  WARPSYNC.COLLECTIVE R91, `(.L_x_1993) ;  /* 0x000000005b087348 */ /* 0x000fea0003c00000 */
[----:B------:R0:W1:Y:S02]  /*12980*/  SHFL.IDX P0, R123, R88, R89, R90 ;  /* 0x00000059587b7389 */ /* 0x000064000000005a */
[----:B01----:R-:W-:Y:S05]  /*12990*/  ENDCOLLECTIVE ;  /* 0x000000000000791b */ /* 0x003fea0003800000 */
.L_x_1993:
[----:B------:R-:W-:Y:S01]  /*129a0*/  FFMA R81, R76, R122, R81 ;  /* 0x0000007a4c517223 */ /* 0x000fe20000000051 */
[----:B------:R-:W-:Y:S02]  /*129b0*/  MOV R88, R13 ;  /* 0x0000000d00587202 */ /* 0x000fe40000000f00 */
[----:B------:R-:W-:-:S07]  /*129c0*/  MOV R76, R123 ;  /* 0x0000007b004c7202 */ /* 0x000fce0000000f00 */
[----:B------:R-:W-:Y:S05]  /*129d0*/  WARPSYNC.COLLECTIVE R91, `(.L_x_1994) ;  /* 0x000000005b087348 */ /* 0x000fea0003c00000 */
[----:B------:R0:W1:Y:S02]  /*129e0*/  SHFL.IDX P0, R123, R88, R89, R90 ;  /* 0x00000059587b7389 */ /* 0x000064000000005a */
[----:B01----:R-:W-:Y:S05]  /*129f0*/  ENDCOLLECTIVE ;  /* 0x000000000000791b */ /* 0x003fea0003800000 */
.L_x_1994:
[----:B------:R-:W-:Y:S02]  /*12a00*/  MOV R88, R14 ;  /* 0x0000000e00587202 */ /* 0x000fe40000000f00 */
[----:B------:R-:W-:-:S07]  /*12a10*/  MOV R84, R123 ;  /* 0x0000007b00547202 */ /* 0x000fce0000000f00 */
[----:B------:R-:W-:Y:S05]  /*12a20*/  WARPSYNC.COLLECTIVE R91, `(.L_x_1995) ;  /* 0x000000005b087348 */ /* 0x000fea0003c00000 */
[----:B------:R0:W1:Y:S02]  /*12a30*/  SHFL.IDX P0, R123, R88, R89, R90 ;  /* 0x00000059587b7389 */ /* 0x000064000000005a */
[----:B01----:R-:W-:Y:S05]  /*12a40*/  ENDCOLLECTIVE ;  /* 0x000000000000791b */ /* 0x003fea0003800000 */
.L_x_1995:
[----:B------:R-:W-:Y:S02]  /*12a50*/  MOV R88, R15 ;  /* 0x0000000f00587202 */ /* 0x000fe40000000f00 */
[----:B------:R-:W-:-:S07]  /*12a60*/  MOV R86, R123 ;  /* 0x0000007b00567202 */ /* 0x000fce0000000f00 */
[----:B------:R-:W-:Y:S05]  /*12a70*/  WARPSYNC.COLLECTIVE R91, `(.L_x_1996) ;  /* 0x000000005b087348 */ /* 0x000fea0003c00000 */
[----:B------:R0:W1:Y:S02]  /*12a80*/  SHFL.IDX P0, R123, R88, R89, R90 ;  /* 0x00000059587b7389 */ /* 0x000064000000005a */
[----:B01----:R-:W-:Y:S05]  /*12a90*/  ENDCOLLECTIVE ;  /* 0x000000000000791b */ /* 0x003fea0003800000 */
.L_x_1996:
[----:B------:R-:W-:Y:S02]  /*12aa0*/  MOV R88, R16 ;  /* 0x0000001000587202 */ /* 0x000fe40000000f00 */
[----:B------:R-:W-:-:S07]  /*12ab0*/  MOV R124, R123 ;  /* 0x0000007b007c7202 */ /* 0x000fce0000000f00 */
[----:B------:R-:W-:Y:S05]  /*12ac0*/  WARPSYNC.COLLECTIVE R91, `(.L_x_1997) ;  /* 0x000000005b087348 */ /* 0x000fea0003c00000 */
[----:B------:R0:W1:Y:S02]  /*12ad0*/  SHFL.IDX P0, R123, R88, R89, R90 ;  /* 0x00000059587b7389 */ /* 0x000064000000005a */
[----:B01----:R-:W-:Y:S05]  /*12ae0*/  ENDCOLLECTIVE ;  /* 0x000000000000791b */ /* 0x003fea0003800000 */
.L_x_1997:
[----:B------:R-:W-:Y:S02]  /*12af0*/  MOV R88, R17 ;  /* 0x0000001100587202 */ /* 0x000fe40000000f00 */
[----:B------:R-:W-:-:S07]  /*12b00*/  MOV R126, R123 ;  /* 0x0000007b007e7202 */ /* 0x000fce0000000f00 */
[----:B------:R-:W-:Y:S05]  /*12b10*/  WARPSYNC.COLLECTIVE R91, `(.L_x_1998) ;  /* 0x000000005b087348 */ /* 0x000fea0003c00000 */
[----:B------:R0:W1:Y:S02]  /*12b20*/  SHFL.IDX P0, R123, R88, R89, R90 ;  /* 0x00000059587b7389 */ /* 0x000064000000005a */
[----:B01----:R-:W-:Y:S05]  /*12b30*/  ENDCOLLECTIVE ;  /* 0x000000000000791b */ /* 0x003fea0003800000 */
.L_x_1998:
[----:B------:R-:W-:Y:S02]  /*12b40*/  MOV R88, R18 ;  /* 0x0000001200587202 */ /* 0x000fe40000000f00 */
[----:B------:R-:W-:-:S07]  /*12b50*/  MOV R128, R123 ;  /* 0x0000007b00807202 */ /* 0x000fce0000000f00 */
[----:B------:R-:W-:Y:S05]  /*12b60*/  WARPSYNC.COLLECTIVE R91, `(.L_x_1999) ;  /* 0x000000005b087348 */ /* 0x000fea0003c00000 */
[----:B------:R0:W1:Y:S02]  /*12b70*/  SHFL.IDX P0, R123, R88, R89, R90 ;  /* 0x00000059587b7389 */ /* 0x000064000000005a */
[----:B01----:R-:W-:Y:S05]  /*12b80*/  ENDCOLLECTIVE ;  /* 0x000000000000791b */ /* 0x003fea0003800000 */
.L_x_1999:
[----:B------:R-:W-:Y:S02]  /*12b90*/  MOV R88, R19 ;  /* 0x0000001300587202 */ /* 0x000fe40000000f00 */
[----:B------:R-:W-:-:S07]  /*12ba0*/  MOV R130, R123 ;  /* 0x0000007b00827202 */ /* 0x000fce0000000f00 */
[----:B------:R-:W-:Y:S05]  /*12bb0*/  WARPSYNC.COLLECTIVE R91, `(.L_x_2000) ;  /* 0x000000005b087348 */ /* 0x000fea0003c00000 */
[----:B------:R0:W1:Y:S02]  /*12bc0*/  SHFL.IDX P0, R123, R88, R89, R90 ;  /* 0x00000059587b7389 */ /* 0x000064000000005a */
[----:B01----:R-:W-:Y:S05]  /*12bd0*/  ENDCOLLECTIVE ;  /* 0x000000000000791b */ /* 0x003fea0003800000 */
.L_x_2000:
[----:B------:R-:W-:Y:S02]  /*12be0*/  MOV R88, R20 ;  /* 0x0000001400587202 */ /* 0x000fe40000000f00 */
[----:B------:R-:W-:-:S07]  /*12bf0*/  MOV R132, R123 ;  /* 0x0000007b00847202 */ /* 0x000fce0000000f00 */
[----:B------:R-:W-:Y:S05]  /*12c00*/  WARPSYNC.COLLECTIVE R91, `(.L_x_2001) ;  /* 0x000000005b087348 */ /* 0x000fea0003c00000 */
[----:B------:R0:W1:Y:S02]  /*12c10*/  SHFL.IDX P0, R123, R88, R89, R90 ;  /* 0x00000059587b7389 */ /* 0x000064000000005a */
[----:B01----:R-:W-:Y:S05]  /*12c20*/  ENDCOLLECTIVE ;  /* 0x000000000000791b */ /* 0x003fea0003800000 */
.L_x_2001:
[----:B------:R-:W-:Y:S02]  /*12c30*/  MOV R88, R21 ;  /* 0x0000001500587202 */ /* 0x000fe40000000f00 */
[----:B------:R-:W-:-:S07]  /*12c40*/  MOV R134, R123 ;  /* 0x0000007b00867202 */ /* 0x000fce0000000f00 */
[----:B------:R-:W-:Y:S05]  /*12c50*/  WARPSYNC.COLLECTIVE R91, `(.L_x_2002) ;  /* 0x000000005b087348 */ /* 0x000fea0003c00000 */
[----:B------:R0:W1:Y:S02]  /*12c60*/  SHFL.IDX P0, R123, R88, R89, R90 ;  /* 0x00000059587b7389 */ /* 0x000064000000005a */
[----:B01----:R-:W-:Y:S05]  /*12c70*/  ENDCOLLECTIVE ;  /* 0x000000000000791b */ /* 0x003fea0003800000 */
.L_x_2002:
[----:B------:R-:W-:Y:S01]  /*12c80*/  MOV R88, R22 ;  /* 0x0000001600587202 */ /* 0x000fe20000000f00 */
[-C--:B------:R-:W-:Y:S01]  /*12c90*/  FFMA R71, R122, R123.reuse, R71 ;  /* 0x0000007b7a477223 */ /* 0x080fe20000000047 */
[----:B------:R-:W-:-:S07]  /*12ca0*/  FFMA R72, R79, R123, R72 ;  /* 0x0000007b4f487223 */ /* 0x000fce0000000048 */
[----:B------:R-:W-:Y:S05]  /*12cb0*/  WARPSYNC.COLLECTIVE R91, `(.L_x_2003) ;  /* 0x000000005b087348 */ /* 0x000fea0003c00000 */
[----:B------:R0:W1:Y:S02]  /*12cc0*/  SHFL.IDX P0, R123, R88, R89, R90 ;  /* 0x00000059587b7389 */ /* 0x000064000000005a */
[----:B01----:R-:W-:Y:S05]  /*12cd0*/  ENDCOLLECTIVE ;  /* 0x000000000000791b */ /* 0x003fea0003800000 */
.L_x_2003:
[-C--:B------:R-:W-:Y:S01]  /*12ce0*/  FFMA R53, R122, R76.reuse, R53 ;  /* 0x0000004c7a357223 */ /* 0x080fe20000000035 */
[----:B------:R-:W-:Y:S01]  /*12cf0*/  FFMA R54, R79, R76, R54 ;  /* 0x0000004c4f367223 */ /* 0x000fe20000000036 */
[----:B------:R-:W-:Y:S02]  /*12d00*/  MOV R88, R23 ;  /* 0x0000001700587202 */ /* 0x000fe40000000f00 */
[----:B------:R-:W-:-:S07]  /*12d10*/  MOV R76, R123 ;  /* 0x0000007b004c7202 */ /* 0x000fce0000000f00 */
[----:B------:R-:W-:Y:S05]  /*12d20*/  WARPSYNC.COLLECTIVE R91, `(.L_x_2004) ;  /* 0x000000005b087348 */ /* 0x000fea0003c00000 */
[----:B------:R0:W1:Y:S02]  /*12d30*/  SHFL.IDX P0, R123, R88, R89, R90 ;  /* 0x00000059587b7389 */ /* 0x000064000000005a */
[----:B01----:R-:W-:Y:S05]  /*12d40*/  ENDCOLLECTIVE ;  /* 0x000000000000791b */ /* 0x003fea0003800000 */
.L_x_2004:
[-C--:B------:R-:W-:Y:S01]  /*12d50*/  FFMA R55, R122, R84.reuse, R55 ;  /* 0x000000547a377223 */ /* 0x080fe20000000037 */
[----:B------:R-:W-:Y:S01]  /*12d60*/  FFMA R56, R79, R84, R56 ;  /* 0x000000544f387223 */ /* 0x000fe20000000038 */
[----:B------:R-:W-:Y:S02]  /*12d70*/  MOV R88, R24 ;  /* 0x0000001800587202 */ /* 0x000fe40000000f00 */
[----:B------:R-:W-:-:S07]  /*12d80*/  MOV R84, R123 ;  /* 0x0000007b00547202 */ /* 0x000fce0000000f00 */
[----:B------:R-:W-:Y:S05]  /*12d90*/  WARPSYNC.COLLECTIVE R91, `(.L_x_2005) ;  /* 0x000000005b087348 */ /* 0x000fea0003c00000 */
[----:B------:R0:W1:Y:S02]  /*12da0*/  SHFL.IDX P0, R123, R88, R89, R90 ;  /* 0x00000059587b7389 */ /* 0x000064000000005a */
[----:B01----:R-:W-:Y:S05]  /*12db0*/  ENDCOLLECTIVE ;  /* 0x000000000000791b */ /* 0x003fea0003800000 */
.L_x_2005:
[-C--:B------:R-:W-:Y:S01]  /*12dc0*/  FFMA R57, R122, R86.reuse, R57 ;  /* 0x000000567a397223 */ /* 0x080fe20000000039 */
[----:B------:R-:W-:Y:S01]  /*12dd0*/  FFMA R58, R79, R86, R58 ;  /* 0x000000564f3a7223 */ /* 0x000fe2000000003a */
[----:B------:R-:W-:Y:S02]  /*12de0*/  MOV R88, R25 ;  /* 0x0000001900587202 */ /* 0x000fe40000000f00 */
[----:B------:R-:W-:-:S07]  /*12df0*/  MOV R86, R123 ;  /* 0x0000007b00567202 */ /* 0x000fce0000000f00 */
[----:B------:R-:W-:Y:S05]  /*12e00*/  WARPSYNC.COLLECTIVE R91, `(.L_x_2006) ;  /* 0x000000005b087348 */ /* 0x000fea0003c00000 */
[----:B------:R0:W1:Y:S02]  /*12e10*/  SHFL.IDX P0, R123, R88, R89, R90 ;  /* 0x00000059587b7389 */ /* 0x000064000000005a */
[----:B01----:R-:W-:Y:S05]  /*12e20*/  ENDCOLLECTIVE ;  /* 0x000000000000791b */ /* 0x003fea0003800000 */
.L_x_2006:
[-C--:B------:R-:W-:Y:S01]  /*12e30*/  FFMA R59, R122, R124.reuse, R59 ;  /* 0x0000007c7a3b7223 */ /* 0x080fe2000000003b */
[----:B------:R-:W-:Y:S01]  /*12e40*/  FFMA R60, R79, R124, R60 ;  /* 0x0000007c4f3c7223 */ /* 0x000fe2000000003c */
[----:B------:R-:W-:Y:S02]  /*12e50*/  MOV R88, R26 ;  /* 0x0000001a00587202 */ /* 0x000fe40000000f00 */
[----:B------:R-:W-:-:S07]  /*12e60*/  MOV R124, R123 ;  /* 0x0000007b007c7202 */ /* 0x000fce0000000f00 */
[----:B------:R-:W-:Y:S05]  /*12e70*/  WARPSYNC.COLLECTIVE R91, `(.L_x_2007) ;  /* 0x000000005b087348 */ /* 0x000fea0003c00000 */
[----:B------:R0:W1:Y:S02]  /*12e80*/  SHFL.IDX P0, R123, R88, R89, R90 ;  /* 0x00000059587b7389 */ /* 0x000064000000005a */
[----:B01----:R-:W-:Y:S05]  /*12e90*/  ENDCOLLECTIVE ;  /* 0x000000000000791b */ /* 0x003fea0003800000 */
.L_x_2007:
[-C--:B------:R-:W-:Y:S01]  /*12ea0*/  FFMA R61, R122, R126.reuse, R61 ;  /* 0x0000007e7a3d7223 */ /* 0x080fe2000000003d */
[----:B------:R-:W-:Y:S01]  /*12eb0*/  FFMA R62, R79, R126, R62 ;  /* 0x0000007e4f3e7223 */ /* 0x000fe2000000003e */
[----:B------:R-:W-:Y:S02]  /*12ec0*/  MOV R88, R28 ;  /* 0x0000001c00587202 */ /* 0x000fe40000000f00 */
[----:B------:R-:W-:-:S07]  /*12ed0*/  MOV R126, R123 ;  /* 0x0000007b007e7202 */ /* 0x000fce0000000f00 */
[----:B------:R-:W-:Y:S05]  /*12ee0*/  WARPSYNC.COLLECTIVE R91, `(.L_x_2008) ;  /* 0x000000005b087348 */ /* 0x000fea0003c00000 */
[----:B------:R0:W1:Y:S02]  /*12ef0*/  SHFL.IDX P0, R123, R88, R89, R90 ;  /* 0x00000059587b7389 */ /* 0x000064000000005a */
[----:B01----:R-:W-:Y:S05]  /*12f00*/  ENDCOLLECTIVE ;  /* 0x000000000000791b */ /* 0x003fea0003800000 */
.L_x_2008:
[-C--:B------:R-:W-:Y:S01]  /*12f10*/  FFMA R63, R122, R128.reuse, R63 ;  /* 0x000000807a3f7223 */ /* 0x080fe2000000003f */
[----:B------:R-:W-:Y:S01]  /*12f20*/  FFMA R64, R79, R128, R64 ;  /* 0x000000804f407223 */ /* 0x000fe20000000040 */
[----:B------:R-:W-:Y:S02]  /*12f30*/  MOV R88, R29 ;  /* 0x0000001d00587202 */ /* 0x000fe40000000f00 */
[----:B------:R-:W-:-:S07]  /*12f40*/  MOV R128, R123 ;  /* 0x0000007b00807202 */ /* 0x000fce0000000f00 */
[----:B------:R-:W-:Y:S05]  /*12f50*/  WARPSYNC.COLLECTIVE R91, `(.L_x_2009) ;  /* 0x000000005b087348 */ /* 0x000fea0003c00000 */
[----:B------:R0:W1:Y:S02]  /*12f60*/  SHFL.IDX P0, R123, R88, R89, R90 ;  /* 0x00000059587b7389 */ /* 0x000064000000005a */
[----:B01----:R-:W-:Y:S05]  /*12f70*/  ENDCOLLECTIVE ;  /* 0x000000000000791b */ /* 0x003fea0003800000 */
.L_x_2009:
[-C--:B------:R-:W-:Y:S01]  /*12f80*/  FFMA R65, R122, R130.reuse, R65 ;  /* 0x000000827a417223 */ /* 0x080fe20000000041 */
[----:B------:R-:W-:Y:S01]  /*12f90*/  FFMA R66, R79, R130, R66 ;  /* 0x000000824f427223 */ /* 0x000fe20000000042 */
[----:B------:R-:W-:Y:S02]  /*12fa0*/  MOV R88, R30 ;  /* 0x0000001e00587202 */ /* 0x000fe40000000f00 */
[----:B------:R-:W-:-:S07]  /*12fb0*/  MOV R130, R123 ;  /* 0x0000007b00827202 */ /* 0x000fce0000000f00 */
[----:B------:R-:W-:Y:S05]  /*12fc0*/  WARPSYNC.COLLECTIVE R91, `(.L_x_2010) ;  /* 0x000000005b087348 */ /* 0x000fea0003c00000 */
[----:B------:R0:W1:Y:S02]  /*12fd0*/  SHFL.IDX P0, R123, R88, R89, R90 ;  /* 0x00000059587b7389 */ /* 0x000064000000005a */
[----:B01----:R-:W-:Y:S05]  /*12fe0*/  ENDCOLLECTIVE ;  /* 0x000000000000791b */ /* 0x003fea0003800000 */
.L_x_2010:
[-C--:B------:R-:W-:Y:S01]  /*12ff0*/  FFMA R67, R122, R132.reuse, R67 ;  /* 0x000000847a437223 */ /* 0x080fe20000000043 */
[----:B------:R-:W-:Y:S01]  /*13000*/  FFMA R68, R79, R132, R68 ;  /* 0x000000844f447223 */ /* 0x000fe20000000044 */
[----:B------:R-:W-:Y:S02]  /*13010*/  MOV R88, R31 ;  /* 0x0000001f00587202 */ /* 0x000fe40000000f00 */
[----:B------:R-:W-:-:S07]  /*13020*/  MOV R132, R123 ;  /* 0x0000007b00847202 */ /* 0x000fce0000000f00 */
[----:B------:R-:W-:Y:S05]  /*13030*/  WARPSYNC.COLLECTIVE R91, `(.L_x_2011) ;  /* 0x000000005b087348 */ /* 0x000fea0003c00000 */
[----:B------:R0:W1:Y:S02]  /*13040*/  SHFL.IDX P0, R123, R88, R89, R90 ;  /* 0x00000059587b7389 */ /* 0x000064000000005a */
[----:B01----:R-:W-:Y:S05]  /*13050*/  ENDCOLLECTIVE ;  /* 0x000000000000791b */ /* 0x003fea0003800000 */
.L_x_2011:
[-C--:B------:R-:W-:Y:S01]  /*13060*/  FFMA R69, R122, R134.reuse, R69 ;  /* 0x000000867a457223 */ /* 0x080fe20000000045 */
[----:B------:R-:W-:Y:S01]  /*13070*/  FFMA R70, R79, R134, R70 ;  /* 0x000000864f467223 */ /* 0x000fe20000000046 */
[----:B------:R-:W-:Y:S02]  /*13080*/  MOV R88, R32 ;  /* 0x0000002000587202 */ /* 0x000fe40000000f00 */
[----:B------:R-:W-:-:S07]  /*13090*/  MOV R134, R123 ;  /* 0x0000007b00867202 */ /* 0x000fce0000000f00 */
[----:B------:R-:W-:Y:S05]  /*130a0*/  WARPSYNC.COLLECTIVE R91, `(.L_x_2012) ;  /* 0x000000005b087348 */ /* 0x000fea0003c00000 */
[----:B------:R0:W1:Y:S02]  /*130b0*/  SHFL.IDX P0, R123, R88, R89, R90 ;  /* 0x00000059587b7389 */ /* 0x000064000000005a */
[----:B01----:R-:W-:Y:S05]  /*130c0*/  ENDCOLLECTIVE ;  /* 0x000000000000791b */ /* 0x003fea0003800000 */
.L_x_2012:
[----:B------:R-:W-:Y:S01]  /*130d0*/  MOV R88, R34 ;  /* 0x0000002200587202 */ /* 0x000fe20000000f00 */
[-C--:B------:R-:W-:Y:S01]  /*130e0*/  FFMA R107, R122, R123.reuse, R107 ;  /* 0x0000007b7a6b7223 */ /* 0x080fe2000000006b */
[----:B------:R-:W-:-:S07]  /*130f0*/  FFMA R108, R79, R123, R108 ;  /* 0x0000007b4f6c7223 */ /* 0x000fce000000006c */
[----:B------:R-:W-:Y:S05]  /*13100*/  WARPSYNC.COLLECTIVE R91, `(.L_x_2013) ;  /* 0x000000005b087348 */ /* 0x000fea0003c00000 */
[----:B------:R0:W1:Y:S02]  /*13110*/  SHFL.IDX P0, R123, R88, R89, R90 ;  /* 0x00000059587b7389 */ /* 0x000064000000005a */
[----:B01----:R-:W-:Y:S05]  /*13120*/  ENDCOLLECTIVE ;  /* 0x000000000000791b */ /* 0x003fea0003800000 */
.L_x_2013:
[-C--:B------:R-:W-:Y:S01]  /*13130*/  FFMA R75, R122, R84.reuse, R75 ;  /* 0x000000547a4b7223 */ /* 0x080fe2000000004b */
[----:B------:R-:W-:Y:S01]  /*13140*/  FFMA R92, R79, R84, R92 ;  /* 0x000000544f5c7223 */ /* 0x000fe2000000005c */
[----:B------:R-:W-:Y:S02]  /*13150*/  MOV R88, R35 ;  /* 0x0000002300587202 */ /* 0x000fe40000000f00 */
[----:B------:R-:W-:-:S07]  /*13160*/  MOV R84, R123 ;  /* 0x0000007b00547202 */ /* 0x000fce0000000f00 */
[----:B------:R-:W-:Y:S05]  /*13170*/  WARPSYNC.COLLECTIVE R91, `(.L_x_2014) ;  /* 0x000000005b087348 */ /* 0x000fea0003c00000 */
[----:B------:R0:W1:Y:S02]  /*13180*/  SHFL.IDX P0, R123, R88, R89, R90 ;  /* 0x00000059587b7389 */ /* 0x000064000000005a */
[----:B01----:R-:W-:Y:S05]  /*13190*/  ENDCOLLECTIVE ;  /* 0x000000000000791b */ /* 0x003fea0003800000 */
.L_x_2014:
[-C--:B------:R-:W-:Y:S01]  /*131a0*/  FFMA R48, R122, R85.reuse, R48 ;  /* 0x000000557a307223 */ /* 0x080fe20000000030 */
[----:B------:R-:W-:Y:S01]  /*131b0*/  FFMA R50, R79, R85, R50 ;  /* 0x000000554f327223 */ /* 0x000fe20000000032 */
[----:B------:R-:W-:Y:S02]  /*131c0*/  MOV R88, R36 ;  /* 0x0000002400587202 */ /* 0x000fe40000000f00 */
[----:B------:R-:W-:-:S07]  /*131d0*/  MOV R85, R123 ;  /* 0x0000007b00557202 */ /* 0x000fce0000000f00 */
[----:B------:R-:W-:Y:S05]  /*131e0*/  WARPSYNC.COLLECTIVE R91, `(.L_x_2015) ;  /* 0x000000005b087348 */ /* 0x000fea0003c00000 */
[----:B------:R0:W1:Y:S02]  /*131f0*/  SHFL.IDX P0, R123, R88, R89, R90 ;  /* 0x00000059587b7389 */ /* 0x000064000000005a */
[----:B01----:R-:W-:Y:S05]  /*13200*/  ENDCOLLECTIVE ;  /* 0x000000000000791b */ /* 0x003fea0003800000 */
.L_x_2015:
[-C--:B------:R-:W-:Y:S01]  /*13210*/  FFMA R93, R122, R86.reuse, R93 ;  /* 0x000000567a5d7223 */ /* 0x080fe2000000005d */
[----:B------:R-:W-:Y:S01]  /*13220*/  FFMA R94, R79, R86, R94 ;  /* 0x000000564f5e7223 */ /* 0x000fe2000000005e */
[----:B------:R-:W-:Y:S02]  /*13230*/  MOV R88, R37 ;  /* 0x0000002500587202 */ /* 0x000fe40000000f00 */
[----:B------:R-:W-:-:S07]  /*13240*/  MOV R86, R123 ;  /* 0x0000007b00567202 */ /* 0x000fce0000000f00 */
[----:B------:R-:W-:Y:S05]  /*13250*/  WARPSYNC.COLLECTIVE R91, `(.L_x_2016) ;  /* 0x000000005b087348 */ /* 0x000fea0003c00000 */
[----:B------:R0:W1:Y:S02]  /*13260*/  SHFL.IDX P0, R123, R88, R89, R90 ;  /* 0x00000059587b7389 */ /* 0x000064000000005a */
[----:B01----:R-:W-:Y:S05]  /*13270*/  ENDCOLLECTIVE ;  /* 0x000000000000791b */ /* 0x003fea0003800000 */
.L_x_2016:
[-C--:B------:R-:W-:Y:S01]  /*13280*/  FFMA R97, R122, R126.reuse, R97 ;  /* 0x0000007e7a617223 */ /* 0x080fe20000000061 */
[----:B------:R-:W-:Y:S01]  /*13290*/  FFMA R98, R79, R126, R98 ;  /* 0x0000007e4f627223 */ /* 0x000fe20000000062 */
[----:B------:R-:W-:Y:S02]  /*132a0*/  MOV R88, R38 ;  /* 0x0000002600587202 */ /* 0x000fe40000000f00 */
[----:B------:R-:W-:-:S07]  /*132b0*/  MOV R126, R123 ;  /* 0x0000007b007e7202 */ /* 0x000fce0000000f00 */
[----:B------:R-:W-:Y:S05]  /*132c0*/  WARPSYNC.COLLECTIVE R91, `(.L_x_2017) ;  /* 0x000000005b087348 */ /* 0x000fea0003c00000 */
[----:B------:R0:W1:Y:S02]  /*132d0*/  SHFL.IDX P0, R123, R88, R89, R90 ;  /* 0x00000059587b7389 */ /* 0x000064000000005a */
[----:B01----:R-:W-:Y:S05]  /*132e0*/  ENDCOLLECTIVE ;  /* 0x000000000000791b */ /* 0x003fea0003800000 */
.L_x_2017:
[----:B------:R-:W-:Y:S02]  /*132f0*/  MOV R88, R39 ;  /* 0x0000002700587202 */ /* 0x000fe40000000f00 */
[----:B------:R-:W-:-:S07]  /*13300*/  MOV R127, R123 ;  /* 0x0000007b007f7202 */ /* 0x000fce0000000f00 */
[----:B------:R-:W-:Y:S05]  /*13310*/  WARPSYNC.COLLECTIVE R91, `(.L_x_2018) ;  /* 0x000000005b087348 */ /* 0x000fea0003c00000 */
[----:B------:R0:W1:Y:S02]  /*13320*/  SHFL.IDX P0, R123, R88, R89, R90 ;  /* 0x00000059587b7389 */ /* 0x000064000000005a */
[----:B01----:R-:W-:Y:S05]  /*13330*/  ENDCOLLECTIVE ;  /* 0x000000000000791b */ /* 0x003fea0003800000 */
.L_x_2018:
[-C--:B------:R-:W-:Y:S01]  /*13340*/  FFMA R99, R122, R128.reuse, R99 ;  /* 0x000000807a637223 */ /* 0x080fe20000000063 */
[----:B------:R-:W-:Y:S01]  /*13350*/  FFMA R100, R79, R128, R100 ;  /* 0x000000804f647223 */ /* 0x000fe20000000064 */
[----:B------:R-:W-:Y:S02]  /*13360*/  MOV R88, R40 ;  /* 0x0000002800587202 */ /* 0x000fe40000000f00 */
[----:B------:R-:W-:-:S07]  /*13370*/  MOV R128, R123 ;  /* 0x0000007b00807202 */ /* 0x000fce0000000f00 */
[----:B------:R-:W-:Y:S05]  /*13380*/  WARPSYNC.COLLECTIVE R91, `(.L_x_2019) ;  /* 0x000000005b087348 */ /* 0x000fea0003c00000 */
[----:B------:R0:W1:Y:S02]  /*13390*/  SHFL.IDX P0, R123, R88, R89, R90 ;  /* 0x00000059587b7389 */ /* 0x000064000000005a */
[----:B01----:R-:W-:Y:S05]  /*133a0*/  ENDCOLLECTIVE ;  /* 0x000000000000791b */ /* 0x003fea0003800000 */
.L_x_2019:
[-C--:B------:R-:W-:Y:S01]  /*133b0*/  FFMA R101, R122, R130.reuse, R101 ;  /* 0x000000827a657223 */ /* 0x080fe20000000065 */
[----:B------:R-:W-:Y:S01]  /*133c0*/  FFMA R102, R79, R130, R102 ;  /* 0x000000824f667223 */ /* 0x000fe20000000066 */
[----:B------:R-:W-:Y:S02]  /*133d0*/  MOV R88, R41 ;  /* 0x0000002900587202 */ /* 0x000fe40000000f00 */
[----:B------:R-:W-:-:S07]  /*133e0*/  MOV R130, R123 ;  /* 0x0000007b00827202 */ /* 0x000fce0000000f00 */
[----:B------:R-:W-:Y:S05]  /*133f0*/  WARPSYNC.COLLECTIVE R91, `(.L_x_2020) ;  /* 0x000000005b087348 */ /* 0x000fea0003c00000 */
[----:B------:R0:W1:Y:S02]  /*13400*/  SHFL.IDX P0, R123, R88, R89, R90 ;  /* 0x00000059587b7389 */ /* 0x000064000000005a */
[----:B01----:R-:W-:Y:S05]  /*13410*/  ENDCOLLECTIVE ;  /* 0x000000000000791b */ /* 0x003fea0003800000 */
.L_x_2020:
[----:B------:R-:W-:Y:S02]  /*13420*/  MOV R88, R42 ;  /* 0x0000002a00587202 */ /* 0x000fe40000000f00 */
[----:B------:R-:W-:-:S07]  /*13430*/  MOV R129, R123 ;  /* 0x0000007b00817202 */ /* 0x000fce0000000f00 */
[----:B------:R-:W-:Y:S05]  /*13440*/  WARPSYNC.COLLECTIVE R91, `(.L_x_2021) ;  /* 0x000000005b087348 */ /* 0x000fea0003c00000 */
[----:B------:R0:W1:Y:S02]  /*13450*/  SHFL.IDX P0, R123, R88, R89, R90 ;  /* 0x00000059587b7389 */ /* 0x000064000000005a */
[----:B01----:R-:W-:Y:S05]  /*13460*/  ENDCOLLECTIVE ;  /* 0x000000000000791b */ /* 0x003fea0003800000 */
.L_x_2021:
        /* <DEDUP_REMOVED lines=23> */
.L_x_2022:
[----:B------:R-:W-:Y:S01]  /*135e0*/  FFMA R114, R79, R86, R114 ;  /* 0x000000564f727223 */ /* 0x000fe20000000072 */
[----:B------:R-:W-:Y:S02]  /*135f0*/  MOV R88, R10 ;  /* 0x0000000a00587202 */ /* 0x000fe40000000f00 */
[----:B------:R-:W-:-:S07]  /*13600*/  MOV R86, R123 ;  /* 0x0000007b00567202 */ /* 0x000fce0000000f00 */
[----:B------:R-:W-:Y:S05]  /*13610*/  WARPSYNC.COLLECTIVE R91, `(.L_x_2023) ;  /* 0x000000005b087348 */ /* 0x000fea0003c00000 */
[----:B------:R0:W1:Y:S02]  /*13620*/  SHFL.IDX P0, R123, R88, R89, R90 ;  /* 0x00000059587b7389 */ /* 0x000064000000005a */
[----:B01----:R-:W-:Y:S05]  /*13630*/  ENDCOLLECTIVE ;  /* 0x000000000000791b */ /* 0x003fea0003800000 */
.L_x_2023:
[----:B------:R-:W-:Y:S01]  /*13640*/  MOV R88, R11 ;  /* 0x0000000b00587202 */ /* 0x000fe20000000f00 */
[----:B------:R-:W-:Y:S01]  /*13650*/  FADD R0, R0, R43 ;  /* 0x0000002b00007221 */ /* 0x000fe20000000000 */
        /* <DEDUP_REMOVED lines=16> */
.L_x_2024:
[----:B------:R-:W-:Y:S02]  /*13760*/  MOV R88, R12 ;  /* 0x0000000c00587202 */ /* 0x000fe40000000f00 */
[----:B------:R-:W-:-:S07]  /*13770*/  MOV R79, R123 ;  /* 0x0000007b004f7202 */ /* 0x000fce0000000f00 */
[----:B------:R-:W-:Y:S05]  /*13780*/  WARPSYNC.COLLECTIVE R91, `(.L_x_2025) ;  /* 0x000000005b087348 */ /* 0x000fea0003c00000 */
[----:B------:R0:W1:Y:S02]  /*13790*/  SHFL.IDX P0, R123, R88, R89, R90 ;  /* 0x00000059587b7389 */ /* 0x000064000000005a */
[----:B01----:R-:W-:Y:S05]  /*137a0*/  ENDCOLLECTIVE ;  /* 0x000000000000791b */ /* 0x003fea0003800000 */
.L_x_2025:
[----:B------:R-:W-:Y:S01]  /*137b0*/  MOV R88, R13 ;  /* 0x0000000d00587202 */ /* 0x000fe20000000f00 */
[-C--:B------:R-:W-:Y:S01]  /*137c0*/  FFMA R124, R44, R123.reuse, R53 ;  /* 0x0000007b2c7c7223 */ /* 0x080fe20000000035 */
[----:B------:R-:W-:-:S07]  /*137d0*/  FFMA R54, R45, R123, R54 ;  /* 0x0000007b2d367223 */ /* 0x000fce0000000036 */
[----:B------:R-:W-:Y:S05]  /*137e0*/  WARPSYNC.COLLECTIVE R91, `(.L_x_2026) ;  /* 0x000000005b087348 */ /* 0x000fea0003c00000 */
[----:B------:R0:W1:Y:S02]  /*137f0*/  SHFL.IDX P0, R123, R88, R89, R90 ;  /* 0x00000059587b7389 */ /* 0x000064000000005a */
[----:B01----:R-:W-:Y:S05]  /*13800*/  ENDCOLLECTIVE ;  /* 0x000000000000791b */ /* 0x003fea0003800000 */
.L_x_2026:
[----:B------:R-:W-:Y:S02]  /*13810*/  MOV R88, R14 ;  /* 0x0000000e00587202 */ /* 0x000fe40000000f00 */
[----:B------:R-:W-:-:S07]  /*13820*/  MOV R128, R123 ;  /* 0x0000007b00807202 */ /* 0x000fce0000000f00 */
[----:B------:R-:W-:Y:S05]  /*13830*/  WARPSYNC.COLLECTIVE R91, `(.L_x_2027) ;  /* 0x000000005b087348 */ /* 0x000fea0003c00000 */
[----:B------:R0:W1:Y:S02]  /*13840*/  SHFL.IDX P0, R123, R88, R89, R90 ;  /* 0x00000059587b7389 */ /* 0x000064000000005a */
[----:B01----:R-:W-:Y:S05]  /*13850*/  ENDCOLLECTIVE ;  /* 0x000000000000791b */ /* 0x003fea0003800000 */
.L_x_2027:
[----:B------:R-:W-:Y:S02]  /*13860*/  MOV R88, R15 ;  /* 0x0000000f00587202 */ /* 0x000fe40000000f00 */
[----:B------:R-:W-:-:S07]  /*13870*/  MOV R130, R123 ;  /* 0x0000007b00827202 */ /* 0x000fce0000000f00 */
[----:B------:R-:W-:Y:S05]  /*13880*/  WARPSYNC.COLLECTIVE R91, `(.L_x_2028) ;  /* 0x000000005b087348 */ /* 0x000fea0003c00000 */
[----:B------:R0:W1:Y:S02]  /*13890*/  SHFL.IDX P0, R123, R88, R89, R90 ;  /* 0x00000059587b7389 */ /* 0x000064000000005a */
[----:B01----:R-:W-:Y:S05]  /*138a0*/  ENDCOLLECTIVE ;  /* 0x000000000000791b */ /* 0x003fea0003800000 */
.L_x_2028:
[----:B------:R-:W-:Y:S02]  /*138b0*/  MOV R88, R16 ;  /* 0x0000001000587202 */ /* 0x000fe40000000f00 */
[----:B------:R-:W-:-:S07]  /*138c0*/  MOV R132, R123 ;  /* 0x0000007b00847202 */ /* 0x000fce0000000f00 */
[----:B------:R-:W-:Y:S05]  /*138d0*/  WARPSYNC.COLLECTIVE R91, `(.L_x_2029) ;  /* 0x000000005b087348 */ /* 0x000fea0003c00000 */
[----:B------:R0:W1:Y:S02]  /*138e0*/  SHFL.IDX P0, R123, R88, R89, R90 ;  /* 0x00000059587b7389 */ /* 0x000064000000005a */
[----:B01----:R-:W-:Y:S05]  /*138f0*/  ENDCOLLECTIVE ;  /* 0x000000000000791b */ /* 0x003fea0003800000 */
.L_x_2029:
[----:B------:R-:W-:Y:S02]  /*13900*/  MOV R88, R17 ;  /* 0x0000001100587202 */ /* 0x000fe40000000f00 */
[----:B------:R-:W-:-:S07]  /*13910*/  MOV R134, R123 ;  /* 0x0000007b00867202 */ /* 0x000fce0000000f00 */
[----:B------:R-:W-:Y:S05]  /*13920*/  WARPSYNC.COLLECTIVE R91, `(.L_x_2030) ;  /* 0x000000005b087348 */ /* 0x000fea0003c00000 */
[----:B------:R0:W1:Y:S02]  /*13930*/  SHFL.IDX P0, R123, R88, R89, R90 ;  /* 0x00000059587b7389 */ /* 0x000064000000005a */
[----:B01----:R-:W-:Y:S05]  /*13940*/  ENDCOLLECTIVE ;  /* 0x000000000000791b */ /* 0x003fea0003800000 */
.L_x_2030:
[----:B------:R-:W-:Y:S02]  /*13950*/  MOV R88, R18 ;  /* 0x0000001200587202 */ /* 0x000fe40000000f00 */
[----:B------:R-:W-:-:S07]  /*13960*/  MOV R136, R123 ;  /* 0x0000007b00887202 */ /* 0x000fce0000000f00 */
[----:B------:R-:W-:Y:S05]  /*13970*/  WARPSYNC.COLLECTIVE R91, `(.L_x_2031) ;  /* 0x000000005b087348 */ /* 0x000fea0003c00000 */
[----:B------:R0:W1:Y:S02]  /*13980*/  SHFL.IDX P0, R123, R88, R89, R90 ;  /* 0x00000059587b7389 */ /* 0x000064000000005a */
[----:B01----:R-:W-:Y:S05]  /*13990*/  ENDCOLLECTIVE ;  /* 0x000000000000791b */ /* 0x003fea0003800000 */
.L_x_2031:
[----:B------:R-:W-:Y:S02]  /*139a0*/  MOV R88, R19 ;  /* 0x0000001300587202 */ /* 0x000fe40000000f00 */
[----:B------:R-:W-:-:S07]  /*139b0*/  MOV R138, R123 ;  /* 0x0000007b008a7202 */ /* 0x000fce0000000f00 */
[----:B------:R-:W-:Y:S05]  /*139c0*/  WARPSYNC.COLLECTIVE R91, `(.L_x_2032) ;  /* 0x000000005b087348 */ /* 0x000fea0003c00000 */
[----:B------:R0:W1:Y:S02]  /*139d0*/  SHFL.IDX P0, R123, R88, R89, R90 ;  /* 0x00000059587b7389 */ /* 0x000064000000005a */
[----:B01----:R-:W-:Y:S05]  /*139e0*/  ENDCOLLECTIVE ;  /* 0x000000000000791b */ /* 0x003fea0003800000 */
.L_x_2032:
[----:B------:R-:W-:Y:S02]  /*139f0*/  MOV R88, R20 ;  /* 0x0000001400587202 */ /* 0x000fe40000000f00 */
[----:B------:R-:W-:-:S07]  /*13a00*/  MOV R140, R123 ;  /* 0x0000007b008c7202 */ /* 0x000fce0000000f00 */
[----:B------:R-:W-:Y:S05]  /*13a10*/  WARPSYNC.COLLECTIVE R91, `(.L_x_2033) ;  /* 0x000000005b087348 */ /* 0x000fea0003c00000 */
[----:B------:R0:W1:Y:S02]  /*13a20*/  SHFL.IDX P0, R123, R88, R89, R90 ;  /* 0x00000059587b7389 */ /* 0x000064000000005a */
[----:B01----:R-:W-:Y:S05]  /*13a30*/  ENDCOLLECTIVE ;  /* 0x000000000000791b */ /* 0x003fea0003800000 */
.L_x_2033:
[----:B------:R-:W-:Y:S02]  /*13a40*/  MOV R88, R21 ;  /* 0x0000001500587202 */ /* 0x000fe40000000f00 */
[----:B------:R-:W-:-:S07]  /*13a50*/  MOV R142, R123 ;  /* 0x0000007b008e7202 */ /* 0x000fce0000000f00 */
[----:B------:R-:W-:Y:S05]  /*13a60*/  WARPSYNC.COLLECTIVE R91, `(.L_x_2034) ;  /* 0x000000005b087348 */ /* 0x000fea0003c00000 */
[----:B------:R0:W1:Y:S02]  /*13a70*/  SHFL.IDX P0, R123, R88, R89, R90 ;  /* 0x00000059587b7389 */ /* 0x000064000000005a */
[----:B01----:R-:W-:Y:S05]  /*13a80*/  ENDCOLLECTIVE ;  /* 0x000000000000791b */ /* 0x003fea0003800000 */
.L_x_2034:
        /* <DEDUP_REMOVED lines=22> */
.L_x_2035:
[----:B------:R-:W-:Y:S02]  /*13bf0*/  MOV R88, R23 ;  /* 0x0000001700587202 */ /* 0x000fe40000000f00 */
[----:B------:R-:W-:-:S07]  /*13c00*/  MOV R146, R123 ;  /* 0x0000007b00927202 */ /* 0x000fce0000000f00 */
[----:B------:R-:W-:Y:S05]  /*13c10*/  WARPSYNC.COLLECTIVE R91, `(.L_x_2036) ;  /* 0x000000005b087348 */ /* 0x000fea0003c00000 */
[----:B------:R0:W1:Y:S02]  /*13c20*/  SHFL.IDX P0, R123, R88, R89, R90 ;  /* 0x00000059587b7389 */ /* 0x000064000000005a */
[----:B01----:R-:W-:Y:S05]  /*13c30*/  ENDCOLLECTIVE ;  /* 0x000000000000791b */ /* 0x003fea0003800000 */
.L_x_2036:
[----:B------:R-:W-:Y:S02]  /*13c40*/  MOV R88, R24 ;  /* 0x0000001800587202 */ /* 0x000fe40000000f00 */
[----:B------:R-:W-:-:S07]  /*13c50*/  MOV R148, R123 ;  /* 0x0000007b00947202 */ /* 0x000fce0000000f00 */
[----:B------:R-:W-:Y:S05]  /*13c60*/  WARPSYNC.COLLECTIVE R91, `(.L_x_2037) ;  /* 0x000000005b087348 */ /* 0x000fea0003c00000 */
[----:B------:R0:W1:Y:S02]  /*13c70*/  SHFL.IDX P0, R123, R88, R89, R90 ;  /* 0x00000059587b7389 */ /* 0x000064000000005a */
[----:B01----:R-:W-:Y:S05]  /*13c80*/  ENDCOLLECTIVE ;  /* 0x000000000000791b */ /* 0x003fea0003800000 */
.L_x_2037:
[----:B------:R-:W-:Y:S02]  /*13c90*/  MOV R88, R25 ;  /* 0x0000001900587202 */ /* 0x000fe40000000f00 */
[----:B------:R-:W-:-:S07]  /*13ca0*/  MOV R150, R123 ;  /* 0x0000007b00967202 */ /* 0x000fce0000000f00 */
[----:B------:R-:W-:Y:S05]  /*13cb0*/  WARPSYNC.COLLECTIVE R91, `(.L_x_2038) ;  /* 0x000000005b087348 */ /* 0x000fea0003c00000 */
[----:B------:R0:W1:Y:S02]  /*13cc0*/  SHFL.IDX P0, R123, R88, R89, R90 ;  /* 0x00000059587b7389 */ /* 0x000064000000005a */
[----:B01----:R-:W-:Y:S05]  /*13cd0*/  ENDCOLLECTIVE ;  /* 0x000000000000791b */ /* 0x003fea0003800000 */
.L_x_2038:
[----:B------:R-:W-:Y:S02]  /*13ce0*/  MOV R88, R26 ;  /* 0x0000001a00587202 */ /* 0x000fe40000000f00 */
[----:B------:R-:W-:-:S07]  /*13cf0*/  MOV R152, R123 ;  /* 0x0000007b00987202 */ /* 0x000fce0000000f00 */
[----:B------:R-:W-:Y:S05]  /*13d00*/  WARPSYNC.COLLECTIVE R91, `(.L_x_2039) ;  /* 0x000000005b087348 */ /* 0x000fea0003c00000 */
[----:B------:R0:W1:Y:S02]  /*13d10*/  SHFL.IDX P0, R123, R88, R89, R90 ;  /* 0x00000059587b7389 */ /* 0x000064000000005a */
[----:B01----:R-:W-:Y:S05]  /*13d20*/  ENDCOLLECTIVE ;  /* 0x000000000000791b */ /* 0x003fea0003800000 */
.L_x_2039:
[----:B------:R-:W-:Y:S02]  /*13d30*/  MOV R88, R28 ;  /* 0x0000001c00587202 */ /* 0x000fe40000000f00 */
[----:B------:R-:W-:-:S07]  /*13d40*/  MOV R154, R123 ;  /* 0x0000007b009a7202 */ /* 0x000fce0000000f00 */
[----:B------:R-:W-:Y:S05]  /*13d50*/  WARPSYNC.COLLECTIVE R91, `(.L_x_2040) ;  /* 0x000000005b087348 */ /* 0x000fea0003c00000 */
[----:B------:R0:W1:Y:S02]  /*13d60*/  SHFL.IDX P0, R123, R88, R89, R90 ;  /* 0x00000059587b7389 */ /* 0x000064000000005a */
[----:B01----:R-:W-:Y:S05]  /*13d70*/  ENDCOLLECTIVE ;  /* 0x000000000000791b */ /* 0x003fea0003800000 */
.L_x_2040:
[----:B------:R-:W-:Y:S02]  /*13d80*/  MOV R88, R29 ;  /* 0x0000001d00587202 */ /* 0x000fe40000000f00 */
[----:B------:R-:W-:-:S07]  /*13d90*/  MOV R156, R123 ;  /* 0x0000007b009c7202 */ /* 0x000fce0000000f00 */
[----:B------:R-:W-:Y:S05]  /*13da0*/  WARPSYNC.COLLECTIVE R91, `(.L_x_2041) ;  /* 0x000000005b087348 */ /* 0x000fea0003c00000 */
[----:B------:R0:W1:Y:S02]  /*13db0*/  SHFL.IDX P0, R123, R88, R89, R90 ;  /* 0x00000059587b7389 */ /* 0x000064000000005a */
[----:B01----:R-:W-:Y:S05]  /*13dc0*/  ENDCOLLECTIVE ;  /* 0x000000000000791b */ /* 0x003fea0003800000 */
.L_x_2041:
[----:B------:R-:W-:Y:S02]  /*13dd0*/  MOV R88, R30 ;  /* 0x0000001e00587202 */ /* 0x000fe40000000f00 */
[----:B------:R-:W-:-:S07]  /*13de0*/  MOV R158, R123 ;  /* 0x0000007b009e7202 */ /* 0x000fce0000000f00 */
[----:B------:R-:W-:Y:S05]  /*13df0*/  WARPSYNC.COLLECTIVE R91, `(.L_x_2042) ;  /* 0x000000005b087348 */ /* 0x000fea0003c00000 */
[----:B------:R0:W1:Y:S02]  /*13e00*/  SHFL.IDX P0, R123, R88, R89, R90 ;  /* 0x00000059587b7389 */ /* 0x000064000000005a */
[----:B01----:R-:W-:Y:S05]  /*13e10*/  ENDCOLLECTIVE ;  /* 0x000000000000791b */ /* 0x003fea0003800000 */
.L_x_2042:
[----:B------:R-:W-:Y:S02]  /*13e20*/  MOV R88, R31 ;  /* 0x0000001f00587202 */ /* 0x000fe40000000f00 */
[----:B------:R-:W-:-:S07]  /*13e30*/  MOV R160, R123 ;  /* 0x0000007b00a07202 */ /* 0x000fce0000000f00 */
[----:B------:R-:W-:Y:S05]  /*13e40*/  WARPSYNC.COLLECTIVE R91, `(.L_x_2043) ;  /* 0x000000005b087348 */ /* 0x000fea0003c00000 */
[----:B------:R0:W1:Y:S02]  /*13e50*/  SHFL.IDX P0, R123, R88, R89, R90 ;  /* 0x00000059587b7389 */ /* 0x000064000000005a */
[----:B01----:R-:W-:Y:S05]  /*13e60*/  ENDCOLLECTIVE ;  /* 0x000000000000791b */ /* 0x003fea0003800000 */
.L_x_2043:
        /* <DEDUP_REMOVED lines=8> */
.L_x_2044:
        /* <DEDUP_REMOVED lines=13> */
[----:B------:R-:W-:Y:S01]  /*13fc0*/  MOV R88, R34 ;  /* 0x0000002200587202 */ /* 0x000fe20000000f00 */
[C---:B------:R-:W-:Y:S01]  /*13fd0*/  FFMA R102, R45.reuse, R158, R102 ;  /* 0x0000009e2d667223 */ /* 0x040fe20000000066 */
        /* <DEDUP_REMOVED lines=9> */
.L_x_2045:
[----:B------:R-:W-:Y:S01]  /*14070*/  FFMA R76, R44, R79, R51 ;  /* 0x0000004f2c4c7223 */ /* 0x000fe20000000033 */
[----:B------:R-:W-:Y:S02]  /*14080*/  MOV R88, R35 ;  /* 0x0000002300587202 */ /* 0x000fe40000000f00 */
[----:B------:R-:W-:-:S07]  /*14090*/  MOV R51, R123 ;  /* 0x0000007b00337202 */ /* 0x000fce0000000f00 */
[----:B------:R-:W-:Y:S05]  /*140a0*/  WARPSYNC.COLLECTIVE R91, `(.L_x_2046) ;  /* 0x000000005b087348 */ /* 0x000fea0003c00000 */
[----:B------:R0:W1:Y:S02]  /*140b0*/  SHFL.IDX P0, R123, R88, R89, R90 ;  /* 0x00000059587b7389 */ /* 0x000064000000005a */
[----:B01----:R-:W-:Y:S05]  /*140c0*/  ENDCOLLECTIVE ;  /* 0x000000000000791b */ /* 0x003fea0003800000 */
.L_x_2046:
[----:B------:R-:W-:Y:S02]  /*140d0*/  MOV R88, R36 ;  /* 0x0000002400587202 */ /* 0x000fe40000000f00 */
[----:B------:R-:W-:-:S07]  /*140e0*/  MOV R53, R123 ;  /* 0x0000007b00357202 */ /* 0x000fce0000000f00 */
[----:B------:R-:W-:Y:S05]  /*140f0*/  WARPSYNC.COLLECTIVE R91, `(.L_x_2047) ;  /* 0x000000005b087348 */ /* 0x000fea0003c00000 */
[----:B------:R0:W1:Y:S02]  /*14100*/  SHFL.IDX P0, R123, R88, R89, R90 ;  /* 0x00000059587b7389 */ /* 0x000064000000005a */
[----:B01----:R-:W-:Y:S05]  /*14110*/  ENDCOLLECTIVE ;  /* 0x000000000000791b */ /* 0x003fea0003800000 */
.L_x_2047:
[----:B------:R-:W-:Y:S02]  /*14120*/  MOV R88, R37 ;  /* 0x0000002500587202 */ /* 0x000fe40000000f00 */
[----:B------:R-:W-:-:S07]  /*14130*/  MOV R55, R123 ;  /* 0x0000007b00377202 */ /* 0x000fce0000000f00 */
[----:B------:R-:W-:Y:S05]  /*14140*/  WARPSYNC.COLLECTIVE R91, `(.L_x_2048) ;  /* 0x000000005b087348 */ /* 0x000fea0003c00000 */
[----:B------:R0:W1:Y:S02]  /*14150*/  SHFL.IDX P0, R123, R88, R89, R90 ;  /* 0x00000059587b7389 */ /* 0x000064000000005a */
[----:B01----:R-:W-:Y:S05]  /*14160*/  ENDCOLLECTIVE ;  /* 0x000000000000791b */ /* 0x003fea0003800000 */
.L_x_2048:
[----:B------:R-:W-:Y:S02]  /*14170*/  MOV R88, R38 ;  /* 0x0000002600587202 */ /* 0x000fe40000000f00 */
[----:B------:R-:W-:-:S07]  /*14180*/  MOV R57, R123 ;  /* 0x0000007b00397202 */ /* 0x000fce0000000f00 */
[----:B------:R-:W-:Y:S05]  /*14190*/  WARPSYNC.COLLECTIVE R91, `(.L_x_2049) ;  /* 0x000000005b087348 */ /* 0x000fea0003c00000 */
[----:B------:R0:W1:Y:S02]  /*141a0*/  SHFL.IDX P0, R123, R88, R89, R90 ;  /* 0x00000059587b7389 */ /* 0x000064000000005a */
[----:B01----:R-:W-:Y:S05]  /*141b0*/  ENDCOLLECTIVE ;  /* 0x000000000000791b */ /* 0x003fea0003800000 */
.L_x_2049:
[----:B------:R-:W-:Y:S02]  /*141c0*/  MOV R88, R39 ;  /* 0x0000002700587202 */ /* 0x000fe40000000f00 */
[----:B------:R-:W-:-:S07]  /*141d0*/  MOV R59, R123 ;  /* 0x0000007b003b7202 */ /* 0x000fce0000000f00 */
[----:B------:R-:W-:Y:S05]  /*141e0*/  WARPSYNC.COLLECTIVE R91, `(.L_x_2050) ;  /* 0x000000005b087348 */ /* 0x000fea0003c00000 */
[----:B------:R0:W1:Y:S02]  /*141f0*/  SHFL.IDX P0, R123, R88, R89, R90 ;  /* 0x00000059587b7389 */ /* 0x000064000000005a */
[----:B01----:R-:W-:Y:S05]  /*14200*/  ENDCOLLECTIVE ;  /* 0x000000000000791b */ /* 0x003fea0003800000 */
.L_x_2050:
[----:B------:R-:W-:Y:S02]  /*14210*/  MOV R88, R40 ;  /* 0x0000002800587202 */ /* 0x000fe40000000f00 */
[----:B------:R-:W-:-:S07]  /*14220*/  MOV R61, R123 ;  /* 0x0000007b003d7202 */ /* 0x000fce0000000f00 */
[----:B------:R-:W-:Y:S05]  /*14230*/  WARPSYNC.COLLECTIVE R91, `(.L_x_2051) ;  /* 0x000000005b087348 */ /* 0x000fea0003c00000 */
[----:B------:R0:W1:Y:S02]  /*14240*/  SHFL.IDX P0, R123, R88, R89, R90 ;  /* 0x00000059587b7389 */ /* 0x000064000000005a */
[----:B01----:R-:W-:Y:S05]  /*14250*/  ENDCOLLECTIVE ;  /* 0x000000000000791b */ /* 0x003fea0003800000 */
.L_x_2051:
[----:B------:R-:W-:Y:S02]  /*14260*/  MOV R88, R41 ;  /* 0x0000002900587202 */ /* 0x000fe40000000f00 */
[----:B------:R-:W-:-:S07]  /*14270*/  MOV R63, R123 ;  /* 0x0000007b003f7202 */ /* 0x000fce0000000f00 */
[----:B------:R-:W-:Y:S05]  /*14280*/  WARPSYNC.COLLECTIVE R91, `(.L_x_2052) ;  /* 0x000000005b087348 */ /* 0x000fea0003c00000 */
[----:B------:R0:W1:Y:S02]  /*14290*/  SHFL.IDX P0, R123, R88, R89, R90 ;  /* 0x00000059587b7389 */ /* 0x000064000000005a */
[----:B01----:R-:W-:Y:S05]  /*142a0*/  ENDCOLLECTIVE ;  /* 0x000000000000791b */ /* 0x003fea0003800000 */
.L_x_2052:
[----:B------:R-:W-:Y:S02]  /*142b0*/  MOV R88, R42 ;  /* 0x0000002a00587202 */ /* 0x000fe40000000f00 */
[----:B------:R-:W-:-:S07]  /*142c0*/  MOV R65, R123 ;  /* 0x0000007b00417202 */ /* 0x000fce0000000f00 */
[----:B------:R-:W-:Y:S05]  /*142d0*/  WARPSYNC.COLLECTIVE R91, `(.L_x_2053) ;  /* 0x000000005b087348 */ /* 0x000fea0003c00000 */
[----:B------:R0:W1:Y:S02]  /*142e0*/  SHFL.IDX P0, R123, R88, R89, R90 ;  /* 0x00000059587b7389 */ /* 0x000064000000005a */
[----:B01----:R-:W-:Y:S05]  /*142f0*/  ENDCOLLECTIVE ;  /* 0x000000000000791b */ /* 0x003fea0003800000 */
.L_x_2053:
[----:B------:R-:W-:Y:S02]  /*14300*/  MOV R88, R9 ;  /* 0x0000000900587202 */ /* 0x000fe40000000f00 */
[----:B------:R-:W-:Y:S02]  /*14310*/  MOV R89, R49 ;  /* 0x0000003100597202 */ /* 0x000fe40000000f00 */
[----:B------:R-:W-:-:S07]  /*14320*/  MOV R67, R123 ;  /* 0x0000007b00437202 */ /* 0x000fce0000000f00 */
[----:B------:R-:W-:Y:S05]  /*14330*/  WARPSYNC.COLLECTIVE R91, `(.L_x_2054) ;  /* 0x000000005b087348 */ /* 0x000fea0003c00000 */
[----:B------:R0:W1:Y:S02]  /*14340*/  SHFL.IDX P0, R123, R88, R89, R90 ;  /* 0x00000059587b7389 */ /* 0x000064000000005a */
[----:B01----:R-:W-:Y:S05]  /*14350*/  ENDCOLLECTIVE ;  /* 0x000000000000791b */ /* 0x003fea0003800000 */
.L_x_2054:
[----:B------:R-:W-:Y:S02]  /*14360*/  MOV R88, R10 ;  /* 0x0000000a00587202 */ /* 0x000fe40000000f00 */
[----:B------:R-:W-:-:S07]  /*14370*/  MOV R46, R123 ;  /* 0x0000007b002e7202 */ /* 0x000fce0000000f00 */
[----:B------:R-:W-:Y:S05]  /*14380*/  WARPSYNC.COLLECTIVE R91, `(.L_x_2055) ;  /* 0x000000005b087348 */ /* 0x000fea0003c00000 */
[----:B------:R0:W1:Y:S02]  /*14390*/  SHFL.IDX P0, R123, R88, R89, R90 ;  /* 0x00000059587b7389 */ /* 0x000064000000005a */
[----:B01----:R-:W-:Y:S05]  /*143a0*/  ENDCOLLECTIVE ;  /* 0x000000000000791b */ /* 0x003fea0003800000 */
.L_x_2055:
[----:B------:R-:W-:Y:S01]  /*143b0*/  MOV R88, R11 ;  /* 0x0000000b00587202 */ /* 0x000fe20000000f00 */
[-C--:B------:R-:W-:Y:S01]  /*143c0*/  FFMA R48, R47, R123.reuse, R48 ;  /* 0x0000007b2f307223 */ /* 0x080fe20000000030 */
[----:B------:R-:W-:-:S07]  /*143d0*/  FFMA R50, R43, R123, R50 ;  /* 0x0000007b2b327223 */ /* 0x000fce0000000032 */
[----:B------:R-:W-:Y:S05]  /*143e0*/  WARPSYNC.COLLECTIVE R91, `(.L_x_2056) ;  /* 0x000000005b087348 */ /* 0x000fea0003c00000 */
[----:B------:R0:W1:Y:S02]  /*143f0*/  SHFL.IDX P0, R123, R88, R89, R90 ;  /* 0x00000059587b7389 */ /* 0x000064000000005a */
[----:B01----:R-:W-:Y:S05]  /*14400*/  ENDCOLLECTIVE ;  /* 0x000000000000791b */ /* 0x003fea0003800000 */
.L_x_2056:
[C---:B------:R-:W-:Y:S01]  /*14410*/  FFMA R81, R86.reuse, R44, R81 ;  /* 0x0000002c56517223 */ /* 0x040fe20000000051 */
[----:B------:R-:W-:-:S03]  /*14420*/  FFMA R86, R86, R45, R77 ;  /* 0x0000002d56567223 */ /* 0x000fc6000000004d */
[C---:B------:R-:W-:Y:S01]  /*14430*/  FFMA R81, R46.reuse, R47, R81 ;  /* 0x0000002f2e517223 */ /* 0x040fe20000000051 */
[----:B------:R-:W-:Y:S01]  /*14440*/  FFMA R77, R46, R43, R86 ;  /* 0x0000002b2e4d7223 */ /* 0x000fe20000000056 */
[----:B------:R-:W-:Y:S02]  /*14450*/  MOV R88, R12 ;  /* 0x0000000c00587202 */ /* 0x000fe40000000f00 */
[----:B------:R-:W-:-:S07]  /*14460*/  MOV R46, R123 ;  /* 0x0000007b002e7202 */ /* 0x000fce0000000f00 */
[----:B------:R-:W-:Y:S05]  /*14470*/  WARPSYNC.COLLECTIVE R91, `(.L_x_2057) ;  /* 0x000000005b087348 */ /* 0x000fea0003c00000 */
[----:B------:R0:W1:Y:S02]  /*14480*/  SHFL.IDX P0, R123, R88, R89, R90 ;  /* 0x00000059587b7389 */ /* 0x000064000000005a */
[----:B01----:R-:W-:Y:S05]  /*14490*/  ENDCOLLECTIVE ;  /* 0x000000000000791b */ /* 0x003fea0003800000 */
.L_x_2057:
        /* <DEDUP_REMOVED lines=15> */
.L_x_2058:
[----:B------:R-:W-:Y:S01]  /*14590*/  FFMA R115, R44, R57, R115 ;  /* 0x000000392c737223 */ /* 0x000fe20000000073 */
[----:B------:R-:W-:Y:S02]  /*145a0*/  MOV R88, R14 ;  /* 0x0000000e00587202 */ /* 0x000fe40000000f00 */
[----:B------:R-:W-:-:S07]  /*145b0*/  MOV R57, R123 ;  /* 0x0000007b00397202 */ /* 0x000fce0000000f00 */
[----:B------:R-:W-:Y:S05]  /*145c0*/  WARPSYNC.COLLECTIVE R91, `(.L_x_2059) ;  /* 0x000000005b087348 */ /* 0x000fea0003c00000 */
[----:B------:R0:W1:Y:S02]  /*145d0*/  SHFL.IDX P0, R123, R88, R89, R90 ;  /* 0x00000059587b7389 */ /* 0x000064000000005a */
[----:B01----:R-:W-:Y:S05]  /*145e0*/  ENDCOLLECTIVE ;  /* 0x000000000000791b */ /* 0x003fea0003800000 */
.L_x_2059:
        /* <DEDUP_REMOVED lines=9> */
.L_x_2060:
[----:B------:R-:W-:Y:S01]  /*14680*/  FFMA R119, R44, R61, R119 ;  /* 0x0000003d2c777223 */ /* 0x000fe20000000077 */
[----:B------:R-:W-:Y:S02]  /*14690*/  MOV R88, R16 ;  /* 0x0000001000587202 */ /* 0x000fe40000000f00 */
[----:B------:R-:W-:-:S07]  /*146a0*/  MOV R61, R123 ;  /* 0x0000007b003d7202 */ /* 0x000fce0000000f00 */
[----:B------:R-:W-:Y:S05]  /*146b0*/  WARPSYNC.COLLECTIVE R91, `(.L_x_2061) ;  /* 0x000000005b087348 */ /* 0x000fea0003c00000 */
[----:B------:R0:W1:Y:S02]  /*146c0*/  SHFL.IDX P0, R123, R88, R89, R90 ;  /* 0x00000059587b7389 */ /* 0x000064000000005a */
[----:B01----:R-:W-:Y:S05]  /*146d0*/  ENDCOLLECTIVE ;  /* 0x000000000000791b */ /* 0x003fea0003800000 */
.L_x_2061:
[----:B------:R-:W-:Y:S01]  /*146e0*/  FFMA R121, R44, R63, R121 ;  /* 0x0000003f2c797223 */ /* 0x000fe20000000079 */
[----:B------:R-:W-:Y:S02]  /*146f0*/  MOV R88, R17 ;  /* 0x0000001100587202 */ /* 0x000fe40000000f00 */
[----:B------:R-:W-:-:S07]  /*14700*/  MOV R63, R123 ;  /* 0x0000007b003f7202 */ /* 0x000fce0000000f00 */
[----:B------:R-:W-:Y:S05]  /*14710*/  WARPSYNC.COLLECTIVE R91, `(.L_x_2062) ;  /* 0x000000005b087348 */ /* 0x000fea0003c00000 */
[----:B------:R0:W1:Y:S02]  /*14720*/  SHFL.IDX P0, R123, R88, R89, R90 ;  /* 0x00000059587b7389 */ /* 0x000064000000005a */
[----:B01----:R-:W-:Y:S05]  /*14730*/  ENDCOLLECTIVE ;  /* 0x000000000000791b */ /* 0x003fea0003800000 */
.L_x_2062:
[----:B------:R-:W-:Y:S01]  /*14740*/  FFMA R80, R44, R65, R80 ;  /* 0x000000412c507223 */ /* 0x000fe20000000050 */
[----:B------:R-:W-:Y:S02]  /*14750*/  MOV R88, R18 ;  /* 0x0000001200587202 */ /* 0x000fe40000000f00 */
[----:B------:R-:W-:-:S07]  /*14760*/  MOV R65, R123 ;  /* 0x0000007b00417202 */ /* 0x000fce0000000f00 */
[----:B------:R-:W-:Y:S05]  /*14770*/  WARPSYNC.COLLECTIVE R91, `(.L_x_2063) ;  /* 0x000000005b087348 */ /* 0x000fea0003c00000 */
[----:B------:R0:W1:Y:S02]  /*14780*/  SHFL.IDX P0, R123, R88, R89, R90 ;  /* 0x00000059587b7389 */ /* 0x000064000000005a */
[----:B01----:R-:W-:Y:S05]  /*14790*/  ENDCOLLECTIVE ;  /* 0x000000000000791b */ /* 0x003fea0003800000 */
.L_x_2063:
        /* <DEDUP_REMOVED lines=9> */
.L_x_2064:
[-C--:B------:R-:W-:Y:S01]  /*14830*/  FFMA R51, R47, R46.reuse, R76 ;  /* 0x0000002e2f337223 */ /* 0x080fe2000000004c */
[----:B------:R-:W-:Y:S01]  /*14840*/  FFMA R52, R43, R46, R52 ;  /* 0x0000002e2b347223 */ /* 0x000fe20000000034 */
[----:B------:R-:W-:Y:S02]  /*14850*/  MOV R88, R20 ;  /* 0x0000001400587202 */ /* 0x000fe40000000f00 */
[----:B------:R-:W-:-:S07]  /*14860*/  MOV R46, R123 ;  /* 0x0000007b002e7202 */ /* 0x000fce0000000f00 */
[----:B------:R-:W-:Y:S05]  /*14870*/  WARPSYNC.COLLECTIVE R91, `(.L_x_2065) ;  /* 0x000000005b087348 */ /* 0x000fea0003c00000 */
[----:B------:R0:W1:Y:S02]  /*14880*/  SHFL.IDX P0, R123, R88, R89, R90 ;  /* 0x00000059587b7389 */ /* 0x000064000000005a */
[----:B01----:R-:W-:Y:S05]  /*14890*/  ENDCOLLECTIVE ;  /* 0x000000000000791b */ /* 0x003fea0003800000 */
.L_x_2065:
[----:B------:R-:W-:Y:S02]  /*148a0*/  MOV R88, R21 ;  /* 0x0000001500587202 */ /* 0x000fe40000000f00 */
[----:B------:R-:W-:-:S07]  /*148b0*/  MOV R71, R123 ;  /* 0x0000007b00477202 */ /* 0x000fce0000000f00 */
[----:B------:R-:W-:Y:S05]  /*148c0*/  WARPSYNC.COLLECTIVE R91, `(.L_x_2066) ;  /* 0x000000005b087348 */ /* 0x000fea0003c00000 */
[----:B------:R0:W1:Y:S02]  /*148d0*/  SHFL.IDX P0, R123, R88, R89, R90 ;  /* 0x00000059587b7389 */ /* 0x000064000000005a */
[----:B01----:R-:W-:Y:S05]  /*148e0*/  ENDCOLLECTIVE ;  /* 0x000000000000791b */ /* 0x003fea0003800000 */
.L_x_2066:
        /* <DEDUP_REMOVED lines=8> */
.L_x_2067:
[-C--:B------:R-:W-:Y:S01]  /*14970*/  FFMA R53, R47, R45.reuse, R124 ;  /* 0x0000002d2f357223 */ /* 0x080fe2000000007c */
[----:B------:R-:W-:Y:S01]  /*14980*/  FFMA R54, R43, R45, R54 ;  /* 0x0000002d2b367223 */ /* 0x000fe20000000036 */
[----:B------:R-:W-:Y:S02]  /*14990*/  MOV R88, R23 ;  /* 0x0000001700587202 */ /* 0x000fe40000000f00 */
[----:B------:R-:W-:-:S07]  /*149a0*/  MOV R45, R123 ;  /* 0x0000007b002d7202 */ /* 0x000fce0000000f00 */
[----:B------:R-:W-:Y:S05]  /*149b0*/  WARPSYNC.COLLECTIVE R91, `(.L_x_2068) ;  /* 0x000000005b087348 */ /* 0x000fea0003c00000 */
[----:B------:R0:W1:Y:S02]  /*149c0*/  SHFL.IDX P0, R123, R88, R89, R90 ;  /* 0x00000059587b7389 */ /* 0x000064000000005a */
[----:B01----:R-:W-:Y:S05]  /*149d0*/  ENDCOLLECTIVE ;  /* 0x000000000000791b */ /* 0x003fea0003800000 */
.L_x_2068:
[----:B------:R-:W-:Y:S02]  /*149e0*/  MOV R88, R24 ;  /* 0x0000001800587202 */ /* 0x000fe40000000f00 */
[----:B------:R-:W-:-:S07]  /*149f0*/  MOV R79, R123 ;  /* 0x0000007b004f7202 */ /* 0x000fce0000000f00 */
[----:B------:R-:W-:Y:S05]  /*14a00*/  WARPSYNC.COLLECTIVE R91, `(.L_x_2069) ;  /* 0x000000005b087348 */ /* 0x000fea0003c00000 */
[----:B------:R0:W1:Y:S02]  /*14a10*/  SHFL.IDX P0, R123, R88, R89, R90 ;  /* 0x00000059587b7389 */ /* 0x000064000000005a */
[----:B01----:R-:W-:Y:S05]  /*14a20*/  ENDCOLLECTIVE ;  /* 0x000000000000791b */ /* 0x003fea0003800000 */
.L_x_2069:
[----:B------:R-:W-:Y:S02]  /*14a30*/  MOV R88, R25 ;  /* 0x0000001900587202 */ /* 0x000fe40000000f00 */
[----:B------:R-:W-:-:S07]  /*14a40*/  MOV R83, R123 ;  /* 0x0000007b00537202 */ /* 0x000fce0000000f00 */
[----:B------:R-:W-:Y:S05]  /*14a50*/  WARPSYNC.COLLECTIVE R91, `(.L_x_2070) ;  /* 0x000000005b087348 */ /* 0x000fea0003c00000 */
[----:B------:R0:W1:Y:S02]  /*14a60*/  SHFL.IDX P0, R123, R88, R89, R90 ;  /* 0x00000059587b7389 */ /* 0x000064000000005a */
[----:B01----:R-:W-:Y:S05]  /*14a70*/  ENDCOLLECTIVE ;  /* 0x000000000000791b */ /* 0x003fea0003800000 */
.L_x_2070:
[----:B------:R-:W-:Y:S02]  /*14a80*/  MOV R88, R26 ;  /* 0x0000001a00587202 */ /* 0x000fe40000000f00 */
[----:B------:R-:W-:-:S07]  /*14a90*/  MOV R85, R123 ;  /* 0x0000007b00557202 */ /* 0x000fce0000000f00 */
[----:B------:R-:W-:Y:S05]  /*14aa0*/  WARPSYNC.COLLECTIVE R91, `(.L_x_2071) ;  /* 0x000000005b087348 */ /* 0x000fea0003c00000 */
[----:B------:R0:W1:Y:S02]  /*14ab0*/  SHFL.IDX P0, R123, R88, R89, R90 ;  /* 0x00000059587b7389 */ /* 0x000064000000005a */
[----:B01----:R-:W-:Y:S05]  /*14ac0*/  ENDCOLLECTIVE ;  /* 0x000000000000791b */ /* 0x003fea0003800000 */
.L_x_2071:
[----:B------:R-:W-:Y:S02]  /*14ad0*/  MOV R88, R28 ;  /* 0x0000001c00587202 */ /* 0x000fe40000000f00 */
[----:B------:R-:W-:-:S07]  /*14ae0*/  MOV R87, R123 ;  /* 0x0000007b00577202 */ /* 0x000fce0000000f00 */
[----:B------:R-:W-:Y:S05]  /*14af0*/  WARPSYNC.COLLECTIVE R91, `(.L_x_2072) ;  /* 0x000000005b087348 */ /* 0x000fea0003c00000 */
[----:B------:R0:W1:Y:S02]  /*14b00*/  SHFL.IDX P0, R123, R88, R89, R90 ;  /* 0x00000059587b7389 */ /* 0x000064000000005a */
[----:B01----:R-:W-:Y:S05]  /*14b10*/  ENDCOLLECTIVE ;  /* 0x000000000000791b */ /* 0x003fea0003800000 */
.L_x_2072:
[----:B------:R-:W-:Y:S02]  /*14b20*/  MOV R88, R29 ;  /* 0x0000001d00587202 */ /* 0x000fe40000000f00 */
[----:B------:R-:W-:-:S07]  /*14b30*/  MOV R101, R123 ;  /* 0x0000007b00657202 */ /* 0x000fce0000000f00 */
[----:B------:R-:W-:Y:S05]  /*14b40*/  WARPSYNC.COLLECTIVE R91, `(.L_x_2073) ;  /* 0x000000005b087348 */ /* 0x000fea0003c00000 */
[----:B------:R0:W1:Y:S02]  /*14b50*/  SHFL.IDX P0, R123, R88, R89, R90 ;  /* 0x00000059587b7389 */ /* 0x000064000000005a */
[----:B01----:R-:W-:Y:S05]  /*14b60*/  ENDCOLLECTIVE ;  /* 0x000000000000791b */ /* 0x003fea0003800000 */
.L_x_2073:
        /* <DEDUP_REMOVED lines=10> */
[----:B------:R-:W-:-:S02]  /*14c10*/  MOV R88, R30 ;  /* 0x0000001e00587202 */ /* 0x000fc40000000f00 */
[----:B------:R-:W-:-:S07]  /*14c20*/  MOV R46, R123 ;  /* 0x0000007b002e7202 */ /* 0x000fce0000000f00 */
[----:B------:R-:W-:Y:S05]  /*14c30*/  WARPSYNC.COLLECTIVE R91, `(.L_x_2074) ;  /* 0x000000005b087348 */ /* 0x000fea0003c00000 */
[----:B------:R0:W1:Y:S02]  /*14c40*/  SHFL.IDX P0, R123, R88, R89, R90 ;  /* 0x00000059587b7389 */ /* 0x000064000000005a */
[----:B01----:R-:W-:Y:S05]  /*14c50*/  ENDCOLLECTIVE ;  /* 0x000000000000791b */ /* 0x003fea0003800000 */
.L_x_2074:
[----:B------:R-:W-:Y:S02]  /*14c60*/  MOV R88, R31 ;  /* 0x0000001f00587202 */ /* 0x000fe40000000f00 */
[----:B------:R-:W-:-:S07]  /*14c70*/  MOV R76, R123 ;  /* 0x0000007b004c7202 */ /* 0x000fce0000000f00 */
[----:B------:R-:W-:Y:S05]  /*14c80*/  WARPSYNC.COLLECTIVE R91, `(.L_x_2075) ;  /* 0x000000005b087348 */ /* 0x000fea0003c00000 */
[----:B------:R0:W1:Y:S02]  /*14c90*/  SHFL.IDX P0, R123, R88, R89, R90 ;  /* 0x00000059587b7389 */ /* 0x000064000000005a */
[----:B01----:R-:W-:Y:S05]  /*14ca0*/  ENDCOLLECTIVE ;  /* 0x000000000000791b */ /* 0x003fea0003800000 */
.L_x_2075:
[----:B------:R-:W-:Y:S01]  /*14cb0*/  MOV R88, R32 ;  /* 0x0000002000587202 */ /* 0x000fe20000000f00 */
[-C--:B------:R-:W-:Y:S01]  /*14cc0*/  FFMA R105, R47, R123.reuse, R160 ;  /* 0x0000007b2f697223 */ /* 0x080fe200000000a0 */
[----:B------:R-:W-:-:S07]  /*14cd0*/  FFMA R106, R43, R123, R106 ;  /* 0x0000007b2b6a7223 */ /* 0x000fce000000006a */
[----:B------:R-:W-:Y:S05]  /*14ce0*/  WARPSYNC.COLLECTIVE R91, `(.L_x_2076) ;  /* 0x000000005b087348 */ /* 0x000fea0003c00000 */
[----:B------:R0:W1:Y:S02]  /*14cf0*/  SHFL.IDX P0, R123, R88, R89, R90 ;  /* 0x00000059587b7389 */ /* 0x000064000000005a */
[----:B01----:R-:W-:Y:S05]  /*14d00*/  ENDCOLLECTIVE ;  /* 0x000000000000791b */ /* 0x003fea0003800000 */
.L_x_2076:
[-C--:B------:R-:W-:Y:S01]  /*14d10*/  FFMA R73, R47, R45.reuse, R144 ;  /* 0x0000002d2f497223 */ /* 0x080fe20000000090 */
[----:B------:R-:W-:Y:S01]  /*14d20*/  FFMA R74, R43, R45, R74 ;  /* 0x0000002d2b4a7223 */ /* 0x000fe2000000004a */
[----:B------:R-:W-:Y:S02]  /*14d30*/  MOV R88, R34 ;  /* 0x0000002200587202 */ /* 0x000fe40000000f00 */
[----:B------:R-:W-:-:S07]  /*14d40*/  MOV R45, R123 ;  /* 0x0000007b002d7202 */ /* 0x000fce0000000f00 */
[----:B------:R-:W-:Y:S05]  /*14d50*/  WARPSYNC.COLLECTIVE R91, `(.L_x_2077) ;  /* 0x000000005b087348 */ /* 0x000fea0003c00000 */
[----:B------:R0:W1:Y:S02]  /*14d60*/  SHFL.IDX P0, R123, R88, R89, R90 ;  /* 0x00000059587b7389 */ /* 0x000064000000005a */
[----:B01----:R-:W-:Y:S05]  /*14d70*/  ENDCOLLECTIVE ;  /* 0x000000000000791b */ /* 0x003fea0003800000 */
.L_x_2077:
[-C--:B------:R-:W-:Y:S01]  /*14d80*/  FFMA R75, R47, R79.reuse, R146 ;  /* 0x0000004f2f4b7223 */ /* 0x080fe20000000092 */
[----:B------:R-:W-:Y:S01]  /*14d90*/  FFMA R92, R43, R79, R92 ;  /* 0x0000004f2b5c7223 */ /* 0x000fe2000000005c */
[----:B------:R-:W-:Y:S02]  /*14da0*/  MOV R88, R35 ;  /* 0x0000002300587202 */ /* 0x000fe40000000f00 */
[----:B------:R-:W-:-:S07]  /*14db0*/  MOV R79, R123 ;  /* 0x0000007b004f7202 */ /* 0x000fce0000000f00 */
[----:B------:R-:W-:Y:S05]  /*14dc0*/  WARPSYNC.COLLECTIVE R91, `(.L_x_2078) ;  /* 0x000000005b087348 */ /* 0x000fea0003c00000 */
[----:B------:R0:W1:Y:S02]  /*14dd0*/  SHFL.IDX P0, R123, R88, R89, R90 ;  /* 0x00000059587b7389 */ /* 0x000064000000005a */
[----:B01----:R-:W-:Y:S05]  /*14de0*/  ENDCOLLECTIVE ;  /* 0x000000000000791b */ /* 0x003fea0003800000 */
.L_x_2078:
[----:B------:R-:W-:Y:S02]  /*14df0*/  MOV R88, R36 ;  /* 0x0000002400587202 */ /* 0x000fe40000000f00 */
[----:B------:R-:W-:-:S07]  /*14e00*/  MOV R82, R123 ;  /* 0x0000007b00527202 */ /* 0x000fce0000000f00 */
[----:B------:R-:W-:Y:S05]  /*14e10*/  WARPSYNC.COLLECTIVE R91, `(.L_x_2079) ;  /* 0x000000005b087348 */ /* 0x000fea0003c00000 */
[----:B------:R0:W1:Y:S02]  /*14e20*/  SHFL.IDX P0, R123, R88, R89, R90 ;  /* 0x00000059587b7389 */ /* 0x000064000000005a */
[----:B01----:R-:W-:Y:S05]  /*14e30*/  ENDCOLLECTIVE ;  /* 0x000000000000791b */ /* 0x003fea0003800000 */
.L_x_2079:
[-C--:B------:R-:W-:Y:S01]  /*14e40*/  FFMA R103, R47, R76.reuse, R158 ;  /* 0x0000004c2f677223 */ /* 0x080fe2000000009e */
[----:B------:R-:W-:Y:S01]  /*14e50*/  FFMA R104, R43, R76, R104 ;  /* 0x0000004c2b687223 */ /* 0x000fe20000000068 */
[----:B------:R-:W-:Y:S02]  /*14e60*/  MOV R88, R37 ;  /* 0x0000002500587202 */ /* 0x000fe40000000f00 */
[----:B------:R-:W-:-:S07]  /*14e70*/  MOV R76, R123 ;  /* 0x0000007b004c7202 */ /* 0x000fce0000000f00 */
[----:B------:R-:W-:Y:S05]  /*14e80*/  WARPSYNC.COLLECTIVE R91, `(.L_x_2080) ;  /* 0x000000005b087348 */ /* 0x000fea0003c00000 */
[----:B------:R0:W1:Y:S02]  /*14e90*/  SHFL.IDX P0, R123, R88, R89, R90 ;  /* 0x00000059587b7389 */ /* 0x000064000000005a */
[----:B01----:R-:W-:Y:S05]  /*14ea0*/  ENDCOLLECTIVE ;  /* 0x000000000000791b */ /* 0x003fea0003800000 */
.L_x_2080:
[----:B------:R-:W-:Y:S02]  /*14eb0*/  MOV R88, R38 ;  /* 0x0000002600587202 */ /* 0x000fe40000000f00 */
[----:B------:R-:W-:-:S07]  /*14ec0*/  MOV R122, R123 ;  /* 0x0000007b007a7202 */ /* 0x000fce0000000f00 */
[----:B------:R-:W-:Y:S05]  /*14ed0*/  WARPSYNC.COLLECTIVE R91, `(.L_x_2081) ;  /* 0x000000005b087348 */ /* 0x000fea0003c00000 */
[----:B------:R0:W1:Y:S02]  /*14ee0*/  SHFL.IDX P0, R123, R88, R89, R90 ;  /* 0x00000059587b7389 */ /* 0x000064000000005a */
[----:B01----:R-:W-:Y:S05]  /*14ef0*/  ENDCOLLECTIVE ;  /* 0x000000000000791b */ /* 0x003fea0003800000 */
.L_x_2081:
[----:B------:R-:W-:Y:S02]  /*14f00*/  MOV R88, R39 ;  /* 0x0000002700587202 */ /* 0x000fe40000000f00 */
[----:B------:R-:W-:-:S07]  /*14f10*/  MOV R124, R123 ;  /* 0x0000007b007c7202 */ /* 0x000fce0000000f00 */
[----:B------:R-:W-:Y:S05]  /*14f20*/  WARPSYNC.COLLECTIVE R91, `(.L_x_2082) ;  /* 0x000000005b087348 */ /* 0x000fea0003c00000 */
[----:B------:R0:W1:Y:S02]  /*14f30*/  SHFL.IDX P0, R123, R88, R89, R90 ;  /* 0x00000059587b7389 */ /* 0x000064000000005a */
[----:B01----:R-:W-:Y:S05]  /*14f40*/  ENDCOLLECTIVE ;  /* 0x000000000000791b */ /* 0x003fea0003800000 */
.L_x_2082:
[----:B------:R-:W-:Y:S02]  /*14f50*/  MOV R88, R40 ;  /* 0x0000002800587202 */ /* 0x000fe40000000f00 */
[----:B------:R-:W-:-:S07]  /*14f60*/  MOV R126, R123 ;  /* 0x0000007b007e7202 */ /* 0x000fce0000000f00 */
[----:B------:R-:W-:Y:S05]  /*14f70*/  WARPSYNC.COLLECTIVE R91, `(.L_x_2083) ;  /* 0x000000005b087348 */ /* 0x000fea0003c00000 */
[----:B------:R0:W1:Y:S02]  /*14f80*/  SHFL.IDX P0, R123, R88, R89, R90 ;  /* 0x00000059587b7389 */ /* 0x000064000000005a */
[----:B01----:R-:W-:Y:S05]  /*14f90*/  ENDCOLLECTIVE ;  /* 0x000000000000791b */ /* 0x003fea0003800000 */
.L_x_2083:
[----:B------:R-:W-:Y:S02]  /*14fa0*/  MOV R88, R41 ;  /* 0x0000002900587202 */ /* 0x000fe40000000f00 */
[----:B------:R-:W-:-:S07]  /*14fb0*/  MOV R128, R123 ;  /* 0x0000007b00807202 */ /* 0x000fce0000000f00 */
[----:B------:R-:W-:Y:S05]  /*14fc0*/  WARPSYNC.COLLECTIVE R91, `(.L_x_2084) ;  /* 0x000000005b087348 */ /* 0x000fea0003c00000 */
[----:B------:R0:W1:Y:S02]  /*14fd0*/  SHFL.IDX P0, R123, R88, R89, R90 ;  /* 0x00000059587b7389 */ /* 0x000064000000005a */
[----:B01----:R-:W-:Y:S05]  /*14fe0*/  ENDCOLLECTIVE ;  /* 0x000000000000791b */ /* 0x003fea0003800000 */
.L_x_2084:
[-C--:B------:R-:W-:Y:S01]  /*14ff0*/  FFMA R93, R47, R83.reuse, R148 ;  /* 0x000000532f5d7223 */ /* 0x080fe20000000094 */
[----:B------:R-:W-:Y:S01]  /*15000*/  FFMA R94, R43, R83, R94 ;  /* 0x000000532b5e7223 */ /* 0x000fe2000000005e */
[----:B------:R-:W-:Y:S02]  /*15010*/  MOV R88, R42 ;  /* 0x0000002a00587202 */ /* 0x000fe40000000f00 */
[----:B------:R-:W-:-:S07]  /*15020*/  MOV R83, R123 ;  /* 0x0000007b00537202 */ /* 0x000fce0000000f00 */
[----:B------:R-:W-:Y:S05]  /*15030*/  WARPSYNC.COLLECTIVE R91, `(.L_x_2085) ;  /* 0x000000005b087348 */ /* 0x000fea0003c00000 */
[----:B------:R0:W1:Y:S02]  /*15040*/  SHFL.IDX P0, R123, R88, R89, R90 ;  /* 0x00000059587b7389 */ /* 0x000064000000005a */
[----:B01----:R-:W-:Y:S05]  /*15050*/  ENDCOLLECTIVE ;  /* 0x000000000000791b */ /* 0x003fea0003800000 */
.L_x_2085:
        /* <DEDUP_REMOVED lines=27> */
.L_x_1683:
        /* <DEDUP_REMOVED lines=8> */
.L_x_2088:
[----:B------:R-:W-:Y:S05]  /*15290*/  BSYNC B1 ;  /* 0x0000000000017941 */ /* 0x000fea0003800000 */
.L_x_2087:
        /* <DEDUP_REMOVED lines=12> */
.L_x_2089:
[----:B------:R-:W-:Y:S02]  /*15360*/  MOV R88, R9 ;  /* 0x0000000900587202 */ /* 0x000fe40000000f00 */
[----:B------:R-:W-:Y:S02]  /*15370*/  MOV R89, R47 ;  /* 0x0000002f00597202 */ /* 0x000fe40000000f00 */
[----:B------:R-:W-:-:S07]  /*15380*/  MOV R43, R123 ;  /* 0x0000007b002b7202 */ /* 0x000fce0000000f00 */
[----:B------:R-:W-:Y:S05]  /*15390*/  WARPSYNC.COLLECTIVE R91, `(.L_x_2090) ;  /* 0x000000005b087348 */ /* 0x000fea0003c00000 */
[----:B------:R0:W1:Y:S02]  /*153a0*/  SHFL.IDX P0, R123, R88, R89, R90 ;  /* 0x00000059587b7389 */ /* 0x000064000000005a */
[----:B01----:R-:W-:Y:S05]  /*153b0*/  ENDCOLLECTIVE ;  /* 0x000000000000791b */ /* 0x003fea0003800000 */
.L_x_2090:
[----:B------:R-:W-:-:S05]  /*153c0*/  IMAD.WIDE R44, R43, 0x4, R44 ;  /* 0x000000042b2c7825 */ /* 0x000fca00078e022c */
[----:B------:R0:W5:Y:S01]  /*153d0*/  LDG.E.CONSTANT R43, desc[UR4][R44.64] ;  /* 0x000000042c2b7981 */ /* 0x000162000c1e9900 */
[----:B------:R-:W-:Y:S02]  /*153e0*/  MOV R88, R10 ;  /* 0x0000000a00587202 */ /* 0x000fe40000000f00 */
[----:B------:R-:W-:-:S07]  /*153f0*/  MOV R84, R123 ;  /* 0x0000007b00547202 */ /* 0x000fce0000000f00 */
[----:B0----5:R-:W-:Y:S05]  /*15400*/  WARPSYNC.COLLECTIVE R91, `(.L_x_2091) ;  /* 0x000000005b087348 */ /* 0x021fea0003c00000 */
[----:B------:R1:W2:Y:S02]  /*15410*/  SHFL.IDX P0, R123, R88, R89, R90 ;  /* 0x00000059587b7389 */ /* 0x0002a4000000005a */
[----:B012--5:R-:W-:Y:S05]  /*15420*/  ENDCOLLECTIVE ;  /* 0x000000000000791b */ /* 0x027fea0003800000 */
.L_x_2091:
[----:B------:R-:W-:Y:S01]  /*15430*/  MOV R88, R11 ;  /* 0x0000000b00587202 */ /* 0x000fe20000000f00 */
[-C--:B------:R-:W-:Y:S01]  /*15440*/  FFMA R48, R4, R123.reuse, R48 ;  /* 0x0000007b04307223 */ /* 0x080fe20000000030 */
[C---:B------:R-:W-:Y:S01]  /*15450*/  FFMA R81, R84.reuse, R4, R81 ;  /* 0x0000000454517223 */ /* 0x040fe20000000051 */
[----:B------:R-:W-:Y:S01]  /*15460*/  FFMA R50, R33, R123, R50 ;  /* 0x0000007b21327223 */ /* 0x000fe20000000032 */
[----:B------:R-:W-:-:S07]  /*15470*/  FFMA R77, R84, R33, R77 ;  /* 0x00000021544d7223 */ /* 0x000fce000000004d */
[----:B------:R-:W-:Y:S05]  /*15480*/  WARPSYNC.COLLECTIVE R91, `(.L_x_2092) ;  /* 0x000000005b087348 */ /* 0x000fea0003c00000 */
[----:B------:R0:W1:Y:S02]  /*15490*/  SHFL.IDX P0, R123, R88, R89, R90 ;  /* 0x00000059587b7389 */ /* 0x000064000000005a */
[----:B01----:R-:W-:Y:S05]  /*154a0*/  ENDCOLLECTIVE ;  /* 0x000000000000791b */ /* 0x003fea0003800000 */
.L_x_2092:
[----:B------:R-:W-:Y:S02]  /*154b0*/  MOV R88, R12 ;  /* 0x0000000c00587202 */ /* 0x000fe40000000f00 */
[----:B------:R-:W-:-:S07]  /*154c0*/  MOV R86, R123 ;  /* 0x0000007b00567202 */ /* 0x000fce0000000f00 */
[----:B------:R-:W-:Y:S05]  /*154d0*/  WARPSYNC.COLLECTIVE R91, `(.L_x_2093) ;  /* 0x000000005b087348 */ /* 0x000fea0003c00000 */
[----:B------:R0:W1:Y:S02]  /*154e0*/  SHFL.IDX P0, R123, R88, R89, R90 ;  /* 0x00000059587b7389 */ /* 0x000064000000005a */
[----:B01----:R-:W-:Y:S05]  /*154f0*/  ENDCOLLECTIVE ;  /* 0x000000000000791b */ /* 0x003fea0003800000 */
.L_x_2093:
[-C--:B------:R-:W-:Y:S01]  /*15500*/  FFMA R49, R33, R86.reuse, R52 ;  /* 0x0000005621317223 */ /* 0x080fe20000000034 */
[----:B------:R-:W-:Y:S01]  /*15510*/  FFMA R51, R4, R86, R51 ;  /* 0x0000005604337223 */ /* 0x000fe20000000033 */
[----:B------:R-:W-:Y:S02]  /*15520*/  MOV R88, R13 ;  /* 0x0000000d00587202 */ /* 0x000fe40000000f00 */
[----:B------:R-:W-:-:S07]  /*15530*/  MOV R122, R123 ;  /* 0x0000007b007a7202 */ /* 0x000fce0000000f00 */
[----:B------:R-:W-:Y:S05]  /*15540*/  WARPSYNC.COLLECTIVE R91, `(.L_x_2094) ;  /* 0x000000005b087348 */ /* 0x000fea0003c00000 */
[----:B------:R0:W1:Y:S02]  /*15550*/  SHFL.IDX P0, R123, R88, R89, R90 ;  /* 0x00000059587b7389 */ /* 0x000064000000005a */
[----:B01----:R-:W-:Y:S05]  /*15560*/  ENDCOLLECTIVE ;  /* 0x000000000000791b */ /* 0x003fea0003800000 */
.L_x_2094:
[-C--:B------:R-:W-:Y:S01]  /*15570*/  FFMA R52, R4, R122.reuse, R53 ;  /* 0x0000007a04347223 */ /* 0x080fe20000000035 */
[----:B------:R-:W-:Y:S01]  /*15580*/  FFMA R53, R33, R122, R54 ;  /* 0x0000007a21357223 */ /* 0x000fe20000000036 */
[----:B------:R-:W-:Y:S02]  /*15590*/  MOV R88, R14 ;  /* 0x0000000e00587202 */ /* 0x000fe40000000f00 */
[----:B------:R-:W-:-:S07]  /*155a0*/  MOV R124, R123 ;  /* 0x0000007b007c7202 */ /* 0x000fce0000000f00 */
[----:B------:R-:W-:Y:S05]  /*155b0*/  WARPSYNC.COLLECTIVE R91, `(.L_x_2095) ;  /* 0x000000005b087348 */ /* 0x000fea0003c00000 */
[----:B------:R0:W1:Y:S02]  /*155c0*/  SHFL.IDX P0, R123, R88, R89, R90 ;  /* 0x00000059587b7389 */ /* 0x000064000000005a */
[----:B01----:R-:W-:Y:S05]  /*155d0*/  ENDCOLLECTIVE ;  /* 0x000000000000791b */ /* 0x003fea0003800000 */
.L_x_2095:
[-C--:B------:R-:W-:Y:S01]  /*155e0*/  FFMA R54, R4, R124.reuse, R55 ;  /* 0x0000007c04367223 */ /* 0x080fe20000000037 */
[----:B------:R-:W-:Y:S01]  /*155f0*/  FFMA R55, R33, R124, R56 ;  /* 0x0000007c21377223 */ /* 0x000fe20000000038 */
[----:B------:R-:W-:Y:S02]  /*15600*/  MOV R88, R15 ;  /* 0x0000000f00587202 */ /* 0x000fe40000000f00 */
[----:B------:R-:W-:-:S07]  /*15610*/  MOV R126, R123 ;  /* 0x0000007b007e7202 */ /* 0x000fce0000000f00 */
[----:B------:R-:W-:Y:S05]  /*15620*/  WARPSYNC.COLLECTIVE R91, `(.L_x_2096) ;  /* 0x000000005b087348 */ /* 0x000fea0003c00000 */
[----:B------:R0:W1:Y:S02]  /*15630*/  SHFL.IDX P0, R123, R88, R89, R90 ;  /* 0x00000059587b7389 */ /* 0x000064000000005a */
[----:B01----:R-:W-:Y:S05]  /*15640*/  ENDCOLLECTIVE ;  /* 0x000000000000791b */ /* 0x003fea0003800000 */
.L_x_2096:
[-C--:B------:R-:W-:Y:S01]  /*15650*/  FFMA R56, R4, R126.reuse, R57 ;  /* 0x0000007e04387223 */ /* 0x080fe20000000039 */
[----:B------:R-:W-:Y:S01]  /*15660*/  FFMA R57, R33, R126, R58 ;  /* 0x0000007e21397223 */ /* 0x000fe2000000003a */
[----:B------:R-:W-:Y:S02]  /*15670*/  MOV R88, R16 ;  /* 0x0000001000587202 */ /* 0x000fe40000000f00 */
[----:B------:R-:W-:-:S07]  /*15680*/  MOV R79, R123 ;  /* 0x0000007b004f7202 */ /* 0x000fce0000000f00 */
[----:B------:R-:W-:Y:S05]  /*15690*/  WARPSYNC.COLLECTIVE R91, `(.L_x_2097) ;  /* 0x000000005b087348 */ /* 0x000fea0003c00000 */
[----:B------:R0:W1:Y:S02]  /*156a0*/  SHFL.IDX P0, R123, R88, R89, R90 ;  /* 0x00000059587b7389 */ /* 0x000064000000005a */
[----:B01----:R-:W-:Y:S05]  /*156b0*/  ENDCOLLECTIVE ;  /* 0x000000000000791b */ /* 0x003fea0003800000 */
.L_x_2097:
[-C--:B------:R-:W-:Y:S01]  /*156c0*/  FFMA R58, R4, R79.reuse, R59 ;  /* 0x0000004f043a7223 */ /* 0x080fe2000000003b */
[----:B------:R-:W-:Y:S01]  /*156d0*/  FFMA R59, R33, R79, R60 ;  /* 0x0000004f213b7223 */ /* 0x000fe2000000003c */
[----:B------:R-:W-:Y:S02]  /*156e0*/  MOV R88, R17 ;  /* 0x0000001100587202 */ /* 0x000fe40000000f00 */
[----:B------:R-:W-:-:S07]  /*156f0*/  MOV R85, R123 ;  /* 0x0000007b00557202 */ /* 0x000fce0000000f00 */
[----:B------:R-:W-:Y:S05]  /*15700*/  WARPSYNC.COLLECTIVE R91, `(.L_x_2098) ;  /* 0x000000005b087348 */ /* 0x000fea0003c00000 */
[----:B------:R0:W1:Y:S02]  /*15710*/  SHFL.IDX P0, R123, R88, R89, R90 ;  /* 0x00000059587b7389 */ /* 0x000064000000005a */
[----:B01----:R-:W-:Y:S05]  /*15720*/  ENDCOLLECTIVE ;  /* 0x000000000000791b */ /* 0x003fea0003800000 */
.L_x_2098:
        /* <DEDUP_REMOVED lines=8> */
.L_x_2099:
[----:B------:R-:W-:Y:S02]  /*157b0*/  MOV R88, R19 ;  /* 0x0000001300587202 */ /* 0x000fe40000000f00 */
[----:B------:R-:W-:-:S07]  /*157c0*/  MOV R82, R123 ;  /* 0x0000007b00527202 */ /* 0x000fce0000000f00 */
[----:B------:R-:W-:Y:S05]  /*157d0*/  WARPSYNC.COLLECTIVE R91, `(.L_x_2100) ;  /* 0x000000005b087348 */ /* 0x000fea0003c00000 */
[----:B------:R0:W1:Y:S02]  /*157e0*/  SHFL.IDX P0, R123, R88, R89, R90 ;  /* 0x00000059587b7389 */ /* 0x000064000000005a */
[----:B01----:R-:W-:Y:S05]  /*157f0*/  ENDCOLLECTIVE ;  /* 0x000000000000791b */ /* 0x003fea0003800000 */
.L_x_2100:
[-C--:B------:R-:W-:Y:S01]  /*15800*/  FFMA R64, R4, R82.reuse, R65 ;  /* 0x0000005204407223 */ /* 0x080fe20000000041 */
[----:B------:R-:W-:Y:S01]  /*15810*/  FFMA R65, R33, R82, R66 ;  /* 0x0000005221417223 */ /* 0x000fe20000000042 */
[----:B------:R-:W-:Y:S02]  /*15820*/  MOV R88, R20 ;  /* 0x0000001400587202 */ /* 0x000fe40000000f00 */
[----:B------:R-:W-:-:S07]  /*15830*/  MOV R84, R123 ;  /* 0x0000007b00547202 */ /* 0x000fce0000000f00 */
[----:B------:R-:W-:Y:S05]  /*15840*/  WARPSYNC.COLLECTIVE R91, `(.L_x_2101) ;  /* 0x000000005b087348 */ /* 0x000fea0003c00000 */
[----:B------:R0:W1:Y:S02]  /*15850*/  SHFL.IDX P0, R123, R88, R89, R90 ;  /* 0x00000059587b7389 */ /* 0x000064000000005a */
[----:B01----:R-:W-:Y:S05]  /*15860*/  ENDCOLLECTIVE ;  /* 0x000000000000791b */ /* 0x003fea0003800000 */
.L_x_2101:
[-C--:B------:R-:W-:Y:S01]  /*15870*/  FFMA R66, R4, R84.reuse, R67 ;  /* 0x0000005404427223 */ /* 0x080fe20000000043 */
[----:B------:R-:W-:Y:S01]  /*15880*/  FFMA R67, R33, R84, R68 ;  /* 0x0000005421437223 */ /* 0x000fe20000000044 */
[----:B------:R-:W-:Y:S02]  /*15890*/  MOV R88, R21 ;  /* 0x0000001500587202 */ /* 0x000fe40000000f00 */
[----:B------:R-:W-:-:S07]  /*158a0*/  MOV R86, R123 ;  /* 0x0000007b00567202 */ /* 0x000fce0000000f00 */
[----:B------:R-:W-:Y:S05]  /*158b0*/  WARPSYNC.COLLECTIVE R91, `(.L_x_2102) ;  /* 0x000000005b087348 */ /* 0x000fea0003c00000 */
[----:B------:R0:W1:Y:S02]  /*158c0*/  SHFL.IDX P0, R123, R88, R89, R90 ;  /* 0x00000059587b7389 */ /* 0x000064000000005a */
[----:B01----:R-:W-:Y:S05]  /*158d0*/  ENDCOLLECTIVE ;  /* 0x000000000000791b */ /* 0x003fea0003800000 */
.L_x_2102:
[-C--:B------:R-:W-:Y:S01]  /*158e0*/  FFMA R68, R4, R86.reuse, R69 ;  /* 0x0000005604447223 */ /* 0x080fe20000000045 */
[----:B------:R-:W-:Y:S01]  /*158f0*/  FFMA R69, R33, R86, R70 ;  /* 0x0000005621457223 */ /* 0x000fe20000000046 */
[----:B------:R-:W-:Y:S02]  /*15900*/  MOV R88, R22 ;  /* 0x0000001600587202 */ /* 0x000fe40000000f00 */
[----:B------:R-:W-:-:S07]  /*15910*/  MOV R122, R123 ;  /* 0x0000007b007a7202 */ /* 0x000fce0000000f00 */
[----:B------:R-:W-:Y:S05]  /*15920*/  WARPSYNC.COLLECTIVE R91, `(.L_x_2103) ;  /* 0x000000005b087348 */ /* 0x000fea0003c00000 */
[----:B------:R0:W1:Y:S02]  /*15930*/  SHFL.IDX P0, R123, R88, R89, R90 ;  /* 0x00000059587b7389 */ /* 0x000064000000005a */
[----:B01----:R-:W-:Y:S05]  /*15940*/  ENDCOLLECTIVE ;  /* 0x000000000000791b */ /* 0x003fea0003800000 */
.L_x_2103:
[-C--:B------:R-:W-:Y:S01]  /*15950*/  FFMA R70, R4, R122.reuse, R71 ;  /* 0x0000007a04467223 */ /* 0x080fe20000000047 */
[----:B------:R-:W-:Y:S01]  /*15960*/  FFMA R71, R33, R122, R72 ;  /* 0x0000007a21477223 */ /* 0x000fe20000000048 */
[----:B------:R-:W-:Y:S02]  /*15970*/  MOV R88, R23 ;  /* 0x0000001700587202 */ /* 0x000fe40000000f00 */
[----:B------:R-:W-:-:S07]  /*15980*/  MOV R124, R123 ;  /* 0x0000007b007c7202 */ /* 0x000fce0000000f00 */
[----:B------:R-:W-:Y:S05]  /*15990*/  WARPSYNC.COLLECTIVE R91, `(.L_x_2104) ;  /* 0x000000005b087348 */ /* 0x000fea0003c00000 */
[----:B------:R0:W1:Y:S02]  /*159a0*/  SHFL.IDX P0, R123, R88, R89, R90 ;  /* 0x00000059587b7389 */ /* 0x000064000000005a */
[----:B01----:R-:W-:Y:S05]  /*159b0*/  ENDCOLLECTIVE ;  /* 0x000000000000791b */ /* 0x003fea0003800000 */
.L_x_2104:
[-C--:B------:R-:W-:Y:S01]  /*159c0*/  FFMA R72, R4, R124.reuse, R73 ;  /* 0x0000007c04487223 */ /* 0x080fe20000000049 */
[----:B------:R-:W-:Y:S01]  /*159d0*/  FFMA R73, R33, R124, R74 ;  /* 0x0000007c21497223 */ /* 0x000fe2000000004a */
[----:B------:R-:W-:Y:S02]  /*159e0*/  MOV R88, R24 ;  /* 0x0000001800587202 */ /* 0x000fe40000000f00 */
[----:B------:R-:W-:-:S07]  /*159f0*/  MOV R126, R123 ;  /* 0x0000007b007e7202 */ /* 0x000fce0000000f00 */
[----:B------:R-:W-:Y:S05]  /*15a00*/  WARPSYNC.COLLECTIVE R91, `(.L_x_2105) ;  /* 0x000000005b087348 */ /* 0x000fea0003c00000 */
[----:B------:R0:W1:Y:S02]  /*15a10*/  SHFL.IDX P0, R123, R88, R89, R90 ;  /* 0x00000059587b7389 */ /* 0x000064000000005a */
[----:B01----:R-:W-:Y:S05]  /*15a20*/  ENDCOLLECTIVE ;  /* 0x000000000000791b */ /* 0x003fea0003800000 */
.L_x_2105:
[-C--:B------:R-:W-:Y:S01]  /*15a30*/  FFMA R74, R4, R126.reuse, R75 ;  /* 0x0000007e044a7223 */ /* 0x080fe2000000004b */
[----:B------:R-:W-:Y:S01]  /*15a40*/  FFMA R75, R33, R126, R92 ;  /* 0x0000007e214b7223 */ /* 0x000fe2000000005c */
[----:B------:R-:W-:Y:S02]  /*15a50*/  MOV R88, R25 ;  /* 0x0000001900587202 */ /* 0x000fe40000000f00 */
[----:B------:R-:W-:-:S07]  /*15a60*/  MOV R128, R123 ;  /* 0x0000007b00807202 */ /* 0x000fce0000000f00 */
[----:B------:R-:W-:Y:S05]  /*15a70*/  WARPSYNC.COLLECTIVE R91, `(.L_x_2106) ;  /* 0x000000005b087348 */ /* 0x000fea0003c00000 */
[----:B------:R0:W1:Y:S02]  /*15a80*/  SHFL.IDX P0, R123, R88, R89, R90 ;  /* 0x00000059587b7389 */ /* 0x000064000000005a */
[----:B01----:R-:W-:Y:S05]  /*15a90*/  ENDCOLLECTIVE ;  /* 0x000000000000791b */ /* 0x003fea0003800000 */
.L_x_2106:
[-C--:B------:R-:W-:Y:S01]  /*15aa0*/  FFMA R79, R33, R128.reuse, R94 ;  /* 0x00000080214f7223 */ /* 0x080fe2000000005e */
[----:B------:R-:W-:Y:S01]  /*15ab0*/  FFMA R82, R4, R128, R93 ;  /* 0x0000008004527223 */ /* 0x000fe2000000005d */
[----:B------:R-:W-:Y:S02]  /*15ac0*/  MOV R88, R26 ;  /* 0x0000001a00587202 */ /* 0x000fe40000000f00 */
[----:B------:R-:W-:-:S07]  /*15ad0*/  MOV R130, R123 ;  /* 0x0000007b00827202 */ /* 0x000fce0000000f00 */
[----:B------:R-:W-:Y:S05]  /*15ae0*/  WARPSYNC.COLLECTIVE R91, `(.L_x_2107) ;  /* 0x000000005b087348 */ /* 0x000fea0003c00000 */
[----:B------:R0:W1:Y:S02]  /*15af0*/  SHFL.IDX P0, R123, R88, R89, R90 ;  /* 0x00000059587b7389 */ /* 0x000064000000005a */
[----:B01----:R-:W-:Y:S05]  /*15b00*/  ENDCOLLECTIVE ;  /* 0x000000000000791b */ /* 0x003fea0003800000 */
.L_x_2107:
[-C--:B------:R-:W-:Y:S01]  /*15b10*/  FFMA R84, R4, R130.reuse, R95 ;  /* 0x0000008204547223 */ /* 0x080fe2000000005f */
[----:B------:R-:W-:Y:S01]  /*15b20*/  FFMA R83, R33, R130, R96 ;  /* 0x0000008221537223 */ /* 0x000fe20000000060 */
[----:B------:R-:W-:Y:S02]  /*15b30*/  MOV R88, R28 ;  /* 0x0000001c00587202 */ /* 0x000fe40000000f00 */
[----:B------:R-:W-:-:S07]  /*15b40*/  MOV R132, R123 ;  /* 0x0000007b00847202 */ /* 0x000fce0000000f00 */
[----:B------:R-:W-:Y:S05]  /*15b50*/  WARPSYNC.COLLECTIVE R91, `(.L_x_2108) ;  /* 0x000000005b087348 */ /* 0x000fea0003c00000 */
[----:B------:R0:W1:Y:S02]  /*15b60*/  SHFL.IDX P0, R123, R88, R89, R90 ;  /* 0x00000059587b7389 */ /* 0x000064000000005a */
[----:B01----:R-:W-:Y:S05]  /*15b70*/  ENDCOLLECTIVE ;  /* 0x000000000000791b */ /* 0x003fea0003800000 */
.L_x_2108:
[-C--:B------:R-:W-:Y:S01]  /*15b80*/  FFMA R86, R4, R132.reuse, R97 ;  /* 0x0000008404567223 */ /* 0x080fe20000000061 */
[----:B------:R-:W-:Y:S01]  /*15b90*/  FFMA R85, R33, R132, R98 ;  /* 0x0000008421557223 */ /* 0x000fe20000000062 */
[----:B------:R-:W-:Y:S02]  /*15ba0*/  MOV R88, R29 ;  /* 0x0000001d00587202 */ /* 0x000fe40000000f00 */
[----:B------:R-:W-:-:S07]  /*15bb0*/  MOV R134, R123 ;  /* 0x0000007b00867202 */ /* 0x000fce0000000f00 */
[----:B------:R-:W-:Y:S05]  /*15bc0*/  WARPSYNC.COLLECTIVE R91, `(.L_x_2109) ;  /* 0x000000005b087348 */ /* 0x000fea0003c00000 */
[----:B------:R0:W1:Y:S02]  /*15bd0*/  SHFL.IDX P0, R123, R88, R89, R90 ;  /* 0x00000059587b7389 */ /* 0x000064000000005a */
[----:B01----:R-:W-:Y:S05]  /*15be0*/  ENDCOLLECTIVE ;  /* 0x000000000000791b */ /* 0x003fea0003800000 */
.L_x_2109:
        /* <DEDUP_REMOVED lines=8> */
.L_x_2110:
[----:B------:R-:W-:Y:S02]  /*15c70*/  MOV R88, R31 ;  /* 0x0000001f00587202 */ /* 0x000fe40000000f00 */
[----:B------:R-:W-:-:S07]  /*15c80*/  MOV R97, R123 ;  /* 0x0000007b00617202 */ /* 0x000fce0000000f00 */
[----:B------:R-:W-:Y:S05]  /*15c90*/  WARPSYNC.COLLECTIVE R91, `(.L_x_2111) ;  /* 0x000000005b087348 */ /* 0x000fea0003c00000 */
[----:B------:R0:W1:Y:S02]  /*15ca0*/  SHFL.IDX P0, R123, R88, R89, R90 ;  /* 0x00000059587b7389 */ /* 0x000064000000005a */
[----:B01----:R-:W-:Y:S05]  /*15cb0*/  ENDCOLLECTIVE ;  /* 0x000000000000791b */ /* 0x003fea0003800000 */
.L_x_2111:
[-C--:B------:R-:W-:Y:S01]  /*15cc0*/  FFMA R96, R4, R97.reuse, R103 ;  /* 0x0000006104607223 */ /* 0x080fe20000000067 */
[----:B------:R-:W-:Y:S01]  /*15cd0*/  FFMA R97, R33, R97, R104 ;  /* 0x0000006121617223 */ /* 0x000fe20000000068 */
[----:B------:R-:W-:Y:S02]  /*15ce0*/  MOV R88, R32 ;  /* 0x0000002000587202 */ /* 0x000fe40000000f00 */
[----:B------:R-:W-:-:S07]  /*15cf0*/  MOV R99, R123 ;  /* 0x0000007b00637202 */ /* 0x000fce0000000f00 */
[----:B------:R-:W-:Y:S05]  /*15d00*/  WARPSYNC.COLLECTIVE R91, `(.L_x_2112) ;  /* 0x000000005b087348 */ /* 0x000fea0003c00000 */
[----:B------:R0:W1:Y:S02]  /*15d10*/  SHFL.IDX P0, R123, R88, R89, R90 ;  /* 0x00000059587b7389 */ /* 0x000064000000005a */
[----:B01----:R-:W-:Y:S05]  /*15d20*/  ENDCOLLECTIVE ;  /* 0x000000000000791b */ /* 0x003fea0003800000 */
.L_x_2112:
[-C--:B------:R-:W-:Y:S01]  /*15d30*/  FFMA R98, R4, R99.reuse, R105 ;  /* 0x0000006304627223 */ /* 0x080fe20000000069 */
[----:B------:R-:W-:Y:S01]  /*15d40*/  FFMA R99, R33, R99, R106 ;  /* 0x0000006321637223 */ /* 0x000fe2000000006a */
[----:B------:R-:W-:Y:S02]  /*15d50*/  MOV R88, R34 ;  /* 0x0000002200587202 */ /* 0x000fe40000000f00 */
[----:B------:R-:W-:-:S07]  /*15d60*/  MOV R125, R123 ;  /* 0x0000007b007d7202 */ /* 0x000fce0000000f00 */
[----:B------:R-:W-:Y:S05]  /*15d70*/  WARPSYNC.COLLECTIVE R91, `(.L_x_2113) ;  /* 0x000000005b087348 */ /* 0x000fea0003c00000 */
[----:B------:R0:W1:Y:S02]  /*15d80*/  SHFL.IDX P0, R123, R88, R89, R90 ;  /* 0x00000059587b7389 */ /* 0x000064000000005a */
[----:B01----:R-:W-:Y:S05]  /*15d90*/  ENDCOLLECTIVE ;  /* 0x000000000000791b */ /* 0x003fea0003800000 */
.L_x_2113:
[-C--:B------:R-:W-:Y:S01]  /*15da0*/  FFMA R100, R4, R125.reuse, R107 ;  /* 0x0000007d04647223 */ /* 0x080fe2000000006b */
[----:B------:R-:W-:Y:S01]  /*15db0*/  FFMA R101, R33, R125, R108 ;  /* 0x0000007d21657223 */ /* 0x000fe2000000006c */
[----:B------:R-:W-:Y:S02]  /*15dc0*/  MOV R88, R35 ;  /* 0x0000002300587202 */ /* 0x000fe40000000f00 */
[----:B------:R-:W-:-:S07]  /*15dd0*/  MOV R127, R123 ;  /* 0x0000007b007f7202 */ /* 0x000fce0000000f00 */
[----:B------:R-:W-:Y:S05]  /*15de0*/  WARPSYNC.COLLECTIVE R91, `(.L_x_2114) ;  /* 0x000000005b087348 */ /* 0x000fea0003c00000 */
[----:B------:R0:W1:Y:S02]  /*15df0*/  SHFL.IDX P0, R123, R88, R89, R90 ;  /* 0x00000059587b7389 */ /* 0x000064000000005a */
[----:B01----:R-:W-:Y:S05]  /*15e00*/  ENDCOLLECTIVE ;  /* 0x000000000000791b */ /* 0x003fea0003800000 */
.L_x_2114:
[-C--:B------:R-:W-:Y:S01]  /*15e10*/  FFMA R122, R4, R127.reuse, R109 ;  /* 0x0000007f047a7223 */ /* 0x080fe2000000006d */
[----:B------:R-:W-:Y:S01]  /*15e20*/  FFMA R103, R33, R127, R110 ;  /* 0x0000007f21677223 */ /* 0x000fe2000000006e */
[----:B------:R-:W-:Y:S02]  /*15e30*/  MOV R88, R36 ;  /* 0x0000002400587202 */ /* 0x000fe40000000f00 */
[----:B------:R-:W-:-:S07]  /*15e40*/  MOV R129, R123 ;  /* 0x0000007b00817202 */ /* 0x000fce0000000f00 */
[----:B------:R-:W-:Y:S05]  /*15e50*/  WARPSYNC.COLLECTIVE R91, `(.L_x_2115) ;  /* 0x000000005b087348 */ /* 0x000fea0003c00000 */
[----:B------:R0:W1:Y:S02]  /*15e60*/  SHFL.IDX P0, R123, R88, R89, R90 ;  /* 0x00000059587b7389 */ /* 0x000064000000005a */
[----:B01----:R-:W-:Y:S05]  /*15e70*/  ENDCOLLECTIVE ;  /* 0x000000000000791b */ /* 0x003fea0003800000 */
.L_x_2115:
[-C--:B------:R-:W-:Y:S01]  /*15e80*/  FFMA R124, R4, R129.reuse, R111 ;  /* 0x00000081047c7223 */ /* 0x080fe2000000006f */
[----:B------:R-:W-:Y:S01]  /*15e90*/  FFMA R105, R33, R129, R112 ;  /* 0x0000008121697223 */ /* 0x000fe20000000070 */
[----:B------:R-:W-:Y:S02]  /*15ea0*/  MOV R88, R37 ;  /* 0x0000002500587202 */ /* 0x000fe40000000f00 */
[----:B------:R-:W-:-:S07]  /*15eb0*/  MOV R131, R123 ;  /* 0x0000007b00837202 */ /* 0x000fce0000000f00 */
[----:B------:R-:W-:Y:S05]  /*15ec0*/  WARPSYNC.COLLECTIVE R91, `(.L_x_2116) ;  /* 0x000000005b087348 */ /* 0x000fea0003c00000 */
[----:B------:R0:W1:Y:S02]  /*15ed0*/  SHFL.IDX P0, R123, R88, R89, R90 ;  /* 0x00000059587b7389 */ /* 0x000064000000005a */
[----:B01----:R-:W-:Y:S05]  /*15ee0*/  ENDCOLLECTIVE ;  /* 0x000000000000791b */ /* 0x003fea0003800000 */
.L_x_2116:
[-C--:B------:R-:W-:Y:S01]  /*15ef0*/  FFMA R126, R4, R131.reuse, R113 ;  /* 0x00000083047e7223 */ /* 0x080fe20000000071 */
[----:B------:R-:W-:Y:S01]  /*15f00*/  FFMA R107, R33, R131, R114 ;  /* 0x00000083216b7223 */ /* 0x000fe20000000072 */
[----:B------:R-:W-:Y:S02]  /*15f10*/  MOV R88, R38 ;  /* 0x0000002600587202 */ /* 0x000fe40000000f00 */
[----:B------:R-:W-:-:S07]  /*15f20*/  MOV R133, R123 ;  /* 0x0000007b00857202 */ /* 0x000fce0000000f00 */
[----:B------:R-:W-:Y:S05]  /*15f30*/  WARPSYNC.COLLECTIVE R91, `(.L_x_2117) ;  /* 0x000000005b087348 */ /* 0x000fea0003c00000 */
[----:B------:R0:W1:Y:S02]  /*15f40*/  SHFL.IDX P0, R123, R88, R89, R90 ;  /* 0x00000059587b7389 */ /* 0x000064000000005a */
[----:B01----:R-:W-:Y:S05]  /*15f50*/  ENDCOLLECTIVE ;  /* 0x000000000000791b */ /* 0x003fea0003800000 */
.L_x_2117:
[-C--:B------:R-:W-:Y:S01]  /*15f60*/  FFMA R128, R4, R133.reuse, R115 ;  /* 0x0000008504807223 */ /* 0x080fe20000000073 */
[----:B------:R-:W-:Y:S01]  /*15f70*/  FFMA R109, R33, R133, R116 ;  /* 0x00000085216d7223 */ /* 0x000fe20000000074 */
[----:B------:R-:W-:Y:S02]  /*15f80*/  MOV R88, R39 ;  /* 0x0000002700587202 */ /* 0x000fe40000000f00 */
[----:B------:R-:W-:-:S07]  /*15f90*/  MOV R135, R123 ;  /* 0x0000007b00877202 */ /* 0x000fce0000000f00 */
[----:B------:R-:W-:Y:S05]  /*15fa0*/  WARPSYNC.COLLECTIVE R91, `(.L_x_2118) ;  /* 0x000000005b087348 */ /* 0x000fea0003c00000 */
[----:B------:R0:W1:Y:S02]  /*15fb0*/  SHFL.IDX P0, R123, R88, R89, R90 ;  /* 0x00000059587b7389 */ /* 0x000064000000005a */
[----:B01----:R-:W-:Y:S05]  /*15fc0*/  ENDCOLLECTIVE ;  /* 0x000000000000791b */ /* 0x003fea0003800000 */
.L_x_2118:
[-C--:B------:R-:W-:Y:S01]  /*15fd0*/  FFMA R130, R4, R135.reuse, R117 ;  /* 0x0000008704827223 */ /* 0x080fe20000000075 */
[----:B------:R-:W-:Y:S01]  /*15fe0*/  FFMA R111, R33, R135, R118 ;  /* 0x00000087216f7223 */ /* 0x000fe20000000076 */
[----:B------:R-:W-:Y:S02]  /*15ff0*/  MOV R88, R40 ;  /* 0x0000002800587202 */ /* 0x000fe40000000f00 */
[----:B------:R-:W-:-:S07]  /*16000*/  MOV R137, R123 ;  /* 0x0000007b00897202 */ /* 0x000fce0000000f00 */
[----:B------:R-:W-:Y:S05]  /*16010*/  WARPSYNC.COLLECTIVE R91, `(.L_x_2119) ;  /* 0x000000005b087348 */ /* 0x000fea0003c00000 */
[----:B------:R0:W1:Y:S02]  /*16020*/  SHFL.IDX P0, R123, R88, R89, R90 ;  /* 0x00000059587b7389 */ /* 0x000064000000005a */
[----:B01----:R-:W-:Y:S05]  /*16030*/  ENDCOLLECTIVE ;  /* 0x000000000000791b */ /* 0x003fea0003800000 */
.L_x_2119:
[-C--:B------:R-:W-:Y:S01]  /*16040*/  FFMA R132, R4, R137.reuse, R119 ;  /* 0x0000008904847223 */ /* 0x080fe20000000077 */
[----:B------:R-:W-:Y:S01]  /*16050*/  FFMA R113, R33, R137, R120 ;  /* 0x0000008921717223 */ /* 0x000fe20000000078 */
[----:B------:R-:W-:Y:S02]  /*16060*/  MOV R88, R41 ;  /* 0x0000002900587202 */ /* 0x000fe40000000f00 */
[----:B------:R-:W-:-:S07]  /*16070*/  MOV R138, R123 ;  /* 0x0000007b008a7202 */ /* 0x000fce0000000f00 */
[----:B------:R-:W-:Y:S05]  /*16080*/  WARPSYNC.COLLECTIVE R91, `(.L_x_2120) ;  /* 0x000000005b087348 */ /* 0x000fea0003c00000 */
[----:B------:R0:W1:Y:S02]  /*16090*/  SHFL.IDX P0, R123, R88, R89, R90 ;  /* 0x00000059587b7389 */ /* 0x000064000000005a */
[----:B01----:R-:W-:Y:S05]  /*160a0*/  ENDCOLLECTIVE ;  /* 0x000000000000791b */ /* 0x003fea0003800000 */
.L_x_2120:
[-C--:B------:R-:W-:Y:S01]  /*160b0*/  FFMA R134, R4, R138.reuse, R121 ;  /* 0x0000008a04867223 */ /* 0x080fe20000000079 */
[----:B------:R-:W-:Y:S01]  /*160c0*/  FFMA R115, R33, R138, R87 ;  /* 0x0000008a21737223 */ /* 0x000fe20000000057 */
[----:B------:R-:W-:Y:S02]  /*160d0*/  MOV R88, R42 ;  /* 0x0000002a00587202 */ /* 0x000fe40000000f00 */
[----:B------:R-:W-:-:S07]  /*160e0*/  MOV R139, R123 ;  /* 0x0000007b008b7202 */ /* 0x000fce0000000f00 */
[----:B------:R-:W-:Y:S05]  /*160f0*/  WARPSYNC.COLLECTIVE R91, `(.L_x_2121) ;  /* 0x000000005b087348 */ /* 0x000fea0003c00000 */
[----:B------:R0:W1:Y:S02]  /*16100*/  SHFL.IDX P0, R123, R88, R89, R90 ;  /* 0x00000059587b7389 */ /* 0x000064000000005a */
[----:B01----:R-:W-:Y:S05]  /*16110*/  ENDCOLLECTIVE ;  /* 0x000000000000791b */ /* 0x003fea0003800000 */
.L_x_2121:
[-C--:B------:R-:W-:Y:S01]  /*16120*/  FFMA R136, R4, R139.reuse, R80 ;  /* 0x0000008b04887223 */ /* 0x080fe20000000050 */
[----:B------:R-:W-:Y:S01]  /*16130*/  FFMA R117, R33, R139, R78 ;  /* 0x0000008b21757223 */ /* 0x000fe2000000004e */
[----:B------:R-:W-:-:S05]  /*16140*/  MOV R141, R123 ;  /* 0x0000007b008d7202 */ /* 0x000fca0000000f00 */
[----:B------:R-:W-:Y:S01]  /*16150*/  FFMA R76, R4, R141, R76 ;  /* 0x0000008d044c7223 */ /* 0x000fe2000000004c */
[----:B------:R-:W-:Y:S01]  /*16160*/  MOV R88, R9 ;  /* 0x0000000900587202 */ /* 0x000fe20000000f00 */
[----:B------:R0:W5:Y:S01]  /*16170*/  LDG.E.CONSTANT R4, desc[UR4][R44.64+0x80] ;  /* 0x000080042c047981 */ /* 0x000162000c1e9900 */
[----:B------:R-:W-:Y:S01]  /*16180*/  MOV R89, R27 ;  /* 0x0000001b00597202 */ /* 0x000fe20000000f00 */
[----:B------:R-:W-:-:S07]  /*16190*/  FFMA R33, R33, R141, R0 ;  /* 0x0000008d21217223 */ /* 0x000fce0000000000 */
[----:B0----5:R-:W-:Y:S05]  /*161a0*/  WARPSYNC.COLLECTIVE R91, `(.L_x_2122) ;  /* 0x000000005b087348 */ /* 0x021fea0003c00000 */
[----:B------:R1:W2:Y:S02]  /*161b0*/  SHFL.IDX P0, R123, R88, R89, R90 ;  /* 0x00000059587b7389 */ /* 0x0002a4000000005a */
[----:B012--5:R-:W-:Y:S05]  /*161c0*/  ENDCOLLECTIVE ;  /* 0x000000000000791b */ /* 0x027fea0003800000 */
.L_x_2122:
[----:B------:R-:W-:Y:S02]  /*161d0*/  MOV R88, R10 ;  /* 0x0000000a00587202 */ /* 0x000fe40000000f00 */
[----:B------:R-:W-:-:S07]  /*161e0*/  MOV R80, R123 ;  /* 0x0000007b00507202 */ /* 0x000fce0000000f00 */
[----:B------:R-:W-:Y:S05]  /*161f0*/  WARPSYNC.COLLECTIVE R91, `(.L_x_2123) ;  /* 0x000000005b087348 */ /* 0x000fea0003c00000 */
[----:B------:R0:W1:Y:S02]  /*16200*/  SHFL.IDX P0, R123, R88, R89, R90 ;  /* 0x00000059587b7389 */ /* 0x000064000000005a */
[----:B01----:R-:W-:Y:S05]  /*16210*/  ENDCOLLECTIVE ;  /* 0x000000000000791b */ /* 0x003fea0003800000 */
.L_x_2123:
[----:B------:R-:W-:Y:S01]  /*16220*/  MOV R88, R11 ;  /* 0x0000000b00587202 */ /* 0x000fe20000000f00 */
[----:B------:R-:W-:Y:S01]  /*16230*/  FFMA R48, R43, R123, R48 ;  /* 0x0000007b2b307223 */ /* 0x000fe20000000030 */
[----:B------:R-:W-:Y:S01]  /*16240*/  FFMA R81, R80, R43, R81 ;  /* 0x0000002b50517223 */ /* 0x000fe20000000051 */
[----:B------:R-:W-:-:S07]  /*16250*/  FFMA R50, R4, R123, R50 ;  /* 0x0000007b04327223 */ /* 0x000fce0000000032 */
[----:B------:R-:W-:Y:S05]  /*16260*/  WARPSYNC.COLLECTIVE R91, `(.L_x_2124) ;  /* 0x000000005b087348 */ /* 0x000fea0003c00000 */
[----:B------:R0:W1:Y:S02]  /*16270*/  SHFL.IDX P0, R123, R88, R89, R90 ;  /* 0x00000059587b7389 */ /* 0x000064000000005a */
[----:B01----:R-:W-:Y:S05]  /*16280*/  ENDCOLLECTIVE ;  /* 0x000000000000791b */ /* 0x003fea0003800000 */
.L_x_2124:
[----:B------:R-:W-:Y:S02]  /*16290*/  MOV R88, R12 ;  /* 0x0000000c00587202 */ /* 0x000fe40000000f00 */
[----:B------:R-:W-:-:S07]  /*162a0*/  MOV R44, R123 ;  /* 0x0000007b002c7202 */ /* 0x000fce0000000f00 */
[----:B------:R-:W-:Y:S05]  /*162b0*/  WARPSYNC.COLLECTIVE R91, `(.L_x_2125) ;  /* 0x000000005b087348 */ /* 0x000fea0003c00000 */
[----:B------:R0:W1:Y:S02]  /*162c0*/  SHFL.IDX P0, R123, R88, R89, R90 ;  /* 0x00000059587b7389 */ /* 0x000064000000005a */
[----:B01----:R-:W-:Y:S05]  /*162d0*/  ENDCOLLECTIVE ;  /* 0x000000000000791b */ /* 0x003fea0003800000 */
.L_x_2125:
[----:B------:R-:W-:Y:S02]  /*162e0*/  MOV R88, R13 ;  /* 0x0000000d00587202 */ /* 0x000fe40000000f00 */
[----:B------:R-:W-:-:S07]  /*162f0*/  MOV R45, R123 ;  /* 0x0000007b002d7202 */ /* 0x000fce0000000f00 */
[----:B------:R-:W-:Y:S05]  /*16300*/  WARPSYNC.COLLECTIVE R91, `(.L_x_2126) ;  /* 0x000000005b087348 */ /* 0x000fea0003c00000 */
[----:B------:R0:W1:Y:S02]  /*16310*/  SHFL.IDX P0, R123, R88, R89, R90 ;  /* 0x00000059587b7389 */ /* 0x000064000000005a */
[----:B01----:R-:W-:Y:S05]  /*16320*/  ENDCOLLECTIVE ;  /* 0x000000000000791b */ /* 0x003fea0003800000 */
.L_x_2126:
[----:B------:R-:W-:Y:S02]  /*16330*/  MOV R88, R14 ;  /* 0x0000000e00587202 */ /* 0x000fe40000000f00 */
[----:B------:R-:W-:-:S07]  /*16340*/  MOV R47, R123 ;  /* 0x0000007b002f7202 */ /* 0x000fce0000000f00 */
[----:B------:R-:W-:Y:S05]  /*16350*/  WARPSYNC.COLLECTIVE R91, `(.L_x_2127) ;  /* 0x000000005b087348 */ /* 0x000fea0003c00000 */
[----:B------:R0:W1:Y:S02]  /*16360*/  SHFL.IDX P0, R123, R88, R89, R90 ;  /* 0x00000059587b7389 */ /* 0x000064000000005a */
[----:B01----:R-:W-:Y:S05]  /*16370*/  ENDCOLLECTIVE ;  /* 0x000000000000791b */ /* 0x003fea0003800000 */
.L_x_2127:
[----:B------:R-:W-:Y:S02]  /*16380*/  MOV R88, R15 ;  /* 0x0000000f00587202 */ /* 0x000fe40000000f00 */
[----:B------:R-:W-:-:S07]  /*16390*/  MOV R87, R123 ;  /* 0x0000007b00577202 */ /* 0x000fce0000000f00 */
[----:B------:R-:W-:Y:S05]  /*163a0*/  WARPSYNC.COLLECTIVE R91, `(.L_x_2128) ;  /* 0x000000005b087348 */ /* 0x000fea0003c00000 */
[----:B------:R0:W1:Y:S02]  /*163b0*/  SHFL.IDX P0, R123, R88, R89, R90 ;  /* 0x00000059587b7389 */ /* 0x000064000000005a */
[----:B01----:R-:W-:Y:S05]  /*163c0*/  ENDCOLLECTIVE ;  /* 0x000000000000791b */ /* 0x003fea0003800000 */
.L_x_2128:
[----:B------:R-:W-:Y:S02]  /*163d0*/  MOV R88, R16 ;  /* 0x0000001000587202 */ /* 0x000fe40000000f00 */
[----:B------:R-:W-:-:S07]  /*163e0*/  MOV R119, R123 ;  /* 0x0000007b00777202 */ /* 0x000fce0000000f00 */
[----:B------:R-:W-:Y:S05]  /*163f0*/  WARPSYNC.COLLECTIVE R91, `(.L_x_2129) ;  /* 0x000000005b087348 */ /* 0x000fea0003c00000 */
[----:B------:R0:W1:Y:S02]  /*16400*/  SHFL.IDX P0, R123, R88, R89, R90 ;  /* 0x00000059587b7389 */ /* 0x000064000000005a */
[----:B01----:R-:W-:Y:S05]  /*16410*/  ENDCOLLECTIVE ;  /* 0x000000000000791b */ /* 0x003fea0003800000 */
.L_x_2129:
[----:B------:R-:W-:Y:S02]  /*16420*/  MOV R88, R17 ;  /* 0x0000001100587202 */ /* 0x000fe40000000f00 */
[----:B------:R-:W-:-:S07]  /*16430*/  MOV R121, R123 ;  /* 0x0000007b00797202 */ /* 0x000fce0000000f00 */
[----:B------:R-:W-:Y:S05]  /*16440*/  WARPSYNC.COLLECTIVE R91, `(.L_x_2130) ;  /* 0x000000005b087348 */ /* 0x000fea0003c00000 */
[----:B------:R0:W1:Y:S02]  /*16450*/  SHFL.IDX P0, R123, R88, R89, R90 ;  /* 0x00000059587b7389 */ /* 0x000064000000005a */
[----:B01----:R-:W-:Y:S05]  /*16460*/  ENDCOLLECTIVE ;  /* 0x000000000000791b */ /* 0x003fea0003800000 */
.L_x_2130:
[----:B------:R-:W-:Y:S01]  /*16470*/  FFMA R77, R80, R4, R77 ;  /* 0x00000004504d7223 */ /* 0x000fe2000000004d */
[----:B------:R-:W-:Y:S02]  /*16480*/  MOV R88, R18 ;  /* 0x0000001200587202 */ /* 0x000fe40000000f00 */
[----:B------:R-:W-:-:S07]  /*16490*/  MOV R80, R123 ;  /* 0x0000007b00507202 */ /* 0x000fce0000000f00 */
[----:B------:R-:W-:Y:S05]  /*164a0*/  WARPSYNC.COLLECTIVE R91, `(.L_x_2131) ;  /* 0x000000005b087348 */ /* 0x000fea0003c00000 */
[----:B------:R0:W1:Y:S02]  /*164b0*/  SHFL.IDX P0, R123, R88, R89, R90 ;  /* 0x00000059587b7389 */ /* 0x000064000000005a */
[----:B01----:R-:W-:Y:S05]  /*164c0*/  ENDCOLLECTIVE ;  /* 0x000000000000791b */ /* 0x003fea0003800000 */
.L_x_2131:
[CC--:B------:R-:W-:Y:S01]  /*164d0*/  FFMA R153, R43.reuse, R45.reuse, R52 ;  /* 0x0000002d2b997223 */ /* 0x0c0fe20000000034 */
[C---:B------:R-:W-:Y:S01]  /*164e0*/  FFMA R0, R4.reuse, R45, R53 ;  /* 0x0000002d04007223 */ /* 0x040fe20000000035 */
        /* <DEDUP_REMOVED lines=8> */
.L_x_2132:
[----:B------:R-:W-:Y:S02]  /*16570*/  MOV R88, R20 ;  /* 0x0000001400587202 */ /* 0x000fe40000000f00 */
[----:B------:R-:W-:-:S07]  /*16580*/  MOV R53, R123 ;  /* 0x0000007b00357202 */ /* 0x000fce0000000f00 */
[----:B------:R-:W-:Y:S05]  /*16590*/  WARPSYNC.COLLECTIVE R91, `(.L_x_2133) ;  /* 0x000000005b087348 */ /* 0x000fea0003c00000 */
[----:B------:R0:W1:Y:S02]  /*165a0*/  SHFL.IDX P0, R123, R88, R89, R90 ;  /* 0x00000059587b7389 */ /* 0x000064000000005a */
[----:B01----:R-:W-:Y:S05]  /*165b0*/  ENDCOLLECTIVE ;  /* 0x000000000000791b */ /* 0x003fea0003800000 */
.L_x_2133:
[-C--:B------:R-:W-:Y:S01]  /*165c0*/  FFMA R51, R43, R44.reuse, R51 ;  /* 0x0000002c2b337223 */ /* 0x080fe20000000033 */
[C---:B------:R-:W-:Y:S01]  /*165d0*/  FFMA R49, R4.reuse, R44, R49 ;  /* 0x0000002c04317223 */ /* 0x040fe20000000031 */
[----:B------:R-:W-:Y:S01]  /*165e0*/  FFMA R44, R4, R47, R55 ;  /* 0x0000002f042c7223 */ /* 0x000fe20000000037 */
[----:B------:R-:W-:Y:S02]  /*165f0*/  MOV R88, R21 ;  /* 0x0000001500587202 */ /* 0x000fe40000000f00 */
[----:B------:R-:W-:-:S07]  /*16600*/  MOV R55, R123 ;  /* 0x0000007b00377202 */ /* 0x000fce0000000f00 */
[----:B------:R-:W-:Y:S05]  /*16610*/  WARPSYNC.COLLECTIVE R91, `(.L_x_2134) ;  /* 0x000000005b087348 */ /* 0x000fea0003c00000 */
[----:B------:R0:W1:Y:S02]  /*16620*/  SHFL.IDX P0, R123, R88, R89, R90 ;  /* 0x00000059587b7389 */ /* 0x000064000000005a */
[----:B01----:R-:W-:Y:S05]  /*16630*/  ENDCOLLECTIVE ;  /* 0x000000000000791b */ /* 0x003fea0003800000 */
.L_x_2134:
[----:B------:R-:W-:Y:S02]  /*16640*/  MOV R88, R22 ;  /* 0x0000001600587202 */ /* 0x000fe40000000f00 */
[----:B------:R-:W-:-:S07]  /*16650*/  MOV R57, R123 ;  /* 0x0000007b00397202 */ /* 0x000fce0000000f00 */
[----:B------:R-:W-:Y:S05]  /*16660*/  WARPSYNC.COLLECTIVE R91, `(.L_x_2135) ;  /* 0x000000005b087348 */ /* 0x000fea0003c00000 */
[----:B------:R0:W1:Y:S02]  /*16670*/  SHFL.IDX P0, R123, R88, R89, R90 ;  /* 0x00000059587b7389 */ /* 0x000064000000005a */
[----:B01----:R-:W-:Y:S05]  /*16680*/  ENDCOLLECTIVE ;  /* 0x000000000000791b */ /* 0x003fea0003800000 */
.L_x_2135:
[----:B------:R-:W-:Y:S01]  /*16690*/  FFMA R152, R43, R47, R54 ;  /* 0x0000002f2b987223 */ /* 0x000fe20000000036 */
[----:B------:R-:W-:Y:S01]  /*166a0*/  FFMA R47, R4, R119, R59 ;  /* 0x00000077042f7223 */ /* 0x000fe2000000003b */
[----:B------:R-:W-:Y:S02]  /*166b0*/  MOV R88, R23 ;  /* 0x0000001700587202 */ /* 0x000fe40000000f00 */
[----:B------:R-:W-:-:S07]  /*166c0*/  MOV R59, R123 ;  /* 0x0000007b003b7202 */ /* 0x000fce0000000f00 */
[----:B------:R-:W-:Y:S05]  /*166d0*/  WARPSYNC.COLLECTIVE R91, `(.L_x_2136) ;  /* 0x000000005b087348 */ /* 0x000fea0003c00000 */
[----:B------:R0:W1:Y:S02]  /*166e0*/  SHFL.IDX P0, R123, R88, R89, R90 ;  /* 0x00000059587b7389 */ /* 0x000064000000005a */
[----:B01----:R-:W-:Y:S05]  /*166f0*/  ENDCOLLECTIVE ;  /* 0x000000000000791b */ /* 0x003fea0003800000 */
.L_x_2136:
[----:B------:R-:W-:Y:S01]  /*16700*/  FFMA R78, R4, R121, R61 ;  /* 0x00000079044e7223 */ /* 0x000fe2000000003d */
[----:B------:R-:W-:Y:S02]  /*16710*/  MOV R88, R24 ;  /* 0x0000001800587202 */ /* 0x000fe40000000f00 */
[----:B------:R-:W-:-:S07]  /*16720*/  MOV R61, R123 ;  /* 0x0000007b003d7202 */ /* 0x000fce0000000f00 */
[----:B------:R-:W-:Y:S05]  /*16730*/  WARPSYNC.COLLECTIVE R91, `(.L_x_2137) ;  /* 0x000000005b087348 */ /* 0x000fea0003c00000 */
[----:B------:R0:W1:Y:S02]  /*16740*/  SHFL.IDX P0, R123, R88, R89, R90 ;  /* 0x00000059587b7389 */ /* 0x000064000000005a */
[----:B01----:R-:W-:Y:S05]  /*16750*/  ENDCOLLECTIVE ;  /* 0x000000000000791b */ /* 0x003fea0003800000 */
.L_x_2137:
[C---:B------:R-:W-:Y:S01]  /*16760*/  FFMA R150, R43.reuse, R119, R58 ;  /* 0x000000772b967223 */ /* 0x040fe2000000003a */
[C---:B------:R-:W-:Y:S01]  /*16770*/  FFMA R119, R43.reuse, R121, R60 ;  /* 0x000000792b777223 */ /* 0x040fe2000000003c */
[-C--:B------:R-:W-:Y:S01]  /*16780*/  FFMA R121, R43, R80.reuse, R62 ;  /* 0x000000502b797223 */ /* 0x080fe2000000003e */
[----:B------:R-:W-:Y:S01]  /*16790*/  FFMA R80, R4, R80, R63 ;  /* 0x0000005004507223 */ /* 0x000fe2000000003f */
[----:B------:R-:W-:Y:S02]  /*167a0*/  MOV R88, R25 ;  /* 0x0000001900587202 */ /* 0x000fe40000000f00 */
[----:B------:R-:W-:-:S07]  /*167b0*/  MOV R63, R123 ;  /* 0x0000007b003f7202 */ /* 0x000fce0000000f00 */
[----:B------:R-:W-:Y:S05]  /*167c0*/  WARPSYNC.COLLECTIVE R91, `(.L_x_2138) ;  /* 0x000000005b087348 */ /* 0x000fea0003c00000 */
[----:B------:R0:W1:Y:S02]  /*167d0*/  SHFL.IDX P0, R123, R88, R89, R90 ;  /* 0x00000059587b7389 */ /* 0x000064000000005a */
[----:B01----:R-:W-:Y:S05]  /*167e0*/  ENDCOLLECTIVE ;  /* 0x000000000000791b */ /* 0x003fea0003800000 */
.L_x_2138:
[----:B------:R-:W-:Y:S02]  /*167f0*/  MOV R88, R26 ;  /* 0x0000001a00587202 */ /* 0x000fe40000000f00 */
[----:B------:R-:W-:-:S07]  /*16800*/  MOV R125, R123 ;  /* 0x0000007b007d7202 */ /* 0x000fce0000000f00 */
[----:B------:R-:W-:Y:S05]  /*16810*/  WARPSYNC.COLLECTIVE R91, `(.L_x_2139) ;  /* 0x000000005b087348 */ /* 0x000fea0003c00000 */
[----:B------:R0:W1:Y:S02]  /*16820*/  SHFL.IDX P0, R123, R88, R89, R90 ;  /* 0x00000059587b7389 */ /* 0x000064000000005a */
[----:B01----:R-:W-:Y:S05]  /*16830*/  ENDCOLLECTIVE ;  /* 0x000000000000791b */ /* 0x003fea0003800000 */
.L_x_2139:
[----:B------:R-:W-:Y:S01]  /*16840*/  MOV R88, R28 ;  /* 0x0000001c00587202 */ /* 0x000fe20000000f00 */
[-C--:B------:R-:W-:Y:S01]  /*16850*/  FFMA R140, R43, R123.reuse, R86 ;  /* 0x0000007b2b8c7223 */ /* 0x080fe20000000056 */
[----:B------:R-:W-:-:S07]  /*16860*/  FFMA R85, R4, R123, R85 ;  /* 0x0000007b04557223 */ /* 0x000fce0000000055 */
[----:B------:R-:W-:Y:S05]  /*16870*/  WARPSYNC.COLLECTIVE R91, `(.L_x_2140) ;  /* 0x000000005b087348 */ /* 0x000fea0003c00000 */
[----:B------:R0:W1:Y:S02]  /*16880*/  SHFL.IDX P0, R123, R88, R89, R90 ;  /* 0x00000059587b7389 */ /* 0x000064000000005a */
[----:B01----:R-:W-:Y:S05]  /*16890*/  ENDCOLLECTIVE ;  /* 0x000000000000791b */ /* 0x003fea0003800000 */
.L_x_2140:
[----:B------:R-:W-:Y:S02]  /*168a0*/  MOV R88, R29 ;  /* 0x0000001d00587202 */ /* 0x000fe40000000f00 */
[----:B------:R-:W-:-:S07]  /*168b0*/  MOV R52, R123 ;  /* 0x0000007b00347202 */ /* 0x000fce0000000f00 */
[----:B------:R-:W-:Y:S05]  /*168c0*/  WARPSYNC.COLLECTIVE R91, `(.L_x_2141) ;  /* 0x000000005b087348 */ /* 0x000fea0003c00000 */
[----:B------:R0:W1:Y:S02]  /*168d0*/  SHFL.IDX P0, R123, R88, R89, R90 ;  /* 0x00000059587b7389 */ /* 0x000064000000005a */
[----:B01----:R-:W-:Y:S05]  /*168e0*/  ENDCOLLECTIVE ;  /* 0x000000000000791b */ /* 0x003fea0003800000 */
.L_x_2141:
[-C--:B------:R-:W-:Y:S01]  /*168f0*/  FFMA R129, R43, R53.reuse, R66 ;  /* 0x000000352b817223 */ /* 0x080fe20000000042 */
[----:B------:R-:W-:Y:S01]  /*16900*/  FFMA R102, R4, R53, R67 ;  /* 0x0000003504667223 */ /* 0x000fe20000000043 */
[----:B------:R-:W-:Y:S02]  /*16910*/  MOV R88, R30 ;  /* 0x0000001e00587202 */ /* 0x000fe40000000f00 */
[----:B------:R-:W-:-:S07]  /*16920*/  MOV R53, R123 ;  /* 0x0000007b00357202 */ /* 0x000fce0000000f00 */
[----:B------:R-:W-:Y:S05]  /*16930*/  WARPSYNC.COLLECTIVE R91, `(.L_x_2142) ;  /* 0x000000005b087348 */ /* 0x000fea0003c00000 */
[----:B------:R0:W1:Y:S02]  /*16940*/  SHFL.IDX P0, R123, R88, R89, R90 ;  /* 0x00000059587b7389 */ /* 0x000064000000005a */
[----:B01----:R-:W-:Y:S05]  /*16950*/  ENDCOLLECTIVE ;  /* 0x000000000000791b */ /* 0x003fea0003800000 */
.L_x_2142:
[----:B------:R-:W-:Y:S02]  /*16960*/  MOV R88, R31 ;  /* 0x0000001f00587202 */ /* 0x000fe40000000f00 */
[----:B------:R-:W-:-:S07]  /*16970*/  MOV R54, R123 ;  /* 0x0000007b00367202 */ /* 0x000fce0000000f00 */
[----:B------:R-:W-:Y:S05]  /*16980*/  WARPSYNC.COLLECTIVE R91, `(.L_x_2143) ;  /* 0x000000005b087348 */ /* 0x000fea0003c00000 */
[----:B------:R0:W1:Y:S02]  /*16990*/  SHFL.IDX P0, R123, R88, R89, R90 ;  /* 0x00000059587b7389 */ /* 0x000064000000005a */
[----:B01----:R-:W-:Y:S05]  /*169a0*/  ENDCOLLECTIVE ;  /* 0x000000000000791b */ /* 0x003fea0003800000 */
.L_x_2143:
[-C--:B------:R-:W-:Y:S01]  /*169b0*/  FFMA R131, R43, R55.reuse, R68 ;  /* 0x000000372b837223 */ /* 0x080fe20000000044 */
[----:B------:R-:W-:Y:S01]  /*169c0*/  FFMA R104, R4, R55, R69 ;  /* 0x0000003704687223 */ /* 0x000fe20000000045 */
[----:B------:R-:W-:Y:S02]  /*169d0*/  MOV R88, R32 ;  /* 0x0000002000587202 */ /* 0x000fe40000000f00 */
[----:B------:R-:W-:-:S07]  /*169e0*/  MOV R55, R123 ;  /* 0x0000007b00377202 */ /* 0x000fce0000000f00 */
[----:B------:R-:W-:Y:S05]  /*169f0*/  WARPSYNC.COLLECTIVE R91, `(.L_x_2144) ;  /* 0x000000005b087348 */ /* 0x000fea0003c00000 */
[----:B------:R0:W1:Y:S02]  /*16a00*/  SHFL.IDX P0, R123, R88, R89, R90 ;  /* 0x00000059587b7389 */ /* 0x000064000000005a */
[----:B01----:R-:W-:Y:S05]  /*16a10*/  ENDCOLLECTIVE ;  /* 0x000000000000791b */ /* 0x003fea0003800000 */
.L_x_2144:
[----:B------:R-:W-:Y:S01]  /*16a20*/  MOV R88, R34 ;  /* 0x0000002200587202 */ /* 0x000fe20000000f00 */
[-C--:B------:R-:W-:Y:S01]  /*16a30*/  FFMA R145, R43, R123.reuse, R100 ;  /* 0x0000007b2b917223 */ /* 0x080fe20000000064 */
[----:B------:R-:W-:-:S07]  /*16a40*/  FFMA R114, R4, R123, R101 ;  /* 0x0000007b04727223 */ /* 0x000fce0000000065 */
[----:B------:R-:W-:Y:S05]  /*16a50*/  WARPSYNC.COLLECTIVE R91, `(.L_x_2145) ;  /* 0x000000005b087348 */ /* 0x000fea0003c00000 */
[----:B------:R0:W1:Y:S02]  /*16a60*/  SHFL.IDX P0, R123, R88, R89, R90 ;  /* 0x00000059587b7389 */ /* 0x000064000000005a */
[----:B01----:R-:W-:Y:S05]  /*16a70*/  ENDCOLLECTIVE ;  /* 0x000000000000791b */ /* 0x003fea0003800000 */
.L_x_2145:
[-C--:B------:R-:W-:Y:S01]  /*16a80*/  FFMA R133, R43, R57.reuse, R70 ;  /* 0x000000392b857223 */ /* 0x080fe20000000046 */
[----:B------:R-:W-:Y:S01]  /*16a90*/  FFMA R106, R4, R57, R71 ;  /* 0x00000039046a7223 */ /* 0x000fe20000000047 */
[----:B------:R-:W-:Y:S02]  /*16aa0*/  MOV R88, R35 ;  /* 0x0000002300587202 */ /* 0x000fe40000000f00 */
[----:B------:R-:W-:-:S07]  /*16ab0*/  MOV R57, R123 ;  /* 0x0000007b00397202 */ /* 0x000fce0000000f00 */
[----:B------:R-:W-:Y:S05]  /*16ac0*/  WARPSYNC.COLLECTIVE R91, `(.L_x_2146) ;  /* 0x000000005b087348 */ /* 0x000fea0003c00000 */
[----:B------:R0:W1:Y:S02]  /*16ad0*/  SHFL.IDX P0, R123, R88, R89, R90 ;  /* 0x00000059587b7389 */ /* 0x000064000000005a */
[----:B01----:R-:W-:Y:S05]  /*16ae0*/  ENDCOLLECTIVE ;  /* 0x000000000000791b */ /* 0x003fea0003800000 */
.L_x_2146:
[-C--:B------:R-:W-:Y:S01]  /*16af0*/  FFMA R135, R43, R59.reuse, R72 ;  /* 0x0000003b2b877223 */ /* 0x080fe20000000048 */
[----:B------:R-:W-:Y:S01]  /*16b00*/  FFMA R108, R4, R59, R73 ;  /* 0x0000003b046c7223 */ /* 0x000fe20000000049 */
[----:B------:R-:W-:Y:S02]  /*16b10*/  MOV R88, R36 ;  /* 0x0000002400587202 */ /* 0x000fe40000000f00 */
[----:B------:R-:W-:-:S07]  /*16b20*/  MOV R59, R123 ;  /* 0x0000007b003b7202 */ /* 0x000fce0000000f00 */
[----:B------:R-:W-:Y:S05]  /*16b30*/  WARPSYNC.COLLECTIVE R91, `(.L_x_2147) ;  /* 0x000000005b087348 */ /* 0x000fea0003c00000 */
[----:B------:R0:W1:Y:S02]  /*16b40*/  SHFL.IDX P0, R123, R88, R89, R90 ;  /* 0x00000059587b7389 */ /* 0x000064000000005a */
[----:B01----:R-:W-:Y:S05]  /*16b50*/  ENDCOLLECTIVE ;  /* 0x000000000000791b */ /* 0x003fea0003800000 */
.L_x_2147:
[-C--:B------:R-:W-:Y:S01]  /*16b60*/  FFMA R137, R43, R61.reuse, R74 ;  /* 0x0000003d2b897223 */ /* 0x080fe2000000004a */
[----:B------:R-:W-:Y:S01]  /*16b70*/  FFMA R110, R4, R61, R75 ;  /* 0x0000003d046e7223 */ /* 0x000fe2000000004b */
[----:B------:R-:W-:Y:S02]  /*16b80*/  MOV R88, R37 ;  /* 0x0000002500587202 */ /* 0x000fe40000000f00 */
[----:B------:R-:W-:-:S07]  /*16b90*/  MOV R61, R123 ;  /* 0x0000007b003d7202 */ /* 0x000fce0000000f00 */
[----:B------:R-:W-:Y:S05]  /*16ba0*/  WARPSYNC.COLLECTIVE R91, `(.L_x_2148) ;  /* 0x000000005b087348 */ /* 0x000fea0003c00000 */
[----:B------:R0:W1:Y:S02]  /*16bb0*/  SHFL.IDX P0, R123, R88, R89, R90 ;  /* 0x00000059587b7389 */ /* 0x000064000000005a */
[----:B01----:R-:W-:Y:S05]  /*16bc0*/  ENDCOLLECTIVE ;  /* 0x000000000000791b */ /* 0x003fea0003800000 */
.L_x_2148:
        /* <DEDUP_REMOVED lines=8> */
.L_x_2149:
[-C--:B------:R-:W-:Y:S01]  /*16c50*/  FFMA R138, R43, R63.reuse, R82 ;  /* 0x0000003f2b8a7223 */ /* 0x080fe20000000052 */
[----:B------:R-:W-:Y:S01]  /*16c60*/  FFMA R79, R4, R63, R79 ;  /* 0x0000003f044f7223 */ /* 0x000fe2000000004f */
[----:B------:R-:W-:Y:S02]  /*16c70*/  MOV R88, R39 ;  /* 0x0000002700587202 */ /* 0x000fe40000000f00 */
[----:B------:R-:W-:-:S07]  /*16c80*/  MOV R63, R123 ;  /* 0x0000007b003f7202 */ /* 0x000fce0000000f00 */
[----:B------:R-:W-:Y:S05]  /*16c90*/  WARPSYNC.COLLECTIVE R91, `(.L_x_2150) ;  /* 0x000000005b087348 */ /* 0x000fea0003c00000 */
[----:B------:R0:W1:Y:S02]  /*16ca0*/  SHFL.IDX P0, R123, R88, R89, R90 ;  /* 0x00000059587b7389 */ /* 0x000064000000005a */
[----:B01----:R-:W-:Y:S05]  /*16cb0*/  ENDCOLLECTIVE ;  /* 0x000000000000791b */ /* 0x003fea0003800000 */
.L_x_2150:
[----:B------:R-:W-:Y:S02]  /*16cc0*/  MOV R88, R40 ;  /* 0x0000002800587202 */ /* 0x000fe40000000f00 */
[----:B------:R-:W-:-:S07]  /*16cd0*/  MOV R65, R123 ;  /* 0x0000007b00417202 */ /* 0x000fce0000000f00 */
[----:B------:R-:W-:Y:S05]  /*16ce0*/  WARPSYNC.COLLECTIVE R91, `(.L_x_2151) ;  /* 0x000000005b087348 */ /* 0x000fea0003c00000 */
[----:B------:R0:W1:Y:S02]  /*16cf0*/  SHFL.IDX P0, R123, R88, R89, R90 ;  /* 0x00000059587b7389 */ /* 0x000064000000005a */
[----:B01----:R-:W-:Y:S05]  /*16d00*/  ENDCOLLECTIVE ;  /* 0x000000000000791b */ /* 0x003fea0003800000 */
.L_x_2151:
[----:B------:R-:W-:Y:S02]  /*16d10*/  MOV R88, R41 ;  /* 0x0000002900587202 */ /* 0x000fe40000000f00 */
[----:B------:R-:W-:-:S07]  /*16d20*/  MOV R149, R123 ;  /* 0x0000007b00957202 */ /* 0x000fce0000000f00 */
[----:B------:R-:W-:Y:S05]  /*16d30*/  WARPSYNC.COLLECTIVE R91, `(.L_x_2152) ;  /* 0x000000005b087348 */ /* 0x000fea0003c00000 */
[----:B------:R0:W1:Y:S02]  /*16d40*/  SHFL.IDX P0, R123, R88, R89, R90 ;  /* 0x00000059587b7389 */ /* 0x000064000000005a */
[----:B01----:R-:W-:Y:S05]  /*16d50*/  ENDCOLLECTIVE ;  /* 0x000000000000791b */ /* 0x003fea0003800000 */
.L_x_2152:
[----:B------:R-:W-:Y:S01]  /*16d60*/  FFMA R83, R4, R125, R83 ;  /* 0x0000007d04537223 */ /* 0x000fe20000000053 */
[----:B------:R-:W-:Y:S02]  /*16d70*/  MOV R88, R42 ;  /* 0x0000002a00587202 */ /* 0x000fe40000000f00 */
[----:B------:R-:W-:-:S07]  /*16d80*/  MOV R125, R123 ;  /* 0x0000007b007d7202 */ /* 0x000fce0000000f00 */
[----:B------:R-:W-:Y:S05]  /*16d90*/  WARPSYNC.COLLECTIVE R91, `(.L_x_2153) ;  /* 0x000000005b087348 */ /* 0x000fea0003c00000 */
[----:B------:R0:W1:Y:S02]  /*16da0*/  SHFL.IDX P0, R123, R88, R89, R90 ;  /* 0x00000059587b7389 */ /* 0x000064000000005a */
[----:B01----:R-:W-:Y:S05]  /*16db0*/  ENDCOLLECTIVE ;  /* 0x000000000000791b */ /* 0x003fea0003800000 */
.L_x_2153:
        /* <DEDUP_REMOVED lines=21> */
[-C--:B------:R-:W-:Y:S01]  /*16f10*/  FFMA R136, R43, R125.reuse, R136 ;  /* 0x0000007d2b887223 */ /* 0x080fe20000000088 */
[----:B------:R-:W-:Y:S01]  /*16f20*/  MOV R74, R108 ;  /* 0x0000006c004a7202 */ /* 0x000fe20000000f00 */
        /* <DEDUP_REMOVED lines=53> */
[----:B------:R-:W-:Y:S01]  /*17280*/  MOV R87, R149 ;  /* 0x0000009500577202 */ /* 0x000fe20000000f00 */
[----:B------:R-:W-:Y:S06]  /*17290*/  BRA `(.L_x_2154) ;  /* 0xffffff0c00f87947 */ /* 0x000fec000383ffff */
.L_x_1686:
[----:B------:R-:W-:Y:S01]  /*172a0*/  HFMA2 R90, -RZ, RZ, 0, 1.847743988037109375e-06 ;  /* 0x0000001fff5a7431 */ /* 0x000fe200000001ff */
[----:B------:R-:W-:Y:S01]  /*172b0*/  BSSY B1, `(.L_x_2155) ;  /* 0x0000006000017945 */ /* 0x000fe20003800000 */
[----:B------:R-:W-:Y:S02]  /*172c0*/  MOV R88, R8 ;  /* 0x0000000800587202 */ /* 0x000fe40000000f00 */
[----:B------:R-:W-:-:S07]  /*172d0*/  MOV R91, 0xffffffff ;  /* 0xffffffff005b7802 */ /* 0x000fce0000000f00 */
[----:B-----5:R-:W-:Y:S05]  /*172e0*/  WARPSYNC.COLLECTIVE R91, `(.L_x_2156) ;  /* 0x000000005b087348 */ /* 0x020fea0003c00000 */
[----:B------:R0:W1:Y:S02]  /*172f0*/  SHFL.IDX P0, R123, R88, R89, R90 ;  /* 0x00000059587b7389 */ /* 0x000064000000005a */
[----:B01---5:R-:W-:Y:S05]  /*17300*/  ENDCOLLECTIVE ;  /* 0x000000000000791b */ /* 0x023fea0003800000 */
.L_x_2156:
[----:B------:R-:W-:Y:S05]  /*17310*/  BSYNC B1 ;  /* 0x0000000000017941 */ /* 0x000fea0003800000 */
.L_x_2155:
[----:B------:R-:W0:Y:S01]  /*17320*/  LDC.64 R44, c[0x0][0x380] ;  /* 0x0000e000ff2c7b82 */ /* 0x000e220000000a00 */
[----:B------:R-:W-:Y:S01]  /*17330*/  HFMA2 R90, -RZ, RZ, 0, 1.847743988037109375e-06 ;  /* 0x0000001fff5a7431 */ /* 0x000fe200000001ff */
[----:B------:R-:W-:Y:S02]  /*17340*/  MOV R88, R9 ;  /* 0x0000000900587202 */ /* 0x000fe40000000f00 */
[----:B------:R-:W-:Y:S01]  /*17350*/  MOV R91, 0xffffffff ;  /* 0xffffffff005b7802 */ /* 0x000fe20000000f00 */
[----:B0-----:R-:W-:-:S07]  /*17360*/  IMAD.WIDE R44, R123, 0x4, R44 ;  /* 0x000000047b2c7825 */ /* 0x001fce00078e022c */
[----:B------:R-:W-:Y:S05]  /*17370*/  WARPSYNC.COLLECTIVE R91, `(.L_x_2157) ;  /* 0x000000005b087348 */ /* 0x000fea0003c00000 */
[----:B------:R0:W1:Y:S02]  /*17380*/  SHFL.IDX P0, R123, R88, R89, R90 ;  /* 0x00000059587b7389 */ /* 0x000064000000005a */
[----:B01----:R-:W-:Y:S05]  /*17390*/  ENDCOLLECTIVE ;  /* 0x000000000000791b */ /* 0x003fea0003800000 */
.L_x_2157:
[----:B------:R0:W5:Y:S04]  /*173a0*/  LDG.E.CONSTANT R4, desc[UR4][R44.64] ;  /* 0x000000042c047981 */ /* 0x000168000c1e9900 */
[----:B------:R0:W5:Y:S01]  /*173b0*/  LDG.E.CONSTANT R3, desc[UR4][R44.64+0x80] ;  /* 0x000080042c037981 */ /* 0x000162000c1e9900 */
[----:B------:R-:W-:Y:S02]  /*173c0*/  MOV R88, R10 ;  /* 0x0000000a00587202 */ /* 0x000fe40000000f00 */
[----:B------:R-:W-:-:S07]  /*173d0*/  MOV R46, R123 ;  /* 0x0000007b002e7202 */ /* 0x000fce0000000f00 */
[----:B0----5:R-:W-:Y:S05]  /*173e0*/  WARPSYNC.COLLECTIVE R91, `(.L_x_2158) ;  /* 0x000000005b087348 */ /* 0x021fea0003c00000 */
[----:B------:R1:W2:Y:S02]  /*173f0*/  SHFL.IDX P0, R123, R88, R89, R90 ;  /* 0x00000059587b7389 */ /* 0x0002a4000000005a */
[----:B012--5:R-:W-:Y:S05]  /*17400*/  ENDCOLLECTIVE ;  /* 0x000000000000791b */ /* 0x027fea0003800000 */
.L_x_2158:
[----:B------:R-:W-:Y:S02]  /*17410*/  MOV R88, R11 ;  /* 0x0000000b00587202 */ /* 0x000fe40000000f00 */
[----:B------:R-:W-:-:S07]  /*17420*/  MOV R7, R123 ;  /* 0x0000007b00077202 */ /* 0x000fce0000000f00 */
[----:B------:R-:W-:Y:S05]  /*17430*/  WARPSYNC.COLLECTIVE R91, `(.L_x_2159) ;  /* 0x000000005b087348 */ /* 0x000fea0003c00000 */
[----:B------:R0:W1:Y:S02]  /*17440*/  SHFL.IDX P0, R123, R88, R89, R90 ;  /* 0x00000059587b7389 */ /* 0x000064000000005a */
[----:B01----:R-:W-:Y:S05]  /*17450*/  ENDCOLLECTIVE ;  /* 0x000000000000791b */ /* 0x003fea0003800000 */
.L_x_2159:
[----:B------:R-:W-:Y:S02]  /*17460*/  MOV R88, R12 ;  /* 0x0000000c00587202 */ /* 0x000fe40000000f00 */
[----:B------:R-:W-:-:S07]  /*17470*/  MOV R82, R123 ;  /* 0x0000007b00527202 */ /* 0x000fce0000000f00 */
[----:B------:R-:W-:Y:S05]  /*17480*/  WARPSYNC.COLLECTIVE R91, `(.L_x_2160) ;  /* 0x000000005b087348 */ /* 0x000fea0003c00000 */
[----:B------:R0:W1:Y:S02]  /*17490*/  SHFL.IDX P0, R123, R88, R89, R90 ;  /* 0x00000059587b7389 */ /* 0x000064000000005a */
[----:B01----:R-:W-:Y:S05]  /*174a0*/  ENDCOLLECTIVE ;  /* 0x000000000000791b */ /* 0x003fea0003800000 */
.L_x_2160:
[----:B------:R-:W-:Y:S02]  /*174b0*/  MOV R88, R13 ;  /* 0x0000000d00587202 */ /* 0x000fe40000000f00 */
[----:B------:R-:W-:-:S07]  /*174c0*/  MOV R12, R123 ;  /* 0x0000007b000c7202 */ /* 0x000fce0000000f00 */
[----:B------:R-:W-:Y:S05]  /*174d0*/  WARPSYNC.COLLECTIVE R91, `(.L_x_2161) ;  /* 0x000000005b087348 */ /* 0x000fea0003c00000 */
[----:B------:R0:W1:Y:S02]  /*174e0*/  SHFL.IDX P0, R123, R88, R89, R90 ;  /* 0x00000059587b7389 */ /* 0x000064000000005a */
[----:B01----:R-:W-:Y:S05]  /*174f0*/  ENDCOLLECTIVE ;  /* 0x000000000000791b */ /* 0x003fea0003800000 */
.L_x_2161:
[----:B------:R-:W-:Y:S02]  /*17500*/  MOV R88, R14 ;  /* 0x0000000e00587202 */ /* 0x000fe40000000f00 */
[----:B------:R-:W-:-:S07]  /*17510*/  MOV R84, R123 ;  /* 0x0000007b00547202 */ /* 0x000fce0000000f00 */
[----:B------:R-:W-:Y:S05]  /*17520*/  WARPSYNC.COLLECTIVE R91, `(.L_x_2162) ;  /* 0x000000005b087348 */ /* 0x000fea0003c00000 */
[----:B------:R0:W1:Y:S02]  /*17530*/  SHFL.IDX P0, R123, R88, R89, R90 ;  /* 0x00000059587b7389 */ /* 0x000064000000005a */
[----:B01----:R-:W-:Y:S05]  /*17540*/  ENDCOLLECTIVE ;  /* 0x000000000000791b */ /* 0x003fea0003800000 */
.L_x_2162:
[----:B------:R-:W-:Y:S02]  /*17550*/  MOV R88, R15 ;  /* 0x0000000f00587202 */ /* 0x000fe40000000f00 */
[----:B------:R-:W-:-:S07]  /*17560*/  MOV R14, R123 ;  /* 0x0000007b000e7202 */ /* 0x000fce0000000f00 */
[----:B------:R-:W-:Y:S05]  /*17570*/  WARPSYNC.COLLECTIVE R91, `(.L_x_2163) ;  /* 0x000000005b087348 */ /* 0x000fea0003c00000 */
[----:B------:R0:W1:Y:S02]  /*17580*/  SHFL.IDX P0, R123, R88, R89, R90 ;  /* 0x00000059587b7389 */ /* 0x000064000000005a */
[----:B01----:R-:W-:Y:S05]  /*17590*/  ENDCOLLECTIVE ;  /* 0x000000000000791b */ /* 0x003fea0003800000 */
.L_x_2163:
[----:B------:R-:W-:Y:S02]  /*175a0*/  MOV R88, R16 ;  /* 0x0000001000587202 */ /* 0x000fe40000000f00 */
[----:B------:R-:W-:-:S07]  /*175b0*/  MOV R86, R123 ;  /* 0x0000007b00567202 */ /* 0x000fce0000000f00 */
[----:B------:R-:W-:Y:S05]  /*175c0*/  WARPSYNC.COLLECTIVE R91, `(.L_x_2164) ;  /* 0x000000005b087348 */ /* 0x000fea0003c00000 */
[----:B------:R0:W1:Y:S02]  /*175d0*/  SHFL.IDX P0, R123, R88, R89, R90 ;  /* 0x00000059587b7389 */ /* 0x000064000000005a */
[----:B01----:R-:W-:Y:S05]  /*175e0*/  ENDCOLLECTIVE ;  /* 0x000000000000791b */ /* 0x003fea0003800000 */
.L_x_2164:
[----:B------:R-:W-:Y:S02]  /*175f0*/  MOV R88, R17 ;  /* 0x0000001100587202 */ /* 0x000fe40000000f00 */
[----:B------:R-:W-:-:S07]  /*17600*/  MOV R16, R123 ;  /* 0x0000007b00107202 */ /* 0x000fce0000000f00 */
[----:B------:R-:W-:Y:S05]  /*17610*/  WARPSYNC.COLLECTIVE R91, `(.L_x_2165) ;  /* 0x000000005b087348 */ /* 0x000fea0003c00000 */
[----:B------:R0:W1:Y:S02]  /*17620*/  SHFL.IDX P0, R123, R88, R89, R90 ;  /* 0x00000059587b7389 */ /* 0x000064000000005a */
[----:B01----:R-:W-:Y:S05]  /*17630*/  ENDCOLLECTIVE ;  /* 0x000000000000791b */ /* 0x003fea0003800000 */
.L_x_2165:
[----:B------:R-:W-:Y:S02]  /*17640*/  MOV R88, R18 ;  /* 0x0000001200587202 */ /* 0x000fe40000000f00 */
[----:B------:R-:W-:-:S07]  /*17650*/  MOV R122, R123 ;  /* 0x0000007b007a7202 */ /* 0x000fce0000000f00 */
[----:B------:R-:W-:Y:S05]  /*17660*/  WARPSYNC.COLLECTIVE R91, `(.L_x_2166) ;  /* 0x000000005b087348 */ /* 0x000fea0003c00000 */
[----:B------:R0:W1:Y:S02]  /*17670*/  SHFL.IDX P0, R123, R88, R89, R90 ;  /* 0x00000059587b7389 */ /* 0x000064000000005a */
[----:B01----:R-:W-:Y:S05]  /*17680*/  ENDCOLLECTIVE ;  /* 0x000000000000791b */ /* 0x003fea0003800000 */
.L_x_2166:
[----:B------:R-:W-:Y:S02]  /*17690*/  MOV R88, R19 ;  /* 0x0000001300587202 */ /* 0x000fe40000000f00 */
[----:B------:R-:W-:-:S07]  /*176a0*/  MOV R18, R123 ;  /* 0x0000007b00127202 */ /* 0x000fce0000000f00 */
[----:B------:R-:W-:Y:S05]  /*176b0*/  WARPSYNC.COLLECTIVE R91, `(.L_x_2167) ;  /* 0x000000005b087348 */ /* 0x000fea0003c00000 */
[----:B------:R0:W1:Y:S02]  /*176c0*/  SHFL.IDX P0, R123, R88, R89, R90 ;  /* 0x00000059587b7389 */ /* 0x000064000000005a */
[----:B01----:R-:W-:Y:S05]  /*176d0*/  ENDCOLLECTIVE ;  /* 0x000000000000791b */ /* 0x003fea0003800000 */
.L_x_2167:
[----:B------:R-:W-:Y:S02]  /*176e0*/  MOV R88, R20 ;  /* 0x0000001400587202 */ /* 0x000fe40000000f00 */
[----:B------:R-:W-:-:S07]  /*176f0*/  MOV R44, R123 ;  /* 0x0000007b002c7202 */ /* 0x000fce0000000f00 */
[----:B------:R-:W-:Y:S05]  /*17700*/  WARPSYNC.COLLECTIVE R91, `(.L_x_2168) ;  /* 0x000000005b087348 */ /* 0x000fea0003c00000 */
[----:B------:R0:W1:Y:S02]  /*17710*/  SHFL.IDX P0, R123, R88, R89, R90 ;  /* 0x00000059587b7389 */ /* 0x000064000000005a */
[----:B01----:R-:W-:Y:S05]  /*17720*/  ENDCOLLECTIVE ;  /* 0x000000000000791b */ /* 0x003fea0003800000 */
.L_x_2168:
[----:B------:R-:W-:Y:S01]  /*17730*/  MOV R88, R21 ;  /* 0x0000001500587202 */ /* 0x000fe20000000f00 */
[----:B------:R-:W-:Y:S01]  /*17740*/  FFMA R81, R46, R4, R81 ;  /* 0x000000042e517223 */ /* 0x000fe20000000051 */
[C---:B------:R-:W-:Y:S01]  /*17750*/  FFMA R48, R4.reuse, R7, R48 ;  /* 0x0000000704307223 */ /* 0x040fe20000000030 */
[C---:B------:R-:W-:Y:S01]  /*17760*/  FFMA R51, R4.reuse, R82, R51 ;  /* 0x0000005204337223 */ /* 0x040fe20000000033 */
[----:B------:R-:W-:Y:S01]  /*17770*/  FFMA R53, R4, R12, R53 ;  /* 0x0000000c04357223 */ /* 0x000fe20000000035 */
[----:B------:R-:W-:Y:S01]  /*17780*/  FFMA R77, R46, R3, R77 ;  /* 0x000000032e4d7223 */ /* 0x000fe2000000004d */
[C---:B------:R-:W-:Y:S01]  /*17790*/  FFMA R50, R3.reuse, R7, R50 ;  /* 0x0000000703327223 */ /* 0x040fe20000000032 */
[----:B------:R-:W-:Y:S01]  /*177a0*/  MOV R20, R123 ;  /* 0x0000007b00147202 */ /* 0x000fe20000000f00 */
[----:B------:R-:W-:-:S07]  /*177b0*/  FFMA R52, R3, R82, R52 ;  /* 0x0000005203347223 */ /* 0x000fce0000000034 */
[----:B------:R-:W-:Y:S05]  /*177c0*/  WARPSYNC.COLLECTIVE R91, `(.L_x_2169) ;  /* 0x000000005b087348 */ /* 0x000fea0003c00000 */
[----:B------:R0:W1:Y:S02]  /*177d0*/  SHFL.IDX P0, R123, R88, R89, R90 ;  /* 0x00000059587b7389 */ /* 0x000064000000005a */
[----:B01----:R-:W-:Y:S05]  /*177e0*/  ENDCOLLECTIVE ;  /* 0x000000000000791b */ /* 0x003fea0003800000 */
.L_x_2169:
        /* <DEDUP_REMOVED lines=16> */
[-C--:B------:R-:W-:Y:S01]  /*178f0*/  FFMA R69, R4, R20.reuse, R69 ;  /* 0x0000001404457223 */ /* 0x080fe20000000045 */
[----:B------:R-:W-:Y:S01]  /*17900*/  FFMA R70, R3, R20, R70 ;  /* 0x0000001403467223 */ /* 0x000fe20000000046 */
[----:B------:R-:W-:-:S07]  /*17910*/  MOV R10, R123 ;  /* 0x0000007b000a7202 */ /* 0x000fce0000000f00 */
[----:B------:R-:W-:Y:S05]  /*17920*/  WARPSYNC.COLLECTIVE R91, `(.L_x_2170) ;  /* 0x000000005b087348 */ /* 0x000fea0003c00000 */
[----:B------:R0:W1:Y:S02]  /*17930*/  SHFL.IDX P0, R123, R88, R89, R90 ;  /* 0x00000059587b7389 */ /* 0x000064000000005a */
[----:B01----:R-:W-:Y:S05]  /*17940*/  ENDCOLLECTIVE ;  /* 0x000000000000791b */ /* 0x003fea0003800000 */
.L_x_2170:
[-C--:B------:R-:W-:Y:S01]  /*17950*/  FFMA R71, R4, R10.reuse, R71 ;  /* 0x0000000a04477223 */ /* 0x080fe20000000047 */
[----:B------:R-:W-:Y:S01]  /*17960*/  FFMA R72, R3, R10, R72 ;  /* 0x0000000a03487223 */ /* 0x000fe20000000048 */
[----:B------:R-:W-:Y:S02]  /*17970*/  MOV R88, R23 ;  /* 0x0000001700587202 */ /* 0x000fe40000000f00 */
[----:B------:R-:W-:-:S07]  /*17980*/  MOV R22, R123 ;  /* 0x0000007b00167202 */ /* 0x000fce0000000f00 */
[----:B------:R-:W-:Y:S05]  /*17990*/  WARPSYNC.COLLECTIVE R91, `(.L_x_2171) ;  /* 0x000000005b087348 */ /* 0x000fea0003c00000 */
[----:B------:R0:W1:Y:S02]  /*179a0*/  SHFL.IDX P0, R123, R88, R89, R90 ;  /* 0x00000059587b7389 */ /* 0x000064000000005a */
[----:B01----:R-:W-:Y:S05]  /*179b0*/  ENDCOLLECTIVE ;  /* 0x000000000000791b */ /* 0x003fea0003800000 */
.L_x_2171:
[-C--:B------:R-:W-:Y:S01]  /*179c0*/  FFMA R73, R4, R22.reuse, R73 ;  /* 0x0000001604497223 */ /* 0x080fe20000000049 */
[----:B------:R-:W-:Y:S01]  /*179d0*/  FFMA R74, R3, R22, R74 ;  /* 0x00000016034a7223 */ /* 0x000fe2000000004a */
[----:B------:R-:W-:Y:S02]  /*179e0*/  MOV R88, R24 ;  /* 0x0000001800587202 */ /* 0x000fe40000000f00 */
[----:B------:R-:W-:-:S07]  /*179f0*/  MOV R124, R123 ;  /* 0x0000007b007c7202 */ /* 0x000fce0000000f00 */
[----:B------:R-:W-:Y:S05]  /*17a00*/  WARPSYNC.COLLECTIVE R91, `(.L_x_2172) ;  /* 0x000000005b087348 */ /* 0x000fea0003c00000 */
[----:B------:R0:W1:Y:S02]  /*17a10*/  SHFL.IDX P0, R123, R88, R89, R90 ;  /* 0x00000059587b7389 */ /* 0x000064000000005a */
[----:B01----:R-:W-:Y:S05]  /*17a20*/  ENDCOLLECTIVE ;  /* 0x000000000000791b */ /* 0x003fea0003800000 */
.L_x_2172:
[-C--:B------:R-:W-:Y:S01]  /*17a30*/  FFMA R75, R4, R124.reuse, R75 ;  /* 0x0000007c044b7223 */ /* 0x080fe2000000004b */
[----:B------:R-:W-:Y:S01]  /*17a40*/  FFMA R92, R3, R124, R92 ;  /* 0x0000007c035c7223 */ /* 0x000fe2000000005c */
[----:B------:R-:W-:Y:S02]  /*17a50*/  MOV R88, R25 ;  /* 0x0000001900587202 */ /* 0x000fe40000000f00 */
[----:B------:R-:W-:-:S07]  /*17a60*/  MOV R24, R123 ;  /* 0x0000007b00187202 */ /* 0x000fce0000000f00 */
[----:B------:R-:W-:Y:S05]  /*17a70*/  WARPSYNC.COLLECTIVE R91, `(.L_x_2173) ;  /* 0x000000005b087348 */ /* 0x000fea0003c00000 */
[----:B------:R0:W1:Y:S02]  /*17a80*/  SHFL.IDX P0, R123, R88, R89, R90 ;  /* 0x00000059587b7389 */ /* 0x000064000000005a */
[----:B01----:R-:W-:Y:S05]  /*17a90*/  ENDCOLLECTIVE ;  /* 0x000000000000791b */ /* 0x003fea0003800000 */
.L_x_2173:
[-C--:B------:R-:W-:Y:S01]  /*17aa0*/  FFMA R93, R4, R24.reuse, R93 ;  /* 0x00000018045d7223 */ /* 0x080fe2000000005d */
[----:B------:R-:W-:Y:S01]  /*17ab0*/  FFMA R94, R3, R24, R94 ;  /* 0x00000018035e7223 */ /* 0x000fe2000000005e */
[----:B------:R-:W-:Y:S02]  /*17ac0*/  MOV R88, R26 ;  /* 0x0000001a00587202 */ /* 0x000fe40000000f00 */
[----:B------:R-:W-:-:S07]  /*17ad0*/  MOV R126, R123 ;  /* 0x0000007b007e7202 */ /* 0x000fce0000000f00 */
[----:B------:R-:W-:Y:S05]  /*17ae0*/  WARPSYNC.COLLECTIVE R91, `(.L_x_2174) ;  /* 0x000000005b087348 */ /* 0x000fea0003c00000 */
[----:B------:R0:W1:Y:S02]  /*17af0*/  SHFL.IDX P0, R123, R88, R89, R90 ;  /* 0x00000059587b7389 */ /* 0x000064000000005a */
[----:B01----:R-:W-:Y:S05]  /*17b00*/  ENDCOLLECTIVE ;  /* 0x000000000000791b */ /* 0x003fea0003800000 */
.L_x_2174:
[-C--:B------:R-:W-:Y:S01]  /*17b10*/  FFMA R95, R4, R126.reuse, R95 ;  /* 0x0000007e045f7223 */ /* 0x080fe2000000005f */
[----:B------:R-:W-:Y:S01]  /*17b20*/  FFMA R96, R3, R126, R96 ;  /* 0x0000007e03607223 */ /* 0x000fe20000000060 */
[----:B------:R-:W-:Y:S02]  /*17b30*/  MOV R88, R28 ;  /* 0x0000001c00587202 */ /* 0x000fe40000000f00 */
[----:B------:R-:W-:-:S07]  /*17b40*/  MOV R26, R123 ;  /* 0x0000007b001a7202 */ /* 0x000fce0000000f00 */
[----:B------:R-:W-:Y:S05]  /*17b50*/  WARPSYNC.COLLECTIVE R91, `(.L_x_2175) ;  /* 0x000000005b087348 */ /* 0x000fea0003c00000 */
[----:B------:R0:W1:Y:S02]  /*17b60*/  SHFL.IDX P0, R123, R88, R89, R90 ;  /* 0x00000059587b7389 */ /* 0x000064000000005a */
[----:B01----:R-:W-:Y:S05]  /*17b70*/  ENDCOLLECTIVE ;  /* 0x000000000000791b */ /* 0x003fea0003800000 */
.L_x_2175:
[-C--:B------:R-:W-:Y:S01]  /*17b80*/  FFMA R97, R4, R26.reuse, R97 ;  /* 0x0000001a04617223 */ /* 0x080fe20000000061 */
[----:B------:R-:W-:Y:S01]  /*17b90*/  FFMA R98, R3, R26, R98 ;  /* 0x0000001a03627223 */ /* 0x000fe20000000062 */
[----:B------:R-:W-:Y:S02]  /*17ba0*/  MOV R88, R29 ;  /* 0x0000001d00587202 */ /* 0x000fe40000000f00 */
[----:B------:R-:W-:-:S07]  /*17bb0*/  MOV R28, R123 ;  /* 0x0000007b001c7202 */ /* 0x000fce0000000f00 */
[----:B------:R-:W-:Y:S05]  /*17bc0*/  WARPSYNC.COLLECTIVE R91, `(.L_x_2176) ;  /* 0x000000005b087348 */ /* 0x000fea0003c00000 */
[----:B------:R0:W1:Y:S02]  /*17bd0*/  SHFL.IDX P0, R123, R88, R89, R90 ;  /* 0x00000059587b7389 */ /* 0x000064000000005a */
[----:B01----:R-:W-:Y:S05]  /*17be0*/  ENDCOLLECTIVE ;  /* 0x000000000000791b */ /* 0x003fea0003800000 */
.L_x_2176:
[-C--:B------:R-:W-:Y:S01]  /*17bf0*/  FFMA R99, R4, R28.reuse, R99 ;  /* 0x0000001c04637223 */ /* 0x080fe20000000063 */
[----:B------:R-:W-:Y:S01]  /*17c00*/  FFMA R100, R3, R28, R100 ;  /* 0x0000001c03647223 */ /* 0x000fe20000000064 */
[----:B------:R-:W-:Y:S02]  /*17c10*/  MOV R88, R30 ;  /* 0x0000001e00587202 */ /* 0x000fe40000000f00 */
[----:B------:R-:W-:-:S07]  /*17c20*/  MOV R128, R123 ;  /* 0x0000007b00807202 */ /* 0x000fce0000000f00 */
[----:B------:R-:W-:Y:S05]  /*17c30*/  WARPSYNC.COLLECTIVE R91, `(.L_x_2177) ;  /* 0x000000005b087348 */ /* 0x000fea0003c00000 */
[----:B------:R0:W1:Y:S02]  /*17c40*/  SHFL.IDX P0, R123, R88, R89, R90 ;  /* 0x00000059587b7389 */ /* 0x000064000000005a */
[----:B01----:R-:W-:Y:S05]  /*17c50*/  ENDCOLLECTIVE ;  /* 0x000000000000791b */ /* 0x003fea0003800000 */
.L_x_2177:
[-C--:B------:R-:W-:Y:S01]  /*17c60*/  FFMA R101, R4, R128.reuse, R101 ;  /* 0x0000008004657223 */ /* 0x080fe20000000065 */
[----:B------:R-:W-:Y:S01]  /*17c70*/  FFMA R102, R3, R128, R102 ;  /* 0x0000008003667223 */ /* 0x000fe20000000066 */
[----:B------:R-:W-:Y:S02]  /*17c80*/  MOV R88, R31 ;  /* 0x0000001f00587202 */ /* 0x000fe40000000f00 */
[----:B------:R-:W-:-:S07]  /*17c90*/  MOV R30, R123 ;  /* 0x0000007b001e7202 */ /* 0x000fce0000000f00 */
[----:B------:R-:W-:Y:S05]  /*17ca0*/  WARPSYNC.COLLECTIVE R91, `(.L_x_2178) ;  /* 0x000000005b087348 */ /* 0x000fea0003c00000 */
[----:B------:R0:W1:Y:S02]  /*17cb0*/  SHFL.IDX P0, R123, R88, R89, R90 ;  /* 0x00000059587b7389 */ /* 0x000064000000005a */
[----:B01----:R-:W-:Y:S05]  /*17cc0*/  ENDCOLLECTIVE ;  /* 0x000000000000791b */ /* 0x003fea0003800000 */
.L_x_2178:
[-C--:B------:R-:W-:Y:S01]  /*17cd0*/  FFMA R103, R4, R30.reuse, R103 ;  /* 0x0000001e04677223 */ /* 0x080fe20000000067 */
[----:B------:R-:W-:Y:S01]  /*17ce0*/  FFMA R104, R3, R30, R104 ;  /* 0x0000001e03687223 */ /* 0x000fe20000000068 */
[----:B------:R-:W-:Y:S02]  /*17cf0*/  MOV R88, R32 ;  /* 0x0000002000587202 */ /* 0x000fe40000000f00 */
[----:B------:R-:W-:-:S07]  /*17d00*/  MOV R130, R123 ;  /* 0x0000007b00827202 */ /* 0x000fce0000000f00 */
[----:B------:R-:W-:Y:S05]  /*17d10*/  WARPSYNC.COLLECTIVE R91, `(.L_x_2179) ;  /* 0x000000005b087348 */ /* 0x000fea0003c00000 */
[----:B------:R0:W1:Y:S02]  /*17d20*/  SHFL.IDX P0, R123, R88, R89, R90 ;  /* 0x00000059587b7389 */ /* 0x000064000000005a */
[----:B01----:R-:W-:Y:S05]  /*17d30*/  ENDCOLLECTIVE ;  /* 0x000000000000791b */ /* 0x003fea0003800000 */
.L_x_2179:
[-C--:B------:R-:W-:Y:S01]  /*17d40*/  FFMA R105, R4, R130.reuse, R105 ;  /* 0x0000008204697223 */ /* 0x080fe20000000069 */
[----:B------:R-:W-:Y:S01]  /*17d50*/  FFMA R106, R3, R130, R106 ;  /* 0x00000082036a7223 */ /* 0x000fe2000000006a */
[----:B------:R-:W-:Y:S02]  /*17d60*/  MOV R88, R34 ;  /* 0x0000002200587202 */ /* 0x000fe40000000f00 */
[----:B------:R-:W-:-:S07]  /*17d70*/  MOV R32, R123 ;  /* 0x0000007b00207202 */ /* 0x000fce0000000f00 */
[----:B------:R-:W-:Y:S05]  /*17d80*/  WARPSYNC.COLLECTIVE R91, `(.L_x_2180) ;  /* 0x000000005b087348 */ /* 0x000fea0003c00000 */
[----:B------:R0:W1:Y:S02]  /*17d90*/  SHFL.IDX P0, R123, R88, R89, R90 ;  /* 0x00000059587b7389 */ /* 0x000064000000005a */
[----:B01----:R-:W-:Y:S05]  /*17da0*/  ENDCOLLECTIVE ;  /* 0x000000000000791b */ /* 0x003fea0003800000 */
.L_x_2180:
[-C--:B------:R-:W-:Y:S01]  /*17db0*/  FFMA R107, R4, R32.reuse, R107 ;  /* 0x00000020046b7223 */ /* 0x080fe2000000006b */
[----:B------:R-:W-:Y:S01]  /*17dc0*/  FFMA R108, R3, R32, R108 ;  /* 0x00000020036c7223 */ /* 0x000fe2000000006c */
[----:B------:R-:W-:Y:S02]  /*17dd0*/  MOV R88, R35 ;  /* 0x0000002300587202 */ /* 0x000fe40000000f00 */
[----:B------:R-:W-:-:S07]  /*17de0*/  MOV R34, R123 ;  /* 0x0000007b00227202 */ /* 0x000fce0000000f00 */
[----:B------:R-:W-:Y:S05]  /*17df0*/  WARPSYNC.COLLECTIVE R91, `(.L_x_2181) ;  /* 0x000000005b087348 */ /* 0x000fea0003c00000 */
[----:B------:R0:W1:Y:S02]  /*17e00*/  SHFL.IDX P0, R123, R88, R89, R90 ;  /* 0x00000059587b7389 */ /* 0x000064000000005a */
[----:B01----:R-:W-:Y:S05]  /*17e10*/  ENDCOLLECTIVE ;  /* 0x000000000000791b */ /* 0x003fea0003800000 */
.L_x_2181:
[-C--:B------:R-:W-:Y:S01]  /*17e20*/  FFMA R109, R4, R34.reuse, R109 ;  /* 0x00000022046d7223 */ /* 0x080fe2000000006d */
[----:B------:R-:W-:Y:S01]  /*17e30*/  FFMA R110, R3, R34, R110 ;  /* 0x00000022036e7223 */ /* 0x000fe2000000006e */
[----:B------:R-:W-:Y:S02]  /*17e40*/  MOV R88, R36 ;  /* 0x0000002400587202 */ /* 0x000fe40000000f00 */
[----:B------:R-:W-:-:S07]  /*17e50*/  MOV R132, R123 ;  /* 0x0000007b00847202 */ /* 0x000fce0000000f00 */
[----:B------:R-:W-:Y:S05]  /*17e60*/  WARPSYNC.COLLECTIVE R91, `(.L_x_2182) ;  /* 0x000000005b087348 */ /* 0x000fea0003c00000 */
[----:B------:R0:W1:Y:S02]  /*17e70*/  SHFL.IDX P0, R123, R88, R89, R90 ;  /* 0x00000059587b7389 */ /* 0x000064000000005a */
[----:B01----:R-:W-:Y:S05]  /*17e80*/  ENDCOLLECTIVE ;  /* 0x000000000000791b */ /* 0x003fea0003800000 */
.L_x_2182:
[-C--:B------:R-:W-:Y:S01]  /*17e90*/  FFMA R111, R4, R132.reuse, R111 ;  /* 0x00000084046f7223 */ /* 0x080fe2000000006f */
[----:B------:R-:W-:Y:S01]  /*17ea0*/  FFMA R112, R3, R132, R112 ;  /* 0x0000008403707223 */ /* 0x000fe20000000070 */
[----:B------:R-:W-:Y:S02]  /*17eb0*/  MOV R88, R37 ;  /* 0x0000002500587202 */ /* 0x000fe40000000f00 */
[----:B------:R-:W-:-:S07]  /*17ec0*/  MOV R36, R123 ;  /* 0x0000007b00247202 */ /* 0x000fce0000000f00 */
[----:B------:R-:W-:Y:S05]  /*17ed0*/  WARPSYNC.COLLECTIVE R91, `(.L_x_2183) ;  /* 0x000000005b087348 */ /* 0x000fea0003c00000 */
[----:B------:R0:W1:Y:S02]  /*17ee0*/  SHFL.IDX P0, R123, R88, R89, R90 ;  /* 0x00000059587b7389 */ /* 0x000064000000005a */
[----:B01----:R-:W-:Y:S05]  /*17ef0*/  ENDCOLLECTIVE ;  /* 0x000000000000791b */ /* 0x003fea0003800000 */
.L_x_2183:
[-C--:B------:R-:W-:Y:S01]  /*17f00*/  FFMA R113, R4, R36.reuse, R113 ;  /* 0x0000002404717223 */ /* 0x080fe20000000071 */
[----:B------:R-:W-:Y:S01]  /*17f10*/  FFMA R114, R3, R36, R114 ;  /* 0x0000002403727223 */ /* 0x000fe20000000072 */
[----:B------:R-:W-:Y:S02]  /*17f20*/  MOV R88, R38 ;  /* 0x0000002600587202 */ /* 0x000fe40000000f00 */
[----:B------:R-:W-:-:S07]  /*17f30*/  MOV R134, R123 ;  /* 0x0000007b00867202 */ /* 0x000fce0000000f00 */
[----:B------:R-:W-:Y:S05]  /*17f40*/  WARPSYNC.COLLECTIVE R91, `(.L_x_2184) ;  /* 0x000000005b087348 */ /* 0x000fea0003c00000 */
[----:B------:R0:W1:Y:S02]  /*17f50*/  SHFL.IDX P0, R123, R88, R89, R90 ;  /* 0x00000059587b7389 */ /* 0x000064000000005a */
[----:B01----:R-:W-:Y:S05]  /*17f60*/  ENDCOLLECTIVE ;  /* 0x000000000000791b */ /* 0x003fea0003800000 */
.L_x_2184:
[-C--:B------:R-:W-:Y:S01]  /*17f70*/  FFMA R115, R4, R134.reuse, R115 ;  /* 0x0000008604737223 */ /* 0x080fe20000000073 */
[----:B------:R-:W-:Y:S01]  /*17f80*/  FFMA R116, R3, R134, R116 ;  /* 0x0000008603747223 */ /* 0x000fe20000000074 */
[----:B------:R-:W-:Y:S02]  /*17f90*/  MOV R88, R39 ;  /* 0x0000002700587202 */ /* 0x000fe40000000f00 */
[----:B------:R-:W-:-:S07]  /*17fa0*/  MOV R38, R123 ;  /* 0x0000007b00267202 */ /* 0x000fce0000000f00 */
[----:B------:R-:W-:Y:S05]  /*17fb0*/  WARPSYNC.COLLECTIVE R91, `(.L_x_2185) ;  /* 0x000000005b087348 */ /* 0x000fea0003c00000 */
[----:B------:R0:W1:Y:S02]  /*17fc0*/  SHFL.IDX P0, R123, R88, R89, R90 ;  /* 0x00000059587b7389 */ /* 0x000064000000005a */
[----:B01----:R-:W-:Y:S05]  /*17fd0*/  ENDCOLLECTIVE ;  /* 0x000000000000791b */ /* 0x003fea0003800000 */
.L_x_2185:
[-C--:B------:R-:W-:Y:S01]  /*17fe0*/  FFMA R117, R4, R38.reuse, R117 ;  /* 0x0000002604757223 */ /* 0x080fe20000000075 */
[----:B------:R-:W-:Y:S01]  /*17ff0*/  FFMA R118, R3, R38, R118 ;  /* 0x0000002603767223 */ /* 0x000fe20000000076 */
[----:B------:R-:W-:Y:S02]  /*18000*/  MOV R88, R40 ;  /* 0x0000002800587202 */ /* 0x000fe40000000f00 */
[----:B------:R-:W-:-:S07]  /*18010*/  MOV R8, R123 ;  /* 0x0000007b00087202 */ /* 0x000fce0000000f00 */
[----:B------:R-:W-:Y:S05]  /*18020*/  WARPSYNC.COLLECTIVE R91, `(.L_x_2186) ;  /* 0x000000005b087348 */ /* 0x000fea0003c00000 */
[----:B------:R0:W1:Y:S02]  /*18030*/  SHFL.IDX P0, R123, R88, R89, R90 ;  /* 0x00000059587b7389 */ /* 0x000064000000005a */
[----:B01----:R-:W-:Y:S05]  /*18040*/  ENDCOLLECTIVE ;  /* 0x000000000000791b */ /* 0x003fea0003800000 */
.L_x_2186:
[-C--:B------:R-:W-:Y:S01]  /*18050*/  FFMA R119, R4, R8.reuse, R119 ;  /* 0x0000000804777223 */ /* 0x080fe20000000077 */
[----:B------:R-:W-:Y:S01]  /*18060*/  FFMA R120, R3, R8, R120 ;  /* 0x0000000803787223 */ /* 0x000fe20000000078 */
[----:B------:R-:W-:Y:S02]  /*18070*/  MOV R88, R41 ;  /* 0x0000002900587202 */ /* 0x000fe40000000f00 */
[----:B------:R-:W-:-:S07]  /*18080*/  MOV R40, R123 ;  /* 0x0000007b00287202 */ /* 0x000fce0000000f00 */
[----:B------:R-:W-:Y:S05]  /*18090*/  WARPSYNC.COLLECTIVE R91, `(.L_x_2187) ;  /* 0x000000005b087348 */ /* 0x000fea0003c00000 */
[----:B------:R0:W1:Y:S02]  /*180a0*/  SHFL.IDX P0, R123, R88, R89, R90 ;  /* 0x00000059587b7389 */ /* 0x000064000000005a */
[----:B01----:R-:W-:Y:S05]  /*180b0*/  ENDCOLLECTIVE ;  /* 0x000000000000791b */ /* 0x003fea0003800000 */
.L_x_2187:
[-C--:B------:R-:W-:Y:S01]  /*180c0*/  FFMA R121, R4, R40.reuse, R121 ;  /* 0x0000002804797223 */ /* 0x080fe20000000079 */
[----:B------:R-:W-:Y:S01]  /*180d0*/  FFMA R87, R3, R40, R87 ;  /* 0x0000002803577223 */ /* 0x000fe20000000057 */
[----:B------:R-:W-:Y:S02]  /*180e0*/  MOV R88, R42 ;  /* 0x0000002a00587202 */ /* 0x000fe40000000f00 */
[----:B------:R-:W-:-:S07]  /*180f0*/  MOV R41, R123 ;  /* 0x0000007b00297202 */ /* 0x000fce0000000f00 */
[----:B------:R-:W-:Y:S05]  /*18100*/  WARPSYNC.COLLECTIVE R91, `(.L_x_2188) ;  /* 0x000000005b087348 */ /* 0x000fea0003c00000 */
[----:B------:R0:W1:Y:S02]  /*18110*/  SHFL.IDX P0, R123, R88, R89, R90 ;  /* 0x00000059587b7389 */ /* 0x000064000000005a */
[----:B01----:R-:W-:Y:S05]  /*18120*/  ENDCOLLECTIVE ;  /* 0x000000000000791b */ /* 0x003fea0003800000 */
.L_x_2188:
[-C--:B------:R-:W-:Y:S01]  /*18130*/  FFMA R80, R4, R41.reuse, R80 ;  /* 0x0000002904507223 */ /* 0x080fe20000000050 */
[----:B------:R-:W-:Y:S01]  /*18140*/  FFMA R78, R3, R41, R78 ;  /* 0x00000029034e7223 */ /* 0x000fe2000000004e */
[----:B------:R-:W-:Y:S06]  /*18150*/  BRA `(.L_x_2189) ;  /* 0xffffff0800007947 */ /* 0x000fec000383ffff */
.L_x_2190:
        /* <DEDUP_REMOVED lines=10> */
.L_x_4381:


//--------------------- .text._Z12_spmm_conv_5PKfPfiiPKiS3_S3_S0_ --------------------------
	.section	.text._Z12_spmm_conv_5PKfPfiiPKiS3_S3_S0_,"ax",@progbits
	.align	128
        .global         _Z12_spmm_conv_5PKfPfiiPKiS3_S3_S0_
        .type           _Z12_spmm_conv_5PKfPfiiPKiS3_S3_S0_,@function
        .size           _Z12_spmm_conv_5PKfPfiiPKiS3_S3_S0_,(.L_x_4382 - _Z12_spmm_conv_5PKfPfiiPKiS3_S3_S0_)
        .other          _Z12_spmm_conv_5PKfPfiiPKiS3_S3_S0_,@"STO_CUDA_ENTRY STV_DEFAULT"
_Z12_spmm_conv_5PKfPfiiPKiS3_S3_S0_:
.text._Z12_spmm_conv_5PKfPfiiPKiS3_S3_S0_:
[----:B------:R-:W-:Y:S01]  /*0000*/  LDC R1, c[0x0][0x37c] ;  /* 0x0000df00ff017b82 */ /* 0x000fe20000000800 */
[----:B------:R-:W0:Y:S01]  /*0010*/  S2R R0, SR_TID.Y ;  /* 0x0000000000007919 */ /* 0x000e220000002200 */
[----:B------:R-:W1:Y:S01]  /*0020*/  LDCU UR7, c[0x0][0x390] ;  /* 0x00007200ff0777ac */ /* 0x000e620008000800 */
[----:B------:R-:W0:Y:S01]  /*0030*/  S2R R3, SR_CTAID.X ;  /* 0x0000000000037919 */ /* 0x000e220000002500 */
[----:B------:R-:W2:Y:S01]  /*0040*/  LDCU.64 UR8, c[0x0][0x398] ;  /* 0x00007300ff0877ac */ /* 0x000ea20008000a00 */
[----:B------:R-:W3:Y:S01]  /*0050*/  LDCU.64 UR4, c[0x0][0x358] ;  /* 0x00006b00ff0477ac */ /* 0x000ee20008000a00 */
[----:B-1----:R-:W-:Y:S01]  /*0060*/  USHF.R.S32.HI UR6, URZ, 0x1f, UR7 ;  /* 0x0000001fff067899 */ /* 0x002fe20008011407 */
[----:B0-----:R-:W-:-:S05]  /*0070*/  LEA R0, R3, R0, 0x2 ;  /* 0x0000000003007211 */ /* 0x001fca00078e10ff */
[----:B------:R-:W-:-:S04]  /*0080*/  IMAD R36, R0, 0xb, RZ ;  /* 0x0000000b00247824 */ /* 0x000fc800078e02ff */
[----:B------:R-:W-:-:S05]  /*0090*/  IMAD.HI R0, R36, 0x2e8ba2e9, RZ ;  /* 0x2e8ba2e924007827 */ /* 0x000fca00078e02ff */
        /* <DEDUP_REMOVED lines=9> */
[----:B------:R-:W-:Y:S01]  /*0130*/  SHF.R.S32.HI R4, RZ, 0x1f, R7 ;  /* 0x0000001fff047819 */ /* 0x000fe20000011407 */
[----:B------:R-:W-:Y:S01]  /*0140*/  BSSY B0, `(.L_x_2191) ;  /* 0x00001aa000007945 */ /* 0x000fe20003800000 */
[----:B------:R-:W-:Y:S01]  /*0150*/  LEA.HI R0, R0, R5, RZ, 0x1d ;  /* 0x0000000500007211 */ /* 0x000fe200078fe8ff */
[----:B------:R-:W0:Y:S01]  /*0160*/  S2R R47, SR_TID.X ;  /* 0x00000000002f7919 */ /* 0x000e220000002100 */
[----:B------:R-:W-:Y:S01]  /*0170*/  LEA.HI R4, R4, R7, RZ, 0x2 ;  /* 0x0000000704047211 */ /* 0x000fe200078f10ff */
[----:B------:R-:W-:Y:S01]  /*0180*/  HFMA2 R30, -RZ, RZ, 0, 0 ;  /* 0x00000000ff1e7431 */ /* 0x000fe200000001ff */
[----:B------:R-:W-:Y:S01]  /*0190*/  CS2R R44, SRZ ;  /* 0x00000000002c7805 */ /* 0x000fe2000001ff00 */
[----:B------:R-:W0:Y:S01]  /*01a0*/  S2R R6, SR_CTAID.Y ;  /* 0x0000000000067919 */ /* 0x000e220000002600 */
[----:B------:R-:W-:Y:S01]  /*01b0*/  LOP3.LUT R4, R4, 0x1fffc, RZ, 0xc0, !PT ;  /* 0x0001fffc04047812 */ /* 0x000fe200078ec0ff */
[----:B------:R-:W-:Y:S01]  /*01c0*/  HFMA2 R48, -RZ, RZ, 0, 0 ;  /* 0x00000000ff307431 */ /* 0x000fe200000001ff */
[----:B------:R-:W-:Y:S01]  /*01d0*/  CS2R R62, SRZ ;  /* 0x00000000003e7805 */ /* 0x000fe2000001ff00 */
[----:B------:R-:W-:Y:S01]  /*01e0*/  HFMA2 R42, -RZ, RZ, 0, 0 ;  /* 0x00000000ff2a7431 */ /* 0x000fe200000001ff */
[----:B------:R-:W-:Y:S01]  /*01f0*/  IADD3 R4, PT, PT, R7, -R4, RZ ;  /* 0x8000000407047210 */ /* 0x000fe20007ffe0ff */
[----:B------:R-:W-:Y:S01]  /*0200*/  HFMA2 R38, -RZ, RZ, 0, 0 ;  /* 0x00000000ff267431 */ /* 0x000fe200000001ff */
[----:B------:R-:W-:-:S02]  /*0210*/  MOV R28, RZ ;  /* 0x000000ff001c7202 */ /* 0x000fc40000000f00 */
[----:B------:R-:W-:Y:S02]  /*0220*/  CS2R R60, SRZ ;  /* 0x00000000003c7805 */ /* 0x000fe4000001ff00 */
[----:B------:R-:W-:Y:S02]  /*0230*/  CS2R R58, SRZ ;  /* 0x00000000003a7805 */ /* 0x000fe4000001ff00 */
[----:B------:R-:W-:Y:S02]  /*0240*/  CS2R R56, SRZ ;  /* 0x0000000000387805 */ /* 0x000fe4000001ff00 */
[----:B------:R-:W-:Y:S02]  /*0250*/  CS2R R54, SRZ ;  /* 0x0000000000367805 */ /* 0x000fe4000001ff00 */
[----:B------:R-:W-:Y:S02]  /*0260*/  CS2R R52, SRZ ;  /* 0x0000000000347805 */ /* 0x000fe4000001ff00 */
[----:B------:R-:W-:-:S02]  /*0270*/  CS2R R50, SRZ ;  /* 0x0000000000327805 */ /* 0x000fc4000001ff00 */
        /* <DEDUP_REMOVED lines=13> */
[CC--:B------:R-:W-:Y:S01]  /*0350*/  LEA R0, R34.reuse, R47.reuse, 0x1 ;  /* 0x0000002f22007211 */ /* 0x0c0fe200078e08ff */
[C-C-:B------:R-:W-:Y:S01]  /*0360*/  IMAD R8, R34.reuse, 0x6, R47.reuse ;  /* 0x0000000622087824 */ /* 0x140fe200078e022f */
[C---:B------:R-:W-:Y:S01]  /*0370*/  IADD3 R22, PT, PT, R49.reuse, 0x3, RZ ;  /* 0x0000000331167810 */ /* 0x040fe20007ffe0ff */
[C-C-:B------:R-:W-:Y:S01]  /*0380*/  IMAD R10, R34.reuse, 0x7, R47.reuse ;  /* 0x00000007220a7824 */ /* 0x140fe200078e022f */
[CC--:B------:R-:W-:Y:S01]  /*0390*/  IADD3 R43, PT, PT, R34.reuse, R47.reuse, RZ ;  /* 0x0000002f222b7210 */ /* 0x0c0fe20007ffe0ff */
[C-C-:B------:R-:W-:Y:S01]  /*03a0*/  IMAD R14, R34.reuse, 0x9, R47.reuse ;  /* 0x00000009220e7824 */ /* 0x140fe200078e022f */
[C---:B------:R-:W-:Y:S01]  /*03b0*/  IADD3 R41, PT, PT, R49.reuse, R47, RZ ;  /* 0x0000002f31297210 */ /* 0x040fe20007ffe0ff */
[----:B------:R-:W-:Y:S01]  /*03c0*/  IMAD R16, R34, 0xa, R47 ;  /* 0x0000000a22107824 */ /* 0x000fe200078e022f */
[----:B------:R-:W-:Y:S01]  /*03d0*/  MOV R45, RZ ;  /* 0x000000ff002d7202 */ /* 0x000fe20000000f00 */
[C---:B------:R-:W-:Y:S01]  /*03e0*/  IMAD R37, R49.reuse, -0x2, R2 ;  /* 0xfffffffe31257824 */ /* 0x040fe200078e0202 */
[----:B------:R-:W-:Y:S01]  /*03f0*/  MOV R30, RZ ;  /* 0x000000ff001e7202 */ /* 0x000fe20000000f00 */
[C---:B------:R-:W-:Y:S01]  /*0400*/  IMAD R35, R49.reuse, -0x3, R4 ;  /* 0xfffffffd31237824 */ /* 0x040fe200078e0204 */
[----:B------:R-:W-:Y:S01]  /*0410*/  MOV R69, 0x3 ;  /* 0x0000000300457802 */ /* 0x000fe20000000f00 */
[C---:B------:R-:W-:Y:S01]  /*0420*/  IMAD R33, R49.reuse, -0x4, R6 ;  /* 0xfffffffc31217824 */ /* 0x040fe200078e0206 */
[C---:B------:R-:W-:Y:S01]  /*0430*/  IADD3 R39, PT, PT, -R49.reuse, R0, RZ ;  /* 0x0000000031277210 */ /* 0x040fe20007ffe1ff */
[----:B------:R-:W-:-:S02]  /*0440*/  IMAD R31, R49, -0x5, R8 ;  /* 0xfffffffb311f7824 */ /* 0x000fc400078e0208 */
[C---:B------:R-:W-:Y:S02]  /*0450*/  IMAD R29, R49.reuse, -0x6, R10 ;  /* 0xfffffffa311d7824 */ /* 0x040fe400078e020a */
[C---:B------:R-:W-:Y:S02]  /*0460*/  IMAD R27, R49.reuse, -0x7, R12 ;  /* 0xfffffff9311b7824 */ /* 0x040fe400078e020c */
[C---:B------:R-:W-:Y:S02]  /*0470*/  IMAD R25, R49.reuse, -0x8, R14 ;  /* 0xfffffff831197824 */ /* 0x040fe400078e020e */
[----:B------:R-:W-:-:S07]  /*0480*/  IMAD R23, R49, -0x9, R16 ;  /* 0xfffffff731177824 */ /* 0x000fce00078e0210 */
.L_x_2196:
[----:B------:R-:W-:Y:S01]  /*0490*/  IADD3 R2, PT, PT, R69, -0x3, RZ ;  /* 0xfffffffd45027810 */ /* 0x000fe20007ffe0ff */
[----:B------:R-:W-:Y:S03]  /*04a0*/  BSSY.RECONVERGENT B1, `(.L_x_2193) ;  /* 0x000002e000017945 */ /* 0x000fe60003800200 */
[----:B------:R-:W-:-:S13]  /*04b0*/  LOP3.LUT P0, RZ, R2, 0x1f, RZ, 0xc0, !PT ;  /* 0x0000001f02ff7812 */ /* 0x000fda000780c0ff */
[----:B0-----:R-:W-:Y:S05]  /*04c0*/  @P0 BRA `(.L_x_2194) ;  /* 0x0000000000ac0947 */ /* 0x001fea0003800000 */
[----:B------:R-:W-:Y:S02]  /*04d0*/  ISETP.GE.U32.AND P0, PT, R47, R24, PT ;  /* 0x000000182f00720c */ /* 0x000fe40003f06070 */
[----:B------:R-:W-:-:S11]  /*04e0*/  IADD3 R45, PT, PT, R22, -0x3, RZ ;  /* 0xfffffffd162d7810 */ /* 0x000fd60007ffe0ff */
[----:B------:R-:W-:Y:S05]  /*04f0*/  @P0 BRA `(.L_x_2194) ;  /* 0x0000000000a00947 */ /* 0x000fea0003800000 */
[----:B------:R-:W0:Y:S08]  /*0500*/  LDC.64 R12, c[0x0][0x3a8] ;  /* 0x0000ea00ff0c7b82 */ /* 0x000e300000000a00 */
[----:B------:R-:W1:Y:S01]  /*0510*/  LDC.64 R2, c[0x0][0x3b0] ;  /* 0x0000ec00ff027b82 */ /* 0x000e620000000a00 */
[----:B0-----:R-:W-:-:S05]  /*0520*/  IMAD.WIDE.U32 R12, R41, 0x4, R12 ;  /* 0x00000004290c7825 */ /* 0x001fca00078e000c */
[----:B------:R0:W2:Y:S01]  /*0530*/  LDG.E.CONSTANT R65, desc[UR4][R12.64] ;  /* 0x000000040c417981 */ /* 0x0000a2000c1e9900 */
[----:B-1----:R-:W-:-:S04]  /*0540*/  IMAD.WIDE.U32 R14, R41, 0x4, R2 ;  /* 0x00000004290e7825 */ /* 0x002fc800078e0002 */
[--C-:B------:R-:W-:Y:S01]  /*0550*/  IMAD.WIDE.U32 R20, R43, 0x4, R2.reuse ;  /* 0x000000042b147825 */ /* 0x100fe200078e0002 */
[----:B------:R1:W5:Y:S03]  /*0560*/  LDG.E.CONSTANT R0, desc[UR4][R14.64] ;  /* 0x000000040e007981 */ /* 0x000366000c1e9900 */
[--C-:B------:R-:W-:Y:S02]  /*0570*/  IMAD.WIDE.U32 R4, R39, 0x4, R2.reuse ;  /* 0x0000000427047825 */ /* 0x100fe400078e0002 */
[----:B------:R-:W5:Y:S02]  /*0580*/  LDG.E.CONSTANT R20, desc[UR4][R20.64] ;  /* 0x0000000414147981 */ /* 0x000f64000c1e9900 */
[--C-:B------:R-:W-:Y:S02]  /*0590*/  IMAD.WIDE.U32 R6, R37, 0x4, R2.reuse ;  /* 0x0000000425067825 */ /* 0x100fe400078e0002 */
[----:B------:R2:W5:Y:S02]  /*05a0*/  LDG.E.CONSTANT R64, desc[UR4][R4.64] ;  /* 0x0000000404407981 */ /* 0x000564000c1e9900 */
[----:B------:R-:W-:-:S02]  /*05b0*/  IMAD.WIDE.U32 R8, R35, 0x4, R2 ;  /* 0x0000000423087825 */ /* 0x000fc400078e0002 */
[----:B------:R3:W5:Y:S02]  /*05c0*/  LDG.E.CONSTANT R6, desc[UR4][R6.64] ;  /* 0x0000000406067981 */ /* 0x000764000c1e9900 */
[--C-:B------:R-:W-:Y:S02]  /*05d0*/  IMAD.WIDE.U32 R10, R33, 0x4, R2.reuse ;  /* 0x00000004210a7825 */ /* 0x100fe400078e0002 */
[----:B------:R4:W5:Y:S02]  /*05e0*/  LDG.E.CONSTANT R8, desc[UR4][R8.64] ;  /* 0x0000000408087981 */ /* 0x000964000c1e9900 */
[--C-:B0-----:R-:W-:Y:S02]  /*05f0*/  IMAD.WIDE.U32 R12, R31, 0x4, R2.reuse ;  /* 0x000000041f0c7825 */ /* 0x101fe400078e0002 */
[----:B------:R0:W5:Y:S02]  /*0600*/  LDG.E.CONSTANT R10, desc[UR4][R10.64] ;  /* 0x000000040a0a7981 */ /* 0x000164000c1e9900 */
[----:B-1----:R-:W-:-:S02]  /*0610*/  IMAD.WIDE.U32 R14, R29, 0x4, R2 ;  /* 0x000000041d0e7825 */ /* 0x002fc400078e0002 */
[----:B------:R1:W5:Y:S02]  /*0620*/  LDG.E.CONSTANT R12, desc[UR4][R12.64] ;  /* 0x000000040c0c7981 */ /* 0x000364000c1e9900 */
[--C-:B------:R-:W-:Y:S02]  /*0630*/  IMAD.WIDE.U32 R16, R27, 0x4, R2.reuse ;  /* 0x000000041b107825 */ /* 0x100fe400078e0002 */
[----:B------:R1:W5:Y:S02]  /*0640*/  LDG.E.CONSTANT R14, desc[UR4][R14.64] ;  /* 0x000000040e0e7981 */ /* 0x000364000c1e9900 */
[--C-:B------:R-:W-:Y:S02]  /*0650*/  IMAD.WIDE.U32 R18, R25, 0x4, R2.reuse ;  /* 0x0000000419127825 */ /* 0x100fe400078e0002 */
[----:B------:R1:W5:Y:S02]  /*0660*/  LDG.E.CONSTANT R16, desc[UR4][R16.64] ;  /* 0x0000000410107981 */ /* 0x000364000c1e9900 */
[----:B------:R-:W-:-:S02]  /*0670*/  IMAD.WIDE.U32 R2, R23, 0x4, R2 ;  /* 0x0000000417027825 */ /* 0x000fc400078e0002 */
[----:B------:R1:W5:Y:S04]  /*0680*/  LDG.E.CONSTANT R18, desc[UR4][R18.64] ;  /* 0x0000000412127981 */ /* 0x000368000c1e9900 */
[----:B------:R1:W5:Y:S01]  /*0690*/  LDG.E.CONSTANT R68, desc[UR4][R2.64] ;  /* 0x0000000402447981 */ /* 0x000362000c1e9900 */
[----:B--2---:R-:W-:-:S04]  /*06a0*/  SHF.R.S32.HI R4, RZ, 0x1f, R65 ;  /* 0x0000001fff047819 */ /* 0x004fc80000011441 */
[----:B---3--:R-:W-:Y:S01]  /*06b0*/  LEA.HI R7, R4, R65, RZ, 0x9 ;  /* 0x0000004104077211 */ /* 0x008fe200078f48ff */
[----:B------:R-:W-:-:S03]  /*06c0*/  IMAD.HI R4, R65, 0x2aaaaaab, RZ ;  /* 0x2aaaaaab41047827 */ /* 0x000fc600078e02ff */
[----:B----4-:R-:W-:Y:S02]  /*06d0*/  SHF.R.S32.HI R9, RZ, 0x9, R7 ;  /* 0x00000009ff097819 */ /* 0x010fe40000011407 */
[----:B------:R-:W-:-:S03]  /*06e0*/  SHF.R.U32.HI R5, RZ, 0x1f, R4 ;  /* 0x0000001fff057819 */ /* 0x000fc60000011604 */
[----:B0-----:R-:W-:Y:S01]  /*06f0*/  IMAD.HI R11, R9, 0x55555556, RZ ;  /* 0x55555556090b7827 */ /* 0x001fe200078e02ff */
[----:B------:R-:W-:-:S04]  /*0700*/  LEA.HI R5, R4, R5, RZ, 0x18 ;  /* 0x0000000504057211 */ /* 0x000fc800078fc0ff */
[----:B------:R-:W-:Y:S02]  /*0710*/  LEA.HI R66, R11, R11, RZ, 0x1 ;  /* 0x0000000b0b427211 */ /* 0x000fe400078f08ff */
[----:B------:R-:W-:Y:S02]  /*0720*/  LOP3.LUT R4, R7, 0x3fffe00, RZ, 0xc0, !PT ;  /* 0x03fffe0007047812 */ /* 0x000fe400078ec0ff */
[----:B------:R-:W-:Y:S01]  /*0730*/  LEA R5, R5, R32, 0x11 ;  /* 0x0000002005057211 */ /* 0x000fe200078e88ff */
[----:B------:R-:W-:Y:S01]  /*0740*/  IMAD R66, R66, -0x3, R9 ;  /* 0xfffffffd42427824 */ /* 0x000fe200078e0209 */
[----:B------:R-:W-:-:S04]  /*0750*/  IADD3 R65, PT, PT, R65, -R4, RZ ;  /* 0x8000000441417210 */ /* 0x000fc80007ffe0ff */
[----:B------:R-:W-:-:S04]  /*0760*/  LEA R66, R66, R5, 0xf ;  /* 0x0000000542427211 */ /* 0x000fc800078e78ff */
[----:B-1----:R-:W-:-:S07]  /*0770*/  LEA R66, R65, R66, 0x6 ;  /* 0x0000004241427211 */ /* 0x002fce00078e30ff */
.L_x_2194:
[----:B------:R-:W-:Y:S05]  /*0780*/  BSYNC.RECONVERGENT B1 ;  /* 0x0000000000017941 */ /* 0x000fea0003800200 */
.L_x_2193:
        /* <DEDUP_REMOVED lines=8> */
[----:B------:R0:W3:Y:S01]  /*0810*/  LDG.E.CONSTANT R77, desc[UR4][R4.64+0x80] ;  /* 0x00008004044d7981 */ /* 0x0000e2000c1e9900 */
[----:B------:R-:W-:-:S03]  /*0820*/  IADD3 R75, PT, PT, R7, -0x2, RZ ;  /* 0xfffffffe074b7810 */ /* 0x000fc60007ffe0ff */
[----:B-----5:R-:W2:Y:S04]  /*0830*/  SHFL.IDX PT, R74, R0, R81, 0x1f ;  /* 0x00001f51004a7589 */ /* 0x020ea800000e0000 */
[----:B------:R-:W1:Y:S04]  /*0840*/  SHFL.IDX PT, R76, R20, R81, 0x1f ;  /* 0x00001f51144c7589 */ /* 0x000e6800000e0000 */
[----:B------:R-:W4:Y:S04]  /*0850*/  SHFL.IDX PT, R78, R8, R81, 0x1f ;  /* 0x00001f51084e7589 */ /* 0x000f2800000e0000 */
[----:B0-----:R-:W0:Y:S04]  /*0860*/  SHFL.IDX PT, R4, R14, R81, 0x1f ;  /* 0x00001f510e047589 */ /* 0x001e2800000e0000 */
[----:B------:R-:W3:Y:S04]  /*0870*/  SHFL.IDX PT, R83, R66, R75, 0x1f ;  /* 0x00001f4b42537589 */ /* 0x000ee800000e0000 */
[----:B------:R-:W3:Y:S04]  /*0880*/  SHFL.IDX PT, R80, R10, R81, 0x1f ;  /* 0x00001f510a507589 */ /* 0x000ee800000e0000 */
[----:B------:R-:W3:Y:S01]  /*0890*/  SHFL.IDX PT, R89, R18, R81, 0x1f ;  /* 0x00001f5112597589 */ /* 0x000ee200000e0000 */
[C---:B--2---:R-:W-:Y:S01]  /*08a0*/  FFMA R38, R74.reuse, R79, R38 ;  /* 0x0000004f4a267223 */ /* 0x044fe20000000026 */
[C---:B-1----:R-:W-:Y:S01]  /*08b0*/  FFMA R42, R79.reuse, R76, R42 ;  /* 0x0000004c4f2a7223 */ /* 0x042fe2000000002a */
[C---:B----4-:R-:W-:Y:S01]  /*08c0*/  FFMA R52, R79.reuse, R78, R52 ;  /* 0x0000004e4f347223 */ /* 0x050fe20000000034 */
[----:B0-----:R-:W-:Y:S01]  /*08d0*/  FFMA R58, R79, R4, R58 ;  /* 0x000000044f3a7223 */ /* 0x001fe2000000003a */
[----:B---3--:R-:W-:Y:S01]  /*08e0*/  FFMA R40, R74, R77, R40 ;  /* 0x0000004d4a287223 */ /* 0x008fe20000000028 */
[C---:B------:R-:W-:Y:S01]  /*08f0*/  FFMA R44, R77.reuse, R76, R44 ;  /* 0x0000004c4d2c7223 */ /* 0x040fe2000000002c */
[----:B------:R-:W0:Y:S01]  /*0900*/  SHFL.IDX PT, R74, R64, R81, 0x1f ;  /* 0x00001f51404a7589 */ /* 0x000e2200000e0000 */
[C---:B------:R-:W-:Y:S01]  /*0910*/  FFMA R53, R77.reuse, R78, R53 ;  /* 0x0000004e4d357223 */ /* 0x040fe20000000035 */
[----:B------:R-:W-:Y:S01]  /*0920*/  FFMA R59, R77, R4, R59 ;  /* 0x000000044d3b7223 */ /* 0x000fe2000000003b */
[----:B------:R-:W-:Y:S01]  /*0930*/  IMAD.WIDE R4, R83, 0x4, R2 ;  /* 0x0000000453047825 */ /* 0x000fe200078e0202 */
[----:B------:R-:W1:Y:S03]  /*0940*/  SHFL.IDX PT, R76, R6, R81, 0x1f ;  /* 0x00001f51064c7589 */ /* 0x000e6600000e0000 */
[CC--:B------:R-:W-:Y:S01]  /*0950*/  FFMA R54, R79.reuse, R80.reuse, R54 ;  /* 0x000000504f367223 */ /* 0x0c0fe20000000036 */
[----:B------:R-:W-:Y:S01]  /*0960*/  FFMA R62, R79, R89, R62 ;  /* 0x000000594f3e7223 */ /* 0x000fe2000000003e */
[----:B------:R-:W-:Y:S01]  /*0970*/  IADD3 R71, PT, PT, R7, -0x1, RZ ;  /* 0xffffffff07477810 */ /* 0x000fe20007ffe0ff */
[----:B------:R-:W2:Y:S01]  /*0980*/  SHFL.IDX PT, R78, R68, R81, 0x1f ;  /* 0x00001f51444e7589 */ /* 0x000ea200000e0000 */
[----:B------:R-:W-:Y:S01]  /*0990*/  FFMA R55, R77, R80, R55 ;  /* 0x000000504d377223 */ /* 0x000fe20000000037 */
[-C--:B0-----:R-:W-:Y:S01]  /*09a0*/  FFMA R46, R79, R74.reuse, R46 ;  /* 0x0000004a4f2e7223 */ /* 0x081fe2000000002e */
[----:B------:R-:W-:-:S02]  /*09b0*/  FFMA R48, R77, R74, R48 ;  /* 0x0000004a4d307223 */ /* 0x000fc40000000030 */
[----:B------:R-:W0:Y:S01]  /*09c0*/  SHFL.IDX PT, R74, R12, R81, 0x1f ;  /* 0x00001f510c4a7589 */ /* 0x000e2200000e0000 */
[-C--:B-1----:R-:W-:Y:S01]  /*09d0*/  FFMA R50, R79, R76.reuse, R50 ;  /* 0x0000004c4f327223 */ /* 0x082fe20000000032 */
[----:B------:R-:W-:Y:S02]  /*09e0*/  FFMA R51, R77, R76, R51 ;  /* 0x0000004c4d337223 */ /* 0x000fe40000000033 */
[----:B------:R-:W1:Y:S01]  /*09f0*/  SHFL.IDX PT, R76, R16, R81, 0x1f ;  /* 0x00001f51104c7589 */ /* 0x000e6200000e0000 */
[C---:B--2---:R-:W-:Y:S01]  /*0a00*/  FFMA R63, R79.reuse, R78, R63 ;  /* 0x0000004e4f3f7223 */ /* 0x044fe2000000003f */
[-C--:B0-----:R-:W-:Y:S02]  /*0a10*/  FFMA R56, R79, R74.reuse, R56 ;  /* 0x0000004a4f387223 */ /* 0x081fe40000000038 */
[----:B------:R-:W-:Y:S01]  /*0a20*/  SHFL.IDX PT, R73, R66, R71, 0x1f ;  /* 0x00001f4742497589 */ /* 0x000fe200000e0000 */
[----:B------:R-:W-:Y:S01]  /*0a30*/  FFMA R57, R77, R74, R57 ;  /* 0x0000004a4d397223 */ /* 0x000fe20000000039 */
[-C--:B-1----:R-:W-:Y:S01]  /*0a40*/  FFMA R60, R79, R76.reuse, R60 ;  /* 0x0000004c4f3c7223 */ /* 0x082fe2000000003c */
[C---:B------:R-:W-:Y:S01]  /*0a50*/  FFMA R61, R77.reuse, R76, R61 ;  /* 0x0000004c4d3d7223 */ /* 0x040fe2000000003d */
[----:B------:R-:W2:Y:S04]  /*0a60*/  LDG.E.CONSTANT R79, desc[UR4][R4.64] ;  /* 0x00000004044f7981 */ /* 0x000ea8000c1e9900 */
[----:B------:R0:W3:Y:S01]  /*0a70*/  LDG.E.CONSTANT R76, desc[UR4][R4.64+0x80] ;  /* 0x00008004044c7981 */ /* 0x0000e2000c1e9900 */
[C---:B------:R-:W-:Y:S01]  /*0a80*/  FFMA R28, R77.reuse, R89, R28 ;  /* 0x000000594d1c7223 */ /* 0x040fe2000000001c */
[----:B------:R-:W-:-:S02]  /*0a90*/  FFMA R77, R77, R78, R30 ;  /* 0x0000004e4d4d7223 */ /* 0x000fc4000000001e */
[----:B------:R-:W-:Y:S04]  /*0aa0*/  SHFL.IDX PT, R74, R20, R75, 0x1f ;  /* 0x00001f4b144a7589 */ /* 0x000fe800000e0000 */
[----:B------:R-:W-:Y:S04]  /*0ab0*/  SHFL.IDX PT, R81, R0, R75, 0x1f ;  /* 0x00001f4b00517589 */ /* 0x000fe800000e0000 */
[----:B0-----:R-:W2:Y:S04]  /*0ac0*/  SHFL.IDX PT, R5, R8, R75, 0x1f ;  /* 0x00001f4b08057589 */ /* 0x001ea800000e0000 */
[----:B------:R-:W0:Y:S04]  /*0ad0*/  SHFL.IDX PT, R4, R14, R75, 0x1f ;  /* 0x00001f4b0e047589 */ /* 0x000e2800000e0000 */
[----:B------:R-:W1:Y:S04]  /*0ae0*/  SHFL.IDX PT, R83, R10, R75, 0x1f ;  /* 0x00001f4b0a537589 */ /* 0x000e6800000e0000 */
[----:B------:R-:W4:Y:S01]  /*0af0*/  SHFL.IDX PT, R78, R68, R75, 0x1f ;  /* 0x00001f4b444e7589 */ /* 0x000f2200000e0000 */
[C---:B--2---:R-:W-:Y:S01]  /*0b00*/  FFMA R52, R79.reuse, R5, R52 ;  /* 0x000000054f347223 */ /* 0x044fe20000000034 */
[C---:B0-----:R-:W-:Y:S01]  /*0b10*/  FFMA R58, R79.reuse, R4, R58 ;  /* 0x000000044f3a7223 */ /* 0x041fe2000000003a */
[----:B------:R-:W-:Y:S01]  /*0b20*/  FFMA R42, R79, R74, R42 ;  /* 0x0000004a4f2a7223 */ /* 0x000fe2000000002a */
[C---:B------:R-:W-:Y:S01]  /*0b30*/  FFMA R38, R81.reuse, R79, R38 ;  /* 0x0000004f51267223 */ /* 0x040fe20000000026 */
[C---:B---3--:R-:W-:Y:S01]  /*0b40*/  FFMA R53, R76.reuse, R5, R53 ;  /* 0x000000054c357223 */ /* 0x048fe20000000035 */
[C---:B------:R-:W-:Y:S01]  /*0b50*/  FFMA R59, R76.reuse, R4, R59 ;  /* 0x000000044c3b7223 */ /* 0x040fe2000000003b */
[----:B------:R-:W0:Y:S01]  /*0b60*/  SHFL.IDX PT, R5, R16, R75, 0x1f ;  /* 0x00001f4b10057589 */ /* 0x000e2200000e0000 */
[C---:B------:R-:W-:Y:S01]  /*0b70*/  FFMA R44, R76.reuse, R74, R44 ;  /* 0x0000004a4c2c7223 */ /* 0x040fe2000000002c */
[----:B------:R-:W-:Y:S01]  /*0b80*/  FFMA R40, R81, R76, R40 ;  /* 0x0000004c51287223 */ /* 0x000fe20000000028 */
[CC--:B-1----:R-:W-:Y:S01]  /*0b90*/  FFMA R54, R79.reuse, R83.reuse, R54 ;  /* 0x000000534f367223 */ /* 0x0c2fe20000000036 */
[----:B------:R-:W1:Y:S01]  /*0ba0*/  SHFL.IDX PT, R74, R64, R75, 0x1f ;  /* 0x00001f4b404a7589 */ /* 0x000e6200000e0000 */
[----:B----4-:R-:W-:Y:S01]  /*0bb0*/  FFMA R63, R79, R78, R63 ;  /* 0x0000004e4f3f7223 */ /* 0x010fe2000000003f */
[----:B------:R-:W-:-:S02]  /*0bc0*/  FFMA R55, R76, R83, R55 ;  /* 0x000000534c377223 */ /* 0x000fc40000000037 */
[----:B------:R-:W2:Y:S01]  /*0bd0*/  SHFL.IDX PT, R81, R6, R75, 0x1f ;  /* 0x00001f4b06517589 */ /* 0x000ea200000e0000 */
[-C--:B0-----:R-:W-:Y:S01]  /*0be0*/  FFMA R60, R79, R5.reuse, R60 ;  /* 0x000000054f3c7223 */ /* 0x081fe2000000003c */
[----:B------:R-:W-:Y:S01]  /*0bf0*/  FFMA R61, R76, R5, R61 ;  /* 0x000000054c3d7223 */ /* 0x000fe2000000003d */
[----:B------:R-:W-:-:S04]  /*0c00*/  IMAD.WIDE R4, R73, 0x4, R2 ;  /* 0x0000000449047825 */ /* 0x000fc800078e0202 */
[CC--:B-1----:R-:W-:Y:S01]  /*0c10*/  FFMA R46, R79.reuse, R74.reuse, R46 ;  /* 0x0000004a4f2e7223 */ /* 0x0c2fe2000000002e */
[C---:B------:R-:W-:Y:S01]  /*0c20*/  FFMA R48, R76.reuse, R74, R48 ;  /* 0x0000004a4c307223 */ /* 0x040fe20000000030 */
[----:B------:R-:W3:Y:S01]  /*0c30*/  LDG.E.CONSTANT R73, desc[UR4][R4.64] ;  /* 0x0000000404497981 */ /* 0x000ee2000c1e9900 */
[CC--:B--2---:R-:W-:Y:S01]  /*0c40*/  FFMA R50, R79.reuse, R81.reuse, R50 ;  /* 0x000000514f327223 */ /* 0x0c4fe20000000032 */
[C---:B------:R-:W-:Y:S02]  /*0c50*/  FFMA R51, R76.reuse, R81, R51 ;  /* 0x000000514c337223 */ /* 0x040fe40000000033 */
[----:B------:R0:W2:Y:S04]  /*0c60*/  LDG.E.CONSTANT R30, desc[UR4][R4.64+0x80] ;  /* 0x00008004041e7981 */ /* 0x0000a8000c1e9900 */
[----:B------:R-:W1:Y:S04]  /*0c70*/  SHFL.IDX PT, R74, R12, R75, 0x1f ;  /* 0x00001f4b0c4a7589 */ /* 0x000e6800000e0000 */
[----:B------:R-:W4:Y:S01]  /*0c80*/  SHFL.IDX PT, R81, R18, R75, 0x1f ;  /* 0x00001f4b12517589 */ /* 0x000f2200000e0000 */
[-C--:B-1----:R-:W-:Y:S01]  /*0c90*/  FFMA R56, R79, R74.reuse, R56 ;  /* 0x0000004a4f387223 */ /* 0x082fe20000000038 */
[----:B------:R-:W-:-:S02]  /*0ca0*/  FFMA R57, R76, R74, R57 ;  /* 0x0000004a4c397223 */ /* 0x000fc40000000039 */
[----:B------:R-:W3:Y:S01]  /*0cb0*/  SHFL.IDX PT, R74, R20, R71, 0x1f ;  /* 0x00001f47144a7589 */ /* 0x000ee200000e0000 */
[----:B----4-:R-:W-:-:S03]  /*0cc0*/  FFMA R62, R79, R81, R62 ;  /* 0x000000514f3e7223 */ /* 0x010fc6000000003e */
[----:B0-----:R-:W0:Y:S04]  /*0cd0*/  SHFL.IDX PT, R5, R8, R71, 0x1f ;  /* 0x00001f4708057589 */ /* 0x001e2800000e0000 */
[----:B------:R-:W1:Y:S04]  /*0ce0*/  SHFL.IDX PT, R4, R14, R71, 0x1f ;  /* 0x00001f470e047589 */ /* 0x000e6800000e0000 */
[----:B------:R-:W4:Y:S04]  /*0cf0*/  SHFL.IDX PT, R21, R66, R7, 0x1f ;  /* 0x00001f0742157589 */ /* 0x000f2800000e0000 */
[----:B------:R-:W4:Y:S04]  /*0d00*/  SHFL.IDX PT, R75, R0, R71, 0x1f ;  /* 0x00001f47004b7589 */ /* 0x000f2800000e0000 */
[----:B------:R-:W4:Y:S01]  /*0d10*/  SHFL.IDX PT, R79, R6, R71, 0x1f ;  /* 0x00001f47064f7589 */ /* 0x000f2200000e0000 */
[C---:B------:R-:W-:Y:S01]  /*0d20*/  FFMA R28, R76.reuse, R81, R28 ;  /* 0x000000514c1c7223 */ /* 0x040fe2000000001c */
[----:B------:R-:W-:-:S02]  /*0d30*/  FFMA R77, R76, R78, R77 ;  /* 0x0000004e4c4d7223 */ /* 0x000fc4000000004d */
[----:B------:R-:W-:Y:S01]  /*0d40*/  SHFL.IDX PT, R81, R10, R71, 0x1f ;  /* 0x00001f470a517589 */ /* 0x000fe200000e0000 */
[CC--:B---3--:R-:W-:Y:S01]  /*0d50*/  FFMA R42, R73.reuse, R74.reuse, R42 ;  /* 0x0000004a492a7223 */ /* 0x0c8fe2000000002a */
[C---:B--2---:R-:W-:Y:S02]  /*0d60*/  FFMA R44, R30.reuse, R74, R44 ;  /* 0x0000004a1e2c7223 */ /* 0x044fe4000000002c */
[----:B------:R-:W2:Y:S01]  /*0d70*/  SHFL.IDX PT, R74, R64, R71, 0x1f ;  /* 0x00001f47404a7589 */ /* 0x000ea200000e0000 */
[CC--:B0-----:R-:W-:Y:S01]  /*0d80*/  FFMA R52, R73.reuse, R5.reuse, R52 ;  /* 0x0000000549347223 */ /* 0x0c1fe20000000034 */
[C---:B------:R-:W-:Y:S01]  /*0d90*/  FFMA R53, R30.reuse, R5, R53 ;  /* 0x000000051e357223 */ /* 0x040fe20000000035 */
[-C--:B-1----:R-:W-:Y:S01]  /*0da0*/  FFMA R58, R73, R4.reuse, R58 ;  /* 0x00000004493a7223 */ /* 0x082fe2000000003a */
[----:B------:R-:W-:Y:S01]  /*0db0*/  FFMA R59, R30, R4, R59 ;  /* 0x000000041e3b7223 */ /* 0x000fe2000000003b */
[----:B----4-:R-:W-:-:S04]  /*0dc0*/  IMAD.WIDE R4, R21, 0x4, R2 ;  /* 0x0000000415047825 */ /* 0x010fc800078e0202 */
[C---:B------:R-:W-:Y:S01]  /*0dd0*/  FFMA R38, R75.reuse, R73, R38 ;  /* 0x000000494b267223 */ /* 0x040fe20000000026 */
[----:B------:R-:W-:Y:S01]  /*0de0*/  FFMA R40, R75, R30, R40 ;  /* 0x0000001e4b287223 */ /* 0x000fe20000000028 */
[CC--:B------:R-:W-:Y:S01]  /*0df0*/  FFMA R75, R73.reuse, R79.reuse, R50 ;  /* 0x0000004f494b7223 */ /* 0x0c0fe20000000032 */
[C---:B------:R-:W-:Y:S01]  /*0e00*/  FFMA R76, R30.reuse, R79, R51 ;  /* 0x0000004f1e4c7223 */ /* 0x040fe20000000033 */
[----:B------:R-:W-:Y:S04]  /*0e10*/  SHFL.IDX PT, R50, R68, R71, 0x1f ;  /* 0x00001f4744327589 */ /* 0x000fe800000e0000 */
[----:B------:R-:W0:Y:S04]  /*0e20*/  SHFL.IDX PT, R51, R16, R71, 0x1f ;  /* 0x00001f4710337589 */ /* 0x000e2800000e0000 */
[----:B------:R-:W1:Y:S04]  /*0e30*/  SHFL.IDX PT, R79, R18, R71, 0x1f ;  /* 0x00001f47124f7589 */ /* 0x000e6800000e0000 */
[----:B------:R-:W3:Y:S01]  /*0e40*/  LDG.E.CONSTANT R21, desc[UR4][R4.64] ;  /* 0x0000000404157981 */ /* 0x000ee2000c1e9900 */
[-C--:B--2---:R-:W-:Y:S01]  /*0e50*/  FFMA R46, R73, R74.reuse, R46 ;  /* 0x0000004a492e7223 */ /* 0x084fe2000000002e */
[----:B------:R-:W-:-:S02]  /*0e60*/  FFMA R48, R30, R74, R48 ;  /* 0x0000004a1e307223 */ /* 0x000fc40000000030 */
[----:B------:R2:W4:Y:S04]  /*0e70*/  SHFL.IDX PT, R74, R12, R71, 0x1f ;  /* 0x00001f470c4a7589 */ /* 0x00052800000e0000 */
[----:B--2---:R2:W3:Y:S01]  /*0e80*/  LDG.E.CONSTANT R71, desc[UR4][R4.64+0x80] ;  /* 0x0000800404477981 */ /* 0x0044e2000c1e9900 */
[----:B------:R-:W-:-:S05]  /*0e90*/  IADD3 R67, PT, PT, R7, 0x1, RZ ;  /* 0x0000000107437810 */ /* 0x000fca0007ffe0ff */
[----:B------:R-:W2:Y:S01]  /*0ea0*/  SHFL.IDX PT, R19, R66, R67, 0x1f ;  /* 0x00001f4342137589 */ /* 0x000ea200000e0000 */
[C---:B------:R-:W-:Y:S01]  /*0eb0*/  FFMA R55, R30.reuse, R81, R55 ;  /* 0x000000511e377223 */ /* 0x040fe20000000037 */
[C---:B0-----:R-:W-:Y:S01]  /*0ec0*/  FFMA R61, R30.reuse, R51, R61 ;  /* 0x000000331e3d7223 */ /* 0x041fe2000000003d */
[C---:B-1----:R-:W-:Y:S01]  /*0ed0*/  FFMA R28, R30.reuse, R79, R28 ;  /* 0x0000004f1e1c7223 */ /* 0x042fe2000000001c */
[C---:B------:R-:W-:Y:S01]  /*0ee0*/  FFMA R60, R73.reuse, R51, R60 ;  /* 0x00000033493c7223 */ /* 0x040fe2000000003c */
[C---:B------:R-:W-:Y:S01]  /*0ef0*/  FFMA R63, R73.reuse, R50, R63 ;  /* 0x00000032493f7223 */ /* 0x040fe2000000003f */
[C---:B----4-:R-:W-:Y:S01]  /*0f00*/  FFMA R57, R30.reuse, R74, R57 ;  /* 0x0000004a1e397223 */ /* 0x050fe20000000039 */
[----:B------:R-:W-:Y:S01]  /*0f10*/  FFMA R30, R30, R50, R77 ;  /* 0x000000321e1e7223 */ /* 0x000fe2000000004d */
[C---:B------:R-:W-:Y:S01]  /*0f20*/  FFMA R54, R73.reuse, R81, R54 ;  /* 0x0000005149367223 */ /* 0x040fe20000000036 */
[C---:B------:R-:W-:Y:S01]  /*0f30*/  FFMA R56, R73.reuse, R74, R56 ;  /* 0x0000004a49387223 */ /* 0x040fe20000000038 */
[----:B------:R-:W-:Y:S01]  /*0f40*/  FFMA R62, R73, R79, R62 ;  /* 0x0000004f493e7223 */ /* 0x000fe2000000003e */
[----:B--2---:R-:W-:-:S05]  /*0f50*/  IMAD.WIDE R50, R19, 0x4, R2 ;  /* 0x0000000413327825 */ /* 0x004fca00078e0202 */
[----:B------:R-:W2:Y:S04]  /*0f60*/  LDG.E.CONSTANT R19, desc[UR4][R50.64] ;  /* 0x0000000432137981 */ /* 0x000ea8000c1e9900 */
[----:B------:R-:W4:Y:S04]  /*0f70*/  LDG.E.CONSTANT R73, desc[UR4][R50.64+0x80] ;  /* 0x0000800432497981 */ /* 0x000f28000c1e9900 */
[----:B------:R-:W3:Y:S04]  /*0f80*/  SHFL.IDX PT, R74, R0, R7, 0x1f ;  /* 0x00001f07004a7589 */ /* 0x000ee800000e0000 */
[----:B------:R-:W-:Y:S01]  /*0f90*/  SHFL.IDX PT, R5, R0, R67, 0x1f ;  /* 0x00001f4300057589 */ /* 0x000fe200000e0000 */
[C---:B---3--:R-:W-:Y:S01]  /*0fa0*/  FFMA R38, R74.reuse, R21, R38 ;  /* 0x000000154a267223 */ /* 0x048fe20000000026 */
[----:B------:R-:W-:-:S02]  /*0fb0*/  FFMA R40, R74, R71, R40 ;  /* 0x000000474a287223 */ /* 0x000fc40000000028 */
[----:B------:R-:W0:Y:S02]  /*0fc0*/  SHFL.IDX PT, R74, R20, R7, 0x1f ;  /* 0x00001f07144a7589 */ /* 0x000e2400000e0000 */
[-C--:B0-----:R-:W-:Y:S01]  /*0fd0*/  FFMA R42, R21, R74.reuse, R42 ;  /* 0x0000004a152a7223 */ /* 0x081fe2000000002a */
[----:B------:R-:W-:Y:S02]  /*0fe0*/  FFMA R44, R71, R74, R44 ;  /* 0x0000004a472c7223 */ /* 0x000fe4000000002c */
[----:B------:R-:W0:Y:S02]  /*0ff0*/  SHFL.IDX PT, R74, R64, R7, 0x1f ;  /* 0x00001f07404a7589 */ /* 0x000e2400000e0000 */
[-C--:B0-----:R-:W-:Y:S01]  /*1000*/  FFMA R46, R21, R74.reuse, R46 ;  /* 0x0000004a152e7223 */ /* 0x081fe2000000002e */
[----:B------:R-:W-:Y:S02]  /*1010*/  FFMA R48, R71, R74, R48 ;  /* 0x0000004a47307223 */ /* 0x000fe40000000030 */
[----:B------:R-:W0:Y:S02]  /*1020*/  SHFL.IDX PT, R74, R6, R7, 0x1f ;  /* 0x00001f07064a7589 */ /* 0x000e2400000e0000 */
[-C--:B0-----:R-:W-:Y:S01]  /*1030*/  FFMA R4, R21, R74.reuse, R75 ;  /* 0x0000004a15047223 */ /* 0x081fe2000000004b */
        /* <DEDUP_REMOVED lines=19> */
[----:B------:R-:W0:Y:S01]  /*1170*/  SHFL.IDX PT, R74, R68, R7, 0x1f ;  /* 0x00001f07444a7589 */ /* 0x000e2200000e0000 */
[C---:B--2---:R-:W-:Y:S01]  /*1180*/  FFMA R38, R5.reuse, R19, R38 ;  /* 0x0000001305267223 */ /* 0x044fe20000000026 */
[----:B----4-:R-:W-:Y:S02]  /*1190*/  FFMA R40, R5, R73, R40 ;  /* 0x0000004905287223 */ /* 0x010fe40000000028 */
[----:B------:R-:W1:Y:S04]  /*11a0*/  SHFL.IDX PT, R5, R6, R67, 0x1f ;  /* 0x00001f4306057589 */ /* 0x000e6800000e0000 */
[----:B------:R-:W2:Y:S01]  /*11b0*/  SHFL.IDX PT, R51, R8, R67, 0x1f ;  /* 0x00001f4308337589 */ /* 0x000ea200000e0000 */
[----:B0-----:R-:W-:-:S03]  /*11c0*/  FFMA R88, R21, R74, R63 ;  /* 0x0000004a15587223 */ /* 0x001fc6000000003f */
[----:B------:R-:W0:Y:S01]  /*11d0*/  SHFL.IDX PT, R21, R20, R67, 0x1f ;  /* 0x00001f4314157589 */ /* 0x000e2200000e0000 */
[----:B------:R-:W-:Y:S01]  /*11e0*/  IADD3 R65, PT, PT, R7, 0x2, RZ ;  /* 0x0000000207417810 */ /* 0x000fe20007ffe0ff */
[----:B-1----:R-:W-:-:S04]  /*11f0*/  FFMA R76, R73, R5, R76 ;  /* 0x00000005494c7223 */ /* 0x002fc8000000004c */
[----:B------:R-:W-:Y:S01]  /*1200*/  SHFL.IDX PT, R17, R66, R65, 0x1f ;  /* 0x00001f4142117589 */ /* 0x000fe200000e0000 */
[-C--:B--2---:R-:W-:Y:S01]  /*1210*/  FFMA R52, R19, R51.reuse, R52 ;  /* 0x0000003313347223 */ /* 0x084fe20000000034 */
[----:B------:R-:W-:Y:S02]  /*1220*/  FFMA R78, R73, R51, R78 ;  /* 0x00000033494e7223 */ /* 0x000fe4000000004e */
[----:B------:R-:W1:Y:S01]  /*1230*/  SHFL.IDX PT, R51, R16, R67, 0x1f ;  /* 0x00001f4310337589 */ /* 0x000e6200000e0000 */
[-C--:B0-----:R-:W-:Y:S01]  /*1240*/  FFMA R42, R19, R21.reuse, R42 ;  /* 0x00000015132a7223 */ /* 0x081fe2000000002a */
[----:B------:R-:W-:Y:S01]  /*1250*/  FFMA R44, R73, R21, R44 ;  /* 0x00000015492c7223 */ /* 0x000fe2000000002c */
[C---:B------:R-:W-:Y:S02]  /*1260*/  FFMA R21, R19.reuse, R5, R4 ;  /* 0x0000000513157223 */ /* 0x040fe40000000004 */
[----:B------:R-:W0:Y:S01]  /*1270*/  SHFL.IDX PT, R5, R14, R67, 0x1f ;  /* 0x00001f430e057589 */ /* 0x000e2200000e0000 */
[-C--:B-1----:R-:W-:Y:S01]  /*1280*/  FFMA R60, R19, R51.reuse, R60 ;  /* 0x00000033133c7223 */ /* 0x082fe2000000003c */
[----:B------:R-:W-:Y:S01]  /*1290*/  FFMA R86, R73, R51, R86 ;  /* 0x0000003349567223 */ /* 0x000fe20000000056 */
[-C--:B0-----:R-:W-:Y:S01]  /*12a0*/  FFMA R58, R19, R5.reuse, R58 ;  /* 0x00000005133a7223 */ /* 0x081fe2000000003a */
[----:B------:R-:W-:Y:S01]  /*12b0*/  FFMA R84, R73, R5, R84 ;  /* 0x0000000549547223 */ /* 0x000fe20000000054 */
[----:B------:R-:W-:-:S05]  /*12c0*/  IMAD.WIDE R4, R17, 0x4, R2 ;  /* 0x0000000411047825 */ /* 0x000fca00078e0202 */
[----:B------:R-:W2:Y:S04]  /*12d0*/  LDG.E.CONSTANT R51, desc[UR4][R4.64] ;  /* 0x0000000404337981 */ /* 0x000ea8000c1e9900 */
[----:B------:R0:W3:Y:S01]  /*12e0*/  LDG.E.CONSTANT R17, desc[UR4][R4.64+0x80] ;  /* 0x0000800404117981 */ /* 0x0000e2000c1e9900 */
[----:B------:R-:W-:-:S03]  /*12f0*/  FFMA R30, R71, R74, R30 ;  /* 0x0000004a471e7223 */ /* 0x000fc6000000001e */
[----:B------:R-:W1:Y:S04]  /*1300*/  SHFL.IDX PT, R74, R64, R67, 0x1f ;  /* 0x00001f43404a7589 */ /* 0x000e6800000e0000 */
[----:B------:R-:W4:Y:S01]  /*1310*/  SHFL.IDX PT, R53, R10, R67, 0x1f ;  /* 0x00001f430a357589 */ /* 0x000f2200000e0000 */
[-C--:B-1----:R-:W-:Y:S01]  /*1320*/  FFMA R46, R19, R74.reuse, R46 ;  /* 0x0000004a132e7223 */ /* 0x082fe2000000002e */
[----:B------:R-:W-:Y:S02]  /*1330*/  FFMA R48, R73, R74, R48 ;  /* 0x0000004a49307223 */ /* 0x000fe40000000030 */
[----:B------:R-:W1:Y:S01]  /*1340*/  SHFL.IDX PT, R74, R12, R67, 0x1f ;  /* 0x00001f430c4a7589 */ /* 0x000e6200000e0000 */
[-C--:B----4-:R-:W-:Y:S01]  /*1350*/  FFMA R54, R19, R53.reuse, R54 ;  /* 0x0000003513367223 */ /* 0x090fe20000000036 */
[----:B------:R-:W-:-:S02]  /*1360*/  FFMA R80, R73, R53, R80 ;  /* 0x0000003549507223 */ /* 0x000fc40000000050 */
[----:B------:R-:W4:Y:S04]  /*1370*/  SHFL.IDX PT, R53, R18, R67, 0x1f ;  /* 0x00001f4312357589 */ /* 0x000f2800000e0000 */
[----:B------:R-:W-:Y:S01]  /*1380*/  SHFL.IDX PT, R50, R20, R65, 0x1f ;  /* 0x00001f4114327589 */ /* 0x000fe200000e0000 */
[-C--:B-1----:R-:W-:Y:S01]  /*1390*/  FFMA R56, R19, R74.reuse, R56 ;  /* 0x0000004a13387223 */ /* 0x082fe20000000038 */
[----:B------:R-:W-:Y:S02]  /*13a0*/  FFMA R82, R73, R74, R82 ;  /* 0x0000004a49527223 */ /* 0x000fe40000000052 */
[----:B------:R-:W-:Y:S04]  /*13b0*/  SHFL.IDX PT, R74, R0, R65, 0x1f ;  /* 0x00001f41004a7589 */ /* 0x000fe800000e0000 */
[----:B0-----:R-:W-:Y:S01]  /*13c0*/  SHFL.IDX PT, R5, R8, R65, 0x1f ;  /* 0x00001f4108057589 */ /* 0x001fe200000e0000 */
[-C--:B----4-:R-:W-:Y:S01]  /*13d0*/  FFMA R62, R19, R53.reuse, R62 ;  /* 0x00000035133e7223 */ /* 0x090fe2000000003e */
[----:B------:R-:W-:-:S02]  /*13e0*/  FFMA R28, R73, R53, R28 ;  /* 0x00000035491c7223 */ /* 0x000fc4000000001c */
[----:B------:R-:W0:Y:S04]  /*13f0*/  SHFL.IDX PT, R55, R68, R67, 0x1f ;  /* 0x00001f4344377589 */ /* 0x000e2800000e0000 */
[----:B------:R-:W1:Y:S01]  /*1400*/  SHFL.IDX PT, R53, R10, R65, 0x1f ;  /* 0x00001f410a357589 */ /* 0x000e6200000e0000 */
[----:B------:R-:W-:-:S05]  /*1410*/  IADD3 R15, PT, PT, R7, 0x3, RZ ;  /* 0x00000003070f7810 */ /* 0x000fca0007ffe0ff */
[----:B------:R-:W-:Y:S01]  /*1420*/  SHFL.IDX PT, R13, R66, R15, 0x1f ;  /* 0x00001f0f420d7589 */ /* 0x000fe200000e0000 */
[-C--:B0-----:R-:W-:Y:S01]  /*1430*/  FFMA R19, R19, R55.reuse, R88 ;  /* 0x0000003713137223 */ /* 0x081fe20000000058 */
[----:B------:R-:W-:Y:S02]  /*1440*/  FFMA R30, R73, R55, R30 ;  /* 0x00000037491e7223 */ /* 0x000fe4000000001e */
[----:B------:R-:W-:Y:S01]  /*1450*/  SHFL.IDX PT, R55, R18, R65, 0x1f ;  /* 0x00001f4112377589 */ /* 0x000fe200000e0000 */
[C---:B--2---:R-:W-:Y:S01]  /*1460*/  FFMA R38, R74.reuse, R51, R38 ;  /* 0x000000334a267223 */ /* 0x044fe20000000026 */
[-C--:B------:R-:W-:Y:S01]  /*1470*/  FFMA R42, R51, R50.reuse, R42 ;  /* 0x00000032332a7223 */ /* 0x080fe2000000002a */
[----:B---3--:R-:W-:Y:S01]  /*1480*/  FFMA R40, R74, R17, R40 ;  /* 0x000000114a287223 */ /* 0x008fe20000000028 */
[----:B------:R-:W-:Y:S01]  /*1490*/  FFMA R44, R17, R50, R44 ;  /* 0x00000032112c7223 */ /* 0x000fe2000000002c */
[----:B------:R-:W0:Y:S04]  /*14a0*/  SHFL.IDX PT, R74, R64, R65, 0x1f ;  /* 0x00001f41404a7589 */ /* 0x000e2800000e0000 */
[----:B------:R-:W2:Y:S01]  /*14b0*/  SHFL.IDX PT, R50, R6, R65, 0x1f ;  /* 0x00001f4106327589 */ /* 0x000ea200000e0000 */
[-C--:B------:R-:W-:Y:S01]  /*14c0*/  FFMA R52, R51, R5.reuse, R52 ;  /* 0x0000000533347223 */ /* 0x080fe20000000034 */
[----:B------:R-:W-:-:S02]  /*14d0*/  FFMA R78, R17, R5, R78 ;  /* 0x00000005114e7223 */ /* 0x000fc4000000004e */
[----:B------:R-:W3:Y:S01]  /*14e0*/  SHFL.IDX PT, R5, R14, R65, 0x1f ;  /* 0x00001f410e057589 */ /* 0x000ee200000e0000 */
[-C--:B-1----:R-:W-:Y:S01]  /*14f0*/  FFMA R54, R51, R53.reuse, R54 ;  /* 0x0000003533367223 */ /* 0x082fe20000000036 */
[----:B------:R-:W-:Y:S02]  /*1500*/  FFMA R80, R17, R53, R80 ;  /* 0x0000003511507223 */ /* 0x000fe40000000050 */
[----:B------:R-:W1:Y:S01]  /*1510*/  SHFL.IDX PT, R53, R16, R65, 0x1f ;  /* 0x00001f4110357589 */ /* 0x000e6200000e0000 */
[-C--:B0-----:R-:W-:Y:S01]  /*1520*/  FFMA R46, R51, R74.reuse, R46 ;  /* 0x0000004a332e7223 */ /* 0x081fe2000000002e */
[----:B------:R-:W-:Y:S02]  /*1530*/  FFMA R48, R17, R74, R48 ;  /* 0x0000004a11307223 */ /* 0x000fe40000000030 */
[----:B------:R-:W0:Y:S01]  /*1540*/  SHFL.IDX PT, R74, R12, R65, 0x1f ;  /* 0x00001f410c4a7589 */ /* 0x000e2200000e0000 */
[-C--:B--2---:R-:W-:Y:S01]  /*1550*/  FFMA R21, R51, R50.reuse, R21 ;  /* 0x0000003233157223 */ /* 0x084fe20000000015 */
[----:B------:R-:W-:-:S02]  /*1560*/  FFMA R76, R17, R50, R76 ;  /* 0x00000032114c7223 */ /* 0x000fc4000000004c */
[----:B------:R-:W2:Y:S01]  /*1570*/  SHFL.IDX PT, R50, R68, R65, 0x1f ;  /* 0x00001f4144327589 */ /* 0x000ea200000e0000 */
[-C--:B---3--:R-:W-:Y:S01]  /*1580*/  FFMA R58, R51, R5.reuse, R58 ;  /* 0x00000005333a7223 */ /* 0x088fe2000000003a */
[----:B------:R-:W-:Y:S01]  /*1590*/  FFMA R84, R17, R5, R84 ;  /* 0x0000000511547223 */ /* 0x000fe20000000054 */
[----:B------:R-:W-:-:S04]  /*15a0*/  IMAD.WIDE R4, R13, 0x4, R2 ;  /* 0x000000040d047825 */ /* 0x000fc800078e0202 */
[C---:B------:R-:W-:Y:S01]  /*15b0*/  FFMA R62, R51.reuse, R55, R62 ;  /* 0x00000037333e7223 */ /* 0x040fe2000000003e */
[C---:B-1----:R-:W-:Y:S01]  /*15c0*/  FFMA R60, R51.reuse, R53, R60 ;  /* 0x00000035333c7223 */ /* 0x042fe2000000003c */
[----:B------:R-:W3:Y:S01]  /*15d0*/  LDG.E.CONSTANT R13, desc[UR4][R4.64+0x80] ;  /* 0x00008004040d7981 */ /* 0x000ee2000c1e9900 */
[C---:B0-----:R-:W-:Y:S01]  /*15e0*/  FFMA R56, R51.reuse, R74, R56 ;  /* 0x0000004a33387223 */ /* 0x041fe20000000038 */
[----:B--2---:R-:W-:Y:S02]  /*15f0*/  FFMA R19, R51, R50, R19 ;  /* 0x0000003233137223 */ /* 0x004fe40000000013 */
[----:B------:R0:W2:Y:S01]  /*1600*/  LDG.E.CONSTANT R51, desc[UR4][R4.64] ;  /* 0x0000000404337981 */ /* 0x0000a2000c1e9900 */
[----:B------:R-:W-:-:S05]  /*1610*/  IADD3 R11, PT, PT, R7, 0x4, RZ ;  /* 0x00000004070b7810 */ /* 0x000fca0007ffe0ff */
[----:B------:R-:W1:Y:S04]  /*1620*/  SHFL.IDX PT, R9, R66, R11, 0x1f ;  /* 0x00001f0b42097589 */ /* 0x000e6800000e0000 */
[----:B0-----:R-:W3:Y:S01]  /*1630*/  SHFL.IDX PT, R5, R8, R15, 0x1f ;  /* 0x00001f0f08057589 */ /* 0x001ee200000e0000 */
[----:B-1----:R-:W-:-:S05]  /*1640*/  IMAD.WIDE R2, R9, 0x4, R2 ;  /* 0x0000000409027825 */ /* 0x002fca00078e0202 */
[----:B------:R-:W4:Y:S01]  /*1650*/  LDG.E.CONSTANT R63, desc[UR4][R2.64] ;  /* 0x00000004023f7981 */ /* 0x000f22000c1e9900 */
[----:B------:R-:W-:-:S03]  /*1660*/  FFMA R82, R17, R74, R82 ;  /* 0x0000004a11527223 */ /* 0x000fc60000000052 */
[----:B------:R-:W0:Y:S01]  /*1670*/  SHFL.IDX PT, R74, R0, R15, 0x1f ;  /* 0x00001f0f004a7589 */ /* 0x000e2200000e0000 */
[-C--:B---3--:R-:W-:Y:S01]  /*1680*/  FFMA R78, R13, R5.reuse, R78 ;  /* 0x000000050d4e7223 */ /* 0x088fe2000000004e */
[----:B--2---:R-:W-:Y:S02]  /*1690*/  FFMA R52, R51, R5, R52 ;  /* 0x0000000533347223 */ /* 0x004fe40000000034 */
[----:B------:R1:W2:Y:S01]  /*16a0*/  LDG.E.CONSTANT R5, desc[UR4][R2.64+0x80] ;  /* 0x0000800402057981 */ /* 0x0002a2000c1e9900 */
[C---:B0-----:R-:W-:Y:S01]  /*16b0*/  FFMA R38, R74.reuse, R51, R38 ;  /* 0x000000334a267223 */ /* 0x041fe20000000026 */
[----:B------:R-:W-:Y:S02]  /*16c0*/  FFMA R40, R74, R13, R40 ;  /* 0x0000000d4a287223 */ /* 0x000fe40000000028 */
[----:B------:R-:W0:Y:S01]  /*16d0*/  SHFL.IDX PT, R74, R64, R15, 0x1f ;  /* 0x00001f0f404a7589 */ /* 0x000e2200000e0000 */
[C---:B------:R-:W-:Y:S01]  /*16e0*/  FFMA R86, R17.reuse, R53, R86 ;  /* 0x0000003511567223 */ /* 0x040fe20000000056 */
[C---:B------:R-:W-:Y:S01]  /*16f0*/  FFMA R28, R17.reuse, R55, R28 ;  /* 0x00000037111c7223 */ /* 0x040fe2000000001c */
[----:B------:R-:W-:Y:S01]  /*1700*/  FFMA R30, R17, R50, R30 ;  /* 0x00000032111e7223 */ /* 0x000fe2000000001e */
[-C--:B0-----:R-:W-:Y:S01]  /*1710*/  FFMA R46, R51, R74.reuse, R46 ;  /* 0x0000004a332e7223 */ /* 0x081fe2000000002e */
[----:B------:R-:W-:-:S02]  /*1720*/  FFMA R48, R13, R74, R48 ;  /* 0x0000004a0d307223 */ /* 0x000fc40000000030 */
[----:B------:R-:W0:Y:S04]  /*1730*/  SHFL.IDX PT, R74, R12, R15, 0x1f ;  /* 0x00001f0f0c4a7589 */ /* 0x000e2800000e0000 */
[----:B------:R-:W3:Y:S04]  /*1740*/  SHFL.IDX PT, R53, R20, R15, 0x1f ;  /* 0x00001f0f14357589 */ /* 0x000ee800000e0000 */
[----:B------:R-:W1:Y:S01]  /*1750*/  SHFL.IDX PT, R17, R10, R15, 0x1f ;  /* 0x00001f0f0a117589 */ /* 0x000e6200000e0000 */
[-C--:B0-----:R-:W-:Y:S01]  /*1760*/  FFMA R56, R51, R74.reuse, R56 ;  /* 0x0000004a33387223 */ /* 0x081fe20000000038 */
[----:B------:R-:W-:-:S02]  /*1770*/  FFMA R82, R13, R74, R82 ;  /* 0x0000004a0d527223 */ /* 0x000fc40000000052 */
[----:B------:R-:W4:Y:S01]  /*1780*/  SHFL.IDX PT, R74, R0, R11, 0x1f ;  /* 0x00001f0b004a7589 */ /* 0x000f2200000e0000 */
[-C--:B---3--:R-:W-:Y:S01]  /*1790*/  FFMA R42, R51, R53.reuse, R42 ;  /* 0x00000035332a7223 */ /* 0x088fe2000000002a */
[----:B------:R-:W-:Y:S02]  /*17a0*/  FFMA R44, R13, R53, R44 ;  /* 0x000000350d2c7223 */ /* 0x000fe4000000002c */
[----:B------:R-:W0:Y:S01]  /*17b0*/  SHFL.IDX PT, R50, R6, R15, 0x1f ;  /* 0x00001f0f06327589 */ /* 0x000e2200000e0000 */
[-C--:B-1----:R-:W-:Y:S01]  /*17c0*/  FFMA R54, R51, R17.reuse, R54 ;  /* 0x0000001133367223 */ /* 0x082fe20000000036 */
[----:B------:R-:W-:Y:S02]  /*17d0*/  FFMA R80, R13, R17, R80 ;  /* 0x000000110d507223 */ /* 0x000fe40000000050 */
[----:B------:R-:W1:Y:S04]  /*17e0*/  SHFL.IDX PT, R17, R14, R15, 0x1f ;  /* 0x00001f0f0e117589 */ /* 0x000e6800000e0000 */
[----:B------:R-:W3:Y:S04]  /*17f0*/  SHFL.IDX PT, R53, R16, R15, 0x1f ;  /* 0x00001f0f10357589 */ /* 0x000ee800000e0000 */
[----:B------:R-:W3:Y:S04]  /*1800*/  SHFL.IDX PT, R55, R18, R15, 0x1f ;  /* 0x00001f0f12377589 */ /* 0x000ee800000e0000 */
[----:B------:R-:W3:Y:S04]  /*1810*/  SHFL.IDX PT, R4, R68, R15, 0x1f ;  /* 0x00001f0f44047589 */ /* 0x000ee800000e0000 */
[----:B------:R-:W3:Y:S01]  /*1820*/  SHFL.IDX PT, R7, R20, R11, 0x1f ;  /* 0x00001f0b14077589 */ /* 0x000ee200000e0000 */
[----:B----4-:R-:W-:-:S03]  /*1830*/  FFMA R38, R74, R63, R38 ;  /* 0x0000003f4a267223 */ /* 0x010fc60000000026 */
[----:B------:R-:W4:Y:S01]  /*1840*/  SHFL.IDX PT, R9, R64, R11, 0x1f ;  /* 0x00001f0b40097589 */ /* 0x000f2200000e0000 */
[-C--:B0-----:R-:W-:Y:S01]  /*1850*/  FFMA R21, R51, R50.reuse, R21 ;  /* 0x0000003233157223 */ /* 0x081fe20000000015 */
[----:B------:R-:W-:Y:S01]  /*1860*/  FFMA R76, R13, R50, R76 ;  /* 0x000000320d4c7223 */ /* 0x000fe2000000004c */
[-C--:B-1----:R-:W-:Y:S01]  /*1870*/  FFMA R58, R51, R17.reuse, R58 ;  /* 0x00000011333a7223 */ /* 0x082fe2000000003a */
[C---:B------:R-:W-:Y:S01]  /*1880*/  FFMA R84, R13.reuse, R17, R84 ;  /* 0x000000110d547223 */ /* 0x040fe20000000054 */
[----:B------:R-:W0:Y:S01]  /*1890*/  SHFL.IDX PT, R3, R8, R11, 0x1f ;  /* 0x00001f0b08037589 */ /* 0x000e2200000e0000 */
[----:B---3--:R-:W-:-:S03]  /*18a0*/  FFMA R86, R13, R53, R86 ;  /* 0x000000350d567223 */ /* 0x008fc60000000056 */
[----:B------:R-:W1:Y:S01]  /*18b0*/  SHFL.IDX PT, R15, R16, R11, 0x1f ;  /* 0x00001f0b100f7589 */ /* 0x000e6200000e0000 */
[----:B------:R-:W-:-:S03]  /*18c0*/  FFMA R28, R13, R55, R28 ;  /* 0x000000370d1c7223 */ /* 0x000fc6000000001c */
[----:B------:R-:W3:Y:S01]  /*18d0*/  SHFL.IDX PT, R17, R18, R11, 0x1f ;  /* 0x00001f0b12117589 */ /* 0x000ee200000e0000 */
[----:B------:R-:W-:-:S03]  /*18e0*/  FFMA R30, R13, R4, R30 ;  /* 0x000000040d1e7223 */ /* 0x000fc6000000001e */
[----:B------:R-:W3:Y:S01]  /*18f0*/  SHFL.IDX PT, R13, R14, R11, 0x1f ;  /* 0x00001f0b0e0d7589 */ /* 0x000ee200000e0000 */
[----:B------:R-:W-:Y:S01]  /*1900*/  FFMA R42, R63, R7, R42 ;  /* 0x000000073f2a7223 */ /* 0x000fe2000000002a */
[----:B------:R-:W-:Y:S01]  /*1910*/  FFMA R60, R51, R53, R60 ;  /* 0x00000035333c7223 */ /* 0x000fe2000000003c */
[----:B----4-:R-:W-:Y:S01]  /*1920*/  FFMA R46, R63, R9, R46 ;  /* 0x000000093f2e7223 */ /* 0x010fe2000000002e */
[C---:B------:R-:W-:Y:S01]  /*1930*/  FFMA R62, R51.reuse, R55, R62 ;  /* 0x00000037333e7223 */ /* 0x040fe2000000003e */
[----:B------:R-:W-:Y:S01]  /*1940*/  FFMA R19, R51, R4, R19 ;  /* 0x0000000433137223 */ /* 0x000fe20000000013 */
[C---:B0-----:R-:W-:Y:S01]  /*1950*/  FFMA R52, R63.reuse, R3, R52 ;  /* 0x000000033f347223 */ /* 0x041fe20000000034 */
[C---:B-1----:R-:W-:Y:S01]  /*1960*/  FFMA R60, R63.reuse, R15, R60 ;  /* 0x0000000f3f3c7223 */ /* 0x042fe2000000003c */
[C---:B---3--:R-:W-:Y:S01]  /*1970*/  FFMA R62, R63.reuse, R17, R62 ;  /* 0x000000113f3e7223 */ /* 0x048fe2000000003e */
[----:B------:R-:W-:Y:S01]  /*1980*/  FFMA R58, R63, R13, R58 ;  /* 0x0000000d3f3a7223 */ /* 0x000fe2000000003a */
[----:B--2---:R-:W-:-:S02]  /*1990*/  FFMA R40, R74, R5, R40 ;  /* 0x000000054a287223 */ /* 0x004fc40000000028 */
[----:B------:R-:W0:Y:S01]  /*19a0*/  SHFL.IDX PT, R74, R6, R11, 0x1f ;  /* 0x00001f0b064a7589 */ /* 0x000e2200000e0000 */
[C---:B------:R-:W-:Y:S01]  /*19b0*/  FFMA R44, R5.reuse, R7, R44 ;  /* 0x00000007052c7223 */ /* 0x040fe2000000002c */
[----:B------:R-:W-:Y:S02]  /*19c0*/  FFMA R48, R5, R9, R48 ;  /* 0x0000000905307223 */ /* 0x000fe40000000030 */
[----:B------:R-:W1:Y:S04]  /*19d0*/  SHFL.IDX PT, R7, R10, R11, 0x1f ;  /* 0x00001f0b0a077589 */ /* 0x000e6800000e0000 */
[----:B------:R-:W2:Y:S01]  /*19e0*/  SHFL.IDX PT, R9, R12, R11, 0x1f ;  /* 0x00001f0b0c097589 */ /* 0x000ea200000e0000 */
[-C--:B0-----:R-:W-:Y:S01]  /*19f0*/  FFMA R50, R63, R74.reuse, R21 ;  /* 0x0000004a3f327223 */ /* 0x081fe20000000015 */
[----:B------:R-:W-:-:S02]  /*1a00*/  FFMA R51, R5, R74, R76 ;  /* 0x0000004a05337223 */ /* 0x000fc4000000004c */
[----:B------:R0:W3:Y:S01]  /*1a10*/  SHFL.IDX PT, R74, R68, R11, 0x1f ;  /* 0x00001f0b444a7589 */ /* 0x0000e200000e0000 */
[----:B------:R-:W-:Y:S01]  /*1a20*/  FFMA R53, R5, R3, R78 ;  /* 0x0000000305357223 */ /* 0x000fe2000000004e */
[-C--:B-1----:R-:W-:Y:S01]  /*1a30*/  FFMA R54, R63, R7.reuse, R54 ;  /* 0x000000073f367223 */ /* 0x082fe20000000036 */
[C---:B------:R-:W-:Y:S01]  /*1a40*/  FFMA R55, R5.reuse, R7, R80 ;  /* 0x0000000705377223 */ /* 0x040fe20000000050 */
[----:B------:R-:W-:Y:S01]  /*1a50*/  FFMA R59, R5, R13, R84 ;  /* 0x0000000d053b7223 */ /* 0x000fe20000000054 */
[-C--:B--2---:R-:W-:Y:S01]  /*1a60*/  FFMA R56, R63, R9.reuse, R56 ;  /* 0x000000093f387223 */ /* 0x084fe20000000038 */
[C---:B------:R-:W-:Y:S01]  /*1a70*/  FFMA R57, R5.reuse, R9, R82 ;  /* 0x0000000905397223 */ /* 0x040fe20000000052 */
[C---:B------:R-:W-:Y:S01]  /*1a80*/  FFMA R61, R5.reuse, R15, R86 ;  /* 0x0000000f053d7223 */ /* 0x040fe20000000056 */
[----:B------:R-:W-:-:S07]  /*1a90*/  FFMA R28, R5, R17, R28 ;  /* 0x00000011051c7223 */ /* 0x000fce000000001c */
.L_x_2305:
[----:B------:R-:W-:Y:S01]  /*1aa0*/  IADD3 R2, PT, PT, R22, 0x5, RZ ;  /* 0x0000000516027810 */ /* 0x000fe20007ffe0ff */
[----:B---3--:R-:W-:Y:S01]  /*1ab0*/  FFMA R63, R63, R74, R19 ;  /* 0x0000004a3f3f7223 */ /* 0x008fe20000000013 */
        /* <DEDUP_REMOVED lines=11> */
[----:B------:R-:W-:-:S02]  /*1b70*/  IADD3 R23, PT, PT, R23, 0x8, RZ ;  /* 0x0000000817177810 */ /* 0x000fc40007ffe0ff */
[----:B------:R-:W-:Y:S02]  /*1b80*/  IADD3 R43, PT, PT, R43, 0x8, RZ ;  /* 0x000000082b2b7810 */ /* 0x000fe40007ffe0ff */
[----:B------:R-:W-:Y:S02]  /*1b90*/  IADD3 R22, PT, PT, R22, 0x8, RZ ;  /* 0x0000000816167810 */ /* 0x000fe40007ffe0ff */
[----:B------:R-:W-:Y:S02]  /*1ba0*/  IADD3 R41, PT, PT, R41, 0x8, RZ ;  /* 0x0000000829297810 */ /* 0x000fe40007ffe0ff */
[----:B------:R-:W-:Y:S02]  /*1bb0*/  IADD3 R24, PT, PT, R24, -0x8, RZ ;  /* 0xfffffff818187810 */ /* 0x000fe40007ffe0ff */
[----:B------:R-:W-:Y:S01]  /*1bc0*/  IADD3 R69, PT, PT, R69, 0x8, RZ ;  /* 0x0000000845457810 */ /* 0x000fe20007ffe0ff */
[----:B------:R-:W-:Y:S06]  /*1bd0*/  @!P0 BRA `(.L_x_2196) ;  /* 0xffffffe8002c8947 */ /* 0x000fec000383ffff */
.L_x_2192:
[----:B------:R-:W-:Y:S05]  /*1be0*/  BSYNC B0 ;  /* 0x0000000000007941 */ /* 0x000fea0003800000 */
.L_x_2191:
[----:B0-----:R-:W-:Y:S01]  /*1bf0*/  IADD3 R11, PT, PT, -R49, R34, RZ ;  /* 0x00000022310b7210 */ /* 0x001fe20007ffe1ff */
[----:B------:R-:W-:Y:S01]  /*1c00*/  BSSY.RECONVERGENT B0, `(.L_x_2197) ;  /* 0x000003f000007945 */ /* 0x000fe20003800200 */
[----:B------:R-:W-:Y:S02]  /*1c10*/  MOV R13, R6 ;  /* 0x00000006000d7202 */ /* 0x000fe40000000f00 */
[C---:B------:R-:W-:Y:S02]  /*1c20*/  LOP3.LUT R9, R11.reuse, 0xfffffffc, RZ, 0xc0, !PT ;  /* 0xfffffffc0b097812 */ /* 0x040fe400078ec0ff */
[----:B------:R-:W-:Y:S02]  /*1c30*/  LOP3.LUT P0, RZ, R11, 0x18, RZ, 0xc0, !PT ;  /* 0x000000180bff7812 */ /* 0x000fe4000780c0ff */
[----:B------:R-:W-:Y:S02]  /*1c40*/  ISETP.GE.AND P1, PT, R26, R9, PT ;  /* 0x000000091a00720c */ /* 0x000fe40003f26270 */
[----:B------:R-:W-:-:S04]  /*1c50*/  IADD3 R26, PT, PT, R49, R26, RZ ;  /* 0x0000001a311a7210 */ /* 0x000fc80007ffe0ff */
[----:B------:R-:W-:-:S13]  /*1c60*/  ISETP.LE.OR P0, PT, R34, R26, P0 ;  /* 0x0000001a2200720c */ /* 0x000fda0000703670 */
        /* <DEDUP_REMOVED lines=9> */
[----:B------:R-:W-:-:S04]  /*1d00*/  IADD3 R64, PT, PT, R11, R20, RZ ;  /* 0x000000140b407210 */ /* 0x000fc80007ffe0ff */
[----:B------:R-:W-:-:S04]  /*1d10*/  IADD3 R22, PT, PT, R11, R64, RZ ;  /* 0x000000400b167210 */ /* 0x000fc80007ffe0ff */
[----:B------:R-:W-:Y:S01]  /*1d20*/  IADD3 R24, PT, PT, R11, R22, RZ ;  /* 0x000000160b187210 */ /* 0x000fe20007ffe0ff */
[----:B0-----:R-:W-:-:S05]  /*1d30*/  IMAD.WIDE.U32 R4, R7, 0x4, R4 ;  /* 0x0000000407047825 */ /* 0x001fca00078e0004 */
[----:B------:R-:W2:Y:S01]  /*1d40*/  LDG.E.CONSTANT R27, desc[UR4][R4.64] ;  /* 0x00000004041b7981 */ /* 0x000ea2000c1e9900 */
[----:B------:R-:W-:Y:S01]  /*1d50*/  IADD3 R66, PT, PT, R11, R24, RZ ;  /* 0x000000180b427210 */ /* 0x000fe20007ffe0ff */
[----:B-1----:R-:W-:-:S03]  /*1d60*/  IMAD.WIDE.U32 R6, R7, 0x4, R2 ;  /* 0x0000000407067825 */ /* 0x002fc600078e0002 */
[C---:B------:R-:W-:Y:S01]  /*1d70*/  IADD3 R12, PT, PT, R11.reuse, R66, RZ ;  /* 0x000000420b0c7210 */ /* 0x040fe20007ffe0ff */
[----:B------:R-:W-:Y:S01]  /*1d80*/  IMAD.WIDE.U32 R20, R20, 0x4, R2 ;  /* 0x0000000414147825 */ /* 0x000fe200078e0002 */
[----:B------:R0:W5:Y:S02]  /*1d90*/  LDG.E.CONSTANT R0, desc[UR4][R6.64] ;  /* 0x0000000406007981 */ /* 0x000164000c1e9900 */
[----:B------:R-:W-:-:S04]  /*1da0*/  IADD3 R14, PT, PT, R11, R12, RZ ;  /* 0x0000000c0b0e7210 */ /* 0x000fc80007ffe0ff */
[C---:B------:R-:W-:Y:S01]  /*1db0*/  IADD3 R16, PT, PT, R11.reuse, R14, RZ ;  /* 0x0000000e0b107210 */ /* 0x040fe20007ffe0ff */
[--C-:B------:R-:W-:Y:S01]  /*1dc0*/  IMAD.WIDE.U32 R64, R64, 0x4, R2.reuse ;  /* 0x0000000440407825 */ /* 0x100fe200078e0002 */
[----:B------:R1:W5:Y:S02]  /*1dd0*/  LDG.E.CONSTANT R20, desc[UR4][R20.64] ;  /* 0x0000000414147981 */ /* 0x000364000c1e9900 */
[C---:B------:R-:W-:Y:S01]  /*1de0*/  IADD3 R18, PT, PT, R11.reuse, R16, RZ ;  /* 0x000000100b127210 */ /* 0x040fe20007ffe0ff */
[--C-:B------:R-:W-:Y:S02]  /*1df0*/  IMAD.WIDE.U32 R22, R22, 0x4, R2.reuse ;  /* 0x0000000416167825 */ /* 0x100fe400078e0002 */
[----:B------:R-:W5:Y:S01]  /*1e00*/  LDG.E.CONSTANT R64, desc[UR4][R64.64] ;  /* 0x0000000440407981 */ /* 0x000f62000c1e9900 */
[----:B0-----:R-:W-:Y:S01]  /*1e10*/  IADD3 R7, PT, PT, R11, R18, RZ ;  /* 0x000000120b077210 */ /* 0x001fe20007ffe0ff */
[--C-:B------:R-:W-:Y:S02]  /*1e20*/  IMAD.WIDE.U32 R24, R24, 0x4, R2.reuse ;  /* 0x0000000418187825 */ /* 0x100fe400078e0002 */
[----:B------:R0:W5:Y:S02]  /*1e30*/  LDG.E.CONSTANT R13, desc[UR4][R22.64] ;  /* 0x00000004160d7981 */ /* 0x000164000c1e9900 */
[----:B------:R-:W-:-:S02]  /*1e40*/  IMAD.WIDE.U32 R66, R66, 0x4, R2 ;  /* 0x0000000442427825 */ /* 0x000fc400078e0002 */
[----:B------:R-:W5:Y:S02]  /*1e50*/  LDG.E.CONSTANT R8, desc[UR4][R24.64] ;  /* 0x0000000418087981 */ /* 0x000f64000c1e9900 */
        /* <DEDUP_REMOVED lines=8> */
[----:B------:R-:W-:Y:S02]  /*1ee0*/  IMAD.WIDE.U32 R2, R7, 0x4, R2 ;  /* 0x0000000407027825 */ /* 0x000fe400078e0002 */
[----:B------:R4:W5:Y:S04]  /*1ef0*/  LDG.E.CONSTANT R18, desc[UR4][R18.64] ;  /* 0x0000000412127981 */ /* 0x000968000c1e9900 */
[----:B------:R4:W5:Y:S01]  /*1f00*/  LDG.E.CONSTANT R68, desc[UR4][R2.64] ;  /* 0x0000000402447981 */ /* 0x000962000c1e9900 */
[----:B--2---:R-:W-:-:S04]  /*1f10*/  SHF.R.S32.HI R6, RZ, 0x1f, R27 ;  /* 0x0000001fff067819 */ /* 0x004fc8000001141b */
[----:B-1----:R-:W-:Y:S01]  /*1f20*/  LEA.HI R21, R6, R27, RZ, 0x9 ;  /* 0x0000001b06157211 */ /* 0x002fe200078f48ff */
[----:B------:R-:W-:-:S03]  /*1f30*/  IMAD.HI R6, R27, 0x2aaaaaab, RZ ;  /* 0x2aaaaaab1b067827 */ /* 0x000fc600078e02ff */
[----:B0-----:R-:W-:Y:S02]  /*1f40*/  SHF.R.S32.HI R22, RZ, 0x9, R21 ;  /* 0x00000009ff167819 */ /* 0x001fe40000011415 */
[----:B------:R-:W-:-:S03]  /*1f50*/  SHF.R.U32.HI R7, RZ, 0x1f, R6 ;  /* 0x0000001fff077819 */ /* 0x000fc60000011606 */
[----:B------:R-:W-:Y:S01]  /*1f60*/  IMAD.HI R23, R22, 0x55555556, RZ ;  /* 0x5555555616177827 */ /* 0x000fe200078e02ff */
[----:B------:R-:W-:-:S04]  /*1f70*/  LEA.HI R7, R6, R7, RZ, 0x18 ;  /* 0x0000000706077211 */ /* 0x000fc800078fc0ff */
[----:B------:R-:W-:Y:S02]  /*1f80*/  LEA.HI R23, R23, R23, RZ, 0x1 ;  /* 0x0000001717177211 */ /* 0x000fe400078f08ff */
[----:B---3--:R-:W-:Y:S02]  /*1f90*/  LOP3.LUT R4, R21, 0x3fffe00, RZ, 0xc0, !PT ;  /* 0x03fffe0015047812 */ /* 0x008fe400078ec0ff */
[----:B------:R-:W-:Y:S01]  /*1fa0*/  LEA R7, R7, R32, 0x11 ;  /* 0x0000002007077211 */ /* 0x000fe200078e88ff */
[----:B------:R-:W-:Y:S01]  /*1fb0*/  IMAD R22, R23, -0x3, R22 ;  /* 0xfffffffd17167824 */ /* 0x000fe200078e0216 */
[----:B------:R-:W-:-:S04]  /*1fc0*/  IADD3 R4, PT, PT, R27, -R4, RZ ;  /* 0x800000041b047210 */ /* 0x000fc80007ffe0ff */
[----:B------:R-:W-:-:S04]  /*1fd0*/  LEA R7, R22, R7, 0xf ;  /* 0x0000000716077211 */ /* 0x000fc800078e78ff */
[----:B----4-:R-:W-:-:S07]  /*1fe0*/  LEA R66, R4, R7, 0x6 ;  /* 0x0000000704427211 */ /* 0x010fce00078e30ff */
.L_x_2198:
[----:B------:R-:W-:Y:S05]  /*1ff0*/  BSYNC.RECONVERGENT B0 ;  /* 0x0000000000007941 */ /* 0x000fea0003800200 */
.L_x_2197:
        /* <DEDUP_REMOVED lines=10> */
[----:B-1----:R-:W-:-:S12]  /*20a0*/  IMAD.WIDE R4, R5, 0x4, R2 ;  /* 0x0000000405047825 */ /* 0x002fd800078e0202 */
[----:B------:R-:W3:Y:S01]  /*20b0*/  @P4 LDG.E.CONSTANT R31, desc[UR4][R4.64] ;  /* 0x00000004041f4981 */ /* 0x000ee2000c1e9900 */
[----:B--2---:R-:W-:-:S03]  /*20c0*/  FSETP.GT.AND P5, PT, R26, RZ, PT ;  /* 0x000000ff1a00720b */ /* 0x004fc60003fa4000 */
[----:B------:R-:W2:Y:S04]  /*20d0*/  @P4 LDG.E.CONSTANT R35, desc[UR4][R4.64+0x80] ;  /* 0x0000800404234981 */ /* 0x000ea8000c1e9900 */
[----:B------:R-:W0:Y:S06]  /*20e0*/  SHFL.IDX PT, R33, R13, R29, 0x1f ;  /* 0x00001f1d0d217589 */ /* 0x000e2c00000e0000 */
[----:B------:R-:W4:Y:S04]  /*20f0*/  @P5 LDG.E.CONSTANT R37, desc[UR4][R4.64] ;  /* 0x0000000404255981 */ /* 0x000f28000c1e9900 */
[----:B------:R-:W4:Y:S04]  /*2100*/  @P5 LDG.E.CONSTANT R41, desc[UR4][R4.64+0x80] ;  /* 0x0000800404295981 */ /* 0x000f28000c1e9900 */
[----:B------:R-:W1:Y:S04]  /*2110*/  SHFL.IDX PT, R27, R8, R29, 0x1f ;  /* 0x00001f1d081b7589 */ /* 0x000e6800000e0000 */
[----:B------:R-:W1:Y:S01]  /*2120*/  SHFL.IDX PT, R22, R10, R29, 0x1f ;  /* 0x00001f1d0a167589 */ /* 0x000e6200000e0000 */
[----:B0-----:R-:W-:-:S13]  /*2130*/  FSETP.GT.AND P0, PT, R33, RZ, PT ;  /* 0x000000ff2100720b */ /* 0x001fda0003f04000 */
[----:B------:R-:W4:Y:S01]  /*2140*/  @P0 LDG.E.CONSTANT R82, desc[UR4][R4.64] ;  /* 0x0000000404520981 */ /* 0x000f22000c1e9900 */
[----:B-1----:R-:W-:-:S03]  /*2150*/  FSETP.GT.AND P1, PT, R27, RZ, PT ;  /* 0x000000ff1b00720b */ /* 0x002fc60003f24000 */
[----:B------:R-:W4:Y:S01]  /*2160*/  @P0 LDG.E.CONSTANT R84, desc[UR4][R4.64+0x80] ;  /* 0x0000800404540981 */ /* 0x000f22000c1e9900 */
[----:B------:R-:W-:-:S09]  /*2170*/  FSETP.GT.AND P2, PT, R22, RZ, PT ;  /* 0x000000ff1600720b */ /* 0x000fd20003f44000 */
        /* <DEDUP_REMOVED lines=8> */
[----:B------:R-:W-:Y:S02]  /*2200*/  HFMA2 R15, -RZ, RZ, 0, 0 ;  /* 0x00000000ff0f7431 */ /* 0x000fe400000001ff */
[----:B------:R-:W-:Y:S01]  /*2210*/  HFMA2 R17, -RZ, RZ, 0, 0 ;  /* 0x00000000ff117431 */ /* 0x000fe200000001ff */
[----:B------:R-:W4:Y:S01]  /*2220*/  @P3 LDG.E.CONSTANT R80, desc[UR4][R4.64+0x80] ;  /* 0x0000800404503981 */ /* 0x000f22000c1e9900 */
[----:B---3--:R-:W-:-:S05]  /*2230*/  @P4 FMUL R24, R31, R74 ;  /* 0x0000004a1f184220 */ /* 0x008fca0000400000 */
[----:B------:R-:W-:Y:S01]  /*2240*/  @P4 MOV R7, R24 ;  /* 0x0000001800074202 */ /* 0x000fe20000000f00 */
[----:B--2---:R-:W-:-:S04]  /*2250*/  @P4 FMUL R74, R35, R74 ;  /* 0x0000004a234a4220 */ /* 0x004fc80000400000 */
[----:B------:R-:W-:Y:S01]  /*2260*/  FADD R42, R42, R7 ;  /* 0x000000072a2a7221 */ /* 0x000fe20000000000 */
[----:B------:R-:W-:Y:S01]  /*2270*/  HFMA2 R7, -RZ, RZ, 0, 0 ;  /* 0x00000000ff077431 */ /* 0x000fe200000001ff */
[----:B------:R-:W0:Y:S01]  /*2280*/  SHFL.IDX PT, R24, R14, R29, 0x1f ;  /* 0x00001f1d0e187589 */ /* 0x000e2200000e0000 */
[----:B------:R-:W-:-:S03]  /*2290*/  @P4 MOV R7, R74 ;  /* 0x0000004a00074202 */ /* 0x000fc60000000f00 */
[----:B------:R-:W1:Y:S01]  /*22a0*/  SHFL.IDX PT, R74, R16, R29, 0x1f ;  /* 0x00001f1d104a7589 */ /* 0x000e6200000e0000 */
[-C--:B----4-:R-:W-:Y:S01]  /*22b0*/  @P5 FMUL R31, R37, R26.reuse ;  /* 0x0000001a251f5220 */ /* 0x090fe20000400000 */
[----:B------:R-:W-:-:S04]  /*22c0*/  @P5 FMUL R26, R41, R26 ;  /* 0x0000001a291a5220 */ /* 0x000fc80000400000 */
[----:B------:R-:W-:Y:S02]  /*22d0*/  @P5 MOV R15, R31 ;  /* 0x0000001f000f5202 */ /* 0x000fe40000000f00 */
[----:B------:R-:W-:Y:S02]  /*22e0*/  @P5 MOV R17, R26 ;  /* 0x0000001a00115202 */ /* 0x000fe40000000f00 */
[----:B0-----:R-:W-:Y:S02]  /*22f0*/  FSETP.GT.AND P4, PT, R24, RZ, PT ;  /* 0x000000ff1800720b */ /* 0x001fe40003f84000 */
[----:B-1----:R-:W-:-:S11]  /*2300*/  FSETP.GT.AND P5, PT, R74, RZ, PT ;  /* 0x000000ff4a00720b */ /* 0x002fd60003fa4000 */
[----:B------:R-:W2:Y:S04]  /*2310*/  @P4 LDG.E.CONSTANT R41, desc[UR4][R4.64] ;  /* 0x0000000404294981 */ /* 0x000ea8000c1e9900 */
[----:B------:R-:W3:Y:S04]  /*2320*/  @P4 LDG.E.CONSTANT R37, desc[UR4][R4.64+0x80] ;  /* 0x0000800404254981 */ /* 0x000ee8000c1e9900 */
[----:B------:R-:W4:Y:S01]  /*2330*/  @P5 LDG.E.CONSTANT R35, desc[UR4][R4.64] ;  /* 0x0000000404235981 */ /* 0x000f22000c1e9900 */
[----:B------:R-:W-:Y:S01]  /*2340*/  @P0 FMUL R31, R82, R33 ;  /* 0x00000021521f0220 */ /* 0x000fe20000400000 */
[----:B------:R-:W-:-:S02]  /*2350*/  HFMA2 R26, -RZ, RZ, 0, 0 ;  /* 0x00000000ff1a7431 */ /* 0x000fc400000001ff */
[----:B------:R-:W-:Y:S01]  /*2360*/  @P0 FMUL R33, R84, R33 ;  /* 0x0000002154210220 */ /* 0x000fe20000400000 */
[----:B------:R-:W-:-:S04]  /*2370*/  HFMA2 R19, -RZ, RZ, 0, 0 ;  /* 0x00000000ff137431 */ /* 0x000fc800000001ff */
[----:B------:R-:W-:Y:S02]  /*2380*/  @P0 MOV R26, R33 ;  /* 0x00000021001a0202 */ /* 0x000fe40000000f00 */
[----:B------:R-:W0:Y:S01]  /*2390*/  SHFL.IDX PT, R33, R18, R29, 0x1f ;  /* 0x00001f1d12217589 */ /* 0x000e2200000e0000 */
[----:B------:R-:W-:Y:S01]  /*23a0*/  @P0 MOV R19, R31 ;  /* 0x0000001f00130202 */ /* 0x000fe20000000f00 */
[-C--:B------:R-:W-:Y:S01]  /*23b0*/  @P1 FMUL R78, R78, R27.reuse ;  /* 0x0000001b4e4e1220 */ /* 0x080fe20000400000 */
[----:B------:R-:W-:Y:S01]  /*23c0*/  @P1 FMUL R76, R76, R27 ;  /* 0x0000001b4c4c1220 */ /* 0x000fe20000400000 */
[----:B------:R-:W-:Y:S04]  /*23d0*/  SHFL.IDX PT, R31, R68, R29, 0x1f ;  /* 0x00001f1d441f7589 */ /* 0x000fe800000e0000 */
[----:B------:R-:W1:Y:S01]  /*23e0*/  SHFL.IDX PT, R27, R0, R29, 0x1f ;  /* 0x00001f1d001b7589 */ /* 0x000e6200000e0000 */
[----:B------:R-:W-:Y:S01]  /*23f0*/  FADD R44, R44, R7 ;  /* 0x000000072c2c7221 */ /* 0x000fe20000000000 */
[----:B------:R-:W-:Y:S01]  /*2400*/  FADD R51, R51, R26 ;  /* 0x0000001a33337221 */ /* 0x000fe20000000000 */
[----:B------:R-:W-:-:S02]  /*2410*/  HFMA2 R7, -RZ, RZ, 0, 0 ;  /* 0x00000000ff077431 */ /* 0x000fc400000001ff */
[----:B------:R-:W-:Y:S02]  /*2420*/  HFMA2 R26, -RZ, RZ, 0, 0 ;  /* 0x00000000ff1a7431 */ /* 0x000fe400000001ff */
[----:B------:R-:W-:Y:S01]  /*2430*/  FADD R46, R46, R15 ;  /* 0x0000000f2e2e7221 */ /* 0x000fe20000000000 */
[-C--:B------:R-:W-:Y:S01]  /*2440*/  @P2 FMUL R43, R43, R22.reuse ;  /* 0x000000162b2b2220 */ /* 0x080fe20000400000 */
[----:B------:R-:W-:Y:S01]  /*2450*/  @P2 FMUL R25, R25, R22 ;  /* 0x0000001619192220 */ /* 0x000fe20000400000 */
[----:B------:R-:W-:Y:S02]  /*2460*/  HFMA2 R15, -RZ, RZ, 0, 0 ;  /* 0x00000000ff0f7431 */ /* 0x000fe400000001ff */
[----:B------:R-:W-:Y:S01]  /*2470*/  HFMA2 R22, -RZ, RZ, 0, 0 ;  /* 0x00000000ff167431 */ /* 0x000fe200000001ff */
[----:B------:R-:W-:Y:S02]  /*2480*/  @P1 MOV R7, R78 ;  /* 0x0000004e00071202 */ /* 0x000fe40000000f00 */
[----:B------:R-:W-:-:S02]  /*2490*/  @P1 MOV R26, R76 ;  /* 0x0000004c001a1202 */ /* 0x000fc40000000f00 */
[----:B0-----:R-:W-:Y:S02]  /*24a0*/  FSETP.GT.AND P1, PT, R33, RZ, PT ;  /* 0x000000ff2100720b */ /* 0x001fe40003f24000 */
[----:B------:R-:W-:Y:S02]  /*24b0*/  @P2 MOV R15, R43 ;  /* 0x0000002b000f2202 */ /* 0x000fe40000000f00 */
[----:B------:R-:W-:Y:S02]  /*24c0*/  @P2 MOV R22, R25 ;  /* 0x0000001900162202 */ /* 0x000fe40000000f00 */
[----:B-1----:R-:W-:Y:S01]  /*24d0*/  FSETP.GT.AND P0, PT, R27, RZ, PT ;  /* 0x000000ff1b00720b */ /* 0x002fe20003f04000 */
[----:B------:R-:W-:Y:S01]  /*24e0*/  FADD R50, R50, R19 ;  /* 0x0000001332327221 */ /* 0x000fe20000000000 */
[----:B------:R-:W-:Y:S01]  /*24f0*/  FSETP.GT.AND P2, PT, R31, RZ, PT ;  /* 0x000000ff1f00720b */ /* 0x000fe20003f44000 */
[----:B------:R-:W-:Y:S01]  /*2500*/  FADD R53, R53, R26 ;  /* 0x0000001a35357221 */ /* 0x000fe20000000000 */
[----:B------:R-:W-:-:S03]  /*2510*/  IADD3 R19, PT, PT, R29, 0x1, RZ ;  /* 0x000000011d137810 */ /* 0x000fc60007ffe0ff */
[----:B------:R-:W4:Y:S01]  /*2520*/  @P1 LDG.E.CONSTANT R82, desc[UR4][R4.64] ;  /* 0x0000000404521981 */ /* 0x000f22000c1e9900 */
[----:B------:R-:W-:-:S03]  /*2530*/  FADD R52, R52, R7 ;  /* 0x0000000734347221 */ /* 0x000fc60000000000 */
[----:B------:R-:W4:Y:S04]  /*2540*/  @P5 LDG.E.CONSTANT R43, desc[UR4][R4.64+0x80] ;  /* 0x00008004042b5981 */ /* 0x000f28000c1e9900 */
[----:B------:R-:W4:Y:S04]  /*2550*/  @P0 LDG.E.CONSTANT R26, desc[UR4][R4.64] ;  /* 0x00000004041a0981 */ /* 0x000f28000c1e9900 */
[----:B------:R-:W4:Y:S04]  /*2560*/  @P2 LDG.E.CONSTANT R76, desc[UR4][R4.64] ;  /* 0x00000004044c2981 */ /* 0x000f28000c1e9900 */
[----:B------:R-:W4:Y:S04]  /*2570*/  @P2 LDG.E.CONSTANT R78, desc[UR4][R4.64+0x80] ;  /* 0x00008004044e2981 */ /* 0x000f28000c1e9900 */
[----:B------:R-:W0:Y:S01]  /*2580*/  SHFL.IDX PT, R7, R66, R19, 0x1f ;  /* 0x00001f1342077589 */ /* 0x000e2200000e0000 */
[----:B------:R-:W-:Y:S01]  /*2590*/  FADD R48, R48, R17 ;  /* 0x0000001130307221 */ /* 0x000fe20000000000 */
[----:B------:R-:W-:Y:S01]  /*25a0*/  FADD R54, R54, R15 ;  /* 0x0000000f36367221 */ /* 0x000fe20000000000 */
[----:B------:R-:W-:Y:S01]  /*25b0*/  IADD3 R17, PT, PT, R29, 0x2, RZ ;  /* 0x000000021d117810 */ /* 0x000fe20007ffe0ff */
[----:B------:R-:W4:Y:S01]  /*25c0*/  @P1 LDG.E.CONSTANT R84, desc[UR4][R4.64+0x80] ;  /* 0x0000800404541981 */ /* 0x000f22000c1e9900 */
[----:B------:R-:W-:-:S02]  /*25d0*/  HFMA2 R15, -RZ, RZ, 0, 0 ;  /* 0x00000000ff0f7431 */ /* 0x000fc400000001ff */
[----:B------:R-:W-:Y:S01]  /*25e0*/  @P3 FMUL R6, R6, R39 ;  /* 0x0000002706063220 */ /* 0x000fe20000400000 */
[----:B------:R1:W4:Y:S04]  /*25f0*/  @P0 LDG.E.CONSTANT R70, desc[UR4][R4.64+0x80] ;  /* 0x0000800404460981 */ /* 0x000328000c1e9900 */
[----:B------:R-:W1:Y:S01]  /*2600*/  SHFL.IDX PT, R23, R66, R17, 0x1f ;  /* 0x00001f1142177589 */ /* 0x000e6200000e0000 */
[----:B------:R-:W-:Y:S01]  /*2610*/  @P3 MOV R15, R6 ;  /* 0x00000006000f3202 */ /* 0x000fe20000000f00 */
[----:B------:R-:W-:Y:S01]  /*2620*/  FADD R55, R55, R22 ;  /* 0x0000001637377221 */ /* 0x000fe20000000000 */
[----:B0-----:R-:W-:-:S05]  /*2630*/  IMAD.WIDE R6, R7, 0x4, R2 ;  /* 0x0000000407067825 */ /* 0x001fca00078e0202 */
[----:B------:R-:W4:Y:S04]  /*2640*/  LDG.E.CONSTANT R25, desc[UR4][R6.64] ;  /* 0x0000000406197981 */ /* 0x000f28000c1e9900 */
[----:B------:R4:W4:Y:S01]  /*2650*/  LDG.E.CONSTANT R22, desc[UR4][R6.64+0x80] ;  /* 0x0000800406167981 */ /* 0x000922000c1e9900 */
[----:B------:R-:W-:Y:S01]  /*2660*/  FADD R56, R56, R15 ;  /* 0x0000000f38387221 */ /* 0x000fe20000000000 */
[----:B------:R-:W-:Y:S01]  /*2670*/  IADD3 R15, PT, PT, R29, 0x3, RZ ;  /* 0x000000031d0f7810 */ /* 0x000fe20007ffe0ff */
[----:B-1----:R-:W-:-:S04]  /*2680*/  IMAD.WIDE R4, R23, 0x4, R2 ;  /* 0x0000000417047825 */ /* 0x002fc800078e0202 */
[----:B------:R-:W0:Y:S01]  /*2690*/  SHFL.IDX PT, R21, R66, R15, 0x1f ;  /* 0x00001f0f42157589 */ /* 0x000e2200000e0000 */
[----:B------:R-:W-:-:S03]  /*26a0*/  HFMA2 R72, -RZ, RZ, 0, 0 ;  /* 0x00000000ff487431 */ /* 0x000fc600000001ff */
[----:B------:R-:W4:Y:S01]  /*26b0*/  LDG.E.CONSTANT R23, desc[UR4][R4.64] ;  /* 0x0000000404177981 */ /* 0x000f22000c1e9900 */
[----:B------:R-:W-:-:S05]  /*26c0*/  @P3 FMUL R39, R80, R39 ;  /* 0x0000002750273220 */ /* 0x000fca0000400000 */
[----:B------:R-:W-:-:S05]  /*26d0*/  @P3 MOV R72, R39 ;  /* 0x0000002700483202 */ /* 0x000fca0000000f00 */
[----:B------:R-:W-:Y:S01]  /*26e0*/  FADD R57, R57, R72 ;  /* 0x0000004839397221 */ /* 0x000fe20000000000 */
[----:B------:R-:W-:Y:S02]  /*26f0*/  HFMA2 R72, -RZ, RZ, 0, 0 ;  /* 0x00000000ff487431 */ /* 0x000fe400000001ff */
[----:B0-----:R-:W-:-:S05]  /*2700*/  IMAD.WIDE R2, R21, 0x4, R2 ;  /* 0x0000000415027825 */ /* 0x001fca00078e0202 */
[----:B------:R-:W4:Y:S01]  /*2710*/  LDG.E.CONSTANT R7, desc[UR4][R2.64+0x80] ;  /* 0x0000800402077981 */ /* 0x000f22000c1e9900 */
[-C--:B--2---:R-:W-:Y:S01]  /*2720*/  @P4 FMUL R41, R41, R24.reuse ;  /* 0x0000001829294220 */ /* 0x084fe20000400000 */
[----:B---3--:R-:W-:Y:S01]  /*2730*/  @P4 FMUL R24, R37, R24 ;  /* 0x0000001825184220 */ /* 0x008fe20000400000 */
[----:B----4-:R-:W-:Y:S01]  /*2740*/  @P5 FMUL R6, R35, R74 ;  /* 0x0000004a23065220 */ /* 0x010fe20000400000 */
[----:B------:R-:W-:-:S03]  /*2750*/  HFMA2 R35, -RZ, RZ, 0, 0 ;  /* 0x00000000ff237431 */ /* 0x000fc600000001ff */
[----:B------:R-:W-:Y:S02]  /*2760*/  @P4 MOV R72, R24 ;  /* 0x0000001800484202 */ /* 0x000fe40000000f00 */
[----:B------:R0:W2:Y:S01]  /*2770*/  LDG.E.CONSTANT R24, desc[UR4][R4.64+0x80] ;  /* 0x0000800404187981 */ /* 0x0000a2000c1e9900 */
[----:B------:R-:W-:-:S03]  /*2780*/  @P5 MOV R35, R6 ;  /* 0x0000000600235202 */ /* 0x000fc60000000f00 */
[----:B------:R1:W3:Y:S01]  /*2790*/  LDG.E.CONSTANT R6, desc[UR4][R2.64] ;  /* 0x0000000402067981 */ /* 0x0002e2000c1e9900 */
[----:B------:R-:W-:Y:S02]  /*27a0*/  HFMA2 R39, -RZ, RZ, 0, 0 ;  /* 0x00000000ff277431 */ /* 0x000fe400000001ff */
[----:B0-----:R-:W-:Y:S02]  /*27b0*/  HFMA2 R5, -RZ, RZ, 0, 0 ;  /* 0x00000000ff057431 */ /* 0x001fe400000001ff */
[----:B------:R-:W-:Y:S01]  /*27c0*/  FADD R59, R59, R72 ;  /* 0x000000483b3b7221 */ /* 0x000fe20000000000 */
[----:B------:R-:W-:Y:S01]  /*27d0*/  HFMA2 R72, -RZ, RZ, 0, 0 ;  /* 0x00000000ff487431 */ /* 0x000fe200000001ff */
[----:B------:R-:W-:Y:S01]  /*27e0*/  @P4 MOV R39, R41 ;  /* 0x0000002900274202 */ /* 0x000fe20000000f00 */
[----:B------:R-:W-:Y:S02]  /*27f0*/  HFMA2 R21, -RZ, RZ, 0, 0 ;  /* 0x00000000ff157431 */ /* 0x000fe400000001ff */
[----:B------:R-:W-:Y:S01]  /*2800*/  FADD R60, R60, R35 ;  /* 0x000000233c3c7221 */ /* 0x000fe20000000000 */
[----:B------:R-:W0:Y:S01]  /*2810*/  SHFL.IDX PT, R37, R0, R19, 0x1f ;  /* 0x00001f1300257589 */ /* 0x000e2200000e0000 */
[----:B------:R-:W-:-:S03]  /*2820*/  FADD R58, R58, R39 ;  /* 0x000000273a3a7221 */ /* 0x000fc60000000000 */
[----:B------:R-:W4:Y:S04]  /*2830*/  SHFL.IDX PT, R35, R20, R19, 0x1f ;  /* 0x00001f1314237589 */ /* 0x000f2800000e0000 */
[----:B------:R-:W4:Y:S04]  /*2840*/  SHFL.IDX PT, R39, R64, R19, 0x1f ;  /* 0x00001f1340277589 */ /* 0x000f2800000e0000 */
[----:B------:R-:W-:Y:S04]  /*2850*/  SHFL.IDX PT, R41, R10, R19, 0x1f ;  /* 0x00001f130a297589 */ /* 0x000fe800000e0000 */
[----:B------:R-:W-:Y:S01]  /*2860*/  SHFL.IDX PT, R4, R14, R19, 0x1f ;  /* 0x00001f130e047589 */ /* 0x000fe200000e0000 */
[----:B------:R-:W-:Y:S01]  /*2870*/  @P1 FMUL R82, R82, R33 ;  /* 0x0000002152521220 */ /* 0x000fe20000400000 */
[----:B------:R-:W-:-:S04]  /*2880*/  @P5 FMUL R43, R43, R74 ;  /* 0x0000004a2b2b5220 */ /* 0x000fc80000400000 */
[----:B------:R-:W-:Y:S01]  /*2890*/  @P1 MOV R5, R82 ;  /* 0x0000005200051202 */ /* 0x000fe20000000f00 */
[--C-:B------:R-:W-:Y:S01]  /*28a0*/  @P0 FFMA R26, R27, R26, R38.reuse ;  /* 0x0000001a1b1a0223 */ /* 0x100fe20000000026 */
[----:B------:R-:W-:Y:S01]  /*28b0*/  @!P0 FADD R38, RZ, R38 ;  /* 0x00000026ff268221 */ /* 0x000fe20000000000 */
[-C--:B------:R-:W-:Y:S01]  /*28c0*/  @P2 FMUL R76, R76, R31.reuse ;  /* 0x0000001f4c4c2220 */ /* 0x080fe20000400000 */
[----:B------:R-:W-:Y:S01]  /*28d0*/  @P2 FMUL R31, R78, R31 ;  /* 0x0000001f4e1f2220 */ /* 0x000fe20000400000 */
[----:B------:R-:W-:Y:S01]  /*28e0*/  @P5 MOV R72, R43 ;  /* 0x0000002b00485202 */ /* 0x000fe20000000f00 */
[----:B------:R-:W-:Y:S01]  /*28f0*/  FADD R62, R62, R5 ;  /* 0x000000053e3e7221 */ /* 0x000fe20000000000 */
[----:B------:R-:W-:Y:S01]  /*2900*/  @!P0 MOV R26, R38 ;  /* 0x00000026001a8202 */ /* 0x000fe20000000f00 */
[----:B------:R-:W4:Y:S01]  /*2910*/  SHFL.IDX PT, R43, R13, R19, 0x1f ;  /* 0x00001f130d2b7589 */ /* 0x000f2200000e0000 */
[----:B------:R-:W-:-:S03]  /*2920*/  @P2 MOV R21, R31 ;  /* 0x0000001f00152202 */ /* 0x000fc60000000f00 */
[----:B------:R-:W4:Y:S04]  /*2930*/  SHFL.IDX PT, R38, R8, R19, 0x1f ;  /* 0x00001f1308267589 */ /* 0x000f2800000e0000 */
[----:B------:R-:W4:Y:S04]  /*2940*/  SHFL.IDX PT, R5, R12, R19, 0x1f ;  /* 0x00001f130c057589 */ /* 0x000f2800000e0000 */
[----:B------:R-:W4:Y:S04]  /*2950*/  SHFL.IDX PT, R31, R16, R19, 0x1f ;  /* 0x00001f13101f7589 */ /* 0x000f2800000e0000 */
[----:B------:R-:W4:Y:S04]  /*2960*/  SHFL.IDX PT, R29, R18, R19, 0x1f ;  /* 0x00001f13121d7589 */ /* 0x000f2800000e0000 */
[----:B------:R-:W4:Y:S01]  /*2970*/  SHFL.IDX PT, R74, R68, R19, 0x1f ;  /* 0x00001f13444a7589 */ /* 0x000f2200000e0000 */
[----:B------:R-:W-:Y:S01]  /*2980*/  @P1 FMUL R33, R84, R33 ;  /* 0x0000002154211220 */ /* 0x000fe20000400000 */
[----:B------:R-:W-:Y:S01]  /*2990*/  @P0 FMUL R27, R27, R70 ;  /* 0x000000461b1b0220 */ /* 0x000fe20000400000 */
[----:B-1----:R-:W-:-:S02]  /*29a0*/  CS2R R2, SRZ ;  /* 0x0000000000027805 */ /* 0x002fc4000001ff00 */
[----:B------:R-:W-:Y:S02]  /*29b0*/  @P2 MOV R2, R76 ;  /* 0x0000004c00022202 */ /* 0x000fe40000000f00 */
[----:B------:R-:W-:Y:S02]  /*29c0*/  @P1 MOV R3, R33 ;  /* 0x0000002100031202 */ /* 0x000fe40000000f00 */
[----:B------:R-:W-:Y:S02]  /*29d0*/  @P0 MOV R33, R27 ;  /* 0x0000001b00210202 */ /* 0x000fe40000000f00 */
[----:B------:R-:W-:Y:S01]  /*29e0*/  @!P0 MOV R33, RZ ;  /* 0x000000ff00218202 */ /* 0x000fe20000000f00 */
[----:B------:R-:W-:Y:S01]  /*29f0*/  FADD R63, R63, R2 ;  /* 0x000000023f3f7221 */ /* 0x000fe20000000000 */
[----:B------:R-:W1:Y:S01]  /*2a00*/  SHFL.IDX PT, R73, R8, R17, 0x1f ;  /* 0x00001f1108497589 */ /* 0x000e6200000e0000 */
[----:B------:R-:W-:Y:S02]  /*2a10*/  FADD R27, R28, R3 ;  /* 0x000000031c1b7221 */ /* 0x000fe40000000000 */
[----:B------:R-:W-:Y:S01]  /*2a20*/  FADD R40, R40, R33 ;  /* 0x0000002128287221 */ /* 0x000fe20000000000 */
[----:B------:R-:W-:Y:S01]  /*2a30*/  SHFL.IDX PT, R2, R10, R17, 0x1f ;  /* 0x00001f110a027589 */ /* 0x000fe200000e0000 */
[----:B------:R-:W-:Y:S01]  /*2a40*/  FADD R33, R30, R21 ;  /* 0x000000151e217221 */ /* 0x000fe20000000000 */
[----:B0-----:R-:W-:Y:S01]  /*2a50*/  FFMA R26, R37, R25, R26 ;  /* 0x00000019251a7223 */ /* 0x001fe2000000001a */
[C---:B----4-:R-:W-:Y:S01]  /*2a60*/  FFMA R42, R25.reuse, R35, R42 ;  /* 0x00000023192a7223 */ /* 0x050fe2000000002a */
        /* <DEDUP_REMOVED lines=10> */
[----:B------:R-:W4:Y:S01]  /*2b10*/  SHFL.IDX PT, R21, R14, R17, 0x1f ;  /* 0x00001f110e157589 */ /* 0x000f2200000e0000 */
[----:B------:R-:W-:-:S03]  /*2b20*/  FFMA R55, R22, R41, R55 ;  /* 0x0000002916377223 */ /* 0x000fc60000000037 */
[----:B------:R-:W4:Y:S04]  /*2b30*/  SHFL.IDX PT, R25, R16, R17, 0x1f ;  /* 0x00001f1110197589 */ /* 0x000f2800000e0000 */
[----:B------:R-:W4:Y:S01]  /*2b40*/  SHFL.IDX PT, R41, R18, R17, 0x1f ;  /* 0x00001f1112297589 */ /* 0x000f2200000e0000 */
[C---:B------:R-:W-:Y:S01]  /*2b50*/  FFMA R39, R22.reuse, R39, R48 ;  /* 0x0000002716277223 */ /* 0x040fe20000000030 */
[----:B------:R-:W-:Y:S02]  /*2b60*/  FADD R61, R61, R72 ;  /* 0x000000483d3d7221 */ /* 0x000fe40000000000 */
[----:B------:R-:W4:Y:S01]  /*2b70*/  SHFL.IDX PT, R48, R20, R17, 0x1f ;  /* 0x00001f1114307589 */ /* 0x000f2200000e0000 */
[C---:B------:R-:W-:Y:S01]  /*2b80*/  FFMA R51, R22.reuse, R43, R51 ;  /* 0x0000002b16337223 */ /* 0x040fe20000000033 */
[----:B------:R-:W-:-:S02]  /*2b90*/  FFMA R53, R22, R38, R53 ;  /* 0x0000002616357223 */ /* 0x000fc40000000035 */
[----:B------:R-:W4:Y:S01]  /*2ba0*/  SHFL.IDX PT, R71, R64, R17, 0x1f ;  /* 0x00001f1140477589 */ /* 0x000f2200000e0000 */
[----:B------:R-:W-:-:S03]  /*2bb0*/  FFMA R38, R22, R29, R27 ;  /* 0x0000001d16267223 */ /* 0x000fc6000000001b */
[----:B------:R-:W4:Y:S01]  /*2bc0*/  SHFL.IDX PT, R47, R13, R17, 0x1f ;  /* 0x00001f110d2f7589 */ /* 0x000f2200000e0000 */
[----:B-1----:R-:W-:-:S03]  /*2bd0*/  FFMA R27, R23, R73, R52 ;  /* 0x00000049171b7223 */ /* 0x002fc60000000034 */
[----:B------:R-:W1:Y:S01]  /*2be0*/  SHFL.IDX PT, R19, R0, R17, 0x1f ;  /* 0x00001f1100137589 */ /* 0x000e6200000e0000 */
[----:B------:R-:W-:-:S03]  /*2bf0*/  FFMA R30, R22, R31, R61 ;  /* 0x0000001f161e7223 */ /* 0x000fc6000000003d */
[----:B------:R4:W1:Y:S01]  /*2c00*/  SHFL.IDX PT, R43, R68, R17, 0x1f ;  /* 0x00001f11442b7589 */ /* 0x00086200000e0000 */
[C---:B0-----:R-:W-:Y:S01]  /*2c10*/  FFMA R29, R23.reuse, R3, R56 ;  /* 0x00000003171d7223 */ /* 0x041fe20000000038 */
[C---:B----4-:R-:W-:Y:S02]  /*2c20*/  FFMA R31, R23.reuse, R21, R58 ;  /* 0x00000015171f7223 */ /* 0x050fe4000000003a */
[----:B------:R-:W3:Y:S01]  /*2c30*/  SHFL.IDX PT, R52, R13, R15, 0x1f ;  /* 0x00001f0f0d347589 */ /* 0x000ee200000e0000 */
[C---:B------:R-:W-:Y:S01]  /*2c40*/  FFMA R61, R23.reuse, R25, R60 ;  /* 0x00000019173d7223 */ /* 0x040fe2000000003c */
[C---:B------:R-:W-:Y:S02]  /*2c50*/  FFMA R65, R23.reuse, R41, R62 ;  /* 0x0000002917417223 */ /* 0x040fe4000000003e */
[----:B------:R-:W-:Y:S01]  /*2c60*/  SHFL.IDX PT, R56, R10, R15, 0x1f ;  /* 0x00001f0f0a387589 */ /* 0x000fe200000e0000 */
[----:B------:R-:W-:-:S03]  /*2c70*/  FFMA R17, R23, R2, R54 ;  /* 0x0000000217117223 */ /* 0x000fc60000000036 */
[----:B------:R-:W0:Y:S01]  /*2c80*/  SHFL.IDX PT, R54, R8, R15, 0x1f ;  /* 0x00001f0f08367589 */ /* 0x000e2200000e0000 */
[----:B------:R-:W-:-:S03]  /*2c90*/  FFMA R35, R22, R35, R44 ;  /* 0x0000002316237223 */ /* 0x000fc6000000002c */
[----:B------:R-:W4:Y:S01]  /*2ca0*/  SHFL.IDX PT, R58, R12, R15, 0x1f ;  /* 0x00001f0f0c3a7589 */ /* 0x000f2200000e0000 */
[----:B------:R-:W-:-:S03]  /*2cb0*/  FFMA R44, R22, R74, R33 ;  /* 0x0000004a162c7223 */ /* 0x000fc60000000021 */
[----:B------:R-:W4:Y:S04]  /*2cc0*/  SHFL.IDX PT, R60, R14, R15, 0x1f ;  /* 0x00001f0f0e3c7589 */ /* 0x000f2800000e0000 */
[----:B------:R-:W4:Y:S04]  /*2cd0*/  SHFL.IDX PT, R62, R16, R15, 0x1f ;  /* 0x00001f0f103e7589 */ /* 0x000f2800000e0000 */
[----:B------:R-:W4:Y:S01]  /*2ce0*/  SHFL.IDX PT, R74, R18, R15, 0x1f ;  /* 0x00001f0f124a7589 */ /* 0x000f2200000e0000 */
[C---:B------:R-:W-:Y:S01]  /*2cf0*/  FFMA R57, R22.reuse, R5, R57 ;  /* 0x0000000516397223 */ /* 0x040fe20000000039 */
[C---:B------:R-:W-:Y:S01]  /*2d00*/  FFMA R69, R23.reuse, R48, R42 ;  /* 0x0000003017457223 */ /* 0x040fe2000000002a */
[----:B------:R-:W-:Y:S01]  /*2d10*/  FFMA R59, R22, R4, R59 ;  /* 0x00000004163b7223 */ /* 0x000fe2000000003b */
[C---:B------:R-:W-:Y:S01]  /*2d20*/  FFMA R67, R23.reuse, R71, R46 ;  /* 0x0000004717437223 */ /* 0x040fe2000000002e */
[----:B------:R-:W-:Y:S01]  /*2d30*/  FFMA R63, R23, R47, R50 ;  /* 0x0000002f173f7223 */ /* 0x000fe20000000032 */
[----:B-1----:R-:W-:Y:S01]  /*2d40*/  FFMA R5, R19, R23, R26 ;  /* 0x0000001713057223 */ /* 0x002fe2000000001a */
[----:B------:R-:W-:Y:S01]  /*2d50*/  FFMA R37, R37, R22, R40 ;  /* 0x0000001625257223 */ /* 0x000fe20000000028 */
[----:B------:R-:W1:Y:S01]  /*2d60*/  SHFL.IDX PT, R4, R64, R15, 0x1f ;  /* 0x00001f0f40047589 */ /* 0x000e6200000e0000 */
[----:B------:R-:W-:-:S03]  /*2d70*/  FFMA R23, R23, R43, R28 ;  /* 0x0000002b17177223 */ /* 0x000fc6000000001c */
[----:B------:R-:W1:Y:S04]  /*2d80*/  SHFL.IDX PT, R33, R20, R15, 0x1f ;  /* 0x00001f0f14217589 */ /* 0x000e6800000e0000 */
[----:B------:R-:W1:Y:S01]  /*2d90*/  SHFL.IDX PT, R26, R0, R15, 0x1f ;  /* 0x00001f0f001a7589 */ /* 0x000e6200000e0000 */
[C---:B--2---:R-:W-:Y:S01]  /*2da0*/  FFMA R42, R24.reuse, R47, R51 ;  /* 0x0000002f182a7223 */ /* 0x044fe20000000033 */
[C---:B------:R-:W-:Y:S01]  /*2db0*/  FFMA R46, R24.reuse, R73, R53 ;  /* 0x00000049182e7223 */ /* 0x040fe20000000035 */
[C---:B------:R-:W-:Y:S01]  /*2dc0*/  FFMA R2, R24.reuse, R2, R55 ;  /* 0x0000000218027223 */ /* 0x040fe20000000037 */
[C---:B------:R-:W-:Y:S01]  /*2dd0*/  FFMA R40, R24.reuse, R48, R35 ;  /* 0x0000003018287223 */ /* 0x040fe20000000023 */
[C---:B------:R-:W-:Y:S01]  /*2de0*/  FFMA R28, R24.reuse, R3, R57 ;  /* 0x00000003181c7223 */ /* 0x040fe20000000039 */
[----:B------:R-:W-:Y:S01]  /*2df0*/  FFMA R48, R24, R21, R59 ;  /* 0x0000001518307223 */ /* 0x000fe2000000003b */
[CC--:B---3--:R-:W-:Y:S01]  /*2e00*/  FFMA R63, R6.reuse, R52.reuse, R63 ;  /* 0x00000034063f7223 */ /* 0x0c8fe2000000003f */
[C---:B------:R-:W-:Y:S01]  /*2e10*/  FFMA R51, R7.reuse, R52, R42 ;  /* 0x0000003407337223 */ /* 0x040fe2000000002a */
[-C--:B0-----:R-:W-:Y:S01]  /*2e20*/  FFMA R52, R6, R54.reuse, R27 ;  /* 0x0000003606347223 */ /* 0x081fe2000000001b */
[C---:B------:R-:W-:Y:S01]  /*2e30*/  FFMA R53, R7.reuse, R54, R46 ;  /* 0x0000003607357223 */ /* 0x040fe2000000002e */
[----:B------:R-:W-:Y:S01]  /*2e40*/  FFMA R50, R24, R25, R30 ;  /* 0x0000001918327223 */ /* 0x000fe2000000001e */
[-C--:B------:R-:W-:Y:S01]  /*2e50*/  FFMA R54, R6, R56.reuse, R17 ;  /* 0x0000003806367223 */ /* 0x080fe20000000011 */
[C---:B------:R-:W-:Y:S01]  /*2e60*/  FFMA R55, R7.reuse, R56, R2 ;  /* 0x0000003807377223 */ /* 0x040fe20000000002 */
[----:B------:R-:W-:Y:S01]  /*2e70*/  FFMA R38, R24, R41, R38 ;  /* 0x0000002918267223 */ /* 0x000fe20000000026 */
[CC--:B----4-:R-:W-:Y:S01]  /*2e80*/  FFMA R56, R6.reuse, R58.reuse, R29 ;  /* 0x0000003a06387223 */ /* 0x0d0fe2000000001d */
[C---:B------:R-:W-:Y:S01]  /*2e90*/  FFMA R57, R7.reuse, R58, R28 ;  /* 0x0000003a07397223 */ /* 0x040fe2000000001c */
[CC--:B------:R-:W-:Y:S01]  /*2ea0*/  FFMA R58, R6.reuse, R60.reuse, R31 ;  /* 0x0000003c063a7223 */ /* 0x0c0fe2000000001f */
[C---:B------:R-:W-:Y:S01]  /*2eb0*/  FFMA R59, R7.reuse, R60, R48 ;  /* 0x0000003c073b7223 */ /* 0x040fe20000000030 */
[CC--:B------:R-:W-:Y:S01]  /*2ec0*/  FFMA R60, R6.reuse, R62.reuse, R61 ;  /* 0x0000003e063c7223 */ /* 0x0c0fe2000000003d */
[C---:B------:R-:W-:Y:S01]  /*2ed0*/  FFMA R61, R7.reuse, R62, R50 ;  /* 0x0000003e073d7223 */ /* 0x040fe20000000032 */
[-C--:B------:R-:W-:Y:S01]  /*2ee0*/  FFMA R62, R6, R74.reuse, R65 ;  /* 0x0000004a063e7223 */ /* 0x080fe20000000041 */
[----:B------:R-:W-:-:S02]  /*2ef0*/  FFMA R28, R7, R74, R38 ;  /* 0x0000004a071c7223 */ /* 0x000fc40000000026 */
[----:B------:R0:W2:Y:S01]  /*2f00*/  SHFL.IDX PT, R74, R68, R15, 0x1f ;  /* 0x00001f0f444a7589 */ /* 0x0000a200000e0000 */
[----:B------:R-:W-:Y:S01]  /*2f10*/  FFMA R39, R24, R71, R39 ;  /* 0x0000004718277223 */ /* 0x000fe20000000027 */
[----:B------:R-:W-:Y:S01]  /*2f20*/  FFMA R22, R19, R24, R37 ;  /* 0x0000001813167223 */ /* 0x000fe20000000025 */
[CC--:B-1----:R-:W-:Y:S01]  /*2f30*/  FFMA R67, R6.reuse, R4.reuse, R67 ;  /* 0x0000000406437223 */ /* 0x0c2fe20000000043 */
[----:B------:R-:W-:Y:S01]  /*2f40*/  FFMA R69, R6, R33, R69 ;  /* 0x0000002106457223 */ /* 0x000fe20000000045 */
[C---:B------:R-:W-:Y:S01]  /*2f50*/  FFMA R4, R7.reuse, R4, R39 ;  /* 0x0000000407047223 */ /* 0x040fe20000000027 */
[C---:B------:R-:W-:Y:S01]  /*2f60*/  FFMA R5, R26.reuse, R6, R5 ;  /* 0x000000061a057223 */ /* 0x040fe20000000005 */
[----:B------:R-:W-:Y:S01]  /*2f70*/  FFMA R22, R26, R7, R22 ;  /* 0x000000071a167223 */ /* 0x000fe20000000016 */
[----:B------:R-:W-:Y:S01]  /*2f80*/  FFMA R30, R24, R43, R44 ;  /* 0x0000002b181e7223 */ /* 0x000fe2000000002c */
[----:B------:R-:W-:Y:S01]  /*2f90*/  FFMA R44, R7, R33, R40 ;  /* 0x00000021072c7223 */ /* 0x000fe20000000028 */
[----:B------:R-:W-:-:S02]  /*2fa0*/  MOV R42, R69 ;  /* 0x00000045002a7202 */ /* 0x000fc40000000f00 */
[----:B------:R-:W-:Y:S02]  /*2fb0*/  MOV R38, R5 ;  /* 0x0000000500267202 */ /* 0x000fe40000000f00 */
[----:B------:R-:W-:Y:S02]  /*2fc0*/  MOV R46, R67 ;  /* 0x00000043002e7202 */ /* 0x000fe40000000f00 */
[----:B------:R-:W-:Y:S02]  /*2fd0*/  MOV R50, R63 ;  /* 0x0000003f00327202 */ /* 0x000fe40000000f00 */
[----:B------:R-:W-:Y:S02]  /*2fe0*/  MOV R48, R4 ;  /* 0x0000000400307202 */ /* 0x000fe40000000f00 */
[----:B0-----:R-:W-:-:S07]  /*2ff0*/  MOV R40, R22 ;  /* 0x0000001600287202 */ /* 0x001fce0000000f00 */
.L_x_2355:
[-C--:B--2---:R-:W-:Y:S01]  /*3000*/  FFMA R63, R6, R74.reuse, R23 ;  /* 0x0000004a063f7223 */ /* 0x084fe20000000017 */
[----:B------:R-:W-:-:S07]  /*3010*/  FFMA R30, R7, R74, R30 ;  /* 0x0000004a071e7223 */ /* 0x000fce000000001e */
.L_x_2200:
[----:B------:R-:W-:Y:S05]  /*3020*/  BSYNC B0 ;  /* 0x0000000000007941 */ /* 0x000fea0003800000 */
.L_x_2199:
[----:B------:R-:W-:Y:S01]  /*3030*/  LOP3.LUT R4, R11, 0xfffffffe, RZ, 0xc0, !PT ;  /* 0xfffffffe0b047812 */ /* 0x000fe200078ec0ff */
[----:B------:R-:W-:Y:S01]  /*3040*/  BSSY B0, `(.L_x_2202) ;  /* 0x000005a000007945 */ /* 0x000fe20003800000 */
[----:B------:R-:W-:Y:S02]  /*3050*/  IADD3 R34, PT, PT, -R49, R34, RZ ;  /* 0x0000002231227210 */ /* 0x000fe40007ffe1ff */
        /* <DEDUP_REMOVED lines=9> */
[----:B0-----:R-:W-:-:S04]  /*30f0*/  IMAD.WIDE R6, R74, 0x4, R2 ;  /* 0x000000044a067825 */ /* 0x001fc800078e0202 */
[----:B------:R-:W0:Y:S04]  /*3100*/  SHFL.IDX PT, R74, R66, R5, 0x1f ;  /* 0x00001f05424a7589 */ /* 0x000e2800000e0000 */
[----:B------:R-:W2:Y:S04]  /*3110*/  LDG.E.CONSTANT R31, desc[UR4][R6.64] ;  /* 0x00000004061f7981 */ /* 0x000ea8000c1e9900 */
[----:B------:R-:W3:Y:S01]  /*3120*/  LDG.E.CONSTANT R9, desc[UR4][R6.64+0x80] ;  /* 0x0000800406097981 */ /* 0x000ee2000c1e9900 */
[----:B0-----:R-:W-:-:S05]  /*3130*/  IMAD.WIDE R22, R74, 0x4, R2 ;  /* 0x000000044a167825 */ /* 0x001fca00078e0202 */
        /* <DEDUP_REMOVED lines=8> */
[----:B------:R-:W1:Y:S04]  /*31c0*/  SHFL.IDX PT, R39, R18, R49, 0x1f ;  /* 0x00001f3112277589 */ /* 0x000e6800000e0000 */
[----:B------:R-:W-:Y:S04]  /*31d0*/  SHFL.IDX PT, R74, R18, R5, 0x1f ;  /* 0x00001f05124a7589 */ /* 0x000fe800000e0000 */
[----:B------:R-:W3:Y:S04]  /*31e0*/  SHFL.IDX PT, R24, R20, R49, 0x1f ;  /* 0x00001f3114187589 */ /* 0x000ee800000e0000 */
[----:B------:R-:W3:Y:S04]  /*31f0*/  SHFL.IDX PT, R37, R64, R49, 0x1f ;  /* 0x00001f3140257589 */ /* 0x000ee800000e0000 */
[----:B------:R-:W3:Y:S04]  /*3200*/  SHFL.IDX PT, R29, R0, R49, 0x1f ;  /* 0x00001f31001d7589 */ /* 0x000ee800000e0000 */
[----:B0-----:R-:W0:Y:S04]  /*3210*/  SHFL.IDX PT, R22, R68, R49, 0x1f ;  /* 0x00001f3144167589 */ /* 0x001e2800000e0000 */
[----:B------:R-:W-:Y:S04]  /*3220*/  SHFL.IDX PT, R86, R0, R5, 0x1f ;  /* 0x00001f0500567589 */ /* 0x000fe800000e0000 */
[----:B------:R-:W-:Y:S04]  /*3230*/  SHFL.IDX PT, R21, R20, R5, 0x1f ;  /* 0x00001f0514157589 */ /* 0x000fe800000e0000 */
[----:B------:R-:W-:Y:S01]  /*3240*/  SHFL.IDX PT, R6, R64, R5, 0x1f ;  /* 0x00001f0540067589 */ /* 0x000fe200000e0000 */
[C---:B--2---:R-:W-:Y:S01]  /*3250*/  FFMA R25, R31.reuse, R26, R50 ;  /* 0x0000001a1f197223 */ /* 0x044fe20000000032 */
[C---:B-1----:R-:W-:Y:S01]  /*3260*/  FFMA R23, R31.reuse, R76, R52 ;  /* 0x0000004c1f177223 */ /* 0x042fe20000000034 */
[C---:B------:R-:W-:Y:S01]  /*3270*/  FFMA R19, R31.reuse, R78, R54 ;  /* 0x0000004e1f137223 */ /* 0x040fe20000000036 */
[C---:B------:R-:W-:Y:S01]  /*3280*/  FFMA R7, R31.reuse, R80, R56 ;  /* 0x000000501f077223 */ /* 0x040fe20000000038 */
[C---:B------:R-:W-:Y:S01]  /*3290*/  FFMA R11, R31.reuse, R82, R58 ;  /* 0x000000521f0b7223 */ /* 0x040fe2000000003a */
[C---:B------:R-:W-:Y:S01]  /*32a0*/  FFMA R15, R31.reuse, R84, R60 ;  /* 0x000000541f0f7223 */ /* 0x040fe2000000003c */
[----:B------:R-:W1:Y:S01]  /*32b0*/  SHFL.IDX PT, R50, R13, R5, 0x1f ;  /* 0x00001f050d327589 */ /* 0x000e6200000e0000 */
[-C--:B------:R-:W-:Y:S01]  /*32c0*/  FFMA R17, R31, R39.reuse, R62 ;  /* 0x000000271f117223 */ /* 0x080fe2000000003e */
[----:B---3--:R-:W-:Y:S01]  /*32d0*/  FFMA R28, R9, R39, R28 ;  /* 0x00000027091c7223 */ /* 0x008fe2000000001c */
[C---:B------:R-:W-:Y:S01]  /*32e0*/  FFMA R35, R31.reuse, R24, R42 ;  /* 0x000000181f237223 */ /* 0x040fe2000000002a */
[----:B------:R-:W2:Y:S01]  /*32f0*/  SHFL.IDX PT, R52, R8, R5, 0x1f ;  /* 0x00001f0508347589 */ /* 0x000ea200000e0000 */
[----:B------:R-:W-:Y:S01]  /*3300*/  FFMA R27, R31, R37, R46 ;  /* 0x000000251f1b7223 */ /* 0x000fe2000000002e */
[C---:B------:R-:W-:Y:S01]  /*3310*/  FFMA R26, R9.reuse, R26, R51 ;  /* 0x0000001a091a7223 */ /* 0x040fe20000000033 */
[C---:B------:R-:W-:Y:S01]  /*3320*/  FFMA R76, R9.reuse, R76, R53 ;  /* 0x0000004c094c7223 */ /* 0x040fe20000000035 */
[----:B------:R-:W3:Y:S01]  /*3330*/  SHFL.IDX PT, R54, R10, R5, 0x1f ;  /* 0x00001f050a367589 */ /* 0x000ee200000e0000 */
[C---:B------:R-:W-:Y:S01]  /*3340*/  FFMA R78, R9.reuse, R78, R55 ;  /* 0x0000004e094e7223 */ /* 0x040fe20000000037 */
[C---:B------:R-:W-:Y:S01]  /*3350*/  FFMA R80, R9.reuse, R80, R57 ;  /* 0x0000005009507223 */ /* 0x040fe20000000039 */
[C---:B------:R-:W-:Y:S01]  /*3360*/  FFMA R82, R9.reuse, R82, R59 ;  /* 0x0000005209527223 */ /* 0x040fe2000000003b */
[----:B------:R-:W3:Y:S01]  /*3370*/  SHFL.IDX PT, R56, R12, R5, 0x1f ;  /* 0x00001f050c387589 */ /* 0x000ee200000e0000 */
[----:B------:R-:W-:Y:S01]  /*3380*/  FFMA R84, R9, R84, R61 ;  /* 0x0000005409547223 */ /* 0x000fe2000000003d */
[C---:B------:R-:W-:Y:S01]  /*3390*/  FFMA R33, R29.reuse, R31, R38 ;  /* 0x0000001f1d217223 */ /* 0x040fe20000000026 */
[----:B------:R-:W-:Y:S01]  /*33a0*/  FFMA R40, R29, R9, R40 ;  /* 0x000000091d287223 */ /* 0x000fe20000000028 */
[----:B------:R-:W3:Y:S01]  /*33b0*/  SHFL.IDX PT, R58, R14, R5, 0x1f ;  /* 0x00001f050e3a7589 */ /* 0x000ee200000e0000 */
[C---:B------:R-:W-:Y:S01]  /*33c0*/  FFMA R24, R9.reuse, R24, R44 ;  /* 0x0000001809187223 */ /* 0x040fe2000000002c */
[----:B------:R-:W-:Y:S01]  /*33d0*/  FFMA R37, R9, R37, R48 ;  /* 0x0000002509257223 */ /* 0x000fe20000000030 */
[C---:B----4-:R-:W-:Y:S01]  /*33e0*/  FFMA R62, R2.reuse, R74, R17 ;  /* 0x0000004a023e7223 */ /* 0x050fe20000000011 */
[----:B------:R-:W4:Y:S01]  /*33f0*/  SHFL.IDX PT, R60, R16, R5, 0x1f ;  /* 0x00001f05103c7589 */ /* 0x000f2200000e0000 */
[-C--:B0-----:R-:W-:Y:S01]  /*3400*/  FFMA R63, R31, R22.reuse, R63 ;  /* 0x000000161f3f7223 */ /* 0x081fe2000000003f */
[----:B------:R-:W-:Y:S01]  /*3410*/  FFMA R30, R9, R22, R30 ;  /* 0x00000016091e7223 */ /* 0x000fe2000000001e */
[C---:B------:R-:W-:Y:S01]  /*3420*/  FFMA R28, R3.reuse, R74, R28 ;  /* 0x0000004a031c7223 */ /* 0x040fe2000000001c */
[-C--:B-1----:R-:W-:Y:S01]  /*3430*/  FFMA R25, R2, R50.reuse, R25 ;  /* 0x0000003202197223 */ /* 0x082fe20000000019 */
[----:B------:R0:W1:Y:S01]  /*3440*/  SHFL.IDX PT, R74, R68, R5, 0x1f ;  /* 0x00001f05444a7589 */ /* 0x00006200000e0000 */
[C---:B------:R-:W-:Y:S01]  /*3450*/  FFMA R51, R3.reuse, R50, R26 ;  /* 0x0000003203337223 */ /* 0x040fe2000000001a */
[----:B------:R-:W-:Y:S01]  /*3460*/  FFMA R38, R86, R2, R33 ;  /* 0x0000000256267223 */ /* 0x000fe20000000021 */
[-C--:B--2---:R-:W-:Y:S01]  /*3470*/  FFMA R23, R2, R52.reuse, R23 ;  /* 0x0000003402177223 */ /* 0x084fe20000000017 */
[C---:B------:R-:W-:Y:S01]  /*3480*/  FFMA R53, R3.reuse, R52, R76 ;  /* 0x0000003403357223 */ /* 0x040fe2000000004c */
[----:B------:R-:W-:Y:S01]  /*3490*/  FFMA R40, R86, R3, R40 ;  /* 0x0000000356287223 */ /* 0x000fe20000000028 */
[CC--:B------:R-:W-:Y:S01]  /*34a0*/  FFMA R42, R2.reuse, R21.reuse, R35 ;  /* 0x00000015022a7223 */ /* 0x0c0fe20000000023 */
[CC--:B---3--:R-:W-:Y:S01]  /*34b0*/  FFMA R19, R2.reuse, R54.reuse, R19 ;  /* 0x0000003602137223 */ /* 0x0c8fe20000000013 */
[C---:B------:R-:W-:Y:S01]  /*34c0*/  FFMA R55, R3.reuse, R54, R78 ;  /* 0x0000003603377223 */ /* 0x040fe2000000004e */
[C---:B------:R-:W-:Y:S01]  /*34d0*/  FFMA R44, R3.reuse, R21, R24 ;  /* 0x00000015032c7223 */ /* 0x040fe20000000018 */
[C---:B------:R-:W-:Y:S01]  /*34e0*/  FFMA R46, R2.reuse, R6, R27 ;  /* 0x00000006022e7223 */ /* 0x040fe2000000001b */
[CC--:B------:R-:W-:Y:S01]  /*34f0*/  FFMA R7, R2.reuse, R56.reuse, R7 ;  /* 0x0000003802077223 */ /* 0x0c0fe20000000007 */
[C---:B------:R-:W-:Y:S01]  /*3500*/  FFMA R57, R3.reuse, R56, R80 ;  /* 0x0000003803397223 */ /* 0x040fe20000000050 */
[C---:B------:R-:W-:Y:S01]  /*3510*/  FFMA R48, R3.reuse, R6, R37 ;  /* 0x0000000603307223 */ /* 0x040fe20000000025 */
[----:B------:R-:W-:Y:S01]  /*3520*/  MOV R50, R25 ;  /* 0x0000001900327202 */ /* 0x000fe20000000f00 */
[CC--:B------:R-:W-:Y:S01]  /*3530*/  FFMA R11, R2.reuse, R58.reuse, R11 ;  /* 0x0000003a020b7223 */ /* 0x0c0fe2000000000b */
[C---:B------:R-:W-:Y:S01]  /*3540*/  FFMA R59, R3.reuse, R58, R82 ;  /* 0x0000003a033b7223 */ /* 0x040fe20000000052 */
[----:B------:R-:W-:Y:S01]  /*3550*/  MOV R52, R23 ;  /* 0x0000001700347202 */ /* 0x000fe20000000f00 */
[-C--:B----4-:R-:W-:Y:S01]  /*3560*/  FFMA R15, R2, R60.reuse, R15 ;  /* 0x0000003c020f7223 */ /* 0x090fe2000000000f */
[----:B------:R-:W-:Y:S01]  /*3570*/  FFMA R61, R3, R60, R84 ;  /* 0x0000003c033d7223 */ /* 0x000fe20000000054 */
[----:B------:R-:W-:-:S02]  /*3580*/  MOV R54, R19 ;  /* 0x0000001300367202 */ /* 0x000fc40000000f00 */
[----:B------:R-:W-:Y:S02]  /*3590*/  MOV R56, R7 ;  /* 0x0000000700387202 */ /* 0x000fe40000000f00 */
[----:B------:R-:W-:Y:S02]  /*35a0*/  MOV R58, R11 ;  /* 0x0000000b003a7202 */ /* 0x000fe40000000f00 */
[----:B01----:R-:W-:-:S07]  /*35b0*/  MOV R60, R15 ;  /* 0x0000000f003c7202 */ /* 0x003fce0000000f00 */
.L_x_2381:
[-C--:B------:R-:W-:Y:S01]  /*35c0*/  FFMA R63, R2, R74.reuse, R63 ;  /* 0x0000004a023f7223 */ /* 0x080fe2000000003f */
[----:B------:R-:W-:-:S07]  /*35d0*/  FFMA R30, R3, R74, R30 ;  /* 0x0000004a031e7223 */ /* 0x000fce000000001e */
.L_x_2203:
[----:B------:R-:W-:Y:S05]  /*35e0*/  BSYNC B0 ;  /* 0x0000000000007941 */ /* 0x000fea0003800000 */
.L_x_2202:
        /* <DEDUP_REMOVED lines=21> */
[----:B------:R0:W0:Y:S01]  /*3740*/  SHFL.IDX PT, R74, R68, R72, 0x1f ;  /* 0x00001f48444a7589 */ /* 0x00002200000e0000 */
[----:B--2---:R-:W-:Y:S01]  /*3750*/  FFMA R38, R5, R7, R38 ;  /* 0x0000000705267223 */ /* 0x004fe20000000026 */
[CC--:B0-----:R-:W-:Y:S01]  /*3760*/  FFMA R42, R7.reuse, R20.reuse, R42 ;  /* 0x00000014072a7223 */ /* 0x0c1fe2000000002a */
        /* <DEDUP_REMOVED lines=17> */
[----:B------:R-:W-:-:S07]  /*3880*/  FFMA R28, R9, R15, R28 ;  /* 0x0000000f091c7223 */ /* 0x000fce000000001c */
.L_x_2395:
[-C--:B------:R-:W-:Y:S01]  /*3890*/  FFMA R63, R7, R74.reuse, R63 ;  /* 0x0000004a073f7223 */ /* 0x080fe2000000003f */
[----:B------:R-:W-:-:S07]  /*38a0*/  FFMA R30, R9, R74, R30 ;  /* 0x0000004a091e7223 */ /* 0x000fce000000001e */
.L_x_2206:
[----:B------:R-:W-:Y:S05]  /*38b0*/  BSYNC B0 ;  /* 0x0000000000007941 */ /* 0x000fea0003800000 */
.L_x_2205:
[----:B------:R-:W0:Y:S01]  /*38c0*/  LDCU UR7, c[0x0][0x390] ;  /* 0x00007200ff0777ac */ /* 0x000e220008000800 */
[----:B------:R-:W1:Y:S01]  /*38d0*/  LDCU.64 UR8, c[0x0][0x3a0] ;  /* 0x00007400ff0877ac */ /* 0x000e620008000a00 */
[----:B0----5:R-:W-:-:S04]  /*38e0*/  IADD3 R0, P0, PT, R36, UR7, RZ ;  /* 0x0000000724007c10 */ /* 0x021fc8000ff1e0ff */
[----:B------:R-:W-:Y:S02]  /*38f0*/  LEA.HI.X.SX32 R3, R36, UR6, 0x1, P0 ;  /* 0x0000000624037c11 */ /* 0x000fe400080f0eff */
[----:B-1----:R-:W-:Y:S02]  /*3900*/  LEA R4, P0, R0, UR8, 0x2 ;  /* 0x0000000800047c11 */ /* 0x002fe4000f8010ff */
[----:B------:R-:W-:Y:S02]  /*3910*/  IADD3 R36, PT, PT, R36, 0xa, RZ ;  /* 0x0000000a24247810 */ /* 0x000fe40007ffe0ff */
[----:B------:R-:W-:Y:S02]  /*3920*/  LEA.HI.X R5, R0, UR9, R3, 0x2, P0 ;  /* 0x0000000900057c11 */ /* 0x000fe400080f1403 */
[----:B------:R-:W-:-:S03]  /*3930*/  IADD3 R36, P0, PT, R36, UR7, RZ ;  /* 0x0000000724247c10 */ /* 0x000fc6000ff1e0ff */
[----:B------:R-:W2:Y:S01]  /*3940*/  LDG.E.CONSTANT R7, desc[UR4][R4.64] ;  /* 0x0000000404077981 */ /* 0x000ea2000c1e9900 */
[----:B------:R-:W-:Y:S02]  /*3950*/  IADD3.X R3, PT, PT, RZ, UR6, RZ, P0, !PT ;  /* 0x00000006ff037c10 */ /* 0x000fe400087fe4ff */
[C---:B------:R-:W-:Y:S01]  /*3960*/  LEA R12, P0, R36.reuse, UR8, 0x2 ;  /* 0x00000008240c7c11 */ /* 0x040fe2000f8010ff */
[----:B------:R-:W3:Y:S04]  /*3970*/  LDG.E.CONSTANT R9, desc[UR4][R4.64+0x4] ;  /* 0x0000040404097981 */ /* 0x000ee8000c1e9900 */
        /* <DEDUP_REMOVED lines=25> */
[----:B------:R1:W-:Y:S01]  /*3b10*/  STG.E desc[UR4][R8.64+0x80], R44 ;  /* 0x0000802c08007986 */ /* 0x0003e2000c101904 */
[-C--:B------:R-:W-:Y:S02]  /*3b20*/  LEA R21, R21, R32.reuse, 0x6 ;  /* 0x0000002015157211 */ /* 0x080fe400078e30ff */
[----:B0-----:R-:W-:Y:S01]  /*3b30*/  IMAD.WIDE R6, R19, 0x4, R2 ;  /* 0x0000000413067825 */ /* 0x001fe200078e0202 */
        /* <DEDUP_REMOVED lines=8> */
[----:B------:R-:W-:Y:S01]  /*3bc0*/  LEA R29, R29, R32, 0x6 ;  /* 0x000000201d1d7211 */ /* 0x000fe200078e30ff */
[--C-:B0-----:R-:W-:Y:S02]  /*3bd0*/  IMAD.WIDE R10, R23, 0x4, R2.reuse ;  /* 0x00000004170a7825 */ /* 0x101fe400078e0202 */
[----:B------:R-:W-:Y:S04]  /*3be0*/  STG.E desc[UR4][R12.64], R52 ;  /* 0x000000340c007986 */ /* 0x000fe8000c101904 */
[----:B------:R0:W-:Y:S01]  /*3bf0*/  STG.E desc[UR4][R12.64+0x80], R53 ;  /* 0x000080350c007986 */ /* 0x0001e2000c101904 */
[----:B-1----:R-:W-:-:S03]  /*3c00*/  IMAD.WIDE R4, R25, 0x4, R2 ;  /* 0x0000000419047825 */ /* 0x002fc600078e0202 */
        /* <DEDUP_REMOVED lines=15> */
.L_x_2195:
        /* <DEDUP_REMOVED lines=8> */
.L_x_2209:
[----:B------:R-:W-:Y:S05]  /*3d80*/  BSYNC B1 ;  /* 0x0000000000017941 */ /* 0x000fea0003800000 */
.L_x_2208:
        /* <DEDUP_REMOVED lines=14> */
.L_x_2210:
        /* <DEDUP_REMOVED lines=8> */
.L_x_2211:
[----:B------:R-:W-:Y:S02]  /*3ef0*/  MOV R72, R7 ;  /* 0x0000000700487202 */ /* 0x000fe40000000f00 */
[----:B------:R-:W-:-:S07]  /*3f00*/  MOV R73, R74 ;  /* 0x0000004a00497202 */ /* 0x000fce0000000f00 */
[----:B------:R-:W-:Y:S05]  /*3f10*/  WARPSYNC.COLLECTIVE R70, `(.L_x_2212) ;  /* 0x0000000046087348 */ /* 0x000fea0003c00000 */
[----:B------:R0:W1:Y:S02]  /*3f20*/  SHFL.IDX P0, R74, R87, R72, R85 ;  /* 0x00000048574a7389 */ /* 0x0000640000000055 */
[----:B01----:R-:W-:Y:S05]  /*3f30*/  ENDCOLLECTIVE ;  /* 0x000000000000791b */ /* 0x003fea0003800000 */
.L_x_2212:
[----:B------:R-:W-:Y:S02]  /*3f40*/  MOV R72, R67 ;  /* 0x0000004300487202 */ /* 0x000fe40000000f00 */
[----:B------:R-:W-:-:S07]  /*3f50*/  MOV R21, R74 ;  /* 0x0000004a00157202 */ /* 0x000fce0000000f00 */
[----:B------:R-:W-:Y:S05]  /*3f60*/  WARPSYNC.COLLECTIVE R70, `(.L_x_2213) ;  /* 0x0000000046087348 */ /* 0x000fea0003c00000 */
[----:B------:R0:W1:Y:S02]  /*3f70*/  SHFL.IDX P0, R74, R87, R72, R85 ;  /* 0x00000048574a7389 */ /* 0x0000640000000055 */
[----:B01----:R-:W-:Y:S05]  /*3f80*/  ENDCOLLECTIVE ;  /* 0x000000000000791b */ /* 0x003fea0003800000 */
.L_x_2213:
[----:B------:R-:W-:Y:S02]  /*3f90*/  MOV R72, R65 ;  /* 0x0000004100487202 */ /* 0x000fe40000000f00 */
[----:B------:R-:W-:-:S07]  /*3fa0*/  MOV R19, R74 ;  /* 0x0000004a00137202 */ /* 0x000fce0000000f00 */
[----:B------:R-:W-:Y:S05]  /*3fb0*/  WARPSYNC.COLLECTIVE R70, `(.L_x_2214) ;  /* 0x0000000046087348 */ /* 0x000fea0003c00000 */
[----:B------:R0:W1:Y:S02]  /*3fc0*/  SHFL.IDX P0, R74, R87, R72, R85 ;  /* 0x00000048574a7389 */ /* 0x0000640000000055 */
[----:B01----:R-:W-:Y:S05]  /*3fd0*/  ENDCOLLECTIVE ;  /* 0x000000000000791b */ /* 0x003fea0003800000 */
.L_x_2214:
[----:B------:R-:W-:Y:S02]  /*3fe0*/  MOV R72, R15 ;  /* 0x0000000f00487202 */ /* 0x000fe40000000f00 */
[----:B------:R-:W-:-:S07]  /*3ff0*/  MOV R17, R74 ;  /* 0x0000004a00117202 */ /* 0x000fce0000000f00 */
[----:B------:R-:W-:Y:S05]  /*4000*/  WARPSYNC.COLLECTIVE R70, `(.L_x_2215) ;  /* 0x0000000046087348 */ /* 0x000fea0003c00000 */
[----:B------:R0:W1:Y:S02]  /*4010*/  SHFL.IDX P0, R74, R87, R72, R85 ;  /* 0x00000048574a7389 */ /* 0x0000640000000055 */
[----:B01----:R-:W-:Y:S05]  /*4020*/  ENDCOLLECTIVE ;  /* 0x000000000000791b */ /* 0x003fea0003800000 */
.L_x_2215:
[----:B------:R-:W-:Y:S02]  /*4030*/  MOV R72, R11 ;  /* 0x0000000b00487202 */ /* 0x000fe40000000f00 */
[----:B------:R-:W-:-:S07]  /*4040*/  MOV R13, R74 ;  /* 0x0000004a000d7202 */ /* 0x000fce0000000f00 */
[----:B------:R-:W-:Y:S05]  /*4050*/  WARPSYNC.COLLECTIVE R70, `(.L_x_2216) ;  /* 0x0000000046087348 */ /* 0x000fea0003c00000 */
[----:B------:R0:W1:Y:S02]  /*4060*/  SHFL.IDX P0, R74, R87, R72, R85 ;  /* 0x00000048574a7389 */ /* 0x0000640000000055 */
[----:B01----:R-:W-:Y:S05]  /*4070*/  ENDCOLLECTIVE ;  /* 0x000000000000791b */ /* 0x003fea0003800000 */
.L_x_2216:
[----:B------:R-:W-:Y:S02]  /*4080*/  MOV R87, R0 ;  /* 0x0000000000577202 */ /* 0x000fe40000000f00 */
[----:B------:R-:W-:Y:S02]  /*4090*/  MOV R72, R81 ;  /* 0x0000005100487202 */ /* 0x000fe40000000f00 */
[----:B------:R-:W-:-:S07]  /*40a0*/  MOV R9, R74 ;  /* 0x0000004a00097202 */ /* 0x000fce0000000f00 */
[----:B------:R-:W-:Y:S05]  /*40b0*/  WARPSYNC.COLLECTIVE R70, `(.L_x_2217) ;  /* 0x0000000046087348 */ /* 0x000fea0003c00000 */
[----:B------:R0:W1:Y:S02]  /*40c0*/  SHFL.IDX P0, R74, R87, R72, R85 ;  /* 0x00000048574a7389 */ /* 0x0000640000000055 */
[----:B01----:R-:W-:Y:S05]  /*40d0*/  ENDCOLLECTIVE ;  /* 0x000000000000791b */ /* 0x003fea0003800000 */
.L_x_2217:
[----:B------:R-:W-:Y:S01]  /*40e0*/  MOV R87, R20 ;  /* 0x0000001400577202 */ /* 0x000fe20000000f00 */
[C---:B------:R-:W-:Y:S01]  /*40f0*/  FFMA R38, R74.reuse, R79, R38 ;  /* 0x0000004f4a267223 */ /* 0x040fe20000000026 */
[----:B------:R-:W-:-:S07]  /*4100*/  FFMA R40, R74, R77, R40 ;  /* 0x0000004d4a287223 */ /* 0x000fce0000000028 */
[----:B------:R-:W-:Y:S05]  /*4110*/  WARPSYNC.COLLECTIVE R70, `(.L_x_2218) ;  /* 0x0000000046087348 */ /* 0x000fea0003c00000 */
[----:B------:R0:W1:Y:S02]  /*4120*/  SHFL.IDX P0, R74, R87, R72, R85 ;  /* 0x00000048574a7389 */ /* 0x0000640000000055 */
[----:B01----:R-:W-:Y:S05]  /*4130*/  ENDCOLLECTIVE ;  /* 0x000000000000791b */ /* 0x003fea0003800000 */
.L_x_2218:
[----:B------:R-:W-:Y:S02]  /*4140*/  MOV R87, R64 ;  /* 0x0000004000577202 */ /* 0x000fe40000000f00 */
[----:B------:R-:W-:-:S07]  /*4150*/  MOV R76, R74 ;  /* 0x0000004a004c7202 */ /* 0x000fce0000000f00 */
[----:B------:R-:W-:Y:S05]  /*4160*/  WARPSYNC.COLLECTIVE R70, `(.L_x_2219) ;  /* 0x0000000046087348 */ /* 0x000fea0003c00000 */
[----:B------:R0:W1:Y:S02]  /*4170*/  SHFL.IDX P0, R74, R87, R72, R85 ;  /* 0x00000048574a7389 */ /* 0x0000640000000055 */
[----:B01----:R-:W-:Y:S05]  /*4180*/  ENDCOLLECTIVE ;  /* 0x000000000000791b */ /* 0x003fea0003800000 */
.L_x_2219:
        /* <DEDUP_REMOVED lines=8> */
.L_x_2220:
[----:B------:R-:W-:Y:S02]  /*4210*/  MOV R87, R8 ;  /* 0x0000000800577202 */ /* 0x000fe40000000f00 */
[----:B------:R-:W-:-:S07]  /*4220*/  MOV R76, R74 ;  /* 0x0000004a004c7202 */ /* 0x000fce0000000f00 */
[----:B------:R-:W-:Y:S05]  /*4230*/  WARPSYNC.COLLECTIVE R70, `(.L_x_2221) ;  /* 0x0000000046087348 */ /* 0x000fea0003c00000 */
[----:B------:R0:W1:Y:S02]  /*4240*/  SHFL.IDX P0, R74, R87, R72, R85 ;  /* 0x00000048574a7389 */ /* 0x0000640000000055 */
[----:B01----:R-:W-:Y:S05]  /*4250*/  ENDCOLLECTIVE ;  /* 0x000000000000791b */ /* 0x003fea0003800000 */
.L_x_2221:
[-C--:B------:R-:W-:Y:S01]  /*4260*/  FFMA R50, R79, R76.reuse, R50 ;  /* 0x0000004c4f327223 */ /* 0x080fe20000000032 */
[----:B------:R-:W-:Y:S01]  /*4270*/  FFMA R51, R77, R76, R51 ;  /* 0x0000004c4d337223 */ /* 0x000fe20000000033 */
[----:B------:R-:W-:Y:S02]  /*4280*/  MOV R87, R10 ;  /* 0x0000000a00577202 */ /* 0x000fe40000000f00 */
[----:B------:R-:W-:-:S07]  /*4290*/  MOV R78, R74 ;  /* 0x0000004a004e7202 */ /* 0x000fce0000000f00 */
[----:B------:R-:W-:Y:S05]  /*42a0*/  WARPSYNC.COLLECTIVE R70, `(.L_x_2222) ;  /* 0x0000000046087348 */ /* 0x000fea0003c00000 */
[----:B------:R0:W1:Y:S02]  /*42b0*/  SHFL.IDX P0, R74, R87, R72, R85 ;  /* 0x00000048574a7389 */ /* 0x0000640000000055 */
[----:B01----:R-:W-:Y:S05]  /*42c0*/  ENDCOLLECTIVE ;  /* 0x000000000000791b */ /* 0x003fea0003800000 */
.L_x_2222:
[-C--:B------:R-:W-:Y:S01]  /*42d0*/  FFMA R52, R79, R78.reuse, R52 ;  /* 0x0000004e4f347223 */ /* 0x080fe20000000034 */
[----:B------:R-:W-:Y:S01]  /*42e0*/  FFMA R53, R77, R78, R53 ;  /* 0x0000004e4d357223 */ /* 0x000fe20000000035 */
[----:B------:R-:W-:Y:S02]  /*42f0*/  MOV R87, R12 ;  /* 0x0000000c00577202 */ /* 0x000fe40000000f00 */
[----:B------:R-:W-:-:S07]  /*4300*/  MOV R80, R74 ;  /* 0x0000004a00507202 */ /* 0x000fce0000000f00 */
[----:B------:R-:W-:Y:S05]  /*4310*/  WARPSYNC.COLLECTIVE R70, `(.L_x_2223) ;  /* 0x0000000046087348 */ /* 0x000fea0003c00000 */
[----:B------:R0:W1:Y:S02]  /*4320*/  SHFL.IDX P0, R74, R87, R72, R85 ;  /* 0x00000048574a7389 */ /* 0x0000640000000055 */
[----:B01----:R-:W-:Y:S05]  /*4330*/  ENDCOLLECTIVE ;  /* 0x000000000000791b */ /* 0x003fea0003800000 */
.L_x_2223:
        /* <DEDUP_REMOVED lines=8> */
.L_x_2224:
[----:B------:R-:W-:Y:S02]  /*43c0*/  MOV R87, R16 ;  /* 0x0000001000577202 */ /* 0x000fe40000000f00 */
[----:B------:R-:W-:-:S07]  /*43d0*/  MOV R4, R74 ;  /* 0x0000004a00047202 */ /* 0x000fce0000000f00 */
[----:B------:R-:W-:Y:S05]  /*43e0*/  WARPSYNC.COLLECTIVE R70, `(.L_x_2225) ;  /* 0x0000000046087348 */ /* 0x000fea0003c00000 */
[----:B------:R0:W1:Y:S02]  /*43f0*/  SHFL.IDX P0, R74, R87, R72, R85 ;  /* 0x00000048574a7389 */ /* 0x0000640000000055 */
[----:B01----:R-:W-:Y:S05]  /*4400*/  ENDCOLLECTIVE ;  /* 0x000000000000791b */ /* 0x003fea0003800000 */
.L_x_2225:
[-C--:B------:R-:W-:Y:S01]  /*4410*/  FFMA R58, R79, R4.reuse, R58 ;  /* 0x000000044f3a7223 */ /* 0x080fe2000000003a */
[----:B------:R-:W-:Y:S01]  /*4420*/  FFMA R59, R77, R4, R59 ;  /* 0x000000044d3b7223 */ /* 0x000fe2000000003b */
[----:B------:R-:W-:Y:S01]  /*4430*/  IMAD.WIDE R4, R83, 0x4, R2 ;  /* 0x0000000453047825 */ /* 0x000fe200078e0202 */
[----:B------:R-:W-:Y:S02]  /*4440*/  MOV R87, R18 ;  /* 0x0000001200577202 */ /* 0x000fe40000000f00 */
[----:B------:R-:W-:-:S07]  /*4450*/  MOV R76, R74 ;  /* 0x0000004a004c7202 */ /* 0x000fce0000000f00 */
[----:B------:R-:W-:Y:S05]  /*4460*/  WARPSYNC.COLLECTIVE R70, `(.L_x_2226) ;  /* 0x0000000046087348 */ /* 0x000fea0003c00000 */
[----:B------:R0:W1:Y:S02]  /*4470*/  SHFL.IDX P0, R74, R87, R72, R85 ;  /* 0x00000048574a7389 */ /* 0x0000640000000055 */
[----:B01----:R-:W-:Y:S05]  /*4480*/  ENDCOLLECTIVE ;  /* 0x000000000000791b */ /* 0x003fea0003800000 */
.L_x_2226:
[-C--:B------:R-:W-:Y:S01]  /*4490*/  FFMA R60, R79, R76.reuse, R60 ;  /* 0x0000004c4f3c7223 */ /* 0x080fe2000000003c */
[----:B------:R-:W-:Y:S02]  /*44a0*/  FFMA R61, R77, R76, R61 ;  /* 0x0000004c4d3d7223 */ /* 0x000fe4000000003d */
[----:B------:R0:W5:Y:S01]  /*44b0*/  LDG.E.CONSTANT R76, desc[UR4][R4.64+0x80] ;  /* 0x00008004044c7981 */ /* 0x000162000c1e9900 */
[----:B------:R-:W-:Y:S02]  /*44c0*/  MOV R87, R68 ;  /* 0x0000004400577202 */ /* 0x000fe40000000f00 */
[----:B------:R-:W-:-:S07]  /*44d0*/  MOV R89, R74 ;  /* 0x0000004a00597202 */ /* 0x000fce0000000f00 */
[----:B0----5:R-:W-:Y:S05]  /*44e0*/  WARPSYNC.COLLECTIVE R70, `(.L_x_2227) ;  /* 0x0000000046087348 */ /* 0x021fea0003c00000 */
[----:B------:R1:W2:Y:S02]  /*44f0*/  SHFL.IDX P0, R74, R87, R72, R85 ;  /* 0x00000048574a7389 */ /* 0x0002a40000000055 */
[----:B012--5:R-:W-:Y:S05]  /*4500*/  ENDCOLLECTIVE ;  /* 0x000000000000791b */ /* 0x027fea0003800000 */
.L_x_2227:
        /* <DEDUP_REMOVED lines=11> */
.L_x_2228:
[----:B------:R-:W-:Y:S02]  /*45c0*/  MOV R87, R20 ;  /* 0x0000001400577202 */ /* 0x000fe40000000f00 */
[----:B------:R-:W-:-:S07]  /*45d0*/  MOV R81, R74 ;  /* 0x0000004a00517202 */ /* 0x000fce0000000f00 */
[----:B------:R-:W-:Y:S05]  /*45e0*/  WARPSYNC.COLLECTIVE R70, `(.L_x_2229) ;  /* 0x0000000046087348 */ /* 0x000fea0003c00000 */
[----:B------:R0:W1:Y:S02]  /*45f0*/  SHFL.IDX P0, R74, R87, R72, R85 ;  /* 0x00000048574a7389 */ /* 0x0000640000000055 */
[----:B01----:R-:W-:Y:S05]  /*4600*/  ENDCOLLECTIVE ;  /* 0x000000000000791b */ /* 0x003fea0003800000 */
.L_x_2229:
[----:B------:R-:W-:Y:S01]  /*4610*/  MOV R87, R64 ;  /* 0x0000004000577202 */ /* 0x000fe20000000f00 */
[----:B------:R-:W-:Y:S01]  /*4620*/  FFMA R44, R76, R74, R44 ;  /* 0x0000004a4c2c7223 */ /* 0x000fe2000000002c */
[----:B------:R-:W-:Y:S01]  /*4630*/  FFMA R40, R81, R76, R40 ;  /* 0x0000004c51287223 */ /* 0x000fe20000000028 */
[----:B------:R-:W-:-:S07]  /*4640*/  FFMA R42, R79, R74, R42 ;  /* 0x0000004a4f2a7223 */ /* 0x000fce000000002a */
[----:B------:R-:W-:Y:S05]  /*4650*/  WARPSYNC.COLLECTIVE R70, `(.L_x_2230) ;  /* 0x0000000046087348 */ /* 0x000fea0003c00000 */
[----:B------:R0:W1:Y:S02]  /*4660*/  SHFL.IDX P0, R74, R87, R72, R85 ;  /* 0x00000048574a7389 */ /* 0x0000640000000055 */
[----:B01----:R-:W-:Y:S05]  /*4670*/  ENDCOLLECTIVE ;  /* 0x000000000000791b */ /* 0x003fea0003800000 */
.L_x_2230:
[----:B------:R-:W-:Y:S01]  /*4680*/  MOV R87, R6 ;  /* 0x0000000600577202 */ /* 0x000fe20000000f00 */
[-C--:B------:R-:W-:Y:S01]  /*4690*/  FFMA R46, R79, R74.reuse, R46 ;  /* 0x0000004a4f2e7223 */ /* 0x080fe2000000002e */
[----:B------:R-:W-:-:S07]  /*46a0*/  FFMA R48, R76, R74, R48 ;  /* 0x0000004a4c307223 */ /* 0x000fce0000000030 */
[----:B------:R-:W-:Y:S05]  /*46b0*/  WARPSYNC.COLLECTIVE R70, `(.L_x_2231) ;  /* 0x0000000046087348 */ /* 0x000fea0003c00000 */
[----:B------:R0:W1:Y:S02]  /*46c0*/  SHFL.IDX P0, R74, R87, R72, R85 ;  /* 0x00000048574a7389 */ /* 0x0000640000000055 */
[----:B01----:R-:W-:Y:S05]  /*46d0*/  ENDCOLLECTIVE ;  /* 0x000000000000791b */ /* 0x003fea0003800000 */
.L_x_2231:
[----:B------:R-:W-:Y:S01]  /*46e0*/  FFMA R38, R81, R79, R38 ;  /* 0x0000004f51267223 */ /* 0x000fe20000000026 */
[----:B------:R-:W-:Y:S02]  /*46f0*/  MOV R87, R8 ;  /* 0x0000000800577202 */ /* 0x000fe40000000f00 */
[----:B------:R-:W-:-:S07]  /*4700*/  MOV R81, R74 ;  /* 0x0000004a00517202 */ /* 0x000fce0000000f00 */
[----:B------:R-:W-:Y:S05]  /*4710*/  WARPSYNC.COLLECTIVE R70, `(.L_x_2232) ;  /* 0x0000000046087348 */ /* 0x000fea0003c00000 */
[----:B------:R0:W1:Y:S02]  /*4720*/  SHFL.IDX P0, R74, R87, R72, R85 ;  /* 0x00000048574a7389 */ /* 0x0000640000000055 */
[----:B01----:R-:W-:Y:S05]  /*4730*/  ENDCOLLECTIVE ;  /* 0x000000000000791b */ /* 0x003fea0003800000 */
.L_x_2232:
[----:B------:R-:W-:Y:S02]  /*4740*/  MOV R87, R10 ;  /* 0x0000000a00577202 */ /* 0x000fe40000000f00 */
[----:B------:R-:W-:-:S07]  /*4750*/  MOV R5, R74 ;  /* 0x0000004a00057202 */ /* 0x000fce0000000f00 */
[----:B------:R-:W-:Y:S05]  /*4760*/  WARPSYNC.COLLECTIVE R70, `(.L_x_2233) ;  /* 0x0000000046087348 */ /* 0x000fea0003c00000 */
[----:B------:R0:W1:Y:S02]  /*4770*/  SHFL.IDX P0, R74, R87, R72, R85 ;  /* 0x00000048574a7389 */ /* 0x0000640000000055 */
[----:B01----:R-:W-:Y:S05]  /*4780*/  ENDCOLLECTIVE ;  /* 0x000000000000791b */ /* 0x003fea0003800000 */
.L_x_2233:
[----:B------:R-:W-:Y:S02]  /*4790*/  MOV R87, R12 ;  /* 0x0000000c00577202 */ /* 0x000fe40000000f00 */
[----:B------:R-:W-:-:S07]  /*47a0*/  MOV R83, R74 ;  /* 0x0000004a00537202 */ /* 0x000fce0000000f00 */
[----:B------:R-:W-:Y:S05]  /*47b0*/  WARPSYNC.COLLECTIVE R70, `(.L_x_2234) ;  /* 0x0000000046087348 */ /* 0x000fea0003c00000 */
[----:B------:R0:W1:Y:S02]  /*47c0*/  SHFL.IDX P0, R74, R87, R72, R85 ;  /* 0x00000048574a7389 */ /* 0x0000640000000055 */
[----:B01----:R-:W-:Y:S05]  /*47d0*/  ENDCOLLECTIVE ;  /* 0x000000000000791b */ /* 0x003fea0003800000 */
.L_x_2234:
[----:B------:R-:W-:Y:S01]  /*47e0*/  MOV R87, R14 ;  /* 0x0000000e00577202 */ /* 0x000fe20000000f00 */
[-C--:B------:R-:W-:Y:S01]  /*47f0*/  FFMA R56, R79, R74.reuse, R56 ;  /* 0x0000004a4f387223 */ /* 0x080fe20000000038 */
[----:B------:R-:W-:-:S07]  /*4800*/  FFMA R57, R76, R74, R57 ;  /* 0x0000004a4c397223 */ /* 0x000fce0000000039 */
[----:B------:R-:W-:Y:S05]  /*4810*/  WARPSYNC.COLLECTIVE R70, `(.L_x_2235) ;  /* 0x0000000046087348 */ /* 0x000fea0003c00000 */
[----:B------:R0:W1:Y:S02]  /*4820*/  SHFL.IDX P0, R74, R87, R72, R85 ;  /* 0x00000048574a7389 */ /* 0x0000640000000055 */
[----:B01----:R-:W-:Y:S05]  /*4830*/  ENDCOLLECTIVE ;  /* 0x000000000000791b */ /* 0x003fea0003800000 */
.L_x_2235:
[----:B------:R-:W-:Y:S02]  /*4840*/  MOV R87, R16 ;  /* 0x0000001000577202 */ /* 0x000fe40000000f00 */
[----:B------:R-:W-:-:S07]  /*4850*/  MOV R4, R74 ;  /* 0x0000004a00047202 */ /* 0x000fce0000000f00 */
[----:B------:R-:W-:Y:S05]  /*4860*/  WARPSYNC.COLLECTIVE R70, `(.L_x_2236) ;  /* 0x0000000046087348 */ /* 0x000fea0003c00000 */
[----:B------:R0:W1:Y:S02]  /*4870*/  SHFL.IDX P0, R74, R87, R72, R85 ;  /* 0x00000048574a7389 */ /* 0x0000640000000055 */
[----:B01----:R-:W-:Y:S05]  /*4880*/  ENDCOLLECTIVE ;  /* 0x000000000000791b */ /* 0x003fea0003800000 */
.L_x_2236:
[CC--:B------:R-:W-:Y:S01]  /*4890*/  FFMA R52, R79.reuse, R5.reuse, R52 ;  /* 0x000000054f347223 */ /* 0x0c0fe20000000034 */
[C---:B------:R-:W-:Y:S01]  /*48a0*/  FFMA R53, R76.reuse, R5, R53 ;  /* 0x000000054c357223 */ /* 0x040fe20000000035 */
        /* <DEDUP_REMOVED lines=12> */
.L_x_2237:
[-C--:B------:R-:W-:Y:S01]  /*4970*/  FFMA R50, R79, R81.reuse, R50 ;  /* 0x000000514f327223 */ /* 0x080fe20000000032 */
[----:B------:R-:W-:Y:S01]  /*4980*/  FFMA R51, R76, R81, R51 ;  /* 0x000000514c337223 */ /* 0x000fe20000000033 */
[----:B------:R-:W-:Y:S02]  /*4990*/  MOV R87, R68 ;  /* 0x0000004400577202 */ /* 0x000fe40000000f00 */
[----:B------:R-:W-:-:S07]  /*49a0*/  MOV R81, R74 ;  /* 0x0000004a00517202 */ /* 0x000fce0000000f00 */
[----:B------:R-:W-:Y:S05]  /*49b0*/  WARPSYNC.COLLECTIVE R70, `(.L_x_2238) ;  /* 0x0000000046087348 */ /* 0x000fea0003c00000 */
[----:B------:R0:W1:Y:S02]  /*49c0*/  SHFL.IDX P0, R74, R87, R72, R85 ;  /* 0x00000048574a7389 */ /* 0x0000640000000055 */
[----:B01----:R-:W-:Y:S05]  /*49d0*/  ENDCOLLECTIVE ;  /* 0x000000000000791b */ /* 0x003fea0003800000 */
.L_x_2238:
[----:B------:R-:W-:Y:S02]  /*49e0*/  MOV R87, R0 ;  /* 0x0000000000577202 */ /* 0x000fe40000000f00 */
[----:B------:R-:W-:Y:S02]  /*49f0*/  MOV R72, R71 ;  /* 0x0000004700487202 */ /* 0x000fe40000000f00 */
[----:B------:R-:W-:-:S07]  /*4a00*/  MOV R78, R74 ;  /* 0x0000004a004e7202 */ /* 0x000fce0000000f00 */
[----:B------:R-:W-:Y:S05]  /*4a10*/  WARPSYNC.COLLECTIVE R70, `(.L_x_2239) ;  /* 0x0000000046087348 */ /* 0x000fea0003c00000 */
[----:B------:R0:W1:Y:S02]  /*4a20*/  SHFL.IDX P0, R74, R87, R72, R85 ;  /* 0x00000048574a7389 */ /* 0x0000640000000055 */
[----:B01----:R-:W-:Y:S05]  /*4a30*/  ENDCOLLECTIVE ;  /* 0x000000000000791b */ /* 0x003fea0003800000 */
.L_x_2239:
[----:B------:R-:W-:Y:S02]  /*4a40*/  MOV R87, R20 ;  /* 0x0000001400577202 */ /* 0x000fe40000000f00 */
[----:B------:R-:W-:-:S07]  /*4a50*/  MOV R75, R74 ;  /* 0x0000004a004b7202 */ /* 0x000fce0000000f00 */
[----:B------:R-:W-:Y:S05]  /*4a60*/  WARPSYNC.COLLECTIVE R70, `(.L_x_2240) ;  /* 0x0000000046087348 */ /* 0x000fea0003c00000 */
[----:B------:R0:W1:Y:S02]  /*4a70*/  SHFL.IDX P0, R74, R87, R72, R85 ;  /* 0x00000048574a7389 */ /* 0x0000640000000055 */
[----:B01----:R-:W-:Y:S05]  /*4a80*/  ENDCOLLECTIVE ;  /* 0x000000000000791b */ /* 0x003fea0003800000 */
.L_x_2240:
[----:B------:R-:W-:Y:S01]  /*4a90*/  MOV R87, R64 ;  /* 0x0000004000577202 */ /* 0x000fe20000000f00 */
[C---:B------:R-:W-:Y:S01]  /*4aa0*/  FFMA R54, R79.reuse, R83, R54 ;  /* 0x000000534f367223 */ /* 0x040fe20000000036 */
[CC--:B------:R-:W-:Y:S01]  /*4ab0*/  FFMA R62, R79.reuse, R81.reuse, R62 ;  /* 0x000000514f3e7223 */ /* 0x0c0fe2000000003e */
[----:B------:R-:W-:Y:S01]  /*4ac0*/  FFMA R63, R79, R78, R63 ;  /* 0x0000004e4f3f7223 */ /* 0x000fe2000000003f */
[----:B------:R-:W-:Y:S01]  /*4ad0*/  FFMA R28, R76, R81, R28 ;  /* 0x000000514c1c7223 */ /* 0x000fe2000000001c */
[-C--:B------:R-:W-:Y:S01]  /*4ae0*/  FFMA R42, R73, R74.reuse, R42 ;  /* 0x0000004a492a7223 */ /* 0x080fe2000000002a */
[----:B------:R-:W-:-:S07]  /*4af0*/  FFMA R44, R30, R74, R44 ;  /* 0x0000004a1e2c7223 */ /* 0x000fce000000002c */
[----:B------:R-:W-:Y:S05]  /*4b00*/  WARPSYNC.COLLECTIVE R70, `(.L_x_2241) ;  /* 0x0000000046087348 */ /* 0x000fea0003c00000 */
[----:B------:R0:W1:Y:S02]  /*4b10*/  SHFL.IDX P0, R74, R87, R72, R85 ;  /* 0x00000048574a7389 */ /* 0x0000640000000055 */
[----:B01----:R-:W-:Y:S05]  /*4b20*/  ENDCOLLECTIVE ;  /* 0x000000000000791b */ /* 0x003fea0003800000 */
.L_x_2241:
[----:B------:R-:W-:Y:S01]  /*4b30*/  MOV R87, R6 ;  /* 0x0000000600577202 */ /* 0x000fe20000000f00 */
[-C--:B------:R-:W-:Y:S01]  /*4b40*/  FFMA R46, R73, R74.reuse, R46 ;  /* 0x0000004a492e7223 */ /* 0x080fe2000000002e */
[----:B------:R-:W-:-:S07]  /*4b50*/  FFMA R48, R30, R74, R48 ;  /* 0x0000004a1e307223 */ /* 0x000fce0000000030 */
[----:B------:R-:W-:Y:S05]  /*4b60*/  WARPSYNC.COLLECTIVE R70, `(.L_x_2242) ;  /* 0x0000000046087348 */ /* 0x000fea0003c00000 */
[----:B------:R0:W1:Y:S02]  /*4b70*/  SHFL.IDX P0, R74, R87, R72, R85 ;  /* 0x00000048574a7389 */ /* 0x0000640000000055 */
[----:B01----:R-:W-:Y:S05]  /*4b80*/  ENDCOLLECTIVE ;  /* 0x000000000000791b */ /* 0x003fea0003800000 */
.L_x_2242:
[----:B------:R-:W-:Y:S02]  /*4b90*/  MOV R87, R8 ;  /* 0x0000000800577202 */ /* 0x000fe40000000f00 */
[----:B------:R-:W-:-:S07]  /*4ba0*/  MOV R79, R74 ;  /* 0x0000004a004f7202 */ /* 0x000fce0000000f00 */
[----:B------:R-:W-:Y:S05]  /*4bb0*/  WARPSYNC.COLLECTIVE R70, `(.L_x_2243) ;  /* 0x0000000046087348 */ /* 0x000fea0003c00000 */
[----:B------:R0:W1:Y:S02]  /*4bc0*/  SHFL.IDX P0, R74, R87, R72, R85 ;  /* 0x00000048574a7389 */ /* 0x0000640000000055 */
[----:B01----:R-:W-:Y:S05]  /*4bd0*/  ENDCOLLECTIVE ;  /* 0x000000000000791b */ /* 0x003fea0003800000 */
.L_x_2243:
[----:B------:R-:W-:Y:S02]  /*4be0*/  MOV R87, R10 ;  /* 0x0000000a00577202 */ /* 0x000fe40000000f00 */
[----:B------:R-:W-:-:S07]  /*4bf0*/  MOV R5, R74 ;  /* 0x0000004a00057202 */ /* 0x000fce0000000f00 */
[----:B------:R-:W-:Y:S05]  /*4c00*/  WARPSYNC.COLLECTIVE R70, `(.L_x_2244) ;  /* 0x0000000046087348 */ /* 0x000fea0003c00000 */
[----:B------:R0:W1:Y:S02]  /*4c10*/  SHFL.IDX P0, R74, R87, R72, R85 ;  /* 0x00000048574a7389 */ /* 0x0000640000000055 */
[----:B01----:R-:W-:Y:S05]  /*4c20*/  ENDCOLLECTIVE ;  /* 0x000000000000791b */ /* 0x003fea0003800000 */
.L_x_2244:
[----:B------:R-:W-:Y:S02]  /*4c30*/  MOV R87, R12 ;  /* 0x0000000c00577202 */ /* 0x000fe40000000f00 */
[----:B------:R-:W-:-:S07]  /*4c40*/  MOV R81, R74 ;  /* 0x0000004a00517202 */ /* 0x000fce0000000f00 */
[----:B------:R-:W-:Y:S05]  /*4c50*/  WARPSYNC.COLLECTIVE R70, `(.L_x_2245) ;  /* 0x0000000046087348 */ /* 0x000fea0003c00000 */
[----:B------:R0:W1:Y:S02]  /*4c60*/  SHFL.IDX P0, R74, R87, R72, R85 ;  /* 0x00000048574a7389 */ /* 0x0000640000000055 */
[----:B01----:R-:W-:Y:S05]  /*4c70*/  ENDCOLLECTIVE ;  /* 0x000000000000791b */ /* 0x003fea0003800000 */
.L_x_2245:
[----:B------:R-:W-:Y:S01]  /*4c80*/  MOV R87, R14 ;  /* 0x0000000e00577202 */ /* 0x000fe20000000f00 */
[-C--:B------:R-:W-:Y:S01]  /*4c90*/  FFMA R56, R73, R74.reuse, R56 ;  /* 0x0000004a49387223 */ /* 0x080fe20000000038 */
[----:B------:R-:W-:-:S07]  /*4ca0*/  FFMA R57, R30, R74, R57 ;  /* 0x0000004a1e397223 */ /* 0x000fce0000000039 */
[----:B------:R-:W-:Y:S05]  /*4cb0*/  WARPSYNC.COLLECTIVE R70, `(.L_x_2246) ;  /* 0x0000000046087348 */ /* 0x000fea0003c00000 */
[----:B------:R0:W1:Y:S02]  /*4cc0*/  SHFL.IDX P0, R74, R87, R72, R85 ;  /* 0x00000048574a7389 */ /* 0x0000640000000055 */
[----:B01----:R-:W-:Y:S05]  /*4cd0*/  ENDCOLLECTIVE ;  /* 0x000000000000791b */ /* 0x003fea0003800000 */
.L_x_2246:
        /* <DEDUP_REMOVED lines=12> */
.L_x_2247:
        /* <DEDUP_REMOVED lines=8> */
.L_x_2248:
        /* <DEDUP_REMOVED lines=8> */
.L_x_2249:
[----:B------:R-:W-:Y:S02]  /*4ea0*/  MOV R87, R0 ;  /* 0x0000000000577202 */ /* 0x000fe40000000f00 */
[----:B------:R-:W-:Y:S02]  /*4eb0*/  MOV R72, R7 ;  /* 0x0000000700487202 */ /* 0x000fe40000000f00 */
[----:B------:R-:W-:-:S07]  /*4ec0*/  MOV R50, R74 ;  /* 0x0000004a00327202 */ /* 0x000fce0000000f00 */
[----:B------:R-:W-:Y:S05]  /*4ed0*/  WARPSYNC.COLLECTIVE R70, `(.L_x_2250) ;  /* 0x0000000046087348 */ /* 0x000fea0003c00000 */
[----:B------:R0:W1:Y:S02]  /*4ee0*/  SHFL.IDX P0, R74, R87, R72, R85 ;  /* 0x00000048574a7389 */ /* 0x0000640000000055 */
[----:B01----:R-:W-:Y:S05]  /*4ef0*/  ENDCOLLECTIVE ;  /* 0x000000000000791b */ /* 0x003fea0003800000 */
.L_x_2250:
[----:B------:R-:W-:Y:S01]  /*4f00*/  MOV R87, R20 ;  /* 0x0000001400577202 */ /* 0x000fe20000000f00 */
[C---:B------:R-:W-:Y:S01]  /*4f10*/  FFMA R55, R30.reuse, R81, R55 ;  /* 0x000000511e377223 */ /* 0x040fe20000000037 */
[C---:B------:R-:W-:Y:S01]  /*4f20*/  FFMA R61, R30.reuse, R51, R61 ;  /* 0x000000331e3d7223 */ /* 0x040fe2000000003d */
[C---:B------:R-:W-:Y:S01]  /*4f30*/  FFMA R28, R30.reuse, R79, R28 ;  /* 0x0000004f1e1c7223 */ /* 0x040fe2000000001c */
[C---:B------:R-:W-:Y:S01]  /*4f40*/  FFMA R60, R73.reuse, R51, R60 ;  /* 0x00000033493c7223 */ /* 0x040fe2000000003c */
[-C--:B------:R-:W-:Y:S01]  /*4f50*/  FFMA R63, R73, R50.reuse, R63 ;  /* 0x00000032493f7223 */ /* 0x080fe2000000003f */
[----:B------:R-:W-:Y:S01]  /*4f60*/  FFMA R30, R30, R50, R77 ;  /* 0x000000321e1e7223 */ /* 0x000fe2000000004d */
[----:B------:R-:W-:-:S04]  /*4f70*/  IMAD.WIDE R50, R19, 0x4, R2 ;  /* 0x0000000413327825 */ /* 0x000fc800078e0202 */
[C---:B------:R-:W-:Y:S01]  /*4f80*/  FFMA R54, R73.reuse, R81, R54 ;  /* 0x0000005149367223 */ /* 0x040fe20000000036 */
[----:B------:R-:W-:Y:S01]  /*4f90*/  FFMA R62, R73, R79, R62 ;  /* 0x0000004f493e7223 */ /* 0x000fe2000000003e */
[----:B------:R0:W5:Y:S04]  /*4fa0*/  LDG.E.CONSTANT R19, desc[UR4][R50.64] ;  /* 0x0000000432137981 */ /* 0x000168000c1e9900 */
[----:B------:R0:W5:Y:S01]  /*4fb0*/  LDG.E.CONSTANT R73, desc[UR4][R50.64+0x80] ;  /* 0x0000800432497981 */ /* 0x000162000c1e9900 */
[C---:B------:R-:W-:Y:S01]  /*4fc0*/  FFMA R38, R74.reuse, R21, R38 ;  /* 0x000000154a267223 */ /* 0x040fe20000000026 */
[----:B------:R-:W-:-:S07]  /*4fd0*/  FFMA R40, R74, R71, R40 ;  /* 0x000000474a287223 */ /* 0x000fce0000000028 */
[----:B0----5:R-:W-:Y:S05]  /*4fe0*/  WARPSYNC.COLLECTIVE R70, `(.L_x_2251) ;  /* 0x0000000046087348 */ /* 0x021fea0003c00000 */
[----:B------:R1:W2:Y:S02]  /*4ff0*/  SHFL.IDX P0, R74, R87, R72, R85 ;  /* 0x00000048574a7389 */ /* 0x0002a40000000055 */
[----:B012--5:R-:W-:Y:S05]  /*5000*/  ENDCOLLECTIVE ;  /* 0x000000000000791b */ /* 0x027fea0003800000 */
.L_x_2251:
[----:B------:R-:W-:Y:S01]  /*5010*/  MOV R87, R64 ;  /* 0x0000004000577202 */ /* 0x000fe20000000f00 */
[-C--:B------:R-:W-:Y:S01]  /*5020*/  FFMA R42, R21, R74.reuse, R42 ;  /* 0x0000004a152a7223 */ /* 0x080fe2000000002a */
[----:B------:R-:W-:-:S07]  /*5030*/  FFMA R44, R71, R74, R44 ;  /* 0x0000004a472c7223 */ /* 0x000fce000000002c */
[----:B------:R-:W-:Y:S05]  /*5040*/  WARPSYNC.COLLECTIVE R70, `(.L_x_2252) ;  /* 0x0000000046087348 */ /* 0x000fea0003c00000 */
[----:B------:R0:W1:Y:S02]  /*5050*/  SHFL.IDX P0, R74, R87, R72, R85 ;  /* 0x00000048574a7389 */ /* 0x0000640000000055 */
[----:B01----:R-:W-:Y:S05]  /*5060*/  ENDCOLLECTIVE ;  /* 0x000000000000791b */ /* 0x003fea0003800000 */
.L_x_2252:
[----:B------:R-:W-:Y:S01]  /*5070*/  MOV R87, R6 ;  /* 0x0000000600577202 */ /* 0x000fe20000000f00 */
[-C--:B------:R-:W-:Y:S01]  /*5080*/  FFMA R46, R21, R74.reuse, R46 ;  /* 0x0000004a152e7223 */ /* 0x080fe2000000002e */
[----:B------:R-:W-:-:S07]  /*5090*/  FFMA R48, R71, R74, R48 ;  /* 0x0000004a47307223 */ /* 0x000fce0000000030 */
[----:B------:R-:W-:Y:S05]  /*50a0*/  WARPSYNC.COLLECTIVE R70, `(.L_x_2253) ;  /* 0x0000000046087348 */ /* 0x000fea0003c00000 */
[----:B------:R0:W1:Y:S02]  /*50b0*/  SHFL.IDX P0, R74, R87, R72, R85 ;  /* 0x00000048574a7389 */ /* 0x0000640000000055 */
[----:B01----:R-:W-:Y:S05]  /*50c0*/  ENDCOLLECTIVE ;  /* 0x000000000000791b */ /* 0x003fea0003800000 */
.L_x_2253:
[----:B------:R-:W-:Y:S01]  /*50d0*/  MOV R87, R8 ;  /* 0x0000000800577202 */ /* 0x000fe20000000f00 */
[-C--:B------:R-:W-:Y:S01]  /*50e0*/  FFMA R4, R21, R74.reuse, R75 ;  /* 0x0000004a15047223 */ /* 0x080fe2000000004b */
[----:B------:R-:W-:-:S07]  /*50f0*/  FFMA R76, R71, R74, R76 ;  /* 0x0000004a474c7223 */ /* 0x000fce000000004c */
[----:B------:R-:W-:Y:S05]  /*5100*/  WARPSYNC.COLLECTIVE R70, `(.L_x_2254) ;  /* 0x0000000046087348 */ /* 0x000fea0003c00000 */
[----:B------:R0:W1:Y:S02]  /*5110*/  SHFL.IDX P0, R74, R87, R72, R85 ;  /* 0x00000048574a7389 */ /* 0x0000640000000055 */
[----:B01----:R-:W-:Y:S05]  /*5120*/  ENDCOLLECTIVE ;  /* 0x000000000000791b */ /* 0x003fea0003800000 */
.L_x_2254:
[----:B------:R-:W-:Y:S01]  /*5130*/  MOV R87, R10 ;  /* 0x0000000a00577202 */ /* 0x000fe20000000f00 */
[-C--:B------:R-:W-:Y:S01]  /*5140*/  FFMA R52, R21, R74.reuse, R52 ;  /* 0x0000004a15347223 */ /* 0x080fe20000000034 */
[----:B------:R-:W-:-:S07]  /*5150*/  FFMA R78, R71, R74, R53 ;  /* 0x0000004a474e7223 */ /* 0x000fce0000000035 */
[----:B------:R-:W-:Y:S05]  /*5160*/  WARPSYNC.COLLECTIVE R70, `(.L_x_2255) ;  /* 0x0000000046087348 */ /* 0x000fea0003c00000 */
[----:B------:R0:W1:Y:S02]  /*5170*/  SHFL.IDX P0, R74, R87, R72, R85 ;  /* 0x00000048574a7389 */ /* 0x0000640000000055 */
[----:B01----:R-:W-:Y:S05]  /*5180*/  ENDCOLLECTIVE ;  /* 0x000000000000791b */ /* 0x003fea0003800000 */
.L_x_2255:
[----:B------:R-:W-:Y:S01]  /*5190*/  MOV R87, R12 ;  /* 0x0000000c00577202 */ /* 0x000fe20000000f00 */
[-C--:B------:R-:W-:Y:S01]  /*51a0*/  FFMA R54, R21, R74.reuse, R54 ;  /* 0x0000004a15367223 */ /* 0x080fe20000000036 */
[----:B------:R-:W-:-:S07]  /*51b0*/  FFMA R80, R71, R74, R55 ;  /* 0x0000004a47507223 */ /* 0x000fce0000000037 */
[----:B------:R-:W-:Y:S05]  /*51c0*/  WARPSYNC.COLLECTIVE R70, `(.L_x_2256) ;  /* 0x0000000046087348 */ /* 0x000fea0003c00000 */
[----:B------:R0:W1:Y:S02]  /*51d0*/  SHFL.IDX P0, R74, R87, R72, R85 ;  /* 0x00000048574a7389 */ /* 0x0000640000000055 */
[----:B01----:R-:W-:Y:S05]  /*51e0*/  ENDCOLLECTIVE ;  /* 0x000000000000791b */ /* 0x003fea0003800000 */
.L_x_2256:
[----:B------:R-:W-:Y:S01]  /*51f0*/  MOV R87, R14 ;  /* 0x0000000e00577202 */ /* 0x000fe20000000f00 */
[-C--:B------:R-:W-:Y:S01]  /*5200*/  FFMA R56, R21, R74.reuse, R56 ;  /* 0x0000004a15387223 */ /* 0x080fe20000000038 */
[----:B------:R-:W-:-:S07]  /*5210*/  FFMA R82, R71, R74, R57 ;  /* 0x0000004a47527223 */ /* 0x000fce0000000039 */
[----:B------:R-:W-:Y:S05]  /*5220*/  WARPSYNC.COLLECTIVE R70, `(.L_x_2257) ;  /* 0x0000000046087348 */ /* 0x000fea0003c00000 */
[----:B------:R0:W1:Y:S02]  /*5230*/  SHFL.IDX P0, R74, R87, R72, R85 ;  /* 0x00000048574a7389 */ /* 0x0000640000000055 */
[----:B01----:R-:W-:Y:S05]  /*5240*/  ENDCOLLECTIVE ;  /* 0x000000000000791b */ /* 0x003fea0003800000 */
.L_x_2257:
[----:B------:R-:W-:Y:S01]  /*5250*/  MOV R87, R16 ;  /* 0x0000001000577202 */ /* 0x000fe20000000f00 */
[-C--:B------:R-:W-:Y:S01]  /*5260*/  FFMA R58, R21, R74.reuse, R58 ;  /* 0x0000004a153a7223 */ /* 0x080fe2000000003a */
[----:B------:R-:W-:-:S07]  /*5270*/  FFMA R84, R71, R74, R59 ;  /* 0x0000004a47547223 */ /* 0x000fce000000003b */
[----:B------:R-:W-:Y:S05]  /*5280*/  WARPSYNC.COLLECTIVE R70, `(.L_x_2258) ;  /* 0x0000000046087348 */ /* 0x000fea0003c00000 */
[----:B------:R0:W1:Y:S02]  /*5290*/  SHFL.IDX P0, R74, R87, R72, R85 ;  /* 0x00000048574a7389 */ /* 0x0000640000000055 */
[----:B01----:R-:W-:Y:S05]  /*52a0*/  ENDCOLLECTIVE ;  /* 0x000000000000791b */ /* 0x003fea0003800000 */
.L_x_2258:
[----:B------:R-:W-:Y:S01]  /*52b0*/  MOV R87, R18 ;  /* 0x0000001200577202 */ /* 0x000fe20000000f00 */
[-C--:B------:R-:W-:Y:S01]  /*52c0*/  FFMA R60, R21, R74.reuse, R60 ;  /* 0x0000004a153c7223 */ /* 0x080fe2000000003c */
[----:B------:R-:W-:-:S07]  /*52d0*/  FFMA R86, R71, R74, R61 ;  /* 0x0000004a47567223 */ /* 0x000fce000000003d */
[----:B------:R-:W-:Y:S05]  /*52e0*/  WARPSYNC.COLLECTIVE R70, `(.L_x_2259) ;  /* 0x0000000046087348 */ /* 0x000fea0003c00000 */
[----:B------:R0:W1:Y:S02]  /*52f0*/  SHFL.IDX P0, R74, R87, R72, R85 ;  /* 0x00000048574a7389 */ /* 0x0000640000000055 */
[----:B01----:R-:W-:Y:S05]  /*5300*/  ENDCOLLECTIVE ;  /* 0x000000000000791b */ /* 0x003fea0003800000 */
.L_x_2259:
[----:B------:R-:W-:Y:S01]  /*5310*/  MOV R87, R68 ;  /* 0x0000004400577202 */ /* 0x000fe20000000f00 */
[-C--:B------:R-:W-:Y:S01]  /*5320*/  FFMA R62, R21, R74.reuse, R62 ;  /* 0x0000004a153e7223 */ /* 0x080fe2000000003e */
[----:B------:R-:W-:-:S07]  /*5330*/  FFMA R28, R71, R74, R28 ;  /* 0x0000004a471c7223 */ /* 0x000fce000000001c */
[----:B------:R-:W-:Y:S05]  /*5340*/  WARPSYNC.COLLECTIVE R70, `(.L_x_2260) ;  /* 0x0000000046087348 */ /* 0x000fea0003c00000 */
[----:B------:R0:W1:Y:S02]  /*5350*/  SHFL.IDX P0, R74, R87, R72, R85 ;  /* 0x00000048574a7389 */ /* 0x0000640000000055 */
[----:B01----:R-:W-:Y:S05]  /*5360*/  ENDCOLLECTIVE ;  /* 0x000000000000791b */ /* 0x003fea0003800000 */
.L_x_2260:
[----:B------:R-:W-:Y:S02]  /*5370*/  MOV R87, R0 ;  /* 0x0000000000577202 */ /* 0x000fe40000000f00 */
[----:B------:R-:W-:Y:S01]  /*5380*/  MOV R72, R67 ;  /* 0x0000004300487202 */ /* 0x000fe20000000f00 */
[-C--:B------:R-:W-:Y:S01]  /*5390*/  FFMA R88, R21, R74.reuse, R63 ;  /* 0x0000004a15587223 */ /* 0x080fe2000000003f */
[----:B------:R-:W-:-:S07]  /*53a0*/  FFMA R30, R71, R74, R30 ;  /* 0x0000004a471e7223 */ /* 0x000fce000000001e */
[----:B------:R-:W-:Y:S05]  /*53b0*/  WARPSYNC.COLLECTIVE R70, `(.L_x_2261) ;  /* 0x0000000046087348 */ /* 0x000fea0003c00000 */
[----:B------:R0:W1:Y:S02]  /*53c0*/  SHFL.IDX P0, R74, R87, R72, R85 ;  /* 0x00000048574a7389 */ /* 0x0000640000000055 */
[----:B01----:R-:W-:Y:S05]  /*53d0*/  ENDCOLLECTIVE ;  /* 0x000000000000791b */ /* 0x003fea0003800000 */
.L_x_2261:
[----:B------:R-:W-:Y:S02]  /*53e0*/  MOV R87, R20 ;  /* 0x0000001400577202 */ /* 0x000fe40000000f00 */
[----:B------:R-:W-:-:S07]  /*53f0*/  MOV R5, R74 ;  /* 0x0000004a00057202 */ /* 0x000fce0000000f00 */
[----:B------:R-:W-:Y:S05]  /*5400*/  WARPSYNC.COLLECTIVE R70, `(.L_x_2262) ;  /* 0x0000000046087348 */ /* 0x000fea0003c00000 */
[----:B------:R0:W1:Y:S02]  /*5410*/  SHFL.IDX P0, R74, R87, R72, R85 ;  /* 0x00000048574a7389 */ /* 0x0000640000000055 */
[----:B01----:R-:W-:Y:S05]  /*5420*/  ENDCOLLECTIVE ;  /* 0x000000000000791b */ /* 0x003fea0003800000 */
.L_x_2262:
[----:B------:R-:W-:Y:S02]  /*5430*/  MOV R87, R64 ;  /* 0x0000004000577202 */ /* 0x000fe40000000f00 */
[----:B------:R-:W-:-:S07]  /*5440*/  MOV R21, R74 ;  /* 0x0000004a00157202 */ /* 0x000fce0000000f00 */
[----:B------:R-:W-:Y:S05]  /*5450*/  WARPSYNC.COLLECTIVE R70, `(.L_x_2263) ;  /* 0x0000000046087348 */ /* 0x000fea0003c00000 */
[----:B------:R0:W1:Y:S02]  /*5460*/  SHFL.IDX P0, R74, R87, R72, R85 ;  /* 0x00000048574a7389 */ /* 0x0000640000000055 */
[----:B01----:R-:W-:Y:S05]  /*5470*/  ENDCOLLECTIVE ;  /* 0x000000000000791b */ /* 0x003fea0003800000 */
.L_x_2263:
[----:B------:R-:W-:Y:S01]  /*5480*/  MOV R87, R6 ;  /* 0x0000000600577202 */ /* 0x000fe20000000f00 */
[-C--:B------:R-:W-:Y:S01]  /*5490*/  FFMA R46, R19, R74.reuse, R46 ;  /* 0x0000004a132e7223 */ /* 0x080fe2000000002e */
[----:B------:R-:W-:-:S07]  /*54a0*/  FFMA R48, R73, R74, R48 ;  /* 0x0000004a49307223 */ /* 0x000fce0000000030 */
[----:B------:R-:W-:Y:S05]  /*54b0*/  WARPSYNC.COLLECTIVE R70, `(.L_x_2264) ;  /* 0x0000000046087348 */ /* 0x000fea0003c00000 */
[----:B------:R0:W1:Y:S02]  /*54c0*/  SHFL.IDX P0, R74, R87, R72, R85 ;  /* 0x00000048574a7389 */ /* 0x0000640000000055 */
[----:B01----:R-:W-:Y:S05]  /*54d0*/  ENDCOLLECTIVE ;  /* 0x000000000000791b */ /* 0x003fea0003800000 */
.L_x_2264:
[C---:B------:R-:W-:Y:S01]  /*54e0*/  FFMA R38, R5.reuse, R19, R38 ;  /* 0x0000001305267223 */ /* 0x040fe20000000026 */
[----:B------:R-:W-:Y:S01]  /*54f0*/  FFMA R40, R5, R73, R40 ;  /* 0x0000004905287223 */ /* 0x000fe20000000028 */
[----:B------:R-:W-:Y:S02]  /*5500*/  MOV R87, R8 ;  /* 0x0000000800577202 */ /* 0x000fe40000000f00 */
[----:B------:R-:W-:-:S07]  /*5510*/  MOV R5, R74 ;  /* 0x0000004a00057202 */ /* 0x000fce0000000f00 */
[----:B------:R-:W-:Y:S05]  /*5520*/  WARPSYNC.COLLECTIVE R70, `(.L_x_2265) ;  /* 0x0000000046087348 */ /* 0x000fea0003c00000 */
[----:B------:R0:W1:Y:S02]  /*5530*/  SHFL.IDX P0, R74, R87, R72, R85 ;  /* 0x00000048574a7389 */ /* 0x0000640000000055 */
[----:B01----:R-:W-:Y:S05]  /*5540*/  ENDCOLLECTIVE ;  /* 0x000000000000791b */ /* 0x003fea0003800000 */
.L_x_2265:
[----:B------:R-:W-:Y:S02]  /*5550*/  MOV R87, R10 ;  /* 0x0000000a00577202 */ /* 0x000fe40000000f00 */
[----:B------:R-:W-:-:S07]  /*5560*/  MOV R51, R74 ;  /* 0x0000004a00337202 */ /* 0x000fce0000000f00 */
[----:B------:R-:W-:Y:S05]  /*5570*/  WARPSYNC.COLLECTIVE R70, `(.L_x_2266) ;  /* 0x0000000046087348 */ /* 0x000fea0003c00000 */
[----:B------:R0:W1:Y:S02]  /*5580*/  SHFL.IDX P0, R74, R87, R72, R85 ;  /* 0x00000048574a7389 */ /* 0x0000640000000055 */
[----:B01----:R-:W-:Y:S05]  /*5590*/  ENDCOLLECTIVE ;  /* 0x000000000000791b */ /* 0x003fea0003800000 */
.L_x_2266:
[----:B------:R-:W-:Y:S02]  /*55a0*/  MOV R87, R12 ;  /* 0x0000000c00577202 */ /* 0x000fe40000000f00 */
[----:B------:R-:W-:-:S07]  /*55b0*/  MOV R53, R74 ;  /* 0x0000004a00357202 */ /* 0x000fce0000000f00 */
[----:B------:R-:W-:Y:S05]  /*55c0*/  WARPSYNC.COLLECTIVE R70, `(.L_x_2267) ;  /* 0x0000000046087348 */ /* 0x000fea0003c00000 */
[----:B------:R0:W1:Y:S02]  /*55d0*/  SHFL.IDX P0, R74, R87, R72, R85 ;  /* 0x00000048574a7389 */ /* 0x0000640000000055 */
[----:B01----:R-:W-:Y:S05]  /*55e0*/  ENDCOLLECTIVE ;  /* 0x000000000000791b */ /* 0x003fea0003800000 */
.L_x_2267:
[----:B------:R-:W-:Y:S01]  /*55f0*/  MOV R87, R14 ;  /* 0x0000000e00577202 */ /* 0x000fe20000000f00 */
[-C--:B------:R-:W-:Y:S01]  /*5600*/  FFMA R56, R19, R74.reuse, R56 ;  /* 0x0000004a13387223 */ /* 0x080fe20000000038 */
[----:B------:R-:W-:-:S07]  /*5610*/  FFMA R82, R73, R74, R82 ;  /* 0x0000004a49527223 */ /* 0x000fce0000000052 */
[----:B------:R-:W-:Y:S05]  /*5620*/  WARPSYNC.COLLECTIVE R70, `(.L_x_2268) ;  /* 0x0000000046087348 */ /* 0x000fea0003c00000 */
[----:B------:R0:W1:Y:S02]  /*5630*/  SHFL.IDX P0, R74, R87, R72, R85 ;  /* 0x00000048574a7389 */ /* 0x0000640000000055 */
[----:B01----:R-:W-:Y:S05]  /*5640*/  ENDCOLLECTIVE ;  /* 0x000000000000791b */ /* 0x003fea0003800000 */
.L_x_2268:
        /* <DEDUP_REMOVED lines=9> */
.L_x_2269:
[-C--:B------:R-:W-:Y:S01]  /*56e0*/  FFMA R52, R19, R51.reuse, R52 ;  /* 0x0000003313347223 */ /* 0x080fe20000000034 */
[----:B------:R-:W-:Y:S01]  /*56f0*/  FFMA R78, R73, R51, R78 ;  /* 0x00000033494e7223 */ /* 0x000fe2000000004e */
        /* <DEDUP_REMOVED lines=12> */
.L_x_2270:
[-C--:B------:R-:W-:Y:S01]  /*57c0*/  FFMA R54, R19, R53.reuse, R54 ;  /* 0x0000003513367223 */ /* 0x080fe20000000036 */
[----:B------:R-:W-:Y:S01]  /*57d0*/  FFMA R80, R73, R53, R80 ;  /* 0x0000003549507223 */ /* 0x000fe20000000050 */
[----:B------:R-:W-:Y:S02]  /*57e0*/  MOV R87, R68 ;  /* 0x0000004400577202 */ /* 0x000fe40000000f00 */
[----:B------:R-:W-:-:S07]  /*57f0*/  MOV R53, R74 ;  /* 0x0000004a00357202 */ /* 0x000fce0000000f00 */
[----:B------:R-:W-:Y:S05]  /*5800*/  WARPSYNC.COLLECTIVE R70, `(.L_x_2271) ;  /* 0x0000000046087348 */ /* 0x000fea0003c00000 */
[----:B------:R0:W1:Y:S02]  /*5810*/  SHFL.IDX P0, R74, R87, R72, R85 ;  /* 0x00000048574a7389 */ /* 0x0000640000000055 */
[----:B01----:R-:W-:Y:S05]  /*5820*/  ENDCOLLECTIVE ;  /* 0x000000000000791b */ /* 0x003fea0003800000 */
.L_x_2271:
[----:B------:R-:W-:Y:S02]  /*5830*/  MOV R87, R0 ;  /* 0x0000000000577202 */ /* 0x000fe40000000f00 */
[----:B------:R-:W-:Y:S02]  /*5840*/  MOV R72, R65 ;  /* 0x0000004100487202 */ /* 0x000fe40000000f00 */
[----:B------:R-:W-:-:S07]  /*5850*/  MOV R55, R74 ;  /* 0x0000004a00377202 */ /* 0x000fce0000000f00 */
[----:B------:R-:W-:Y:S05]  /*5860*/  WARPSYNC.COLLECTIVE R70, `(.L_x_2272) ;  /* 0x0000000046087348 */ /* 0x000fea0003c00000 */
[----:B------:R0:W1:Y:S02]  /*5870*/  SHFL.IDX P0, R74, R87, R72, R85 ;  /* 0x00000048574a7389 */ /* 0x0000640000000055 */
[----:B01----:R-:W-:Y:S05]  /*5880*/  ENDCOLLECTIVE ;  /* 0x000000000000791b */ /* 0x003fea0003800000 */
.L_x_2272:
        /* <DEDUP_REMOVED lines=8> */
.L_x_2273:
[----:B------:R-:W-:Y:S02]  /*5910*/  MOV R87, R64 ;  /* 0x0000004000577202 */ /* 0x000fe40000000f00 */
[----:B------:R-:W-:-:S07]  /*5920*/  MOV R50, R74 ;  /* 0x0000004a00327202 */ /* 0x000fce0000000f00 */
[----:B------:R-:W-:Y:S05]  /*5930*/  WARPSYNC.COLLECTIVE R70, `(.L_x_2274) ;  /* 0x0000000046087348 */ /* 0x000fea0003c00000 */
[----:B------:R0:W1:Y:S02]  /*5940*/  SHFL.IDX P0, R74, R87, R72, R85 ;  /* 0x00000048574a7389 */ /* 0x0000640000000055 */
[----:B01----:R-:W-:Y:S05]  /*5950*/  ENDCOLLECTIVE ;  /* 0x000000000000791b */ /* 0x003fea0003800000 */
.L_x_2274:
[----:B------:R-:W-:Y:S01]  /*5960*/  MOV R87, R6 ;  /* 0x0000000600577202 */ /* 0x000fe20000000f00 */
[-C--:B------:R-:W-:Y:S01]  /*5970*/  FFMA R46, R51, R74.reuse, R46 ;  /* 0x0000004a332e7223 */ /* 0x080fe2000000002e */
[----:B------:R-:W-:-:S07]  /*5980*/  FFMA R48, R17, R74, R48 ;  /* 0x0000004a11307223 */ /* 0x000fce0000000030 */
[----:B------:R-:W-:Y:S05]  /*5990*/  WARPSYNC.COLLECTIVE R70, `(.L_x_2275) ;  /* 0x0000000046087348 */ /* 0x000fea0003c00000 */
[----:B------:R0:W1:Y:S02]  /*59a0*/  SHFL.IDX P0, R74, R87, R72, R85 ;  /* 0x00000048574a7389 */ /* 0x0000640000000055 */
[----:B01----:R-:W-:Y:S05]  /*59b0*/  ENDCOLLECTIVE ;  /* 0x000000000000791b */ /* 0x003fea0003800000 */
.L_x_2275:
[-C--:B------:R-:W-:Y:S01]  /*59c0*/  FFMA R42, R51, R50.reuse, R42 ;  /* 0x00000032332a7223 */ /* 0x080fe2000000002a */
[----:B------:R-:W-:Y:S01]  /*59d0*/  FFMA R44, R17, R50, R44 ;  /* 0x00000032112c7223 */ /* 0x000fe2000000002c */
[----:B------:R-:W-:Y:S02]  /*59e0*/  MOV R87, R8 ;  /* 0x0000000800577202 */ /* 0x000fe40000000f00 */
[----:B------:R-:W-:-:S07]  /*59f0*/  MOV R50, R74 ;  /* 0x0000004a00327202 */ /* 0x000fce0000000f00 */
[----:B------:R-:W-:Y:S05]  /*5a00*/  WARPSYNC.COLLECTIVE R70, `(.L_x_2276) ;  /* 0x0000000046087348 */ /* 0x000fea0003c00000 */
[----:B------:R0:W1:Y:S02]  /*5a10*/  SHFL.IDX P0, R74, R87, R72, R85 ;  /* 0x00000048574a7389 */ /* 0x0000640000000055 */
[----:B01----:R-:W-:Y:S05]  /*5a20*/  ENDCOLLECTIVE ;  /* 0x000000000000791b */ /* 0x003fea0003800000 */
.L_x_2276:
[----:B------:R-:W-:Y:S02]  /*5a30*/  MOV R87, R10 ;  /* 0x0000000a00577202 */ /* 0x000fe40000000f00 */
[----:B------:R-:W-:-:S07]  /*5a40*/  MOV R5, R74 ;  /* 0x0000004a00057202 */ /* 0x000fce0000000f00 */
[----:B------:R-:W-:Y:S05]  /*5a50*/  WARPSYNC.COLLECTIVE R70, `(.L_x_2277) ;  /* 0x0000000046087348 */ /* 0x000fea0003c00000 */
[----:B------:R0:W1:Y:S02]  /*5a60*/  SHFL.IDX P0, R74, R87, R72, R85 ;  /* 0x00000048574a7389 */ /* 0x0000640000000055 */
[----:B01----:R-:W-:Y:S05]  /*5a70*/  ENDCOLLECTIVE ;  /* 0x000000000000791b */ /* 0x003fea0003800000 */
.L_x_2277:
[----:B------:R-:W-:Y:S02]  /*5a80*/  MOV R87, R12 ;  /* 0x0000000c00577202 */ /* 0x000fe40000000f00 */
[----:B------:R-:W-:-:S07]  /*5a90*/  MOV R53, R74 ;  /* 0x0000004a00357202 */ /* 0x000fce0000000f00 */
[----:B------:R-:W-:Y:S05]  /*5aa0*/  WARPSYNC.COLLECTIVE R70, `(.L_x_2278) ;  /* 0x0000000046087348 */ /* 0x000fea0003c00000 */
[----:B------:R0:W1:Y:S02]  /*5ab0*/  SHFL.IDX P0, R74, R87, R72, R85 ;  /* 0x00000048574a7389 */ /* 0x0000640000000055 */
[----:B01----:R-:W-:Y:S05]  /*5ac0*/  ENDCOLLECTIVE ;  /* 0x000000000000791b */ /* 0x003fea0003800000 */
.L_x_2278:
[----:B------:R-:W-:Y:S01]  /*5ad0*/  MOV R87, R14 ;  /* 0x0000000e00577202 */ /* 0x000fe20000000f00 */
[-C--:B------:R-:W-:Y:S01]  /*5ae0*/  FFMA R56, R51, R74.reuse, R56 ;  /* 0x0000004a33387223 */ /* 0x080fe20000000038 */
[----:B------:R-:W-:-:S07]  /*5af0*/  FFMA R82, R17, R74, R82 ;  /* 0x0000004a11527223 */ /* 0x000fce0000000052 */
[----:B------:R-:W-:Y:S05]  /*5b00*/  WARPSYNC.COLLECTIVE R70, `(.L_x_2279) ;  /* 0x0000000046087348 */ /* 0x000fea0003c00000 */
[----:B------:R0:W1:Y:S02]  /*5b10*/  SHFL.IDX P0, R74, R87, R72, R85 ;  /* 0x00000048574a7389 */ /* 0x0000640000000055 */
[----:B01----:R-:W-:Y:S05]  /*5b20*/  ENDCOLLECTIVE ;  /* 0x000000000000791b */ /* 0x003fea0003800000 */
.L_x_2279:
[-C--:B------:R-:W-:Y:S01]  /*5b30*/  FFMA R52, R51, R5.reuse, R52 ;  /* 0x0000000533347223 */ /* 0x080fe20000000034 */
[----:B------:R-:W-:Y:S01]  /*5b40*/  FFMA R78, R17, R5, R78 ;  /* 0x00000005114e7223 */ /* 0x000fe2000000004e */
[----:B------:R-:W-:Y:S02]  /*5b50*/  MOV R87, R16 ;  /* 0x0000001000577202 */ /* 0x000fe40000000f00 */
[----:B------:R-:W-:-:S07]  /*5b60*/  MOV R5, R74 ;  /* 0x0000004a00057202 */ /* 0x000fce0000000f00 */
[----:B------:R-:W-:Y:S05]  /*5b70*/  WARPSYNC.COLLECTIVE R70, `(.L_x_2280) ;  /* 0x0000000046087348 */ /* 0x000fea0003c00000 */
[----:B------:R0:W1:Y:S02]  /*5b80*/  SHFL.IDX P0, R74, R87, R72, R85 ;  /* 0x00000048574a7389 */ /* 0x0000640000000055 */
[----:B01----:R-:W-:Y:S05]  /*5b90*/  ENDCOLLECTIVE ;  /* 0x000000000000791b */ /* 0x003fea0003800000 */
.L_x_2280:
[-C--:B------:R-:W-:Y:S01]  /*5ba0*/  FFMA R54, R51, R53.reuse, R54 ;  /* 0x0000003533367223 */ /* 0x080fe20000000036 */
[----:B------:R-:W-:Y:S01]  /*5bb0*/  FFMA R80, R17, R53, R80 ;  /* 0x0000003511507223 */ /* 0x000fe20000000050 */
[----:B------:R-:W-:Y:S02]  /*5bc0*/  MOV R87, R18 ;  /* 0x0000001200577202 */ /* 0x000fe40000000f00 */
[----:B------:R-:W-:-:S07]  /*5bd0*/  MOV R53, R74 ;  /* 0x0000004a00357202 */ /* 0x000fce0000000f00 */
[----:B------:R-:W-:Y:S05]  /*5be0*/  WARPSYNC.COLLECTIVE R70, `(.L_x_2281) ;  /* 0x0000000046087348 */ /* 0x000fea0003c00000 */
[----:B------:R0:W1:Y:S02]  /*5bf0*/  SHFL.IDX P0, R74, R87, R72, R85 ;  /* 0x00000048574a7389 */ /* 0x0000640000000055 */
[----:B01----:R-:W-:Y:S05]  /*5c00*/  ENDCOLLECTIVE ;  /* 0x000000000000791b */ /* 0x003fea0003800000 */
.L_x_2281:
[-C--:B------:R-:W-:Y:S01]  /*5c10*/  FFMA R19, R19, R55.reuse, R88 ;  /* 0x0000003713137223 */ /* 0x080fe20000000058 */
[----:B------:R-:W-:Y:S01]  /*5c20*/  FFMA R30, R73, R55, R30 ;  /* 0x00000037491e7223 */ /* 0x000fe2000000001e */
[----:B------:R-:W-:Y:S02]  /*5c30*/  MOV R87, R68 ;  /* 0x0000004400577202 */ /* 0x000fe40000000f00 */
[----:B------:R-:W-:-:S07]  /*5c40*/  MOV R55, R74 ;  /* 0x0000004a00377202 */ /* 0x000fce0000000f00 */
[----:B------:R-:W-:Y:S05]  /*5c50*/  WARPSYNC.COLLECTIVE R70, `(.L_x_2282) ;  /* 0x0000000046087348 */ /* 0x000fea0003c00000 */
[----:B------:R0:W1:Y:S02]  /*5c60*/  SHFL.IDX P0, R74, R87, R72, R85 ;  /* 0x00000048574a7389 */ /* 0x0000640000000055 */
[----:B01----:R-:W-:Y:S05]  /*5c70*/  ENDCOLLECTIVE ;  /* 0x000000000000791b */ /* 0x003fea0003800000 */
.L_x_2282:
[-C--:B------:R-:W-:Y:S01]  /*5c80*/  FFMA R21, R51, R50.reuse, R21 ;  /* 0x0000003233157223 */ /* 0x080fe20000000015 */
[----:B------:R-:W-:Y:S01]  /*5c90*/  FFMA R76, R17, R50, R76 ;  /* 0x00000032114c7223 */ /* 0x000fe2000000004c */
[-C--:B------:R-:W-:Y:S01]  /*5ca0*/  FFMA R58, R51, R5.reuse, R58 ;  /* 0x00000005333a7223 */ /* 0x080fe2000000003a */
[----:B------:R-:W-:Y:S01]  /*5cb0*/  FFMA R84, R17, R5, R84 ;  /* 0x0000000511547223 */ /* 0x000fe20000000054 */
[----:B------:R-:W-:-:S04]  /*5cc0*/  IMAD.WIDE R4, R13, 0x4, R2 ;  /* 0x000000040d047825 */ /* 0x000fc800078e0202 */
        /* <DEDUP_REMOVED lines=11> */
.L_x_2283:
[----:B------:R-:W-:Y:S01]  /*5d80*/  MOV R87, R20 ;  /* 0x0000001400577202 */ /* 0x000fe20000000f00 */
[C---:B------:R-:W-:Y:S01]  /*5d90*/  FFMA R86, R17.reuse, R53, R86 ;  /* 0x0000003511567223 */ /* 0x040fe20000000056 */
[----:B------:R-:W-:Y:S01]  /*5da0*/  FFMA R30, R17, R50, R30 ;  /* 0x00000032111e7223 */ /* 0x000fe2000000001e */
[----:B------:R-:W-:-:S05]  /*5db0*/  IMAD.WIDE R2, R9, 0x4, R2 ;  /* 0x0000000409027825 */ /* 0x000fca00078e0202 */
[----:B------:R0:W5:Y:S01]  /*5dc0*/  LDG.E.CONSTANT R63, desc[UR4][R2.64] ;  /* 0x00000004023f7981 */ /* 0x000162000c1e9900 */
[C---:B------:R-:W-:Y:S01]  /*5dd0*/  FFMA R40, R74.reuse, R13, R40 ;  /* 0x0000000d4a287223 */ /* 0x040fe20000000028 */
[----:B------:R-:W-:-:S07]  /*5de0*/  FFMA R38, R74, R51, R38 ;  /* 0x000000334a267223 */ /* 0x000fce0000000026 */
[----:B0----5:R-:W-:Y:S05]  /*5df0*/  WARPSYNC.COLLECTIVE R70, `(.L_x_2284) ;  /* 0x0000000046087348 */ /* 0x021fea0003c00000 */
[----:B------:R1:W2:Y:S02]  /*5e00*/  SHFL.IDX P0, R74, R87, R72, R85 ;  /* 0x00000048574a7389 */ /* 0x0002a40000000055 */
[----:B012--5:R-:W-:Y:S05]  /*5e10*/  ENDCOLLECTIVE ;  /* 0x000000000000791b */ /* 0x027fea0003800000 */
.L_x_2284:
[----:B------:R-:W-:Y:S02]  /*5e20*/  MOV R87, R64 ;  /* 0x0000004000577202 */ /* 0x000fe40000000f00 */
[----:B------:R-:W-:-:S07]  /*5e30*/  MOV R53, R74 ;  /* 0x0000004a00357202 */ /* 0x000fce0000000f00 */
[----:B------:R-:W-:Y:S05]  /*5e40*/  WARPSYNC.COLLECTIVE R70, `(.L_x_2285) ;  /* 0x0000000046087348 */ /* 0x000fea0003c00000 */
[----:B------:R0:W1:Y:S02]  /*5e50*/  SHFL.IDX P0, R74, R87, R72, R85 ;  /* 0x00000048574a7389 */ /* 0x0000640000000055 */
[----:B01----:R-:W-:Y:S05]  /*5e60*/  ENDCOLLECTIVE ;  /* 0x000000000000791b */ /* 0x003fea0003800000 */
.L_x_2285:
[----:B------:R-:W-:Y:S01]  /*5e70*/  MOV R87, R6 ;  /* 0x0000000600577202 */ /* 0x000fe20000000f00 */
[-C--:B------:R-:W-:Y:S01]  /*5e80*/  FFMA R46, R51, R74.reuse, R46 ;  /* 0x0000004a332e7223 */ /* 0x080fe2000000002e */
[----:B------:R-:W-:-:S07]  /*5e90*/  FFMA R48, R13, R74, R48 ;  /* 0x0000004a0d307223 */ /* 0x000fce0000000030 */
[----:B------:R-:W-:Y:S05]  /*5ea0*/  WARPSYNC.COLLECTIVE R70, `(.L_x_2286) ;  /* 0x0000000046087348 */ /* 0x000fea0003c00000 */
[----:B------:R0:W1:Y:S02]  /*5eb0*/  SHFL.IDX P0, R74, R87, R72, R85 ;  /* 0x00000048574a7389 */ /* 0x0000640000000055 */
[----:B01----:R-:W-:Y:S05]  /*5ec0*/  ENDCOLLECTIVE ;  /* 0x000000000000791b */ /* 0x003fea0003800000 */
.L_x_2286:
[----:B------:R-:W-:Y:S02]  /*5ed0*/  MOV R87, R8 ;  /* 0x0000000800577202 */ /* 0x000fe40000000f00 */
[----:B------:R-:W-:-:S07]  /*5ee0*/  MOV R50, R74 ;  /* 0x0000004a00327202 */ /* 0x000fce0000000f00 */
[----:B------:R-:W-:Y:S05]  /*5ef0*/  WARPSYNC.COLLECTIVE R70, `(.L_x_2287) ;  /* 0x0000000046087348 */ /* 0x000fea0003c00000 */
[----:B------:R0:W1:Y:S02]  /*5f00*/  SHFL.IDX P0, R74, R87, R72, R85 ;  /* 0x00000048574a7389 */ /* 0x0000640000000055 */
[----:B01----:R-:W-:Y:S05]  /*5f10*/  ENDCOLLECTIVE ;  /* 0x000000000000791b */ /* 0x003fea0003800000 */
.L_x_2287:
        /* <DEDUP_REMOVED lines=8> */
.L_x_2288:
[----:B------:R-:W-:Y:S01]  /*5fa0*/  FFMA R28, R17, R55, R28 ;  /* 0x00000037111c7223 */ /* 0x000fe2000000001c */
[----:B------:R-:W-:Y:S02]  /*5fb0*/  MOV R87, R12 ;  /* 0x0000000c00577202 */ /* 0x000fe40000000f00 */
[----:B------:R-:W-:-:S07]  /*5fc0*/  MOV R17, R74 ;  /* 0x0000004a00117202 */ /* 0x000fce0000000f00 */
[----:B------:R-:W-:Y:S05]  /*5fd0*/  WARPSYNC.COLLECTIVE R70, `(.L_x_2289) ;  /* 0x0000000046087348 */ /* 0x000fea0003c00000 */
[----:B------:R0:W1:Y:S02]  /*5fe0*/  SHFL.IDX P0, R74, R87, R72, R85 ;  /* 0x00000048574a7389 */ /* 0x0000640000000055 */
[----:B01----:R-:W-:Y:S05]  /*5ff0*/  ENDCOLLECTIVE ;  /* 0x000000000000791b */ /* 0x003fea0003800000 */
.L_x_2289:
[----:B------:R-:W-:Y:S01]  /*6000*/  MOV R87, R14 ;  /* 0x0000000e00577202 */ /* 0x000fe20000000f00 */
[-C--:B------:R-:W-:Y:S01]  /*6010*/  FFMA R56, R51, R74.reuse, R56 ;  /* 0x0000004a33387223 */ /* 0x080fe20000000038 */
[----:B------:R-:W-:-:S07]  /*6020*/  FFMA R82, R13, R74, R82 ;  /* 0x0000004a0d527223 */ /* 0x000fce0000000052 */
[----:B------:R-:W-:Y:S05]  /*6030*/  WARPSYNC.COLLECTIVE R70, `(.L_x_2290) ;  /* 0x0000000046087348 */ /* 0x000fea0003c00000 */
[----:B------:R0:W1:Y:S02]  /*6040*/  SHFL.IDX P0, R74, R87, R72, R85 ;  /* 0x00000048574a7389 */ /* 0x0000640000000055 */
[----:B01----:R-:W-:Y:S05]  /*6050*/  ENDCOLLECTIVE ;  /* 0x000000000000791b */ /* 0x003fea0003800000 */
.L_x_2290:
[-C--:B------:R-:W-:Y:S01]  /*6060*/  FFMA R54, R51, R17.reuse, R54 ;  /* 0x0000001133367223 */ /* 0x080fe20000000036 */
[----:B------:R-:W-:Y:S01]  /*6070*/  FFMA R80, R13, R17, R80 ;  /* 0x000000110d507223 */ /* 0x000fe20000000050 */
[----:B------:R-:W-:Y:S02]  /*6080*/  MOV R87, R16 ;  /* 0x0000001000577202 */ /* 0x000fe40000000f00 */
[----:B------:R-:W-:-:S07]  /*6090*/  MOV R17, R74 ;  /* 0x0000004a00117202 */ /* 0x000fce0000000f00 */
[----:B------:R-:W-:Y:S05]  /*60a0*/  WARPSYNC.COLLECTIVE R70, `(.L_x_2291) ;  /* 0x0000000046087348 */ /* 0x000fea0003c00000 */
[----:B------:R0:W1:Y:S02]  /*60b0*/  SHFL.IDX P0, R74, R87, R72, R85 ;  /* 0x00000048574a7389 */ /* 0x0000640000000055 */
[----:B01----:R-:W-:Y:S05]  /*60c0*/  ENDCOLLECTIVE ;  /* 0x000000000000791b */ /* 0x003fea0003800000 */
.L_x_2291:
[-C--:B------:R-:W-:Y:S01]  /*60d0*/  FFMA R42, R51, R53.reuse, R42 ;  /* 0x00000035332a7223 */ /* 0x080fe2000000002a */
[----:B------:R-:W-:Y:S01]  /*60e0*/  FFMA R44, R13, R53, R44 ;  /* 0x000000350d2c7223 */ /* 0x000fe2000000002c */
[----:B------:R-:W-:Y:S02]  /*60f0*/  MOV R87, R18 ;  /* 0x0000001200577202 */ /* 0x000fe40000000f00 */
[----:B------:R-:W-:-:S07]  /*6100*/  MOV R53, R74 ;  /* 0x0000004a00357202 */ /* 0x000fce0000000f00 */
[----:B------:R-:W-:Y:S05]  /*6110*/  WARPSYNC.COLLECTIVE R70, `(.L_x_2292) ;  /* 0x0000000046087348 */ /* 0x000fea0003c00000 */
[----:B------:R0:W1:Y:S02]  /*6120*/  SHFL.IDX P0, R74, R87, R72, R85 ;  /* 0x00000048574a7389 */ /* 0x0000640000000055 */
[----:B01----:R-:W-:Y:S05]  /*6130*/  ENDCOLLECTIVE ;  /* 0x000000000000791b */ /* 0x003fea0003800000 */
.L_x_2292:
[----:B------:R-:W-:Y:S02]  /*6140*/  MOV R87, R68 ;  /* 0x0000004400577202 */ /* 0x000fe40000000f00 */
[----:B------:R-:W-:-:S07]  /*6150*/  MOV R55, R74 ;  /* 0x0000004a00377202 */ /* 0x000fce0000000f00 */
[----:B------:R-:W-:Y:S05]  /*6160*/  WARPSYNC.COLLECTIVE R70, `(.L_x_2293) ;  /* 0x0000000046087348 */ /* 0x000fea0003c00000 */
[----:B------:R0:W1:Y:S02]  /*6170*/  SHFL.IDX P0, R74, R87, R72, R85 ;  /* 0x00000048574a7389 */ /* 0x0000640000000055 */
[----:B01----:R-:W-:Y:S05]  /*6180*/  ENDCOLLECTIVE ;  /* 0x000000000000791b */ /* 0x003fea0003800000 */
.L_x_2293:
[----:B------:R-:W-:Y:S02]  /*6190*/  MOV R87, R0 ;  /* 0x0000000000577202 */ /* 0x000fe40000000f00 */
[----:B------:R-:W-:Y:S02]  /*61a0*/  MOV R72, R11 ;  /* 0x0000000b00487202 */ /* 0x000fe40000000f00 */
[----:B------:R-:W-:-:S07]  /*61b0*/  MOV R4, R74 ;  /* 0x0000004a00047202 */ /* 0x000fce0000000f00 */
[----:B------:R-:W-:Y:S05]  /*61c0*/  WARPSYNC.COLLECTIVE R70, `(.L_x_2294) ;  /* 0x0000000046087348 */ /* 0x000fea0003c00000 */
[----:B------:R0:W1:Y:S02]  /*61d0*/  SHFL.IDX P0, R74, R87, R72, R85 ;  /* 0x00000048574a7389 */ /* 0x0000640000000055 */
[----:B01----:R-:W-:Y:S05]  /*61e0*/  ENDCOLLECTIVE ;  /* 0x000000000000791b */ /* 0x003fea0003800000 */
.L_x_2294:
[----:B------:R-:W-:Y:S01]  /*61f0*/  MOV R87, R20 ;  /* 0x0000001400577202 */ /* 0x000fe20000000f00 */
[C---:B------:R-:W-:Y:S01]  /*6200*/  FFMA R38, R74.reuse, R63, R38 ;  /* 0x0000003f4a267223 */ /* 0x040fe20000000026 */
[-C--:B------:R-:W-:Y:S01]  /*6210*/  FFMA R21, R51, R50.reuse, R21 ;  /* 0x0000003233157223 */ /* 0x080fe20000000015 */
[----:B------:R-:W-:Y:S01]  /*6220*/  FFMA R76, R13, R50, R76 ;  /* 0x000000320d4c7223 */ /* 0x000fe2000000004c */
[C---:B------:R-:W-:Y:S01]  /*6230*/  FFMA R58, R51.reuse, R17, R58 ;  /* 0x00000011333a7223 */ /* 0x040fe2000000003a */
[C---:B------:R-:W-:Y:S01]  /*6240*/  FFMA R60, R51.reuse, R53, R60 ;  /* 0x00000035333c7223 */ /* 0x040fe2000000003c */
[C---:B------:R-:W-:Y:S01]  /*6250*/  FFMA R62, R51.reuse, R55, R62 ;  /* 0x00000037333e7223 */ /* 0x040fe2000000003e */
[----:B------:R-:W-:Y:S01]  /*6260*/  FFMA R19, R51, R4, R19 ;  /* 0x0000000433137223 */ /* 0x000fe20000000013 */
[----:B------:R-:W-:-:S07]  /*6270*/  FFMA R40, R74, R5, R40 ;  /* 0x000000054a287223 */ /* 0x000fce0000000028 */
[----:B------:R-:W-:Y:S05]  /*6280*/  WARPSYNC.COLLECTIVE R70, `(.L_x_2295) ;  /* 0x0000000046087348 */ /* 0x000fea0003c00000 */
[----:B------:R0:W1:Y:S02]  /*6290*/  SHFL.IDX P0, R74, R87, R72, R85 ;  /* 0x00000048574a7389 */ /* 0x0000640000000055 */
[----:B01----:R-:W-:Y:S05]  /*62a0*/  ENDCOLLECTIVE ;  /* 0x000000000000791b */ /* 0x003fea0003800000 */
.L_x_2295:
[----:B------:R-:W-:Y:S02]  /*62b0*/  MOV R87, R64 ;  /* 0x0000004000577202 */ /* 0x000fe40000000f00 */
[----:B------:R-:W-:-:S07]  /*62c0*/  MOV R7, R74 ;  /* 0x0000004a00077202 */ /* 0x000fce0000000f00 */
[----:B------:R-:W-:Y:S05]  /*62d0*/  WARPSYNC.COLLECTIVE R70, `(.L_x_2296) ;  /* 0x0000000046087348 */ /* 0x000fea0003c00000 */
[----:B------:R0:W1:Y:S02]  /*62e0*/  SHFL.IDX P0, R74, R87, R72, R85 ;  /* 0x00000048574a7389 */ /* 0x0000640000000055 */
[----:B01----:R-:W-:Y:S05]  /*62f0*/  ENDCOLLECTIVE ;  /* 0x000000000000791b */ /* 0x003fea0003800000 */
.L_x_2296:
[----:B------:R-:W-:Y:S02]  /*6300*/  MOV R87, R6 ;  /* 0x0000000600577202 */ /* 0x000fe40000000f00 */
[----:B------:R-:W-:-:S07]  /*6310*/  MOV R9, R74 ;  /* 0x0000004a00097202 */ /* 0x000fce0000000f00 */
[----:B------:R-:W-:Y:S05]  /*6320*/  WARPSYNC.COLLECTIVE R70, `(.L_x_2297) ;  /* 0x0000000046087348 */ /* 0x000fea0003c00000 */
[----:B------:R0:W1:Y:S02]  /*6330*/  SHFL.IDX P0, R74, R87, R72, R85 ;  /* 0x00000048574a7389 */ /* 0x0000640000000055 */
[----:B01----:R-:W-:Y:S05]  /*6340*/  ENDCOLLECTIVE ;  /* 0x000000000000791b */ /* 0x003fea0003800000 */
.L_x_2297:
[----:B------:R-:W-:Y:S01]  /*6350*/  MOV R87, R8 ;  /* 0x0000000800577202 */ /* 0x000fe20000000f00 */
[-C--:B------:R-:W-:Y:S01]  /*6360*/  FFMA R50, R63, R74.reuse, R21 ;  /* 0x0000004a3f327223 */ /* 0x080fe20000000015 */
[----:B------:R-:W-:-:S07]  /*6370*/  FFMA R51, R5, R74, R76 ;  /* 0x0000004a05337223 */ /* 0x000fce000000004c */
[----:B------:R-:W-:Y:S05]  /*6380*/  WARPSYNC.COLLECTIVE R70, `(.L_x_2298) ;  /* 0x0000000046087348 */ /* 0x000fea0003c00000 */
[----:B------:R0:W1:Y:S02]  /*6390*/  SHFL.IDX P0, R74, R87, R72, R85 ;  /* 0x00000048574a7389 */ /* 0x0000640000000055 */
[----:B01----:R-:W-:Y:S05]  /*63a0*/  ENDCOLLECTIVE ;  /* 0x000000000000791b */ /* 0x003fea0003800000 */
.L_x_2298:
[----:B------:R-:W-:Y:S02]  /*63b0*/  MOV R87, R10 ;  /* 0x0000000a00577202 */ /* 0x000fe40000000f00 */
[----:B------:R-:W-:-:S07]  /*63c0*/  MOV R3, R74 ;  /* 0x0000004a00037202 */ /* 0x000fce0000000f00 */
[----:B------:R-:W-:Y:S05]  /*63d0*/  WARPSYNC.COLLECTIVE R70, `(.L_x_2299) ;  /* 0x0000000046087348 */ /* 0x000fea0003c00000 */
[----:B------:R0:W1:Y:S02]  /*63e0*/  SHFL.IDX P0, R74, R87, R72, R85 ;  /* 0x00000048574a7389 */ /* 0x0000640000000055 */
[----:B01----:R-:W-:Y:S05]  /*63f0*/  ENDCOLLECTIVE ;  /* 0x000000000000791b */ /* 0x003fea0003800000 */
.L_x_2299:
[-C--:B------:R-:W-:Y:S01]  /*6400*/  FFMA R42, R63, R7.reuse, R42 ;  /* 0x000000073f2a7223 */ /* 0x080fe2000000002a */
[----:B------:R-:W-:Y:S01]  /*6410*/  FFMA R44, R5, R7, R44 ;  /* 0x00000007052c7223 */ /* 0x000fe2000000002c */
[----:B------:R-:W-:Y:S02]  /*6420*/  MOV R87, R12 ;  /* 0x0000000c00577202 */ /* 0x000fe40000000f00 */
[----:B------:R-:W-:-:S07]  /*6430*/  MOV R7, R74 ;  /* 0x0000004a00077202 */ /* 0x000fce0000000f00 */
[----:B------:R-:W-:Y:S05]  /*6440*/  WARPSYNC.COLLECTIVE R70, `(.L_x_2300) ;  /* 0x0000000046087348 */ /* 0x000fea0003c00000 */
[----:B------:R0:W1:Y:S02]  /*6450*/  SHFL.IDX P0, R74, R87, R72, R85 ;  /* 0x00000048574a7389 */ /* 0x0000640000000055 */
[----:B01----:R-:W-:Y:S05]  /*6460*/  ENDCOLLECTIVE ;  /* 0x000000000000791b */ /* 0x003fea0003800000 */
.L_x_2300:
[-C--:B------:R-:W-:Y:S01]  /*6470*/  FFMA R46, R63, R9.reuse, R46 ;  /* 0x000000093f2e7223 */ /* 0x080fe2000000002e */
[----:B------:R-:W-:Y:S01]  /*6480*/  FFMA R48, R5, R9, R48 ;  /* 0x0000000905307223 */ /* 0x000fe20000000030 */
[----:B------:R-:W-:Y:S02]  /*6490*/  MOV R87, R14 ;  /* 0x0000000e00577202 */ /* 0x000fe40000000f00 */
[----:B------:R-:W-:-:S07]  /*64a0*/  MOV R9, R74 ;  /* 0x0000004a00097202 */ /* 0x000fce0000000f00 */
[----:B------:R-:W-:Y:S05]  /*64b0*/  WARPSYNC.COLLECTIVE R70, `(.L_x_2301) ;  /* 0x0000000046087348 */ /* 0x000fea0003c00000 */
[----:B------:R0:W1:Y:S02]  /*64c0*/  SHFL.IDX P0, R74, R87, R72, R85 ;  /* 0x00000048574a7389 */ /* 0x0000640000000055 */
[----:B01----:R-:W-:Y:S05]  /*64d0*/  ENDCOLLECTIVE ;  /* 0x000000000000791b */ /* 0x003fea0003800000 */
.L_x_2301:
        /* <DEDUP_REMOVED lines=9> */
.L_x_2302:
[----:B------:R-:W-:Y:S02]  /*6570*/  MOV R87, R18 ;  /* 0x0000001200577202 */ /* 0x000fe40000000f00 */
[----:B------:R-:W-:-:S07]  /*6580*/  MOV R15, R74 ;  /* 0x0000004a000f7202 */ /* 0x000fce0000000f00 */
[----:B------:R-:W-:Y:S05]  /*6590*/  WARPSYNC.COLLECTIVE R70, `(.L_x_2303) ;  /* 0x0000000046087348 */ /* 0x000fea0003c00000 */
[----:B------:R0:W1:Y:S02]  /*65a0*/  SHFL.IDX P0, R74, R87, R72, R85 ;  /* 0x00000048574a7389 */ /* 0x0000640000000055 */
[----:B01----:R-:W-:Y:S05]  /*65b0*/  ENDCOLLECTIVE ;  /* 0x000000000000791b */ /* 0x003fea0003800000 */
.L_x_2303:
[----:B------:R-:W-:Y:S02]  /*65c0*/  MOV R87, R68 ;  /* 0x0000004400577202 */ /* 0x000fe40000000f00 */
[----:B------:R-:W-:-:S07]  /*65d0*/  MOV R17, R74 ;  /* 0x0000004a00117202 */ /* 0x000fce0000000f00 */
[----:B------:R-:W-:Y:S05]  /*65e0*/  WARPSYNC.COLLECTIVE R70, `(.L_x_2304) ;  /* 0x0000000046087348 */ /* 0x000fea0003c00000 */
[----:B------:R0:W1:Y:S02]  /*65f0*/  SHFL.IDX P0, R74, R87, R72, R85 ;  /* 0x00000048574a7389 */ /* 0x0000640000000055 */
[----:B01----:R-:W-:Y:S05]  /*6600*/  ENDCOLLECTIVE ;  /* 0x000000000000791b */ /* 0x003fea0003800000 */
.L_x_2304:
        /* <DEDUP_REMOVED lines=13> */
.L_x_2201:
        /* <DEDUP_REMOVED lines=11> */
.L_x_2307:
[----:B------:R-:W-:Y:S05]  /*6790*/  BSYNC B1 ;  /* 0x0000000000017941 */ /* 0x000fea0003800000 */
.L_x_2306:
        /* <DEDUP_REMOVED lines=9> */
.L_x_2308:
[----:B------:R-:W-:Y:S01]  /*6830*/  MOV R72, R17 ;  /* 0x0000001100487202 */ /* 0x000fe20000000f00 */
[----:B------:R-:W-:Y:S01]  /*6840*/  IMAD.WIDE R4, R5, 0x4, R2 ;  /* 0x0000000405047825 */ /* 0x000fe200078e0202 */
[----:B------:R-:W-:-:S07]  /*6850*/  MOV R7, R74 ;  /* 0x0000004a00077202 */ /* 0x000fce0000000f00 */
[----:B------:R-:W-:Y:S05]  /*6860*/  WARPSYNC.COLLECTIVE R70, `(.L_x_2309) ;  /* 0x0000000046087348 */ /* 0x000fea0003c00000 */
[----:B------:R0:W1:Y:S02]  /*6870*/  SHFL.IDX P0, R74, R87, R72, R85 ;  /* 0x00000048574a7389 */ /* 0x0000640000000055 */
[----:B01----:R-:W-:Y:S05]  /*6880*/  ENDCOLLECTIVE ;  /* 0x000000000000791b */ /* 0x003fea0003800000 */
.L_x_2309:
[----:B------:R-:W-:Y:S02]  /*6890*/  MOV R72, R15 ;  /* 0x0000000f00487202 */ /* 0x000fe40000000f00 */
[----:B------:R-:W-:-:S07]  /*68a0*/  MOV R23, R74 ;  /* 0x0000004a00177202 */ /* 0x000fce0000000f00 */
[----:B------:R-:W-:Y:S05]  /*68b0*/  WARPSYNC.COLLECTIVE R70, `(.L_x_2310) ;  /* 0x0000000046087348 */ /* 0x000fea0003c00000 */
[----:B------:R0:W1:Y:S02]  /*68c0*/  SHFL.IDX P0, R74, R87, R72, R85 ;  /* 0x00000048574a7389 */ /* 0x0000640000000055 */
[----:B01----:R-:W-:Y:S05]  /*68d0*/  ENDCOLLECTIVE ;  /* 0x000000000000791b */ /* 0x003fea0003800000 */
.L_x_2310:
[----:B------:R-:W-:Y:S02]  /*68e0*/  MOV R87, R0 ;  /* 0x0000000000577202 */ /* 0x000fe40000000f00 */
[----:B------:R-:W-:Y:S02]  /*68f0*/  MOV R72, R29 ;  /* 0x0000001d00487202 */ /* 0x000fe40000000f00 */
[----:B------:R-:W-:-:S07]  /*6900*/  MOV R21, R74 ;  /* 0x0000004a00157202 */ /* 0x000fce0000000f00 */
[----:B------:R-:W-:Y:S05]  /*6910*/  WARPSYNC.COLLECTIVE R70, `(.L_x_2311) ;  /* 0x0000000046087348 */ /* 0x000fea0003c00000 */
[----:B------:R0:W1:Y:S02]  /*6920*/  SHFL.IDX P0, R74, R87, R72, R85 ;  /* 0x00000048574a7389 */ /* 0x0000640000000055 */
[----:B01----:R-:W-:Y:S05]  /*6930*/  ENDCOLLECTIVE ;  /* 0x000000000000791b */ /* 0x003fea0003800000 */
.L_x_2311:
[----:B------:R-:W-:Y:S02]  /*6940*/  MOV R87, R20 ;  /* 0x0000001400577202 */ /* 0x000fe40000000f00 */
[----:B------:R-:W-:-:S07]  /*6950*/  MOV R27, R74 ;  /* 0x0000004a001b7202 */ /* 0x000fce0000000f00 */
[----:B------:R-:W-:Y:S05]  /*6960*/  WARPSYNC.COLLECTIVE R70, `(.L_x_2312) ;  /* 0x0000000046087348 */ /* 0x000fea0003c00000 */
[----:B------:R0:W1:Y:S02]  /*6970*/  SHFL.IDX P0, R74, R87, R72, R85 ;  /* 0x00000048574a7389 */ /* 0x0000640000000055 */
[----:B01----:R-:W-:Y:S05]  /*6980*/  ENDCOLLECTIVE ;  /* 0x000000000000791b */ /* 0x003fea0003800000 */
.L_x_2312:
        /* <DEDUP_REMOVED lines=14> */
.L_x_2313:
[----:B------:R-:W-:-:S04]  /*6a70*/  MOV R26, R74 ;  /* 0x0000004a001a7202 */ /* 0x000fc80000000f00 */
[----:B------:R-:W-:-:S13]  /*6a80*/  FSETP.GT.AND P0, PT, R26, RZ, PT ;  /* 0x000000ff1a00720b */ /* 0x000fda0003f04000 */
[----:B------:R-:W2:Y:S04]  /*6a90*/  @P0 LDG.E.CONSTANT R37, desc[UR4][R4.64] ;  /* 0x0000000404250981 */ /* 0x000ea8000c1e9900 */
[----:B------:R-:W3:Y:S01]  /*6aa0*/  @P0 LDG.E.CONSTANT R41, desc[UR4][R4.64+0x80] ;  /* 0x0000800404290981 */ /* 0x000ee2000c1e9900 */
[----:B------:R-:W-:Y:S01]  /*6ab0*/  FADD R44, R44, R25 ;  /* 0x000000192c2c7221 */ /* 0x000fe20000000000 */
[----:B------:R-:W-:Y:S02]  /*6ac0*/  HFMA2 R25, -RZ, RZ, 0, 0 ;  /* 0x00000000ff197431 */ /* 0x000fe400000001ff */
[----:B--2---:R-:W-:-:S05]  /*6ad0*/  @P0 FMUL R31, R37, R26 ;  /* 0x0000001a251f0220 */ /* 0x004fca0000400000 */
[----:B------:R-:W-:Y:S01]  /*6ae0*/  @P0 MOV R25, R31 ;  /* 0x0000001f00190202 */ /* 0x000fe20000000f00 */
[----:B---3--:R-:W-:-:S04]  /*6af0*/  @P0 FMUL R26, R41, R26 ;  /* 0x0000001a291a0220 */ /* 0x008fc80000400000 */
[----:B------:R-:W-:Y:S01]  /*6b00*/  FADD R46, R46, R25 ;  /* 0x000000192e2e7221 */ /* 0x000fe20000000000 */
[----:B------:R-:W-:Y:S01]  /*6b10*/  HFMA2 R25, -RZ, RZ, 0, 0 ;  /* 0x00000000ff197431 */ /* 0x000fe200000001ff */
[----:B------:R-:W-:Y:S02]  /*6b20*/  @P0 MOV R25, R26 ;  /* 0x0000001a00190202 */ /* 0x000fe40000000f00 */
[----:B------:R-:W-:-:S13]  /*6b30*/  FSETP.GT.AND P0, PT, R27, RZ, PT ;  /* 0x000000ff1b00720b */ /* 0x000fda0003f04000 */
[----:B------:R-:W2:Y:S04]  /*6b40*/  @P0 LDG.E.CONSTANT R26, desc[UR4][R4.64] ;  /* 0x00000004041a0981 */ /* 0x000ea8000c1e9900 */
[----:B------:R-:W3:Y:S01]  /*6b50*/  @P0 LDG.E.CONSTANT R70, desc[UR4][R4.64+0x80] ;  /* 0x0000800404460981 */ /* 0x000ee2000c1e9900 */
[----:B------:R-:W-:Y:S01]  /*6b60*/  MOV R87, R13 ;  /* 0x0000000d00577202 */ /* 0x000fe20000000f00 */
[C-C-:B--2---:R-:W-:Y:S01]  /*6b70*/  @P0 FFMA R26, R27.reuse, R26, R38.reuse ;  /* 0x0000001a1b1a0223 */ /* 0x144fe20000000026 */
[----:B------:R-:W-:Y:S01]  /*6b80*/  @!P0 FADD R38, RZ, R38 ;  /* 0x00000026ff268221 */ /* 0x000fe20000000000 */
[----:B---3--:R-:W-:Y:S01]  /*6b90*/  @P0 FMUL R27, R27, R70 ;  /* 0x000000461b1b0220 */ /* 0x008fe20000400000 */
[----:B------:R-:W-:-:S03]  /*6ba0*/  MOV R70, 0xffffffff ;  /* 0xffffffff00467802 */ /* 0x000fc60000000f00 */
[----:B------:R-:W-:Y:S02]  /*6bb0*/  @!P0 MOV R26, R38 ;  /* 0x00000026001a8202 */ /* 0x000fe40000000f00 */
[----:B------:R-:W-:Y:S02]  /*6bc0*/  @P0 MOV R33, R27 ;  /* 0x0000001b00210202 */ /* 0x000fe40000000f00 */
[----:B------:R-:W-:-:S07]  /*6bd0*/  @!P0 MOV R33, RZ ;  /* 0x000000ff00218202 */ /* 0x000fce0000000f00 */
[----:B------:R-:W-:Y:S05]  /*6be0*/  WARPSYNC.COLLECTIVE R70, `(.L_x_2314) ;  /* 0x0000000046087348 */ /* 0x000fea0003c00000 */
[----:B------:R0:W1:Y:S02]  /*6bf0*/  SHFL.IDX P0, R74, R87, R72, R85 ;  /* 0x00000048574a7389 */ /* 0x0000640000000055 */
[----:B01----:R-:W-:Y:S05]  /*6c00*/  ENDCOLLECTIVE ;  /* 0x000000000000791b */ /* 0x003fea0003800000 */
.L_x_2314:
        /* <DEDUP_REMOVED lines=16> */
.L_x_2315:
        /* <DEDUP_REMOVED lines=16> */
.L_x_2316:
[----:B------:R-:W-:-:S04]  /*6e10*/  MOV R22, R74 ;  /* 0x0000004a00167202 */ /* 0x000fc80000000f00 */
[----:B------:R-:W-:-:S13]  /*6e20*/  FSETP.GT.AND P0, PT, R22, RZ, PT ;  /* 0x000000ff1600720b */ /* 0x000fda0003f04000 */
[----:B------:R-:W2:Y:S01]  /*6e30*/  @P0 LDG.E.CONSTANT R43, desc[UR4][R4.64] ;  /* 0x00000004042b0981 */ /* 0x000ea2000c1e9900 */
[----:B------:R-:W-:Y:S01]  /*6e40*/  FADD R52, R52, R25 ;  /* 0x0000001934347221 */ /* 0x000fe20000000000 */
[----:B------:R-:W-:Y:S02]  /*6e50*/  HFMA2 R25, -RZ, RZ, 0, 0 ;  /* 0x00000000ff197431 */ /* 0x000fe400000001ff */
[----:B--2---:R-:W-:-:S05]  /*6e60*/  @P0 FMUL R43, R43, R22 ;  /* 0x000000162b2b0220 */ /* 0x004fca0000400000 */
[----:B------:R-:W-:-:S05]  /*6e70*/  @P0 MOV R25, R43 ;  /* 0x0000002b00190202 */ /* 0x000fca0000000f00 */
[----:B------:R-:W-:Y:S02]  /*6e80*/  FADD R54, R54, R25 ;  /* 0x0000001936367221 */ /* 0x000fe40000000000 */
[----:B------:R-:W2:Y:S01]  /*6e90*/  @P0 LDG.E.CONSTANT R25, desc[UR4][R4.64+0x80] ;  /* 0x0000800404190981 */ /* 0x000ea2000c1e9900 */
[----:B------:R-:W-:Y:S01]  /*6ea0*/  FADD R53, R53, R6 ;  /* 0x0000000635357221 */ /* 0x000fe20000000000 */
[----:B------:R-:W-:Y:S01]  /*6eb0*/  HFMA2 R6, -RZ, RZ, 0, 0 ;  /* 0x00000000ff067431 */ /* 0x000fe200000001ff */
[----:B------:R-:W-:Y:S01]  /*6ec0*/  MOV R87, R12 ;  /* 0x0000000c00577202 */ /* 0x000fe20000000f00 */
[----:B--2---:R-:W-:-:S05]  /*6ed0*/  @P0 FMUL R25, R25, R22 ;  /* 0x0000001619190220 */ /* 0x004fca0000400000 */
[----:B------:R-:W-:-:S07]  /*6ee0*/  @P0 MOV R6, R25 ;  /* 0x0000001900060202 */ /* 0x000fce0000000f00 */
[----:B------:R-:W-:Y:S05]  /*6ef0*/  WARPSYNC.COLLECTIVE R70, `(.L_x_2317) ;  /* 0x0000000046087348 */ /* 0x000fea0003c00000 */
[----:B------:R0:W1:Y:S02]  /*6f00*/  SHFL.IDX P0, R74, R87, R72, R85 ;  /* 0x00000048574a7389 */ /* 0x0000640000000055 */
[----:B01----:R-:W-:Y:S05]  /*6f10*/  ENDCOLLECTIVE ;  /* 0x000000000000791b */ /* 0x003fea0003800000 */
.L_x_2317:
        /* <DEDUP_REMOVED lines=15> */
.L_x_2318:
        /* <DEDUP_REMOVED lines=16> */
.L_x_2319:
[----:B------:R-:W-:-:S13]  /*7110*/  FSETP.GT.AND P0, PT, R74, RZ, PT ;  /* 0x000000ff4a00720b */ /* 0x000fda0003f04000 */
[----:B------:R-:W2:Y:S04]  /*7120*/  @P0 LDG.E.CONSTANT R35, desc[UR4][R4.64] ;  /* 0x0000000404230981 */ /* 0x000ea8000c1e9900 */
[----:B------:R-:W3:Y:S01]  /*7130*/  @P0 LDG.E.CONSTANT R43, desc[UR4][R4.64+0x80] ;  /* 0x00008004042b0981 */ /* 0x000ee2000c1e9900 */
[----:B------:R-:W-:Y:S01]  /*7140*/  FADD R58, R58, R25 ;  /* 0x000000193a3a7221 */ /* 0x000fe20000000000 */
        /* <DEDUP_REMOVED lines=11> */
.L_x_2320:
[----:B------:R-:W-:-:S04]  /*7200*/  MOV R33, R74 ;  /* 0x0000004a00217202 */ /* 0x000fc80000000f00 */
[----:B------:R-:W-:-:S13]  /*7210*/  FSETP.GT.AND P0, PT, R33, RZ, PT ;  /* 0x000000ff2100720b */ /* 0x000fda0003f04000 */
[----:B------:R-:W2:Y:S04]  /*7220*/  @P0 LDG.E.CONSTANT R82, desc[UR4][R4.64] ;  /* 0x0000000404520981 */ /* 0x000ea8000c1e9900 */
[----:B------:R-:W3:Y:S01]  /*7230*/  @P0 LDG.E.CONSTANT R84, desc[UR4][R4.64+0x80] ;  /* 0x0000800404540981 */ /* 0x000ee2000c1e9900 */
[----:B------:R-:W-:Y:S01]  /*7240*/  HFMA2 R27, -RZ, RZ, 0, 0 ;  /* 0x00000000ff1b7431 */ /* 0x000fe200000001ff */
        /* <DEDUP_REMOVED lines=10> */
.L_x_2321:
[----:B------:R-:W-:-:S04]  /*72f0*/  MOV R31, R74 ;  /* 0x0000004a001f7202 */ /* 0x000fc80000000f00 */
[----:B------:R-:W-:-:S13]  /*7300*/  FSETP.GT.AND P0, PT, R31, RZ, PT ;  /* 0x000000ff1f00720b */ /* 0x000fda0003f04000 */
[----:B------:R-:W2:Y:S04]  /*7310*/  @P0 LDG.E.CONSTANT R76, desc[UR4][R4.64] ;  /* 0x00000004044c0981 */ /* 0x000ea8000c1e9900 */
[----:B------:R-:W3:Y:S01]  /*7320*/  @P0 LDG.E.CONSTANT R78, desc[UR4][R4.64+0x80] ;  /* 0x00008004044e0981 */ /* 0x000ee2000c1e9900 */
[----:B------:R-:W-:Y:S01]  /*7330*/  FADD R61, R61, R6 ;  /* 0x000000063d3d7221 */ /* 0x000fe20000000000 */
[----:B------:R-:W-:-:S04]  /*7340*/  IMAD.WIDE R6, R7, 0x4, R2 ;  /* 0x0000000407067825 */ /* 0x000fc800078e0202 */
[----:B------:R-:W-:Y:S02]  /*7350*/  FADD R62, R62, R25 ;  /* 0x000000193e3e7221 */ /* 0x000fe40000000000 */
[----:B------:R0:W5:Y:S04]  /*7360*/  LDG.E.CONSTANT R25, desc[UR4][R6.64] ;  /* 0x0000000406197981 */ /* 0x000168000c1e9900 */
[----:B------:R0:W5:Y:S01]  /*7370*/  LDG.E.CONSTANT R22, desc[UR4][R6.64+0x80] ;  /* 0x0000800406167981 */ /* 0x000162000c1e9900 */
        /* <DEDUP_REMOVED lines=11> */
.L_x_2322:
[----:B------:R-:W-:Y:S02]  /*7430*/  MOV R87, R20 ;  /* 0x0000001400577202 */ /* 0x000fe40000000f00 */
[----:B------:R-:W-:-:S07]  /*7440*/  MOV R37, R74 ;  /* 0x0000004a00257202 */ /* 0x000fce0000000f00 */
[----:B------:R-:W-:Y:S05]  /*7450*/  WARPSYNC.COLLECTIVE R70, `(.L_x_2323) ;  /* 0x0000000046087348 */ /* 0x000fea0003c00000 */
[----:B------:R0:W1:Y:S02]  /*7460*/  SHFL.IDX P0, R74, R87, R72, R85 ;  /* 0x00000048574a7389 */ /* 0x0000640000000055 */
[----:B01----:R-:W-:Y:S05]  /*7470*/  ENDCOLLECTIVE ;  /* 0x000000000000791b */ /* 0x003fea0003800000 */
.L_x_2323:
[----:B------:R-:W-:Y:S02]  /*7480*/  MOV R87, R64 ;  /* 0x0000004000577202 */ /* 0x000fe40000000f00 */
[----:B------:R-:W-:-:S07]  /*7490*/  MOV R35, R74 ;  /* 0x0000004a00237202 */ /* 0x000fce0000000f00 */
[----:B------:R-:W-:Y:S05]  /*74a0*/  WARPSYNC.COLLECTIVE R70, `(.L_x_2324) ;  /* 0x0000000046087348 */ /* 0x000fea0003c00000 */
[----:B------:R0:W1:Y:S02]  /*74b0*/  SHFL.IDX P0, R74, R87, R72, R85 ;  /* 0x00000048574a7389 */ /* 0x0000640000000055 */
[----:B01----:R-:W-:Y:S05]  /*74c0*/  ENDCOLLECTIVE ;  /* 0x000000000000791b */ /* 0x003fea0003800000 */
.L_x_2324:
[----:B------:R-:W-:Y:S02]  /*74d0*/  MOV R87, R13 ;  /* 0x0000000d00577202 */ /* 0x000fe40000000f00 */
[----:B------:R-:W-:-:S07]  /*74e0*/  MOV R39, R74 ;  /* 0x0000004a00277202 */ /* 0x000fce0000000f00 */
[----:B------:R-:W-:Y:S05]  /*74f0*/  WARPSYNC.COLLECTIVE R70, `(.L_x_2325) ;  /* 0x0000000046087348 */ /* 0x000fea0003c00000 */
[----:B------:R0:W1:Y:S02]  /*7500*/  SHFL.IDX P0, R74, R87, R72, R85 ;  /* 0x00000048574a7389 */ /* 0x0000640000000055 */
[----:B01----:R-:W-:Y:S05]  /*7510*/  ENDCOLLECTIVE ;  /* 0x000000000000791b */ /* 0x003fea0003800000 */
.L_x_2325:
[----:B------:R-:W-:Y:S02]  /*7520*/  MOV R87, R8 ;  /* 0x0000000800577202 */ /* 0x000fe40000000f00 */
[----:B------:R-:W-:-:S07]  /*7530*/  MOV R43, R74 ;  /* 0x0000004a002b7202 */ /* 0x000fce0000000f00 */
[----:B------:R-:W-:Y:S05]  /*7540*/  WARPSYNC.COLLECTIVE R70, `(.L_x_2326) ;  /* 0x0000000046087348 */ /* 0x000fea0003c00000 */
[----:B------:R0:W1:Y:S02]  /*7550*/  SHFL.IDX P0, R74, R87, R72, R85 ;  /* 0x00000048574a7389 */ /* 0x0000640000000055 */
[----:B01----:R-:W-:Y:S05]  /*7560*/  ENDCOLLECTIVE ;  /* 0x000000000000791b */ /* 0x003fea0003800000 */
.L_x_2326:
[----:B------:R-:W-:Y:S02]  /*7570*/  MOV R87, R10 ;  /* 0x0000000a00577202 */ /* 0x000fe40000000f00 */
[----:B------:R-:W-:-:S07]  /*7580*/  MOV R38, R74 ;  /* 0x0000004a00267202 */ /* 0x000fce0000000f00 */
[----:B------:R-:W-:Y:S05]  /*7590*/  WARPSYNC.COLLECTIVE R70, `(.L_x_2327) ;  /* 0x0000000046087348 */ /* 0x000fea0003c00000 */
[----:B------:R0:W1:Y:S02]  /*75a0*/  SHFL.IDX P0, R74, R87, R72, R85 ;  /* 0x00000048574a7389 */ /* 0x0000640000000055 */
[----:B01----:R-:W-:Y:S05]  /*75b0*/  ENDCOLLECTIVE ;  /* 0x000000000000791b */ /* 0x003fea0003800000 */
.L_x_2327:
[----:B------:R-:W-:Y:S02]  /*75c0*/  MOV R87, R12 ;  /* 0x0000000c00577202 */ /* 0x000fe40000000f00 */
[----:B------:R-:W-:-:S07]  /*75d0*/  MOV R41, R74 ;  /* 0x0000004a00297202 */ /* 0x000fce0000000f00 */
[----:B------:R-:W-:Y:S05]  /*75e0*/  WARPSYNC.COLLECTIVE R70, `(.L_x_2328) ;  /* 0x0000000046087348 */ /* 0x000fea0003c00000 */
[----:B------:R0:W1:Y:S02]  /*75f0*/  SHFL.IDX P0, R74, R87, R72, R85 ;  /* 0x00000048574a7389 */ /* 0x0000640000000055 */
[----:B01----:R-:W-:Y:S05]  /*7600*/  ENDCOLLECTIVE ;  /* 0x000000000000791b */ /* 0x003fea0003800000 */
.L_x_2328:
[----:B------:R-:W-:Y:S02]  /*7610*/  MOV R87, R14 ;  /* 0x0000000e00577202 */ /* 0x000fe40000000f00 */
[----:B------:R-:W-:-:S07]  /*7620*/  MOV R5, R74 ;  /* 0x0000004a00057202 */ /* 0x000fce0000000f00 */
[----:B------:R-:W-:Y:S05]  /*7630*/  WARPSYNC.COLLECTIVE R70, `(.L_x_2329) ;  /* 0x0000000046087348 */ /* 0x000fea0003c00000 */
[----:B------:R0:W1:Y:S02]  /*7640*/  SHFL.IDX P0, R74, R87, R72, R85 ;  /* 0x00000048574a7389 */ /* 0x0000640000000055 */
[----:B01----:R-:W-:Y:S05]  /*7650*/  ENDCOLLECTIVE ;  /* 0x000000000000791b */ /* 0x003fea0003800000 */
.L_x_2329:
[----:B------:R-:W-:Y:S02]  /*7660*/  MOV R87, R16 ;  /* 0x0000001000577202 */ /* 0x000fe40000000f00 */
[----:B------:R-:W-:-:S07]  /*7670*/  MOV R4, R74 ;  /* 0x0000004a00047202 */ /* 0x000fce0000000f00 */
[----:B------:R-:W-:Y:S05]  /*7680*/  WARPSYNC.COLLECTIVE R70, `(.L_x_2330) ;  /* 0x0000000046087348 */ /* 0x000fea0003c00000 */
[----:B------:R0:W1:Y:S02]  /*7690*/  SHFL.IDX P0, R74, R87, R72, R85 ;  /* 0x00000048574a7389 */ /* 0x0000640000000055 */
[----:B01----:R-:W-:Y:S05]  /*76a0*/  ENDCOLLECTIVE ;  /* 0x000000000000791b */ /* 0x003fea0003800000 */
.L_x_2330:
[----:B------:R-:W-:Y:S02]  /*76b0*/  MOV R87, R18 ;  /* 0x0000001200577202 */ /* 0x000fe40000000f00 */
[----:B------:R-:W-:-:S07]  /*76c0*/  MOV R31, R74 ;  /* 0x0000004a001f7202 */ /* 0x000fce0000000f00 */
[----:B------:R-:W-:Y:S05]  /*76d0*/  WARPSYNC.COLLECTIVE R70, `(.L_x_2331) ;  /* 0x0000000046087348 */ /* 0x000fea0003c00000 */
[----:B------:R0:W1:Y:S02]  /*76e0*/  SHFL.IDX P0, R74, R87, R72, R85 ;  /* 0x00000048574a7389 */ /* 0x0000640000000055 */
[----:B01----:R-:W-:Y:S05]  /*76f0*/  ENDCOLLECTIVE ;  /* 0x000000000000791b */ /* 0x003fea0003800000 */
.L_x_2331:
[----:B------:R-:W-:Y:S02]  /*7700*/  MOV R87, R68 ;  /* 0x0000004400577202 */ /* 0x000fe40000000f00 */
[----:B------:R-:W-:-:S07]  /*7710*/  MOV R29, R74 ;  /* 0x0000004a001d7202 */ /* 0x000fce0000000f00 */
[----:B------:R-:W-:Y:S05]  /*7720*/  WARPSYNC.COLLECTIVE R70, `(.L_x_2332) ;  /* 0x0000000046087348 */ /* 0x000fea0003c00000 */
[----:B------:R0:W1:Y:S02]  /*7730*/  SHFL.IDX P0, R74, R87, R72, R85 ;  /* 0x00000048574a7389 */ /* 0x0000640000000055 */
[----:B01----:R-:W-:Y:S05]  /*7740*/  ENDCOLLECTIVE ;  /* 0x000000000000791b */ /* 0x003fea0003800000 */
.L_x_2332:
[CC--:B------:R-:W-:Y:S01]  /*7750*/  FFMA R56, R25.reuse, R5.reuse, R56 ;  /* 0x0000000519387223 */ /* 0x0c0fe20000000038 */
[C---:B------:R-:W-:Y:S01]  /*7760*/  FFMA R57, R22.reuse, R5, R57 ;  /* 0x0000000516397223 */ /* 0x040fe20000000039 */
[-C--:B------:R-:W-:Y:S01]  /*7770*/  FFMA R58, R25, R4.reuse, R58 ;  /* 0x00000004193a7223 */ /* 0x080fe2000000003a */
[----:B------:R-:W-:Y:S01]  /*7780*/  FFMA R59, R22, R4, R59 ;  /* 0x00000004163b7223 */ /* 0x000fe2000000003b */
[----:B------:R-:W-:-:S04]  /*7790*/  IMAD.WIDE R4, R23, 0x4, R2 ;  /* 0x0000000417047825 */ /* 0x000fc800078e0202 */
[----:B------:R-:W-:Y:S01]  /*77a0*/  FADD R63, R63, R24 ;  /* 0x000000183f3f7221 */ /* 0x000fe20000000000 */
[----:B------:R-:W-:Y:S01]  /*77b0*/  FADD R33, R30, R33 ;  /* 0x000000211e217221 */ /* 0x000fe20000000000 */
[CC--:B------:R-:W-:Y:S01]  /*77c0*/  FFMA R42, R25.reuse, R35.reuse, R42 ;  /* 0x00000023192a7223 */ /* 0x0c0fe2000000002a */
[C---:B------:R-:W-:Y:S01]  /*77d0*/  FFMA R35, R22.reuse, R35, R44 ;  /* 0x0000002316237223 */ /* 0x040fe2000000002c */
[----:B------:R0:W5:Y:S01]  /*77e0*/  LDG.E.CONSTANT R23, desc[UR4][R4.64] ;  /* 0x0000000404177981 */ /* 0x000162000c1e9900 */
[----:B------:R-:W-:Y:S02]  /*77f0*/  MOV R87, R0 ;  /* 0x0000000000577202 */ /* 0x000fe40000000f00 */
[----:B------:R-:W-:Y:S01]  /*7800*/  MOV R72, R17 ;  /* 0x0000001100487202 */ /* 0x000fe20000000f00 */
[-C--:B------:R-:W-:Y:S01]  /*7810*/  FFMA R46, R25, R39.reuse, R46 ;  /* 0x00000027192e7223 */ /* 0x080fe2000000002e */
[----:B------:R-:W-:Y:S01]  /*7820*/  IMAD.WIDE R2, R21, 0x4, R2 ;  /* 0x0000000415027825 */ /* 0x000fe200078e0202 */
[----:B------:R0:W5:Y:S03]  /*7830*/  LDG.E.CONSTANT R24, desc[UR4][R4.64+0x80] ;  /* 0x0000800404187981 */ /* 0x000166000c1e9900 */
[-C--:B------:R-:W-:Y:S01]  /*7840*/  FFMA R28, R25, R74.reuse, R63 ;  /* 0x0000004a191c7223 */ /* 0x080fe2000000003f */
[C---:B------:R-:W-:Y:S01]  /*7850*/  FFMA R44, R22.reuse, R74, R33 ;  /* 0x0000004a162c7223 */ /* 0x040fe20000000021 */
[----:B------:R-:W-:-:S07]  /*7860*/  FFMA R39, R22, R39, R48 ;  /* 0x0000002716277223 */ /* 0x000fce0000000030 */
[----:B0----5:R-:W-:Y:S05]  /*7870*/  WARPSYNC.COLLECTIVE R70, `(.L_x_2333) ;  /* 0x0000000046087348 */ /* 0x021fea0003c00000 */
[----:B------:R1:W2:Y:S02]  /*7880*/  SHFL.IDX P0, R74, R87, R72, R85 ;  /* 0x00000048574a7389 */ /* 0x0002a40000000055 */
[----:B012--5:R-:W-:Y:S05]  /*7890*/  ENDCOLLECTIVE ;  /* 0x000000000000791b */ /* 0x027fea0003800000 */
.L_x_2333:
[----:B------:R0:W5:Y:S04]  /*78a0*/  LDG.E.CONSTANT R6, desc[UR4][R2.64] ;  /* 0x0000000402067981 */ /* 0x000168000c1e9900 */
[----:B------:R0:W5:Y:S01]  /*78b0*/  LDG.E.CONSTANT R7, desc[UR4][R2.64+0x80] ;  /* 0x0000800402077981 */ /* 0x000162000c1e9900 */
[----:B------:R-:W-:Y:S02]  /*78c0*/  MOV R87, R20 ;  /* 0x0000001400577202 */ /* 0x000fe40000000f00 */
[----:B------:R-:W-:-:S07]  /*78d0*/  MOV R19, R74 ;  /* 0x0000004a00137202 */ /* 0x000fce0000000f00 */
[----:B0----5:R-:W-:Y:S05]  /*78e0*/  WARPSYNC.COLLECTIVE R70, `(.L_x_2334) ;  /* 0x0000000046087348 */ /* 0x021fea0003c00000 */
[----:B------:R1:W2:Y:S02]  /*78f0*/  SHFL.IDX P0, R74, R87, R72, R85 ;  /* 0x00000048574a7389 */ /* 0x0002a40000000055 */
[----:B012--5:R-:W-:Y:S05]  /*7900*/  ENDCOLLECTIVE ;  /* 0x000000000000791b */ /* 0x027fea0003800000 */
.L_x_2334:
[----:B------:R-:W-:Y:S02]  /*7910*/  MOV R87, R64 ;  /* 0x0000004000577202 */ /* 0x000fe40000000f00 */
[----:B------:R-:W-:-:S07]  /*7920*/  MOV R48, R74 ;  /* 0x0000004a00307202 */ /* 0x000fce0000000f00 */
[----:B------:R-:W-:Y:S05]  /*7930*/  WARPSYNC.COLLECTIVE R70, `(.L_x_2335) ;  /* 0x0000000046087348 */ /* 0x000fea0003c00000 */
[----:B------:R0:W1:Y:S02]  /*7940*/  SHFL.IDX P0, R74, R87, R72, R85 ;  /* 0x00000048574a7389 */ /* 0x0000640000000055 */
[----:B01----:R-:W-:Y:S05]  /*7950*/  ENDCOLLECTIVE ;  /* 0x000000000000791b */ /* 0x003fea0003800000 */
.L_x_2335:
[----:B------:R-:W-:Y:S02]  /*7960*/  MOV R87, R13 ;  /* 0x0000000d00577202 */ /* 0x000fe40000000f00 */
[----:B------:R-:W-:-:S07]  /*7970*/  MOV R71, R74 ;  /* 0x0000004a00477202 */ /* 0x000fce0000000f00 */
[----:B------:R-:W-:Y:S05]  /*7980*/  WARPSYNC.COLLECTIVE R70, `(.L_x_2336) ;  /* 0x0000000046087348 */ /* 0x000fea0003c00000 */
[----:B------:R0:W1:Y:S02]  /*7990*/  SHFL.IDX P0, R74, R87, R72, R85 ;  /* 0x00000048574a7389 */ /* 0x0000640000000055 */
[----:B01----:R-:W-:Y:S05]  /*79a0*/  ENDCOLLECTIVE ;  /* 0x000000000000791b */ /* 0x003fea0003800000 */
.L_x_2336:
[----:B------:R-:W-:Y:S02]  /*79b0*/  MOV R87, R8 ;  /* 0x0000000800577202 */ /* 0x000fe40000000f00 */
[----:B------:R-:W-:-:S07]  /*79c0*/  MOV R47, R74 ;  /* 0x0000004a002f7202 */ /* 0x000fce0000000f00 */
[----:B------:R-:W-:Y:S05]  /*79d0*/  WARPSYNC.COLLECTIVE R70, `(.L_x_2337) ;  /* 0x0000000046087348 */ /* 0x000fea0003c00000 */
[----:B------:R0:W1:Y:S02]  /*79e0*/  SHFL.IDX P0, R74, R87, R72, R85 ;  /* 0x00000048574a7389 */ /* 0x0000640000000055 */
[----:B01----:R-:W-:Y:S05]  /*79f0*/  ENDCOLLECTIVE ;  /* 0x000000000000791b */ /* 0x003fea0003800000 */
.L_x_2337:
[----:B------:R-:W-:Y:S02]  /*7a00*/  MOV R87, R10 ;  /* 0x0000000a00577202 */ /* 0x000fe40000000f00 */
[----:B------:R-:W-:-:S07]  /*7a10*/  MOV R73, R74 ;  /* 0x0000004a00497202 */ /* 0x000fce0000000f00 */
[----:B------:R-:W-:Y:S05]  /*7a20*/  WARPSYNC.COLLECTIVE R70, `(.L_x_2338) ;  /* 0x0000000046087348 */ /* 0x000fea0003c00000 */
[----:B------:R0:W1:Y:S02]  /*7a30*/  SHFL.IDX P0, R74, R87, R72, R85 ;  /* 0x00000048574a7389 */ /* 0x0000640000000055 */
[----:B01----:R-:W-:Y:S05]  /*7a40*/  ENDCOLLECTIVE ;  /* 0x000000000000791b */ /* 0x003fea0003800000 */
.L_x_2338:
[----:B------:R-:W-:Y:S02]  /*7a50*/  MOV R87, R12 ;  /* 0x0000000c00577202 */ /* 0x000fe40000000f00 */
[----:B------:R-:W-:-:S07]  /*7a60*/  MOV R2, R74 ;  /* 0x0000004a00027202 */ /* 0x000fce0000000f00 */
[----:B------:R-:W-:Y:S05]  /*7a70*/  WARPSYNC.COLLECTIVE R70, `(.L_x_2339) ;  /* 0x0000000046087348 */ /* 0x000fea0003c00000 */
[----:B------:R0:W1:Y:S02]  /*7a80*/  SHFL.IDX P0, R74, R87, R72, R85 ;  /* 0x00000048574a7389 */ /* 0x0000640000000055 */
[----:B01----:R-:W-:Y:S05]  /*7a90*/  ENDCOLLECTIVE ;  /* 0x000000000000791b */ /* 0x003fea0003800000 */
.L_x_2339:
[----:B------:R-:W-:Y:S02]  /*7aa0*/  MOV R87, R14 ;  /* 0x0000000e00577202 */ /* 0x000fe40000000f00 */
[----:B------:R-:W-:-:S07]  /*7ab0*/  MOV R3, R74 ;  /* 0x0000004a00037202 */ /* 0x000fce0000000f00 */
[----:B------:R-:W-:Y:S05]  /*7ac0*/  WARPSYNC.COLLECTIVE R70, `(.L_x_2340) ;  /* 0x0000000046087348 */ /* 0x000fea0003c00000 */
[----:B------:R0:W1:Y:S02]  /*7ad0*/  SHFL.IDX P0, R74, R87, R72, R85 ;  /* 0x00000048574a7389 */ /* 0x0000640000000055 */
[----:B01----:R-:W-:Y:S05]  /*7ae0*/  ENDCOLLECTIVE ;  /* 0x000000000000791b */ /* 0x003fea0003800000 */
.L_x_2340:
[----:B------:R-:W-:Y:S02]  /*7af0*/  MOV R87, R16 ;  /* 0x0000001000577202 */ /* 0x000fe40000000f00 */
[----:B------:R-:W-:-:S07]  /*7b00*/  MOV R21, R74 ;  /* 0x0000004a00157202 */ /* 0x000fce0000000f00 */
[----:B------:R-:W-:Y:S05]  /*7b10*/  WARPSYNC.COLLECTIVE R70, `(.L_x_2341) ;  /* 0x0000000046087348 */ /* 0x000fea0003c00000 */
[----:B------:R0:W1:Y:S02]  /*7b20*/  SHFL.IDX P0, R74, R87, R72, R85 ;  /* 0x00000048574a7389 */ /* 0x0000640000000055 */
[----:B01----:R-:W-:Y:S05]  /*7b30*/  ENDCOLLECTIVE ;  /* 0x000000000000791b */ /* 0x003fea0003800000 */
.L_x_2341:
[----:B------:R-:W-:Y:S01]  /*7b40*/  FFMA R26, R37, R25, R26 ;  /* 0x00000019251a7223 */ /* 0x000fe2000000001a */
        /* <DEDUP_REMOVED lines=10> */
.L_x_2342:
[----:B------:R-:W-:Y:S01]  /*7bf0*/  FFMA R55, R22, R41, R55 ;  /* 0x0000002916377223 */ /* 0x000fe20000000037 */
[----:B------:R-:W-:Y:S02]  /*7c00*/  MOV R87, R68 ;  /* 0x0000004400577202 */ /* 0x000fe40000000f00 */
[----:B------:R-:W-:-:S07]  /*7c10*/  MOV R41, R74 ;  /* 0x0000004a00297202 */ /* 0x000fce0000000f00 */
[----:B------:R-:W-:Y:S05]  /*7c20*/  WARPSYNC.COLLECTIVE R70, `(.L_x_2343) ;  /* 0x0000000046087348 */ /* 0x000fea0003c00000 */
[----:B------:R0:W1:Y:S02]  /*7c30*/  SHFL.IDX P0, R74, R87, R72, R85 ;  /* 0x00000048574a7389 */ /* 0x0000640000000055 */
[----:B01----:R-:W-:Y:S05]  /*7c40*/  ENDCOLLECTIVE ;  /* 0x000000000000791b */ /* 0x003fea0003800000 */
.L_x_2343:
[----:B------:R-:W-:Y:S01]  /*7c50*/  FFMA R51, R22, R43, R51 ;  /* 0x0000002b16337223 */ /* 0x000fe20000000033 */
[----:B------:R-:W-:Y:S02]  /*7c60*/  MOV R87, R0 ;  /* 0x0000000000577202 */ /* 0x000fe40000000f00 */
[----:B------:R-:W-:Y:S02]  /*7c70*/  MOV R72, R15 ;  /* 0x0000000f00487202 */ /* 0x000fe40000000f00 */
[----:B------:R-:W-:-:S07]  /*7c80*/  MOV R43, R74 ;  /* 0x0000004a002b7202 */ /* 0x000fce0000000f00 */
[----:B------:R-:W-:Y:S05]  /*7c90*/  WARPSYNC.COLLECTIVE R70, `(.L_x_2344) ;  /* 0x0000000046087348 */ /* 0x000fea0003c00000 */
[----:B------:R0:W1:Y:S02]  /*7ca0*/  SHFL.IDX P0, R74, R87, R72, R85 ;  /* 0x00000048574a7389 */ /* 0x0000640000000055 */
[----:B01----:R-:W-:Y:S05]  /*7cb0*/  ENDCOLLECTIVE ;  /* 0x000000000000791b */ /* 0x003fea0003800000 */
.L_x_2344:
[----:B------:R-:W-:Y:S01]  /*7cc0*/  FFMA R5, R19, R23, R26 ;  /* 0x0000001713057223 */ /* 0x000fe2000000001a */
[----:B------:R-:W-:Y:S02]  /*7cd0*/  MOV R87, R20 ;  /* 0x0000001400577202 */ /* 0x000fe40000000f00 */
[----:B------:R-:W-:-:S07]  /*7ce0*/  MOV R26, R74 ;  /* 0x0000004a001a7202 */ /* 0x000fce0000000f00 */
[----:B------:R-:W-:Y:S05]  /*7cf0*/  WARPSYNC.COLLECTIVE R70, `(.L_x_2345) ;  /* 0x0000000046087348 */ /* 0x000fea0003c00000 */
[----:B------:R0:W1:Y:S02]  /*7d00*/  SHFL.IDX P0, R74, R87, R72, R85 ;  /* 0x00000048574a7389 */ /* 0x0000640000000055 */
[----:B01----:R-:W-:Y:S05]  /*7d10*/  ENDCOLLECTIVE ;  /* 0x000000000000791b */ /* 0x003fea0003800000 */
.L_x_2345:
[----:B------:R-:W-:Y:S02]  /*7d20*/  MOV R87, R64 ;  /* 0x0000004000577202 */ /* 0x000fe40000000f00 */
[----:B------:R-:W-:-:S07]  /*7d30*/  MOV R33, R74 ;  /* 0x0000004a00217202 */ /* 0x000fce0000000f00 */
[----:B------:R-:W-:Y:S05]  /*7d40*/  WARPSYNC.COLLECTIVE R70, `(.L_x_2346) ;  /* 0x0000000046087348 */ /* 0x000fea0003c00000 */
[----:B------:R0:W1:Y:S02]  /*7d50*/  SHFL.IDX P0, R74, R87, R72, R85 ;  /* 0x00000048574a7389 */ /* 0x0000640000000055 */
[----:B01----:R-:W-:Y:S05]  /*7d60*/  ENDCOLLECTIVE ;  /* 0x000000000000791b */ /* 0x003fea0003800000 */
.L_x_2346:
[----:B------:R-:W-:Y:S02]  /*7d70*/  MOV R87, R13 ;  /* 0x0000000d00577202 */ /* 0x000fe40000000f00 */
[----:B------:R-:W-:-:S07]  /*7d80*/  MOV R4, R74 ;  /* 0x0000004a00047202 */ /* 0x000fce0000000f00 */
[----:B------:R-:W-:Y:S05]  /*7d90*/  WARPSYNC.COLLECTIVE R70, `(.L_x_2347) ;  /* 0x0000000046087348 */ /* 0x000fea0003c00000 */
[----:B------:R0:W1:Y:S02]  /*7da0*/  SHFL.IDX P0, R74, R87, R72, R85 ;  /* 0x00000048574a7389 */ /* 0x0000640000000055 */
[----:B01----:R-:W-:Y:S05]  /*7db0*/  ENDCOLLECTIVE ;  /* 0x000000000000791b */ /* 0x003fea0003800000 */
.L_x_2347:
        /* <DEDUP_REMOVED lines=8> */
.L_x_2348:
[----:B------:R-:W-:Y:S01]  /*7e40*/  FFMA R17, R23, R2, R54 ;  /* 0x0000000217117223 */ /* 0x000fe20000000036 */
[----:B------:R-:W-:Y:S02]  /*7e50*/  MOV R87, R10 ;  /* 0x0000000a00577202 */ /* 0x000fe40000000f00 */
[----:B------:R-:W-:-:S07]  /*7e60*/  MOV R54, R74 ;  /* 0x0000004a00367202 */ /* 0x000fce0000000f00 */
[----:B------:R-:W-:Y:S05]  /*7e70*/  WARPSYNC.COLLECTIVE R70, `(.L_x_2349) ;  /* 0x0000000046087348 */ /* 0x000fea0003c00000 */
[----:B------:R0:W1:Y:S02]  /*7e80*/  SHFL.IDX P0, R74, R87, R72, R85 ;  /* 0x00000048574a7389 */ /* 0x0000640000000055 */
[----:B01----:R-:W-:Y:S05]  /*7e90*/  ENDCOLLECTIVE ;  /* 0x000000000000791b */ /* 0x003fea0003800000 */
.L_x_2349:
[----:B------:R-:W-:Y:S01]  /*7ea0*/  FFMA R29, R23, R3, R56 ;  /* 0x00000003171d7223 */ /* 0x000fe20000000038 */
[----:B------:R-:W-:Y:S02]  /*7eb0*/  MOV R87, R12 ;  /* 0x0000000c00577202 */ /* 0x000fe40000000f00 */
[----:B------:R-:W-:-:S07]  /*7ec0*/  MOV R56, R74 ;  /* 0x0000004a00387202 */ /* 0x000fce0000000f00 */
[----:B------:R-:W-:Y:S05]  /*7ed0*/  WARPSYNC.COLLECTIVE R70, `(.L_x_2350) ;  /* 0x0000000046087348 */ /* 0x000fea0003c00000 */
[----:B------:R0:W1:Y:S02]  /*7ee0*/  SHFL.IDX P0, R74, R87, R72, R85 ;  /* 0x00000048574a7389 */ /* 0x0000640000000055 */
[----:B01----:R-:W-:Y:S05]  /*7ef0*/  ENDCOLLECTIVE ;  /* 0x000000000000791b */ /* 0x003fea0003800000 */
.L_x_2350:
[----:B------:R-:W-:Y:S01]  /*7f00*/  FFMA R30, R22, R31, R61 ;  /* 0x0000001f161e7223 */ /* 0x000fe2000000003d */
[----:B------:R-:W-:Y:S01]  /*7f10*/  FFMA R31, R23, R21, R58 ;  /* 0x00000015171f7223 */ /* 0x000fe2000000003a */
[----:B------:R-:W-:Y:S02]  /*7f20*/  MOV R87, R14 ;  /* 0x0000000e00577202 */ /* 0x000fe40000000f00 */
[----:B------:R-:W-:-:S07]  /*7f30*/  MOV R58, R74 ;  /* 0x0000004a003a7202 */ /* 0x000fce0000000f00 */
[----:B------:R-:W-:Y:S05]  /*7f40*/  WARPSYNC.COLLECTIVE R70, `(.L_x_2351) ;  /* 0x0000000046087348 */ /* 0x000fea0003c00000 */
[----:B------:R0:W1:Y:S02]  /*7f50*/  SHFL.IDX P0, R74, R87, R72, R85 ;  /* 0x00000048574a7389 */ /* 0x0000640000000055 */
[----:B01----:R-:W-:Y:S05]  /*7f60*/  ENDCOLLECTIVE ;  /* 0x000000000000791b */ /* 0x003fea0003800000 */
.L_x_2351:
[----:B------:R-:W-:Y:S01]  /*7f70*/  FFMA R61, R23, R25, R60 ;  /* 0x00000019173d7223 */ /* 0x000fe2000000003c */
[----:B------:R-:W-:Y:S02]  /*7f80*/  MOV R87, R16 ;  /* 0x0000001000577202 */ /* 0x000fe40000000f00 */
[----:B------:R-:W-:-:S07]  /*7f90*/  MOV R60, R74 ;  /* 0x0000004a003c7202 */ /* 0x000fce0000000f00 */
[----:B------:R-:W-:Y:S05]  /*7fa0*/  WARPSYNC.COLLECTIVE R70, `(.L_x_2352) ;  /* 0x0000000046087348 */ /* 0x000fea0003c00000 */
[----:B------:R0:W1:Y:S02]  /*7fb0*/  SHFL.IDX P0, R74, R87, R72, R85 ;  /* 0x00000048574a7389 */ /* 0x0000640000000055 */
[----:B01----:R-:W-:Y:S05]  /*7fc0*/  ENDCOLLECTIVE ;  /* 0x000000000000791b */ /* 0x003fea0003800000 */
.L_x_2352:
[----:B------:R-:W-:Y:S01]  /*7fd0*/  FFMA R65, R23, R41, R62 ;  /* 0x0000002917417223 */ /* 0x000fe2000000003e */
[----:B------:R-:W-:Y:S02]  /*7fe0*/  MOV R87, R18 ;  /* 0x0000001200577202 */ /* 0x000fe40000000f00 */
[----:B------:R-:W-:-:S07]  /*7ff0*/  MOV R62, R74 ;  /* 0x0000004a003e7202 */ /* 0x000fce0000000f00 */
[----:B------:R-:W-:Y:S05]  /*8000*/  WARPSYNC.COLLECTIVE R70, `(.L_x_2353) ;  /* 0x0000000046087348 */ /* 0x000fea0003c00000 */
[----:B------:R0:W1:Y:S02]  /*8010*/  SHFL.IDX P0, R74, R87, R72, R85 ;  /* 0x00000048574a7389 */ /* 0x0000640000000055 */
[----:B01----:R-:W-:Y:S05]  /*8020*/  ENDCOLLECTIVE ;  /* 0x000000000000791b */ /* 0x003fea0003800000 */
.L_x_2353:
[C---:B------:R-:W-:Y:S01]  /*8030*/  FFMA R69, R23.reuse, R48, R42 ;  /* 0x0000003017457223 */ /* 0x040fe2000000002a */
[C---:B------:R-:W-:Y:S01]  /*8040*/  FFMA R67, R23.reuse, R71, R46 ;  /* 0x0000004717437223 */ /* 0x040fe2000000002e */
[-C--:B------:R-:W-:Y:S01]  /*8050*/  FFMA R63, R23, R47.reuse, R50 ;  /* 0x0000002f173f7223 */ /* 0x080fe20000000032 */
[C---:B------:R-:W-:Y:S01]  /*8060*/  FFMA R42, R24.reuse, R47, R51 ;  /* 0x0000002f182a7223 */ /* 0x040fe20000000033 */
[C---:B------:R-:W-:Y:S01]  /*8070*/  FFMA R46, R24.reuse, R73, R53 ;  /* 0x00000049182e7223 */ /* 0x040fe20000000035 */
[----:B------:R-:W-:Y:S01]  /*8080*/  FFMA R37, R37, R22, R40 ;  /* 0x0000001625257223 */ /* 0x000fe20000000028 */
[----:B------:R-:W-:Y:S01]  /*8090*/  FFMA R23, R23, R43, R28 ;  /* 0x0000002b17177223 */ /* 0x000fe2000000001c */
[C---:B------:R-:W-:Y:S01]  /*80a0*/  FFMA R2, R24.reuse, R2, R55 ;  /* 0x0000000218027223 */ /* 0x040fe20000000037 */
[C---:B------:R-:W-:Y:S01]  /*80b0*/  FFMA R40, R24.reuse, R48, R35 ;  /* 0x0000003018287223 */ /* 0x040fe20000000023 */
[C---:B------:R-:W-:Y:S01]  /*80c0*/  FFMA R28, R24.reuse, R3, R57 ;  /* 0x00000003181c7223 */ /* 0x040fe20000000039 */
[----:B------:R-:W-:Y:S01]  /*80d0*/  FFMA R48, R24, R21, R59 ;  /* 0x0000001518307223 */ /* 0x000fe2000000003b */
[CC--:B------:R-:W-:Y:S01]  /*80e0*/  FFMA R63, R6.reuse, R52.reuse, R63 ;  /* 0x00000034063f7223 */ /* 0x0c0fe2000000003f */
[C---:B------:R-:W-:Y:S01]  /*80f0*/  FFMA R51, R7.reuse, R52, R42 ;  /* 0x0000003407337223 */ /* 0x040fe2000000002a */
[-C--:B------:R-:W-:Y:S01]  /*8100*/  FFMA R52, R6, R54.reuse, R27 ;  /* 0x0000003606347223 */ /* 0x080fe2000000001b */
[C---:B------:R-:W-:Y:S01]  /*8110*/  FFMA R53, R7.reuse, R54, R46 ;  /* 0x0000003607357223 */ /* 0x040fe2000000002e */
[----:B------:R-:W-:Y:S01]  /*8120*/  FFMA R50, R24, R25, R30 ;  /* 0x0000001918327223 */ /* 0x000fe2000000001e */
[-C--:B------:R-:W-:Y:S01]  /*8130*/  FFMA R54, R6, R56.reuse, R17 ;  /* 0x0000003806367223 */ /* 0x080fe20000000011 */
[C---:B------:R-:W-:Y:S01]  /*8140*/  FFMA R55, R7.reuse, R56, R2 ;  /* 0x0000003807377223 */ /* 0x040fe20000000002 */
[----:B------:R-:W-:Y:S01]  /*8150*/  FFMA R38, R24, R41, R38 ;  /* 0x0000002918267223 */ /* 0x000fe20000000026 */
        /* <DEDUP_REMOVED lines=12> */
.L_x_2354:
[----:B------:R-:W-:Y:S01]  /*8220*/  FFMA R22, R19, R24, R37 ;  /* 0x0000001813167223 */ /* 0x000fe20000000025 */
[----:B------:R-:W-:Y:S01]  /*8230*/  FFMA R39, R24, R71, R39 ;  /* 0x0000004718277223 */ /* 0x000fe20000000027 */
[----:B------:R-:W-:Y:S01]  /*8240*/  FFMA R67, R6, R4, R67 ;  /* 0x0000000406437223 */ /* 0x000fe20000000043 */
[C---:B------:R-:W-:Y:S01]  /*8250*/  FFMA R5, R26.reuse, R6, R5 ;  /* 0x000000061a057223 */ /* 0x040fe20000000005 */
[----:B------:R-:W-:Y:S01]  /*8260*/  FFMA R22, R26, R7, R22 ;  /* 0x000000071a167223 */ /* 0x000fe20000000016 */
[----:B------:R-:W-:Y:S01]  /*8270*/  FFMA R69, R6, R33, R69 ;  /* 0x0000002106457223 */ /* 0x000fe20000000045 */
[C---:B------:R-:W-:Y:S01]  /*8280*/  FFMA R4, R7.reuse, R4, R39 ;  /* 0x0000000407047223 */ /* 0x040fe20000000027 */
[----:B------:R-:W-:Y:S01]  /*8290*/  FFMA R30, R24, R43, R44 ;  /* 0x0000002b181e7223 */ /* 0x000fe2000000002c */
[----:B------:R-:W-:Y:S01]  /*82a0*/  FFMA R44, R7, R33, R40 ;  /* 0x00000021072c7223 */ /* 0x000fe20000000028 */
[----:B------:R-:W-:Y:S02]  /*82b0*/  MOV R38, R5 ;  /* 0x0000000500267202 */ /* 0x000fe40000000f00 */
[----:B------:R-:W-:-:S02]  /*82c0*/  MOV R40, R22 ;  /* 0x0000001600287202 */ /* 0x000fc40000000f00 */
[----:B------:R-:W-:Y:S02]  /*82d0*/  MOV R42, R69 ;  /* 0x00000045002a7202 */ /* 0x000fe40000000f00 */
[----:B------:R-:W-:Y:S02]  /*82e0*/  MOV R46, R67 ;  /* 0x00000043002e7202 */ /* 0x000fe40000000f00 */
[----:B------:R-:W-:Y:S02]  /*82f0*/  MOV R48, R4 ;  /* 0x0000000400307202 */ /* 0x000fe40000000f00 */
[----:B------:R-:W-:Y:S01]  /*8300*/  MOV R50, R63 ;  /* 0x0000003f00327202 */ /* 0x000fe20000000f00 */
[----:B------:R-:W-:Y:S06]  /*8310*/  BRA `(.L_x_2355) ;  /* 0xffffffac00387947 */ /* 0x000fec000383ffff */
.L_x_2204:
        /* <DEDUP_REMOVED lines=8> */
.L_x_2357:
[----:B------:R-:W-:Y:S05]  /*83a0*/  BSYNC B1 ;  /* 0x0000000000017941 */ /* 0x000fea0003800000 */
.L_x_2356:
        /* <DEDUP_REMOVED lines=10> */
.L_x_2358:
[----:B------:R0:W5:Y:S04]  /*8450*/  LDG.E.CONSTANT R31, desc[UR4][R6.64] ;  /* 0x00000004061f7981 */ /* 0x000168000c1e9900 */
[----:B------:R0:W5:Y:S01]  /*8460*/  LDG.E.CONSTANT R9, desc[UR4][R6.64+0x80] ;  /* 0x0000800406097981 */ /* 0x000162000c1e9900 */
[----:B------:R-:W-:Y:S02]  /*8470*/  MOV R87, R0 ;  /* 0x0000000000577202 */ /* 0x000fe40000000f00 */
[----:B------:R-:W-:Y:S01]  /*8480*/  MOV R72, R49 ;  /* 0x0000003100487202 */ /* 0x000fe20000000f00 */
[----:B------:R-:W-:-:S07]  /*8490*/  IMAD.WIDE R22, R74, 0x4, R2 ;  /* 0x000000044a167825 */ /* 0x000fce00078e0202 */
[----:B0----5:R-:W-:Y:S05]  /*84a0*/  WARPSYNC.COLLECTIVE R70, `(.L_x_2359) ;  /* 0x0000000046087348 */ /* 0x021fea0003c00000 */
[----:B------:R1:W2:Y:S02]  /*84b0*/  SHFL.IDX P0, R74, R87, R72, R85 ;  /* 0x00000048574a7389 */ /* 0x0002a40000000055 */
[----:B012--5:R-:W-:Y:S05]  /*84c0*/  ENDCOLLECTIVE ;  /* 0x000000000000791b */ /* 0x027fea0003800000 */
.L_x_2359:
[----:B------:R0:W5:Y:S04]  /*84d0*/  LDG.E.CONSTANT R2, desc[UR4][R22.64] ;  /* 0x0000000416027981 */ /* 0x000168000c1e9900 */
[----:B------:R0:W5:Y:S01]  /*84e0*/  LDG.E.CONSTANT R3, desc[UR4][R22.64+0x80] ;  /* 0x0000800416037981 */ /* 0x000162000c1e9900 */
[----:B------:R-:W-:Y:S02]  /*84f0*/  MOV R87, R20 ;  /* 0x0000001400577202 */ /* 0x000fe40000000f00 */
[----:B------:R-:W-:-:S07]  /*8500*/  MOV R29, R74 ;  /* 0x0000004a001d7202 */ /* 0x000fce0000000f00 */
[----:B0----5:R-:W-:Y:S05]  /*8510*/  WARPSYNC.COLLECTIVE R70, `(.L_x_2360) ;  /* 0x0000000046087348 */ /* 0x021fea0003c00000 */
[----:B------:R1:W2:Y:S02]  /*8520*/  SHFL.IDX P0, R74, R87, R72, R85 ;  /* 0x00000048574a7389 */ /* 0x0002a40000000055 */
[----:B012--5:R-:W-:Y:S05]  /*8530*/  ENDCOLLECTIVE ;  /* 0x000000000000791b */ /* 0x027fea0003800000 */
.L_x_2360:
[----:B------:R-:W-:Y:S02]  /*8540*/  MOV R87, R64 ;  /* 0x0000004000577202 */ /* 0x000fe40000000f00 */
[----:B------:R-:W-:-:S07]  /*8550*/  MOV R24, R74 ;  /* 0x0000004a00187202 */ /* 0x000fce0000000f00 */
[----:B------:R-:W-:Y:S05]  /*8560*/  WARPSYNC.COLLECTIVE R70, `(.L_x_2361) ;  /* 0x0000000046087348 */ /* 0x000fea0003c00000 */
[----:B------:R0:W1:Y:S02]  /*8570*/  SHFL.IDX P0, R74, R87, R72, R85 ;  /* 0x00000048574a7389 */ /* 0x0000640000000055 */
[----:B01----:R-:W-:Y:S05]  /*8580*/  ENDCOLLECTIVE ;  /* 0x000000000000791b */ /* 0x003fea0003800000 */
.L_x_2361:
[----:B------:R-:W-:Y:S02]  /*8590*/  MOV R87, R13 ;  /* 0x0000000d00577202 */ /* 0x000fe40000000f00 */
[----:B------:R-:W-:-:S07]  /*85a0*/  MOV R37, R74 ;  /* 0x0000004a00257202 */ /* 0x000fce0000000f00 */
[----:B------:R-:W-:Y:S05]  /*85b0*/  WARPSYNC.COLLECTIVE R70, `(.L_x_2362) ;  /* 0x0000000046087348 */ /* 0x000fea0003c00000 */
[----:B------:R0:W1:Y:S02]  /*85c0*/  SHFL.IDX P0, R74, R87, R72, R85 ;  /* 0x00000048574a7389 */ /* 0x0000640000000055 */
[----:B01----:R-:W-:Y:S05]  /*85d0*/  ENDCOLLECTIVE ;  /* 0x000000000000791b */ /* 0x003fea0003800000 */
.L_x_2362:
[----:B------:R-:W-:Y:S02]  /*85e0*/  MOV R87, R8 ;  /* 0x0000000800577202 */ /* 0x000fe40000000f00 */
[----:B------:R-:W-:-:S07]  /*85f0*/  MOV R26, R74 ;  /* 0x0000004a001a7202 */ /* 0x000fce0000000f00 */
[----:B------:R-:W-:Y:S05]  /*8600*/  WARPSYNC.COLLECTIVE R70, `(.L_x_2363) ;  /* 0x0000000046087348 */ /* 0x000fea0003c00000 */
[----:B------:R0:W1:Y:S02]  /*8610*/  SHFL.IDX P0, R74, R87, R72, R85 ;  /* 0x00000048574a7389 */ /* 0x0000640000000055 */
[----:B01----:R-:W-:Y:S05]  /*8620*/  ENDCOLLECTIVE ;  /* 0x000000000000791b */ /* 0x003fea0003800000 */
.L_x_2363:
[----:B------:R-:W-:Y:S02]  /*8630*/  MOV R87, R10 ;  /* 0x0000000a00577202 */ /* 0x000fe40000000f00 */
[----:B------:R-:W-:-:S07]  /*8640*/  MOV R76, R74 ;  /* 0x0000004a004c7202 */ /* 0x000fce0000000f00 */
[----:B------:R-:W-:Y:S05]  /*8650*/  WARPSYNC.COLLECTIVE R70, `(.L_x_2364) ;  /* 0x0000000046087348 */ /* 0x000fea0003c00000 */
[----:B------:R0:W1:Y:S02]  /*8660*/  SHFL.IDX P0, R74, R87, R72, R85 ;  /* 0x00000048574a7389 */ /* 0x0000640000000055 */
[----:B01----:R-:W-:Y:S05]  /*8670*/  ENDCOLLECTIVE ;  /* 0x000000000000791b */ /* 0x003fea0003800000 */
.L_x_2364:
[----:B------:R-:W-:Y:S02]  /*8680*/  MOV R87, R12 ;  /* 0x0000000c00577202 */ /* 0x000fe40000000f00 */
[----:B------:R-:W-:-:S07]  /*8690*/  MOV R78, R74 ;  /* 0x0000004a004e7202 */ /* 0x000fce0000000f00 */
[----:B------:R-:W-:Y:S05]  /*86a0*/  WARPSYNC.COLLECTIVE R70, `(.L_x_2365) ;  /* 0x0000000046087348 */ /* 0x000fea0003c00000 */
[----:B------:R0:W1:Y:S02]  /*86b0*/  SHFL.IDX P0, R74, R87, R72, R85 ;  /* 0x00000048574a7389 */ /* 0x0000640000000055 */
[----:B01----:R-:W-:Y:S05]  /*86c0*/  ENDCOLLECTIVE ;  /* 0x000000000000791b */ /* 0x003fea0003800000 */
.L_x_2365:
[----:B------:R-:W-:Y:S02]  /*86d0*/  MOV R87, R14 ;  /* 0x0000000e00577202 */ /* 0x000fe40000000f00 */
[----:B------:R-:W-:-:S07]  /*86e0*/  MOV R80, R74 ;  /* 0x0000004a00507202 */ /* 0x000fce0000000f00 */
[----:B------:R-:W-:Y:S05]  /*86f0*/  WARPSYNC.COLLECTIVE R70, `(.L_x_2366) ;  /* 0x0000000046087348 */ /* 0x000fea0003c00000 */
[----:B------:R0:W1:Y:S02]  /*8700*/  SHFL.IDX P0, R74, R87, R72, R85 ;  /* 0x00000048574a7389 */ /* 0x0000640000000055 */
[----:B01----:R-:W-:Y:S05]  /*8710*/  ENDCOLLECTIVE ;  /* 0x000000000000791b */ /* 0x003fea0003800000 */
.L_x_2366:
[----:B------:R-:W-:Y:S02]  /*8720*/  MOV R87, R16 ;  /* 0x0000001000577202 */ /* 0x000fe40000000f00 */
[----:B------:R-:W-:-:S07]  /*8730*/  MOV R82, R74 ;  /* 0x0000004a00527202 */ /* 0x000fce0000000f00 */
[----:B------:R-:W-:Y:S05]  /*8740*/  WARPSYNC.COLLECTIVE R70, `(.L_x_2367) ;  /* 0x0000000046087348 */ /* 0x000fea0003c00000 */
[----:B------:R0:W1:Y:S02]  /*8750*/  SHFL.IDX P0, R74, R87, R72, R85 ;  /* 0x00000048574a7389 */ /* 0x0000640000000055 */
[----:B01----:R-:W-:Y:S05]  /*8760*/  ENDCOLLECTIVE ;  /* 0x000000000000791b */ /* 0x003fea0003800000 */
.L_x_2367:
[----:B------:R-:W-:Y:S02]  /*8770*/  MOV R87, R18 ;  /* 0x0000001200577202 */ /* 0x000fe40000000f00 */
[----:B------:R-:W-:-:S07]  /*8780*/  MOV R84, R74 ;  /* 0x0000004a00547202 */ /* 0x000fce0000000f00 */
[----:B------:R-:W-:Y:S05]  /*8790*/  WARPSYNC.COLLECTIVE R70, `(.L_x_2368) ;  /* 0x0000000046087348 */ /* 0x000fea0003c00000 */
[----:B------:R0:W1:Y:S02]  /*87a0*/  SHFL.IDX P0, R74, R87, R72, R85 ;  /* 0x00000048574a7389 */ /* 0x0000640000000055 */
[----:B01----:R-:W-:Y:S05]  /*87b0*/  ENDCOLLECTIVE ;  /* 0x000000000000791b */ /* 0x003fea0003800000 */
.L_x_2368:
[----:B------:R-:W-:Y:S02]  /*87c0*/  MOV R87, R68 ;  /* 0x0000004400577202 */ /* 0x000fe40000000f00 */
[----:B------:R-:W-:-:S07]  /*87d0*/  MOV R39, R74 ;  /* 0x0000004a00277202 */ /* 0x000fce0000000f00 */
[----:B------:R-:W-:Y:S05]  /*87e0*/  WARPSYNC.COLLECTIVE R70, `(.L_x_2369) ;  /* 0x0000000046087348 */ /* 0x000fea0003c00000 */
[----:B------:R0:W1:Y:S02]  /*87f0*/  SHFL.IDX P0, R74, R87, R72, R85 ;  /* 0x00000048574a7389 */ /* 0x0000640000000055 */
[----:B01----:R-:W-:Y:S05]  /*8800*/  ENDCOLLECTIVE ;  /* 0x000000000000791b */ /* 0x003fea0003800000 */
.L_x_2369:
[----:B------:R-:W-:Y:S02]  /*8810*/  MOV R87, R0 ;  /* 0x0000000000577202 */ /* 0x000fe40000000f00 */
[----:B------:R-:W-:Y:S01]  /*8820*/  MOV R72, R5 ;  /* 0x0000000500487202 */ /* 0x000fe20000000f00 */
[C---:B------:R-:W-:Y:S01]  /*8830*/  FFMA R25, R31.reuse, R26, R50 ;  /* 0x0000001a1f197223 */ /* 0x040fe20000000032 */
[C---:B------:R-:W-:Y:S01]  /*8840*/  FFMA R23, R31.reuse, R76, R52 ;  /* 0x0000004c1f177223 */ /* 0x040fe20000000034 */
[C---:B------:R-:W-:Y:S01]  /*8850*/  FFMA R19, R31.reuse, R78, R54 ;  /* 0x0000004e1f137223 */ /* 0x040fe20000000036 */
[C---:B------:R-:W-:Y:S01]  /*8860*/  FFMA R7, R31.reuse, R80, R56 ;  /* 0x000000501f077223 */ /* 0x040fe20000000038 */
[C---:B------:R-:W-:Y:S01]  /*8870*/  FFMA R11, R31.reuse, R82, R58 ;  /* 0x000000521f0b7223 */ /* 0x040fe2000000003a */
[C---:B------:R-:W-:Y:S01]  /*8880*/  FFMA R15, R31.reuse, R84, R60 ;  /* 0x000000541f0f7223 */ /* 0x040fe2000000003c */
[----:B------:R-:W-:Y:S01]  /*8890*/  MOV R22, R74 ;  /* 0x0000004a00167202 */ /* 0x000fe20000000f00 */
[----:B------:R-:W-:-:S07]  /*88a0*/  FFMA R17, R31, R39, R62 ;  /* 0x000000271f117223 */ /* 0x000fce000000003e */
[----:B------:R-:W-:Y:S05]  /*88b0*/  WARPSYNC.COLLECTIVE R70, `(.L_x_2370) ;  /* 0x0000000046087348 */ /* 0x000fea0003c00000 */
[----:B------:R0:W1:Y:S02]  /*88c0*/  SHFL.IDX P0, R74, R87, R72, R85 ;  /* 0x00000048574a7389 */ /* 0x0000640000000055 */
[----:B01----:R-:W-:Y:S05]  /*88d0*/  ENDCOLLECTIVE ;  /* 0x000000000000791b */ /* 0x003fea0003800000 */
.L_x_2370:
        /* <DEDUP_REMOVED lines=9> */
[C---:B------:R-:W-:Y:S01]  /*8970*/  FFMA R33, R29.reuse, R31, R38 ;  /* 0x0000001f1d217223 */ /* 0x040fe20000000026 */
[----:B------:R-:W-:Y:S01]  /*8980*/  FFMA R40, R29, R9, R40 ;  /* 0x000000091d287223 */ /* 0x000fe20000000028 */
[C---:B------:R-:W-:Y:S01]  /*8990*/  FFMA R24, R9.reuse, R24, R44 ;  /* 0x0000001809187223 */ /* 0x040fe2000000002c */
[----:B------:R-:W-:Y:S01]  /*89a0*/  FFMA R37, R9, R37, R48 ;  /* 0x0000002509257223 */ /* 0x000fe20000000030 */
[----:B------:R-:W-:Y:S01]  /*89b0*/  MOV R87, R20 ;  /* 0x0000001400577202 */ /* 0x000fe20000000f00 */
[-C--:B------:R-:W-:Y:S01]  /*89c0*/  FFMA R63, R31, R22.reuse, R63 ;  /* 0x000000161f3f7223 */ /* 0x080fe2000000003f */
[----:B------:R-:W-:Y:S01]  /*89d0*/  FFMA R30, R9, R22, R30 ;  /* 0x00000016091e7223 */ /* 0x000fe2000000001e */
[----:B------:R-:W-:-:S07]  /*89e0*/  MOV R86, R74 ;  /* 0x0000004a00567202 */ /* 0x000fce0000000f00 */
[----:B------:R-:W-:Y:S05]  /*89f0*/  WARPSYNC.COLLECTIVE R70, `(.L_x_2371) ;  /* 0x0000000046087348 */ /* 0x000fea0003c00000 */
[----:B------:R0:W1:Y:S02]  /*8a00*/  SHFL.IDX P0, R74, R87, R72, R85 ;  /* 0x00000048574a7389 */ /* 0x0000640000000055 */
[----:B01----:R-:W-:Y:S05]  /*8a10*/  ENDCOLLECTIVE ;  /* 0x000000000000791b */ /* 0x003fea0003800000 */
.L_x_2371:
[C---:B------:R-:W-:Y:S01]  /*8a20*/  FFMA R38, R86.reuse, R2, R33 ;  /* 0x0000000256267223 */ /* 0x040fe20000000021 */
[----:B------:R-:W-:Y:S01]  /*8a30*/  FFMA R40, R86, R3, R40 ;  /* 0x0000000356287223 */ /* 0x000fe20000000028 */
[----:B------:R-:W-:Y:S02]  /*8a40*/  MOV R87, R64 ;  /* 0x0000004000577202 */ /* 0x000fe40000000f00 */
[----:B------:R-:W-:-:S07]  /*8a50*/  MOV R21, R74 ;  /* 0x0000004a00157202 */ /* 0x000fce0000000f00 */
[----:B------:R-:W-:Y:S05]  /*8a60*/  WARPSYNC.COLLECTIVE R70, `(.L_x_2372) ;  /* 0x0000000046087348 */ /* 0x000fea0003c00000 */
[----:B------:R0:W1:Y:S02]  /*8a70*/  SHFL.IDX P0, R74, R87, R72, R85 ;  /* 0x00000048574a7389 */ /* 0x0000640000000055 */
[----:B01----:R-:W-:Y:S05]  /*8a80*/  ENDCOLLECTIVE ;  /* 0x000000000000791b */ /* 0x003fea0003800000 */
.L_x_2372:
[-C--:B------:R-:W-:Y:S01]  /*8a90*/  FFMA R42, R2, R21.reuse, R35 ;  /* 0x00000015022a7223 */ /* 0x080fe20000000023 */
[----:B------:R-:W-:Y:S01]  /*8aa0*/  FFMA R44, R3, R21, R24 ;  /* 0x00000015032c7223 */ /* 0x000fe20000000018 */
[----:B------:R-:W-:Y:S02]  /*8ab0*/  MOV R87, R13 ;  /* 0x0000000d00577202 */ /* 0x000fe40000000f00 */
[----:B------:R-:W-:-:S07]  /*8ac0*/  MOV R6, R74 ;  /* 0x0000004a00067202 */ /* 0x000fce0000000f00 */
[----:B------:R-:W-:Y:S05]  /*8ad0*/  WARPSYNC.COLLECTIVE R70, `(.L_x_2373) ;  /* 0x0000000046087348 */ /* 0x000fea0003c00000 */
[----:B------:R0:W1:Y:S02]  /*8ae0*/  SHFL.IDX P0, R74, R87, R72, R85 ;  /* 0x00000048574a7389 */ /* 0x0000640000000055 */
[----:B01----:R-:W-:Y:S05]  /*8af0*/  ENDCOLLECTIVE ;  /* 0x000000000000791b */ /* 0x003fea0003800000 */
.L_x_2373:
[-C--:B------:R-:W-:Y:S01]  /*8b00*/  FFMA R46, R2, R6.reuse, R27 ;  /* 0x00000006022e7223 */ /* 0x080fe2000000001b */
[----:B------:R-:W-:Y:S01]  /*8b10*/  FFMA R48, R3, R6, R37 ;  /* 0x0000000603307223 */ /* 0x000fe20000000025 */
[----:B------:R-:W-:Y:S02]  /*8b20*/  MOV R87, R8 ;  /* 0x0000000800577202 */ /* 0x000fe40000000f00 */
[----:B------:R-:W-:-:S07]  /*8b30*/  MOV R50, R74 ;  /* 0x0000004a00327202 */ /* 0x000fce0000000f00 */
[----:B------:R-:W-:Y:S05]  /*8b40*/  WARPSYNC.COLLECTIVE R70, `(.L_x_2374) ;  /* 0x0000000046087348 */ /* 0x000fea0003c00000 */
[----:B------:R0:W1:Y:S02]  /*8b50*/  SHFL.IDX P0, R74, R87, R72, R85 ;  /* 0x00000048574a7389 */ /* 0x0000640000000055 */
[----:B01----:R-:W-:Y:S05]  /*8b60*/  ENDCOLLECTIVE ;  /* 0x000000000000791b */ /* 0x003fea0003800000 */
.L_x_2374:
[-C--:B------:R-:W-:Y:S01]  /*8b70*/  FFMA R25, R2, R50.reuse, R25 ;  /* 0x0000003202197223 */ /* 0x080fe20000000019 */
[----:B------:R-:W-:-:S04]  /*8b80*/  FFMA R51, R3, R50, R26 ;  /* 0x0000003203337223 */ /* 0x000fc8000000001a */
[----:B------:R-:W-:Y:S02]  /*8b90*/  MOV R50, R25 ;  /* 0x0000001900327202 */ /* 0x000fe40000000f00 */
[----:B------:R-:W-:Y:S02]  /*8ba0*/  MOV R87, R10 ;  /* 0x0000000a00577202 */ /* 0x000fe40000000f00 */
[----:B------:R-:W-:-:S07]  /*8bb0*/  MOV R52, R74 ;  /* 0x0000004a00347202 */ /* 0x000fce0000000f00 */
[----:B------:R-:W-:Y:S05]  /*8bc0*/  WARPSYNC.COLLECTIVE R70, `(.L_x_2375) ;  /* 0x0000000046087348 */ /* 0x000fea0003c00000 */
[----:B------:R0:W1:Y:S02]  /*8bd0*/  SHFL.IDX P0, R74, R87, R72, R85 ;  /* 0x00000048574a7389 */ /* 0x0000640000000055 */
[----:B01----:R-:W-:Y:S05]  /*8be0*/  ENDCOLLECTIVE ;  /* 0x000000000000791b */ /* 0x003fea0003800000 */
.L_x_2375:
        /* <DEDUP_REMOVED lines=8> */
.L_x_2376:
        /* <DEDUP_REMOVED lines=8> */
.L_x_2377:
        /* <DEDUP_REMOVED lines=8> */
.L_x_2378:
        /* <DEDUP_REMOVED lines=8> */
.L_x_2379:
[-C--:B------:R-:W-:Y:S01]  /*8df0*/  FFMA R15, R2, R60.reuse, R15 ;  /* 0x0000003c020f7223 */ /* 0x080fe2000000000f */
[----:B------:R-:W-:-:S04]  /*8e00*/  FFMA R61, R3, R60, R84 ;  /* 0x0000003c033d7223 */ /* 0x000fc80000000054 */
[----:B------:R-:W-:Y:S02]  /*8e10*/  MOV R60, R15 ;  /* 0x0000000f003c7202 */ /* 0x000fe40000000f00 */
[----:B------:R-:W-:Y:S01]  /*8e20*/  MOV R87, R68 ;  /* 0x0000004400577202 */ /* 0x000fe20000000f00 */
[-C--:B------:R-:W-:Y:S01]  /*8e30*/  FFMA R62, R2, R74.reuse, R17 ;  /* 0x0000004a023e7223 */ /* 0x080fe20000000011 */
[----:B------:R-:W-:-:S07]  /*8e40*/  FFMA R28, R3, R74, R28 ;  /* 0x0000004a031c7223 */ /* 0x000fce000000001c */
[----:B------:R-:W-:Y:S05]  /*8e50*/  WARPSYNC.COLLECTIVE R70, `(.L_x_2380) ;  /* 0x0000000046087348 */ /* 0x000fea0003c00000 */
[----:B------:R0:W1:Y:S02]  /*8e60*/  SHFL.IDX P0, R74, R87, R72, R85 ;  /* 0x00000048574a7389 */ /* 0x0000640000000055 */
[----:B01----:R-:W-:Y:S05]  /*8e70*/  ENDCOLLECTIVE ;  /* 0x000000000000791b */ /* 0x003fea0003800000 */
.L_x_2380:
[----:B------:R-:W-:Y:S05]  /*8e80*/  BRA `(.L_x_2381) ;  /* 0xffffffa400cc7947 */ /* 0x000fea000383ffff */
.L_x_2207:
[----:B------:R-:W-:Y:S01]  /*8e90*/  HFMA2 R85, -RZ, RZ, 0, 1.847743988037109375e-06 ;  /* 0x0000001fff557431 */ /* 0x000fe200000001ff */
[----:B------:R-:W-:Y:S01]  /*8ea0*/  BSSY B1, `(.L_x_2382) ;  /* 0x0000006000017945 */ /* 0x000fe20003800000 */
[----:B------:R-:W-:Y:S02]  /*8eb0*/  MOV R87, R66 ;  /* 0x0000004200577202 */ /* 0x000fe40000000f00 */
[----:B------:R-:W-:-:S07]  /*8ec0*/  MOV R70, 0xffffffff ;  /* 0xffffffff00467802 */ /* 0x000fce0000000f00 */
[----:B-----5:R-:W-:Y:S05]  /*8ed0*/  WARPSYNC.COLLECTIVE R70, `(.L_x_2383) ;  /* 0x0000000046087348 */ /* 0x020fea0003c00000 */
[----:B------:R0:W1:Y:S02]  /*8ee0*/  SHFL.IDX P0, R74, R87, R72, R85 ;  /* 0x00000048574a7389 */ /* 0x0000640000000055 */
[----:B01---5:R-:W-:Y:S05]  /*8ef0*/  ENDCOLLECTIVE ;  /* 0x000000000000791b */ /* 0x023fea0003800000 */
.L_x_2383:
[----:B------:R-:W-:Y:S05]  /*8f00*/  BSYNC B1 ;  /* 0x0000000000017941 */ /* 0x000fea0003800000 */
.L_x_2382:
        /* <DEDUP_REMOVED lines=10> */
.L_x_2384:
[----:B------:R-:W-:Y:S02]  /*8fb0*/  MOV R87, R20 ;  /* 0x0000001400577202 */ /* 0x000fe40000000f00 */
[----:B------:R-:W-:-:S07]  /*8fc0*/  MOV R5, R74 ;  /* 0x0000004a00057202 */ /* 0x000fce0000000f00 */
[----:B------:R-:W-:Y:S05]  /*8fd0*/  WARPSYNC.COLLECTIVE R70, `(.L_x_2385) ;  /* 0x0000000046087348 */ /* 0x000fea0003c00000 */
[----:B------:R0:W1:Y:S02]  /*8fe0*/  SHFL.IDX P0, R74, R87, R72, R85 ;  /* 0x00000048574a7389 */ /* 0x0000640000000055 */
[----:B01----:R-:W-:Y:S05]  /*8ff0*/  ENDCOLLECTIVE ;  /* 0x000000000000791b */ /* 0x003fea0003800000 */
.L_x_2385:
[----:B------:R-:W-:Y:S02]  /*9000*/  MOV R87, R64 ;  /* 0x0000004000577202 */ /* 0x000fe40000000f00 */
[----:B------:R-:W-:-:S07]  /*9010*/  MOV R20, R74 ;  /* 0x0000004a00147202 */ /* 0x000fce0000000f00 */
[----:B------:R-:W-:Y:S05]  /*9020*/  WARPSYNC.COLLECTIVE R70, `(.L_x_2386) ;  /* 0x0000000046087348 */ /* 0x000fea0003c00000 */
[----:B------:R0:W1:Y:S02]  /*9030*/  SHFL.IDX P0, R74, R87, R72, R85 ;  /* 0x00000048574a7389 */ /* 0x0000640000000055 */
[----:B01----:R-:W-:Y:S05]  /*9040*/  ENDCOLLECTIVE ;  /* 0x000000000000791b */ /* 0x003fea0003800000 */
.L_x_2386:
[----:B------:R-:W-:Y:S02]  /*9050*/  MOV R87, R13 ;  /* 0x0000000d00577202 */ /* 0x000fe40000000f00 */
[----:B------:R-:W-:-:S07]  /*9060*/  MOV R11, R74 ;  /* 0x0000004a000b7202 */ /* 0x000fce0000000f00 */
[----:B------:R-:W-:Y:S05]  /*9070*/  WARPSYNC.COLLECTIVE R70, `(.L_x_2387) ;  /* 0x0000000046087348 */ /* 0x000fea0003c00000 */
[----:B------:R0:W1:Y:S02]  /*9080*/  SHFL.IDX P0, R74, R87, R72, R85 ;  /* 0x00000048574a7389 */ /* 0x0000640000000055 */
[----:B01----:R-:W-:Y:S05]  /*9090*/  ENDCOLLECTIVE ;  /* 0x000000000000791b */ /* 0x003fea0003800000 */
.L_x_2387:
[----:B------:R-:W-:Y:S02]  /*90a0*/  MOV R87, R8 ;  /* 0x0000000800577202 */ /* 0x000fe40000000f00 */
[----:B------:R-:W-:-:S07]  /*90b0*/  MOV R13, R74 ;  /* 0x0000004a000d7202 */ /* 0x000fce0000000f00 */
[----:B------:R-:W-:Y:S05]  /*90c0*/  WARPSYNC.COLLECTIVE R70, `(.L_x_2388) ;  /* 0x0000000046087348 */ /* 0x000fea0003c00000 */
[----:B------:R0:W1:Y:S02]  /*90d0*/  SHFL.IDX P0, R74, R87, R72, R85 ;  /* 0x00000048574a7389 */ /* 0x0000640000000055 */
[----:B01----:R-:W-:Y:S05]  /*90e0*/  ENDCOLLECTIVE ;  /* 0x000000000000791b */ /* 0x003fea0003800000 */
.L_x_2388:
[----:B------:R-:W-:Y:S02]  /*90f0*/  MOV R87, R10 ;  /* 0x0000000a00577202 */ /* 0x000fe40000000f00 */
[----:B------:R-:W-:-:S07]  /*9100*/  MOV R8, R74 ;  /* 0x0000004a00087202 */ /* 0x000fce0000000f00 */
[----:B------:R-:W-:Y:S05]  /*9110*/  WARPSYNC.COLLECTIVE R70, `(.L_x_2389) ;  /* 0x0000000046087348 */ /* 0x000fea0003c00000 */
[----:B------:R0:W1:Y:S02]  /*9120*/  SHFL.IDX P0, R74, R87, R72, R85 ;  /* 0x00000048574a7389 */ /* 0x0000640000000055 */
[----:B01----:R-:W-:Y:S05]  /*9130*/  ENDCOLLECTIVE ;  /* 0x000000000000791b */ /* 0x003fea0003800000 */
.L_x_2389:
[----:B------:R-:W-:Y:S02]  /*9140*/  MOV R87, R12 ;  /* 0x0000000c00577202 */ /* 0x000fe40000000f00 */
[----:B------:R-:W-:-:S07]  /*9150*/  MOV R10, R74 ;  /* 0x0000004a000a7202 */ /* 0x000fce0000000f00 */
[----:B------:R-:W-:Y:S05]  /*9160*/  WARPSYNC.COLLECTIVE R70, `(.L_x_2390) ;  /* 0x0000000046087348 */ /* 0x000fea0003c00000 */
[----:B------:R0:W1:Y:S02]  /*9170*/  SHFL.IDX P0, R74, R87, R72, R85 ;  /* 0x00000048574a7389 */ /* 0x0000640000000055 */
[----:B01----:R-:W-:Y:S05]  /*9180*/  ENDCOLLECTIVE ;  /* 0x000000000000791b */ /* 0x003fea0003800000 */
.L_x_2390:
[----:B------:R-:W-:Y:S02]  /*9190*/  MOV R87, R14 ;  /* 0x0000000e00577202 */ /* 0x000fe40000000f00 */
[----:B------:R-:W-:-:S07]  /*91a0*/  MOV R12, R74 ;  /* 0x0000004a000c7202 */ /* 0x000fce0000000f00 */
[----:B------:R-:W-:Y:S05]  /*91b0*/  WARPSYNC.COLLECTIVE R70, `(.L_x_2391) ;  /* 0x0000000046087348 */ /* 0x000fea0003c00000 */
[----:B------:R0:W1:Y:S02]  /*91c0*/  SHFL.IDX P0, R74, R87, R72, R85 ;  /* 0x00000048574a7389 */ /* 0x0000640000000055 */
[----:B01----:R-:W-:Y:S05]  /*91d0*/  ENDCOLLECTIVE ;  /* 0x000000000000791b */ /* 0x003fea0003800000 */
.L_x_2391:
[----:B------:R-:W-:Y:S02]  /*91e0*/  MOV R87, R16 ;  /* 0x0000001000577202 */ /* 0x000fe40000000f00 */
[----:B------:R-:W-:-:S07]  /*91f0*/  MOV R14, R74 ;  /* 0x0000004a000e7202 */ /* 0x000fce0000000f00 */
[----:B------:R-:W-:Y:S05]  /*9200*/  WARPSYNC.COLLECTIVE R70, `(.L_x_2392) ;  /* 0x0000000046087348 */ /* 0x000fea0003c00000 */
[----:B------:R0:W1:Y:S02]  /*9210*/  SHFL.IDX P0, R74, R87, R72, R85 ;  /* 0x00000048574a7389 */ /* 0x0000640000000055 */
[----:B01----:R-:W-:Y:S05]  /*9220*/  ENDCOLLECTIVE ;  /* 0x000000000000791b */ /* 0x003fea0003800000 */
.L_x_2392:
[----:B------:R-:W-:Y:S02]  /*9230*/  MOV R87, R18 ;  /* 0x0000001200577202 */ /* 0x000fe40000000f00 */
[----:B------:R-:W-:-:S07]  /*9240*/  MOV R16, R74 ;  /* 0x0000004a00107202 */ /* 0x000fce0000000f00 */
[----:B------:R-:W-:Y:S05]  /*9250*/  WARPSYNC.COLLECTIVE R70, `(.L_x_2393) ;  /* 0x0000000046087348 */ /* 0x000fea0003c00000 */
[----:B------:R0:W1:Y:S02]  /*9260*/  SHFL.IDX P0, R74, R87, R72, R85 ;  /* 0x00000048574a7389 */ /* 0x0000640000000055 */
[----:B01----:R-:W-:Y:S05]  /*9270*/  ENDCOLLECTIVE ;  /* 0x000000000000791b */ /* 0x003fea0003800000 */
.L_x_2393:
[----:B------:R-:W-:Y:S02]  /*9280*/  MOV R87, R68 ;  /* 0x0000004400577202 */ /* 0x000fe40000000f00 */
[----:B------:R-:W-:-:S07]  /*9290*/  MOV R15, R74 ;  /* 0x0000004a000f7202 */ /* 0x000fce0000000f00 */
[----:B------:R-:W-:Y:S05]  /*92a0*/  WARPSYNC.COLLECTIVE R70, `(.L_x_2394) ;  /* 0x0000000046087348 */ /* 0x000fea0003c00000 */
[----:B------:R0:W1:Y:S02]  /*92b0*/  SHFL.IDX P0, R74, R87, R72, R85 ;  /* 0x00000048574a7389 */ /* 0x0000640000000055 */
[----:B01----:R-:W-:Y:S05]  /*92c0*/  ENDCOLLECTIVE ;  /* 0x000000000000791b */ /* 0x003fea0003800000 */
.L_x_2394:
[----:B------:R-:W-:Y:S01]  /*92d0*/  FFMA R38, R5, R7, R38 ;  /* 0x0000000705267223 */ /* 0x000fe20000000026 */
[CC--:B------:R-:W-:Y:S01]  /*92e0*/  FFMA R42, R7.reuse, R20.reuse, R42 ;  /* 0x00000014072a7223 */ /* 0x0c0fe2000000002a */
        /* <DEDUP_REMOVED lines=19> */
.L_x_2396:
        /* <DEDUP_REMOVED lines=14> */
.L_x_4382:


//--------------------- .text._Z12_spmm_conv_4PKfPfiiPKiS3_S3_S0_ --------------------------
	.section	.text._Z12_spmm_conv_4PKfPfiiPKiS3_S3_S0_,"ax",@progbits
	.align	128
        .global         _Z12_spmm_conv_4PKfPfiiPKiS3_S3_S0_
        .type           _Z12_spmm_conv_4PKfPfiiPKiS3_S3_S0_,@function
        .size           _Z12_spmm_conv_4PKfPfiiPKiS3_S3_S0_,(.L_x_4383 - _Z12_spmm_conv_4PKfPfiiPKiS3_S3_S0_)
        .other          _Z12_spmm_conv_4PKfPfiiPKiS3_S3_S0_,@"STO_CUDA_ENTRY STV_DEFAULT"
_Z12_spmm_conv_4PKfPfiiPKiS3_S3_S0_:
.text._Z12_spmm_conv_4PKfPfiiPKiS3_S3_S0_:
        /* <DEDUP_REMOVED lines=75> */
.L_x_2402:
        /* <DEDUP_REMOVED lines=124> */
.L_x_2400:
[----:B------:R-:W-:Y:S05]  /*0c70*/  BSYNC.RECONVERGENT B1 ;  /* 0x0000000000017941 */ /* 0x000fea0003800200 */
.L_x_2399:
        /* <DEDUP_REMOVED lines=809> */
.L_x_2679:
        /* <DEDUP_REMOVED lines=8> */
.L_x_2398:
[----:B------:R-:W-:Y:S05]  /*3f90*/  BSYNC B0 ;  /* 0x0000000000007941 */ /* 0x000fea0003800000 */
.L_x_2397:
        /* <DEDUP_REMOVED lines=133> */
.L_x_2404:
[----:B------:R-:W-:Y:S05]  /*47f0*/  BSYNC.RECONVERGENT B0 ;  /* 0x0000000000007941 */ /* 0x000fea0003800200 */
.L_x_2403:
        /* <DEDUP_REMOVED lines=669> */
.L_x_2813:
[-C--:B------:R-:W-:Y:S01]  /*71d0*/  FFMA R76, R47, R123.reuse, R44 ;  /* 0x0000007b2f4c7223 */ /* 0x080fe2000000002c */
[----:B------:R-:W-:-:S07]  /*71e0*/  FFMA R0, R43, R123, R0 ;  /* 0x0000007b2b007223 */ /* 0x000fce0000000000 */
.L_x_2406:
[----:B------:R-:W-:Y:S05]  /*71f0*/  BSYNC B0 ;  /* 0x0000000000007941 */ /* 0x000fea0003800000 */
.L_x_2405:
        /* <DEDUP_REMOVED lines=264> */
.L_x_2881:
[-C--:B------:R-:W-:Y:S01]  /*8280*/  FFMA R76, R43, R123.reuse, R76 ;  /* 0x0000007b2b4c7223 */ /* 0x080fe2000000004c */
[----:B------:R-:W-:Y:S01]  /*8290*/  FFMA R0, R4, R123, R33 ;  /* 0x0000007b04007223 */ /* 0x000fe20000000021 */
[----:B------:R-:W-:Y:S02]  /*82a0*/  MOV R80, R136 ;  /* 0x0000008800507202 */ /* 0x000fe40000000f00 */
[----:B------:R-:W-:-:S07]  /*82b0*/  MOV R78, R125 ;  /* 0x0000007d004e7202 */ /* 0x000fce0000000f00 */
.L_x_2409:
[----:B------:R-:W-:Y:S05]  /*82c0*/  BSYNC B0 ;  /* 0x0000000000007941 */ /* 0x000fea0003800000 */
.L_x_2408:
        /* <DEDUP_REMOVED lines=105> */
.L_x_2916:
[-C--:B------:R-:W-:Y:S01]  /*8960*/  FFMA R76, R4, R123.reuse, R76 ;  /* 0x0000007b044c7223 */ /* 0x080fe2000000004c */
[----:B------:R-:W-:-:S07]  /*8970*/  FFMA R0, R3, R123, R0 ;  /* 0x0000007b03007223 */ /* 0x000fce0000000000 */
.L_x_2412:
[----:B------:R-:W-:Y:S05]  /*8980*/  BSYNC B0 ;  /* 0x0000000000007941 */ /* 0x000fea0003800000 */
.L_x_2411:
        /* <DEDUP_REMOVED lines=165> */
.L_x_2401:
        /* <DEDUP_REMOVED lines=8> */
.L_x_2415:
[----:B------:R-:W-:Y:S05]  /*9460*/  BSYNC B1 ;  /* 0x0000000000017941 */ /* 0x000fea0003800000 */
.L_x_2414:
        /* <DEDUP_REMOVED lines=17> */
.L_x_2416:
[----:B------:R-:W-:Y:S02]  /*9580*/  IADD3 R85, PT, PT, R139, 0x7, RZ ;  /* 0x000000078b557810 */ /* 0x000fe40007ffe0ff */
[----:B------:R-:W-:Y:S02]  /*9590*/  MOV R89, R133 ;  /* 0x0000008500597202 */ /* 0x000fe40000000f00 */
[----:B------:R-:W-:-:S07]  /*95a0*/  MOV R11, R123 ;  /* 0x0000007b000b7202 */ /* 0x000fce0000000f00 */
[----:B------:R-:W-:Y:S05]  /*95b0*/  WARPSYNC.COLLECTIVE R91, `(.L_x_2417) ;  /* 0x000000005b087348 */ /* 0x000fea0003c00000 */
[----:B------:R0:W1:Y:S02]  /*95c0*/  SHFL.IDX P0, R123, R88, R89, R90 ;  /* 0x00000059587b7389 */ /* 0x000064000000005a */
[----:B01----:R-:W-:Y:S05]  /*95d0*/  ENDCOLLECTIVE ;  /* 0x000000000000791b */ /* 0x003fea0003800000 */
.L_x_2417:
[----:B------:R-:W-:Y:S02]  /*95e0*/  MOV R89, R131 ;  /* 0x0000008300597202 */ /* 0x000fe40000000f00 */
[----:B------:R-:W-:-:S07]  /*95f0*/  MOV R83, R123 ;  /* 0x0000007b00537202 */ /* 0x000fce0000000f00 */
[----:B------:R-:W-:Y:S05]  /*9600*/  WARPSYNC.COLLECTIVE R91, `(.L_x_2418) ;  /* 0x000000005b087348 */ /* 0x000fea0003c00000 */
[----:B------:R0:W1:Y:S02]  /*9610*/  SHFL.IDX P0, R123, R88, R89, R90 ;  /* 0x00000059587b7389 */ /* 0x000064000000005a */
[----:B01----:R-:W-:Y:S05]  /*9620*/  ENDCOLLECTIVE ;  /* 0x000000000000791b */ /* 0x003fea0003800000 */
.L_x_2418:
[----:B------:R-:W-:Y:S02]  /*9630*/  MOV R89, R129 ;  /* 0x0000008100597202 */ /* 0x000fe40000000f00 */
[----:B------:R-:W-:-:S07]  /*9640*/  MOV R79, R123 ;  /* 0x0000007b004f7202 */ /* 0x000fce0000000f00 */
[----:B------:R-:W-:Y:S05]  /*9650*/  WARPSYNC.COLLECTIVE R91, `(.L_x_2419) ;  /* 0x000000005b087348 */ /* 0x000fea0003c00000 */
[----:B------:R0:W1:Y:S02]  /*9660*/  SHFL.IDX P0, R123, R88, R89, R90 ;  /* 0x00000059587b7389 */ /* 0x000064000000005a */
[----:B01----:R-:W-:Y:S05]  /*9670*/  ENDCOLLECTIVE ;  /* 0x000000000000791b */ /* 0x003fea0003800000 */
.L_x_2419:
[----:B------:R-:W-:Y:S02]  /*9680*/  MOV R89, R127 ;  /* 0x0000007f00597202 */ /* 0x000fe40000000f00 */
[----:B------:R-:W-:-:S07]  /*9690*/  MOV R49, R123 ;  /* 0x0000007b00317202 */ /* 0x000fce0000000f00 */
[----:B------:R-:W-:Y:S05]  /*96a0*/  WARPSYNC.COLLECTIVE R91, `(.L_x_2420) ;  /* 0x000000005b087348 */ /* 0x000fea0003c00000 */
[----:B------:R0:W1:Y:S02]  /*96b0*/  SHFL.IDX P0, R123, R88, R89, R90 ;  /* 0x00000059587b7389 */ /* 0x000064000000005a */
[----:B01----:R-:W-:Y:S05]  /*96c0*/  ENDCOLLECTIVE ;  /* 0x000000000000791b */ /* 0x003fea0003800000 */
.L_x_2420:
[----:B------:R-:W-:Y:S02]  /*96d0*/  MOV R89, R125 ;  /* 0x0000007d00597202 */ /* 0x000fe40000000f00 */
[----:B------:R-:W-:-:S07]  /*96e0*/  MOV R47, R123 ;  /* 0x0000007b002f7202 */ /* 0x000fce0000000f00 */
[----:B------:R-:W-:Y:S05]  /*96f0*/  WARPSYNC.COLLECTIVE R91, `(.L_x_2421) ;  /* 0x000000005b087348 */ /* 0x000fea0003c00000 */
[----:B------:R0:W1:Y:S02]  /*9700*/  SHFL.IDX P0, R123, R88, R89, R90 ;  /* 0x00000059587b7389 */ /* 0x000064000000005a */
[----:B01----:R-:W-:Y:S05]  /*9710*/  ENDCOLLECTIVE ;  /* 0x000000000000791b */ /* 0x003fea0003800000 */
.L_x_2421:
[----:B------:R-:W-:Y:S02]  /*9720*/  MOV R89, R85 ;  /* 0x0000005500597202 */ /* 0x000fe40000000f00 */
[----:B------:R-:W-:-:S07]  /*9730*/  MOV R45, R123 ;  /* 0x0000007b002d7202 */ /* 0x000fce0000000f00 */
[----:B------:R-:W-:Y:S05]  /*9740*/  WARPSYNC.COLLECTIVE R91, `(.L_x_2422) ;  /* 0x000000005b087348 */ /* 0x000fea0003c00000 */
[----:B------:R0:W1:Y:S02]  /*9750*/  SHFL.IDX P0, R123, R88, R89, R90 ;  /* 0x00000059587b7389 */ /* 0x000064000000005a */
[----:B01----:R-:W-:Y:S05]  /*9760*/  ENDCOLLECTIVE ;  /* 0x000000000000791b */ /* 0x003fea0003800000 */
.L_x_2422:
[----:B------:R-:W-:Y:S02]  /*9770*/  MOV R88, R43 ;  /* 0x0000002b00587202 */ /* 0x000fe40000000f00 */
[----:B------:R-:W-:Y:S02]  /*9780*/  MOV R89, R139 ;  /* 0x0000008b00597202 */ /* 0x000fe40000000f00 */
[----:B------:R-:W-:-:S07]  /*9790*/  MOV R7, R123 ;  /* 0x0000007b00077202 */ /* 0x000fce0000000f00 */
[----:B------:R-:W-:Y:S05]  /*97a0*/  WARPSYNC.COLLECTIVE R91, `(.L_x_2423) ;  /* 0x000000005b087348 */ /* 0x000fea0003c00000 */
[----:B------:R0:W1:Y:S02]  /*97b0*/  SHFL.IDX P0, R123, R88, R89, R90 ;  /* 0x00000059587b7389 */ /* 0x000064000000005a */
[----:B01----:R-:W-:Y:S05]  /*97c0*/  ENDCOLLECTIVE ;  /* 0x000000000000791b */ /* 0x003fea0003800000 */
.L_x_2423:
[----:B------:R-:W-:Y:S02]  /*97d0*/  MOV R88, R33 ;  /* 0x0000002100587202 */ /* 0x000fe40000000f00 */
[----:B------:R-:W-:-:S07]  /*97e0*/  MOV R124, R123 ;  /* 0x0000007b007c7202 */ /* 0x000fce0000000f00 */
[----:B------:R-:W-:Y:S05]  /*97f0*/  WARPSYNC.COLLECTIVE R91, `(.L_x_2424) ;  /* 0x000000005b087348 */ /* 0x000fea0003c00000 */
[----:B------:R0:W1:Y:S02]  /*9800*/  SHFL.IDX P0, R123, R88, R89, R90 ;  /* 0x00000059587b7389 */ /* 0x000064000000005a */
[----:B01----:R-:W-:Y:S05]  /*9810*/  ENDCOLLECTIVE ;  /* 0x000000000000791b */ /* 0x003fea0003800000 */
.L_x_2424:
[----:B------:R-:W-:Y:S02]  /*9820*/  MOV R88, R27 ;  /* 0x0000001b00587202 */ /* 0x000fe40000000f00 */
[----:B------:R-:W-:-:S07]  /*9830*/  MOV R145, R123 ;  /* 0x0000007b00917202 */ /* 0x000fce0000000f00 */
[----:B------:R-:W-:Y:S05]  /*9840*/  WARPSYNC.COLLECTIVE R91, `(.L_x_2425) ;  /* 0x000000005b087348 */ /* 0x000fea0003c00000 */
[----:B------:R0:W1:Y:S02]  /*9850*/  SHFL.IDX P0, R123, R88, R89, R90 ;  /* 0x00000059587b7389 */ /* 0x000064000000005a */
[----:B01----:R-:W-:Y:S05]  /*9860*/  ENDCOLLECTIVE ;  /* 0x000000000000791b */ /* 0x003fea0003800000 */
.L_x_2425:
[----:B------:R-:W-:Y:S02]  /*9870*/  MOV R88, R12 ;  /* 0x0000000c00587202 */ /* 0x000fe40000000f00 */
[----:B------:R-:W-:-:S07]  /*9880*/  MOV R126, R123 ;  /* 0x0000007b007e7202 */ /* 0x000fce0000000f00 */
[----:B------:R-:W-:Y:S05]  /*9890*/  WARPSYNC.COLLECTIVE R91, `(.L_x_2426) ;  /* 0x000000005b087348 */ /* 0x000fea0003c00000 */
[----:B------:R0:W1:Y:S02]  /*98a0*/  SHFL.IDX P0, R123, R88, R89, R90 ;  /* 0x00000059587b7389 */ /* 0x000064000000005a */
[----:B01----:R-:W-:Y:S05]  /*98b0*/  ENDCOLLECTIVE ;  /* 0x000000000000791b */ /* 0x003fea0003800000 */
.L_x_2426:
[----:B------:R-:W-:Y:S02]  /*98c0*/  MOV R88, R13 ;  /* 0x0000000d00587202 */ /* 0x000fe40000000f00 */
[----:B------:R-:W-:-:S07]  /*98d0*/  MOV R128, R123 ;  /* 0x0000007b00807202 */ /* 0x000fce0000000f00 */
[----:B------:R-:W-:Y:S05]  /*98e0*/  WARPSYNC.COLLECTIVE R91, `(.L_x_2427) ;  /* 0x000000005b087348 */ /* 0x000fea0003c00000 */
[----:B------:R0:W1:Y:S02]  /*98f0*/  SHFL.IDX P0, R123, R88, R89, R90 ;  /* 0x00000059587b7389 */ /* 0x000064000000005a */
[----:B01----:R-:W-:Y:S05]  /*9900*/  ENDCOLLECTIVE ;  /* 0x000000000000791b */ /* 0x003fea0003800000 */
.L_x_2427:
        /* <DEDUP_REMOVED lines=13> */
.L_x_2428:
        /* <DEDUP_REMOVED lines=8> */
.L_x_2429:
[----:B------:R-:W-:Y:S02]  /*9a60*/  MOV R88, R16 ;  /* 0x0000001000587202 */ /* 0x000fe40000000f00 */
[----:B------:R-:W-:-:S07]  /*9a70*/  MOV R122, R123 ;  /* 0x0000007b007a7202 */ /* 0x000fce0000000f00 */
[----:B------:R-:W-:Y:S05]  /*9a80*/  WARPSYNC.COLLECTIVE R91, `(.L_x_2430) ;  /* 0x000000005b087348 */ /* 0x000fea0003c00000 */
[----:B------:R0:W1:Y:S02]  /*9a90*/  SHFL.IDX P0, R123, R88, R89, R90 ;  /* 0x00000059587b7389 */ /* 0x000064000000005a */
[----:B01----:R-:W-:Y:S05]  /*9aa0*/  ENDCOLLECTIVE ;  /* 0x000000000000791b */ /* 0x003fea0003800000 */
.L_x_2430:
[-C--:B------:R-:W-:Y:S01]  /*9ab0*/  FFMA R155, R137, R122.reuse, R60 ;  /* 0x0000007a899b7223 */ /* 0x080fe2000000003c */
[----:B------:R-:W-:Y:S01]  /*9ac0*/  FFMA R59, R46, R122, R59 ;  /* 0x0000007a2e3b7223 */ /* 0x000fe2000000003b */
[----:B------:R-:W-:Y:S02]  /*9ad0*/  MOV R88, R17 ;  /* 0x0000001100587202 */ /* 0x000fe40000000f00 */
[----:B------:R-:W-:-:S07]  /*9ae0*/  MOV R132, R123 ;  /* 0x0000007b00847202 */ /* 0x000fce0000000f00 */
[----:B------:R-:W-:Y:S05]  /*9af0*/  WARPSYNC.COLLECTIVE R91, `(.L_x_2431) ;  /* 0x000000005b087348 */ /* 0x000fea0003c00000 */
[----:B------:R0:W1:Y:S02]  /*9b00*/  SHFL.IDX P0, R123, R88, R89, R90 ;  /* 0x00000059587b7389 */ /* 0x000064000000005a */
[----:B01----:R-:W-:Y:S05]  /*9b10*/  ENDCOLLECTIVE ;  /* 0x000000000000791b */ /* 0x003fea0003800000 */
.L_x_2431:
        /* <DEDUP_REMOVED lines=8> */
.L_x_2432:
[----:B------:R-:W-:Y:S02]  /*9ba0*/  MOV R88, R19 ;  /* 0x0000001300587202 */ /* 0x000fe40000000f00 */
[----:B------:R-:W-:-:S07]  /*9bb0*/  MOV R10, R123 ;  /* 0x0000007b000a7202 */ /* 0x000fce0000000f00 */
[----:B------:R-:W-:Y:S05]  /*9bc0*/  WARPSYNC.COLLECTIVE R91, `(.L_x_2433) ;  /* 0x000000005b087348 */ /* 0x000fea0003c00000 */
[----:B------:R0:W1:Y:S02]  /*9bd0*/  SHFL.IDX P0, R123, R88, R89, R90 ;  /* 0x00000059587b7389 */ /* 0x000064000000005a */
[----:B01----:R-:W-:Y:S05]  /*9be0*/  ENDCOLLECTIVE ;  /* 0x000000000000791b */ /* 0x003fea0003800000 */
.L_x_2433:
[-C--:B------:R-:W-:Y:S01]  /*9bf0*/  FFMA R65, R46, R10.reuse, R65 ;  /* 0x0000000a2e417223 */ /* 0x080fe20000000041 */
[----:B------:R-:W-:Y:S01]  /*9c00*/  FFMA R161, R137, R10, R66 ;  /* 0x0000000a89a17223 */ /* 0x000fe20000000042 */
[----:B------:R-:W-:Y:S02]  /*9c10*/  MOV R88, R20 ;  /* 0x0000001400587202 */ /* 0x000fe40000000f00 */
[----:B------:R-:W-:-:S07]  /*9c20*/  MOV R48, R123 ;  /* 0x0000007b00307202 */ /* 0x000fce0000000f00 */
[----:B------:R-:W-:Y:S05]  /*9c30*/  WARPSYNC.COLLECTIVE R91, `(.L_x_2434) ;  /* 0x000000005b087348 */ /* 0x000fea0003c00000 */
[----:B------:R0:W1:Y:S02]  /*9c40*/  SHFL.IDX P0, R123, R88, R89, R90 ;  /* 0x00000059587b7389 */ /* 0x000064000000005a */
[----:B01----:R-:W-:Y:S05]  /*9c50*/  ENDCOLLECTIVE ;  /* 0x000000000000791b */ /* 0x003fea0003800000 */
.L_x_2434:
[-C--:B------:R-:W-:Y:S01]  /*9c60*/  FFMA R67, R46, R48.reuse, R67 ;  /* 0x000000302e437223 */ /* 0x080fe20000000043 */
[----:B------:R-:W-:Y:S01]  /*9c70*/  FFMA R163, R137, R48, R68 ;  /* 0x0000003089a37223 */ /* 0x000fe20000000044 */
[----:B------:R-:W-:Y:S02]  /*9c80*/  MOV R88, R21 ;  /* 0x0000001500587202 */ /* 0x000fe40000000f00 */
[----:B------:R-:W-:-:S07]  /*9c90*/  MOV R50, R123 ;  /* 0x0000007b00327202 */ /* 0x000fce0000000f00 */
[----:B------:R-:W-:Y:S05]  /*9ca0*/  WARPSYNC.COLLECTIVE R91, `(.L_x_2435) ;  /* 0x000000005b087348 */ /* 0x000fea0003c00000 */
[----:B------:R0:W1:Y:S02]  /*9cb0*/  SHFL.IDX P0, R123, R88, R89, R90 ;  /* 0x00000059587b7389 */ /* 0x000064000000005a */
[----:B01----:R-:W-:Y:S05]  /*9cc0*/  ENDCOLLECTIVE ;  /* 0x000000000000791b */ /* 0x003fea0003800000 */
.L_x_2435:
[-C--:B------:R-:W-:Y:S01]  /*9cd0*/  FFMA R69, R46, R50.reuse, R69 ;  /* 0x000000322e457223 */ /* 0x080fe20000000045 */
[----:B------:R-:W-:Y:S01]  /*9ce0*/  FFMA R165, R137, R50, R70 ;  /* 0x0000003289a57223 */ /* 0x000fe20000000046 */
[----:B------:R-:W-:Y:S02]  /*9cf0*/  MOV R88, R22 ;  /* 0x0000001600587202 */ /* 0x000fe40000000f00 */
[----:B------:R-:W-:-:S07]  /*9d00*/  MOV R52, R123 ;  /* 0x0000007b00347202 */ /* 0x000fce0000000f00 */
[----:B------:R-:W-:Y:S05]  /*9d10*/  WARPSYNC.COLLECTIVE R91, `(.L_x_2436) ;  /* 0x000000005b087348 */ /* 0x000fea0003c00000 */
[----:B------:R0:W1:Y:S02]  /*9d20*/  SHFL.IDX P0, R123, R88, R89, R90 ;  /* 0x00000059587b7389 */ /* 0x000064000000005a */
[----:B01----:R-:W-:Y:S05]  /*9d30*/  ENDCOLLECTIVE ;  /* 0x000000000000791b */ /* 0x003fea0003800000 */
.L_x_2436:
[-C--:B------:R-:W-:Y:S01]  /*9d40*/  FFMA R71, R46, R52.reuse, R71 ;  /* 0x000000342e477223 */ /* 0x080fe20000000047 */
[----:B------:R-:W-:Y:S01]  /*9d50*/  FFMA R72, R137, R52, R72 ;  /* 0x0000003489487223 */ /* 0x000fe20000000048 */
[----:B------:R-:W-:Y:S02]  /*9d60*/  MOV R88, R23 ;  /* 0x0000001700587202 */ /* 0x000fe40000000f00 */
[----:B------:R-:W-:-:S07]  /*9d70*/  MOV R54, R123 ;  /* 0x0000007b00367202 */ /* 0x000fce0000000f00 */
[----:B------:R-:W-:Y:S05]  /*9d80*/  WARPSYNC.COLLECTIVE R91, `(.L_x_2437) ;  /* 0x000000005b087348 */ /* 0x000fea0003c00000 */
[----:B------:R0:W1:Y:S02]  /*9d90*/  SHFL.IDX P0, R123, R88, R89, R90 ;  /* 0x00000059587b7389 */ /* 0x000064000000005a */
[----:B01----:R-:W-:Y:S05]  /*9da0*/  ENDCOLLECTIVE ;  /* 0x000000000000791b */ /* 0x003fea0003800000 */
.L_x_2437:
[-C--:B------:R-:W-:Y:S01]  /*9db0*/  FFMA R73, R46, R54.reuse, R73 ;  /* 0x000000362e497223 */ /* 0x080fe20000000049 */
[----:B------:R-:W-:Y:S01]  /*9dc0*/  FFMA R74, R137, R54, R74 ;  /* 0x00000036894a7223 */ /* 0x000fe2000000004a */
[----:B------:R-:W-:Y:S02]  /*9dd0*/  MOV R88, R24 ;  /* 0x0000001800587202 */ /* 0x000fe40000000f00 */
[----:B------:R-:W-:-:S07]  /*9de0*/  MOV R56, R123 ;  /* 0x0000007b00387202 */ /* 0x000fce0000000f00 */
[----:B------:R-:W-:Y:S05]  /*9df0*/  WARPSYNC.COLLECTIVE R91, `(.L_x_2438) ;  /* 0x000000005b087348 */ /* 0x000fea0003c00000 */
[----:B------:R0:W1:Y:S02]  /*9e00*/  SHFL.IDX P0, R123, R88, R89, R90 ;  /* 0x00000059587b7389 */ /* 0x000064000000005a */
[----:B01----:R-:W-:Y:S05]  /*9e10*/  ENDCOLLECTIVE ;  /* 0x000000000000791b */ /* 0x003fea0003800000 */
.L_x_2438:
[-C--:B------:R-:W-:Y:S01]  /*9e20*/  FFMA R75, R46, R56.reuse, R75 ;  /* 0x000000382e4b7223 */ /* 0x080fe2000000004b */
[----:B------:R-:W-:Y:S01]  /*9e30*/  FFMA R92, R137, R56, R92 ;  /* 0x00000038895c7223 */ /* 0x000fe2000000005c */
[----:B------:R-:W-:Y:S02]  /*9e40*/  MOV R88, R25 ;  /* 0x0000001900587202 */ /* 0x000fe40000000f00 */
[----:B------:R-:W-:-:S07]  /*9e50*/  MOV R58, R123 ;  /* 0x0000007b003a7202 */ /* 0x000fce0000000f00 */
[----:B------:R-:W-:Y:S05]  /*9e60*/  WARPSYNC.COLLECTIVE R91, `(.L_x_2439) ;  /* 0x000000005b087348 */ /* 0x000fea0003c00000 */
[----:B------:R0:W1:Y:S02]  /*9e70*/  SHFL.IDX P0, R123, R88, R89, R90 ;  /* 0x00000059587b7389 */ /* 0x000064000000005a */
[----:B01----:R-:W-:Y:S05]  /*9e80*/  ENDCOLLECTIVE ;  /* 0x000000000000791b */ /* 0x003fea0003800000 */
.L_x_2439:
        /* <DEDUP_REMOVED lines=8> */
.L_x_2440:
[----:B------:R-:W-:Y:S02]  /*9f10*/  MOV R88, R28 ;  /* 0x0000001c00587202 */ /* 0x000fe40000000f00 */
[----:B------:R-:W-:-:S07]  /*9f20*/  MOV R10, R123 ;  /* 0x0000007b000a7202 */ /* 0x000fce0000000f00 */
[----:B------:R-:W-:Y:S05]  /*9f30*/  WARPSYNC.COLLECTIVE R91, `(.L_x_2441) ;  /* 0x000000005b087348 */ /* 0x000fea0003c00000 */
[----:B------:R0:W1:Y:S02]  /*9f40*/  SHFL.IDX P0, R123, R88, R89, R90 ;  /* 0x00000059587b7389 */ /* 0x000064000000005a */
[----:B01----:R-:W-:Y:S05]  /*9f50*/  ENDCOLLECTIVE ;  /* 0x000000000000791b */ /* 0x003fea0003800000 */
.L_x_2441:
[-C--:B------:R-:W-:Y:S01]  /*9f60*/  FFMA R97, R46, R10.reuse, R97 ;  /* 0x0000000a2e617223 */ /* 0x080fe20000000061 */
[----:B------:R-:W-:Y:S01]  /*9f70*/  FFMA R98, R137, R10, R98 ;  /* 0x0000000a89627223 */ /* 0x000fe20000000062 */
[----:B------:R-:W-:Y:S02]  /*9f80*/  MOV R88, R29 ;  /* 0x0000001d00587202 */ /* 0x000fe40000000f00 */
[----:B------:R-:W-:-:S07]  /*9f90*/  MOV R48, R123 ;  /* 0x0000007b00307202 */ /* 0x000fce0000000f00 */
[----:B------:R-:W-:Y:S05]  /*9fa0*/  WARPSYNC.COLLECTIVE R91, `(.L_x_2442) ;  /* 0x000000005b087348 */ /* 0x000fea0003c00000 */
[----:B------:R0:W1:Y:S02]  /*9fb0*/  SHFL.IDX P0, R123, R88, R89, R90 ;  /* 0x00000059587b7389 */ /* 0x000064000000005a */
[----:B01----:R-:W-:Y:S05]  /*9fc0*/  ENDCOLLECTIVE ;  /* 0x000000000000791b */ /* 0x003fea0003800000 */
.L_x_2442:
[-C--:B------:R-:W-:Y:S01]  /*9fd0*/  FFMA R99, R46, R48.reuse, R99 ;  /* 0x000000302e637223 */ /* 0x080fe20000000063 */
[----:B------:R-:W-:Y:S01]  /*9fe0*/  FFMA R100, R137, R48, R100 ;  /* 0x0000003089647223 */ /* 0x000fe20000000064 */
[----:B------:R-:W-:Y:S02]  /*9ff0*/  MOV R88, R30 ;  /* 0x0000001e00587202 */ /* 0x000fe40000000f00 */
[----:B------:R-:W-:-:S07]  /*a000*/  MOV R50, R123 ;  /* 0x0000007b00327202 */ /* 0x000fce0000000f00 */
[----:B------:R-:W-:Y:S05]  /*a010*/  WARPSYNC.COLLECTIVE R91, `(.L_x_2443) ;  /* 0x000000005b087348 */ /* 0x000fea0003c00000 */
[----:B------:R0:W1:Y:S02]  /*a020*/  SHFL.IDX P0, R123, R88, R89, R90 ;  /* 0x00000059587b7389 */ /* 0x000064000000005a */
[----:B01----:R-:W-:Y:S05]  /*a030*/  ENDCOLLECTIVE ;  /* 0x000000000000791b */ /* 0x003fea0003800000 */
.L_x_2443:
[-C--:B------:R-:W-:Y:S01]  /*a040*/  FFMA R101, R46, R50.reuse, R101 ;  /* 0x000000322e657223 */ /* 0x080fe20000000065 */
[----:B------:R-:W-:Y:S01]  /*a050*/  FFMA R102, R137, R50, R102 ;  /* 0x0000003289667223 */ /* 0x000fe20000000066 */
[----:B------:R-:W-:Y:S02]  /*a060*/  MOV R88, R31 ;  /* 0x0000001f00587202 */ /* 0x000fe40000000f00 */
[----:B------:R-:W-:-:S07]  /*a070*/  MOV R52, R123 ;  /* 0x0000007b00347202 */ /* 0x000fce0000000f00 */
[----:B------:R-:W-:Y:S05]  /*a080*/  WARPSYNC.COLLECTIVE R91, `(.L_x_2444) ;  /* 0x000000005b087348 */ /* 0x000fea0003c00000 */
[----:B------:R0:W1:Y:S02]  /*a090*/  SHFL.IDX P0, R123, R88, R89, R90 ;  /* 0x00000059587b7389 */ /* 0x000064000000005a */
[----:B01----:R-:W-:Y:S05]  /*a0a0*/  ENDCOLLECTIVE ;  /* 0x000000000000791b */ /* 0x003fea0003800000 */
.L_x_2444:
[-C--:B------:R-:W-:Y:S01]  /*a0b0*/  FFMA R103, R46, R52.reuse, R103 ;  /* 0x000000342e677223 */ /* 0x080fe20000000067 */
[----:B------:R-:W-:Y:S01]  /*a0c0*/  FFMA R104, R137, R52, R104 ;  /* 0x0000003489687223 */ /* 0x000fe20000000068 */
[----:B------:R-:W-:Y:S02]  /*a0d0*/  MOV R88, R32 ;  /* 0x0000002000587202 */ /* 0x000fe40000000f00 */
[----:B------:R-:W-:-:S07]  /*a0e0*/  MOV R54, R123 ;  /* 0x0000007b00367202 */ /* 0x000fce0000000f00 */
[----:B------:R-:W-:Y:S05]  /*a0f0*/  WARPSYNC.COLLECTIVE R91, `(.L_x_2445) ;  /* 0x000000005b087348 */ /* 0x000fea0003c00000 */
[----:B------:R0:W1:Y:S02]  /*a100*/  SHFL.IDX P0, R123, R88, R89, R90 ;  /* 0x00000059587b7389 */ /* 0x000064000000005a */
[----:B01----:R-:W-:Y:S05]  /*a110*/  ENDCOLLECTIVE ;  /* 0x000000000000791b */ /* 0x003fea0003800000 */
.L_x_2445:
[-C--:B------:R-:W-:Y:S01]  /*a120*/  FFMA R105, R46, R54.reuse, R105 ;  /* 0x000000362e697223 */ /* 0x080fe20000000069 */
[----:B------:R-:W-:Y:S01]  /*a130*/  FFMA R106, R137, R54, R106 ;  /* 0x00000036896a7223 */ /* 0x000fe2000000006a */
[----:B------:R-:W-:Y:S02]  /*a140*/  MOV R88, R34 ;  /* 0x0000002200587202 */ /* 0x000fe40000000f00 */
[----:B------:R-:W-:-:S07]  /*a150*/  MOV R56, R123 ;  /* 0x0000007b00387202 */ /* 0x000fce0000000f00 */
[----:B------:R-:W-:Y:S05]  /*a160*/  WARPSYNC.COLLECTIVE R91, `(.L_x_2446) ;  /* 0x000000005b087348 */ /* 0x000fea0003c00000 */
[----:B------:R0:W1:Y:S02]  /*a170*/  SHFL.IDX P0, R123, R88, R89, R90 ;  /* 0x00000059587b7389 */ /* 0x000064000000005a */
[----:B01----:R-:W-:Y:S05]  /*a180*/  ENDCOLLECTIVE ;  /* 0x000000000000791b */ /* 0x003fea0003800000 */
.L_x_2446:
[-C--:B------:R-:W-:Y:S01]  /*a190*/  FFMA R107, R46, R56.reuse, R107 ;  /* 0x000000382e6b7223 */ /* 0x080fe2000000006b */
[----:B------:R-:W-:Y:S01]  /*a1a0*/  FFMA R108, R137, R56, R108 ;  /* 0x00000038896c7223 */ /* 0x000fe2000000006c */
[----:B------:R-:W-:Y:S02]  /*a1b0*/  MOV R88, R35 ;  /* 0x0000002300587202 */ /* 0x000fe40000000f00 */
[----:B------:R-:W-:-:S07]  /*a1c0*/  MOV R58, R123 ;  /* 0x0000007b003a7202 */ /* 0x000fce0000000f00 */
[----:B------:R-:W-:Y:S05]  /*a1d0*/  WARPSYNC.COLLECTIVE R91, `(.L_x_2447) ;  /* 0x000000005b087348 */ /* 0x000fea0003c00000 */
[----:B------:R0:W1:Y:S02]  /*a1e0*/  SHFL.IDX P0, R123, R88, R89, R90 ;  /* 0x00000059587b7389 */ /* 0x000064000000005a */
[----:B01----:R-:W-:Y:S05]  /*a1f0*/  ENDCOLLECTIVE ;  /* 0x000000000000791b */ /* 0x003fea0003800000 */
.L_x_2447:
        /* <DEDUP_REMOVED lines=8> */
.L_x_2448:
[----:B------:R-:W-:Y:S02]  /*a280*/  MOV R88, R37 ;  /* 0x0000002500587202 */ /* 0x000fe40000000f00 */
[----:B------:R-:W-:-:S07]  /*a290*/  MOV R10, R123 ;  /* 0x0000007b000a7202 */ /* 0x000fce0000000f00 */
[----:B------:R-:W-:Y:S05]  /*a2a0*/  WARPSYNC.COLLECTIVE R91, `(.L_x_2449) ;  /* 0x000000005b087348 */ /* 0x000fea0003c00000 */
[----:B------:R0:W1:Y:S02]  /*a2b0*/  SHFL.IDX P0, R123, R88, R89, R90 ;  /* 0x00000059587b7389 */ /* 0x000064000000005a */
[----:B01----:R-:W-:Y:S05]  /*a2c0*/  ENDCOLLECTIVE ;  /* 0x000000000000791b */ /* 0x003fea0003800000 */
.L_x_2449:
        /* <DEDUP_REMOVED lines=10> */
.L_x_2450:
[-C--:B------:R-:W-:Y:S01]  /*a370*/  FFMA R116, R137, R48.reuse, R116 ;  /* 0x0000003089747223 */ /* 0x080fe20000000074 */
[----:B------:R-:W-:Y:S01]  /*a380*/  FFMA R115, R46, R48, R115 ;  /* 0x000000302e737223 */ /* 0x000fe20000000073 */
[----:B------:R-:W-:Y:S02]  /*a390*/  MOV R88, R39 ;  /* 0x0000002700587202 */ /* 0x000fe40000000f00 */
[----:B------:R-:W-:-:S07]  /*a3a0*/  MOV R50, R123 ;  /* 0x0000007b00327202 */ /* 0x000fce0000000f00 */
[----:B------:R-:W-:Y:S05]  /*a3b0*/  WARPSYNC.COLLECTIVE R91, `(.L_x_2451) ;  /* 0x000000005b087348 */ /* 0x000fea0003c00000 */
[----:B------:R0:W1:Y:S02]  /*a3c0*/  SHFL.IDX P0, R123, R88, R89, R90 ;  /* 0x00000059587b7389 */ /* 0x000064000000005a */
[----:B01----:R-:W-:Y:S05]  /*a3d0*/  ENDCOLLECTIVE ;  /* 0x000000000000791b */ /* 0x003fea0003800000 */
.L_x_2451:
[-C--:B------:R-:W-:Y:S01]  /*a3e0*/  FFMA R118, R137, R50.reuse, R118 ;  /* 0x0000003289767223 */ /* 0x080fe20000000076 */
[----:B------:R-:W-:Y:S01]  /*a3f0*/  FFMA R117, R46, R50, R117 ;  /* 0x000000322e757223 */ /* 0x000fe20000000075 */
[----:B------:R-:W-:Y:S02]  /*a400*/  MOV R88, R40 ;  /* 0x0000002800587202 */ /* 0x000fe40000000f00 */
[----:B------:R-:W-:-:S07]  /*a410*/  MOV R52, R123 ;  /* 0x0000007b00347202 */ /* 0x000fce0000000f00 */
[----:B------:R-:W-:Y:S05]  /*a420*/  WARPSYNC.COLLECTIVE R91, `(.L_x_2452) ;  /* 0x000000005b087348 */ /* 0x000fea0003c00000 */
[----:B------:R0:W1:Y:S02]  /*a430*/  SHFL.IDX P0, R123, R88, R89, R90 ;  /* 0x00000059587b7389 */ /* 0x000064000000005a */
[----:B01----:R-:W-:Y:S05]  /*a440*/  ENDCOLLECTIVE ;  /* 0x000000000000791b */ /* 0x003fea0003800000 */
.L_x_2452:
[-C--:B------:R-:W-:Y:S01]  /*a450*/  FFMA R120, R137, R52.reuse, R120 ;  /* 0x0000003489787223 */ /* 0x080fe20000000078 */
[----:B------:R-:W-:Y:S01]  /*a460*/  FFMA R119, R46, R52, R119 ;  /* 0x000000342e777223 */ /* 0x000fe20000000077 */
[----:B------:R-:W-:Y:S02]  /*a470*/  MOV R88, R41 ;  /* 0x0000002900587202 */ /* 0x000fe40000000f00 */
[----:B------:R-:W-:-:S07]  /*a480*/  MOV R54, R123 ;  /* 0x0000007b00367202 */ /* 0x000fce0000000f00 */
[----:B------:R-:W-:Y:S05]  /*a490*/  WARPSYNC.COLLECTIVE R91, `(.L_x_2453) ;  /* 0x000000005b087348 */ /* 0x000fea0003c00000 */
[----:B------:R0:W1:Y:S02]  /*a4a0*/  SHFL.IDX P0, R123, R88, R89, R90 ;  /* 0x00000059587b7389 */ /* 0x000064000000005a */
[----:B01----:R-:W-:Y:S05]  /*a4b0*/  ENDCOLLECTIVE ;  /* 0x000000000000791b */ /* 0x003fea0003800000 */
.L_x_2453:
[-C--:B------:R-:W-:Y:S01]  /*a4c0*/  FFMA R87, R137, R54.reuse, R87 ;  /* 0x0000003689577223 */ /* 0x080fe20000000057 */
[----:B------:R-:W-:Y:S01]  /*a4d0*/  FFMA R121, R46, R54, R121 ;  /* 0x000000362e797223 */ /* 0x000fe20000000079 */
[----:B------:R-:W-:Y:S02]  /*a4e0*/  MOV R88, R42 ;  /* 0x0000002a00587202 */ /* 0x000fe40000000f00 */
[----:B------:R-:W-:-:S07]  /*a4f0*/  MOV R56, R123 ;  /* 0x0000007b00387202 */ /* 0x000fce0000000f00 */
[----:B------:R-:W-:Y:S05]  /*a500*/  WARPSYNC.COLLECTIVE R91, `(.L_x_2454) ;  /* 0x000000005b087348 */ /* 0x000fea0003c00000 */
[----:B------:R0:W1:Y:S02]  /*a510*/  SHFL.IDX P0, R123, R88, R89, R90 ;  /* 0x00000059587b7389 */ /* 0x000064000000005a */
[----:B01----:R-:W-:Y:S05]  /*a520*/  ENDCOLLECTIVE ;  /* 0x000000000000791b */ /* 0x003fea0003800000 */
.L_x_2454:
        /* <DEDUP_REMOVED lines=8> */
.L_x_2455:
        /* <DEDUP_REMOVED lines=8> */
.L_x_2456:
[----:B------:R-:W-:Y:S02]  /*a630*/  MOV R88, R27 ;  /* 0x0000001b00587202 */ /* 0x000fe40000000f00 */
[----:B------:R-:W-:-:S07]  /*a640*/  MOV R0, R123 ;  /* 0x0000007b00007202 */ /* 0x000fce0000000f00 */
[----:B------:R-:W-:Y:S05]  /*a650*/  WARPSYNC.COLLECTIVE R91, `(.L_x_2457) ;  /* 0x000000005b087348 */ /* 0x000fea0003c00000 */
[----:B------:R0:W1:Y:S02]  /*a660*/  SHFL.IDX P0, R123, R88, R89, R90 ;  /* 0x00000059587b7389 */ /* 0x000064000000005a */
[----:B01----:R-:W-:Y:S05]  /*a670*/  ENDCOLLECTIVE ;  /* 0x000000000000791b */ /* 0x003fea0003800000 */
.L_x_2457:
[----:B------:R-:W-:Y:S02]  /*a680*/  MOV R88, R12 ;  /* 0x0000000c00587202 */ /* 0x000fe40000000f00 */
[----:B------:R-:W-:-:S07]  /*a690*/  MOV R10, R123 ;  /* 0x0000007b000a7202 */ /* 0x000fce0000000f00 */
[----:B------:R-:W-:Y:S05]  /*a6a0*/  WARPSYNC.COLLECTIVE R91, `(.L_x_2458) ;  /* 0x000000005b087348 */ /* 0x000fea0003c00000 */
[----:B------:R0:W1:Y:S02]  /*a6b0*/  SHFL.IDX P0, R123, R88, R89, R90 ;  /* 0x00000059587b7389 */ /* 0x000064000000005a */
[----:B01----:R-:W-:Y:S05]  /*a6c0*/  ENDCOLLECTIVE ;  /* 0x000000000000791b */ /* 0x003fea0003800000 */
.L_x_2458:
[----:B------:R-:W-:Y:S02]  /*a6d0*/  MOV R88, R13 ;  /* 0x0000000d00587202 */ /* 0x000fe40000000f00 */
[----:B------:R-:W-:-:S07]  /*a6e0*/  MOV R48, R123 ;  /* 0x0000007b00307202 */ /* 0x000fce0000000f00 */
[----:B------:R-:W-:Y:S05]  /*a6f0*/  WARPSYNC.COLLECTIVE R91, `(.L_x_2459) ;  /* 0x000000005b087348 */ /* 0x000fea0003c00000 */
[----:B------:R0:W1:Y:S02]  /*a700*/  SHFL.IDX P0, R123, R88, R89, R90 ;  /* 0x00000059587b7389 */ /* 0x000064000000005a */
[----:B01----:R-:W-:Y:S05]  /*a710*/  ENDCOLLECTIVE ;  /* 0x000000000000791b */ /* 0x003fea0003800000 */
.L_x_2459:
[----:B------:R-:W-:Y:S02]  /*a720*/  MOV R88, R14 ;  /* 0x0000000e00587202 */ /* 0x000fe40000000f00 */
[----:B------:R-:W-:-:S07]  /*a730*/  MOV R50, R123 ;  /* 0x0000007b00327202 */ /* 0x000fce0000000f00 */
[----:B------:R-:W-:Y:S05]  /*a740*/  WARPSYNC.COLLECTIVE R91, `(.L_x_2460) ;  /* 0x000000005b087348 */ /* 0x000fea0003c00000 */
[----:B------:R0:W1:Y:S02]  /*a750*/  SHFL.IDX P0, R123, R88, R89, R90 ;  /* 0x00000059587b7389 */ /* 0x000064000000005a */
[----:B01----:R-:W-:Y:S05]  /*a760*/  ENDCOLLECTIVE ;  /* 0x000000000000791b */ /* 0x003fea0003800000 */
.L_x_2460:
[----:B------:R-:W-:Y:S02]  /*a770*/  MOV R88, R15 ;  /* 0x0000000f00587202 */ /* 0x000fe40000000f00 */
[----:B------:R-:W-:-:S07]  /*a780*/  MOV R52, R123 ;  /* 0x0000007b00347202 */ /* 0x000fce0000000f00 */
[----:B------:R-:W-:Y:S05]  /*a790*/  WARPSYNC.COLLECTIVE R91, `(.L_x_2461) ;  /* 0x000000005b087348 */ /* 0x000fea0003c00000 */
[----:B------:R0:W1:Y:S02]  /*a7a0*/  SHFL.IDX P0, R123, R88, R89, R90 ;  /* 0x00000059587b7389 */ /* 0x000064000000005a */
[----:B01----:R-:W-:Y:S05]  /*a7b0*/  ENDCOLLECTIVE ;  /* 0x000000000000791b */ /* 0x003fea0003800000 */
.L_x_2461:
[----:B------:R-:W-:Y:S02]  /*a7c0*/  MOV R88, R16 ;  /* 0x0000001000587202 */ /* 0x000fe40000000f00 */
[----:B------:R-:W-:-:S07]  /*a7d0*/  MOV R54, R123 ;  /* 0x0000007b00367202 */ /* 0x000fce0000000f00 */
[----:B------:R-:W-:Y:S05]  /*a7e0*/  WARPSYNC.COLLECTIVE R91, `(.L_x_2462) ;  /* 0x000000005b087348 */ /* 0x000fea0003c00000 */
[----:B------:R0:W1:Y:S02]  /*a7f0*/  SHFL.IDX P0, R123, R88, R89, R90 ;  /* 0x00000059587b7389 */ /* 0x000064000000005a */
[----:B01----:R-:W-:Y:S05]  /*a800*/  ENDCOLLECTIVE ;  /* 0x000000000000791b */ /* 0x003fea0003800000 */
.L_x_2462:
[----:B------:R-:W-:Y:S02]  /*a810*/  MOV R88, R17 ;  /* 0x0000001100587202 */ /* 0x000fe40000000f00 */
[----:B------:R-:W-:-:S07]  /*a820*/  MOV R56, R123 ;  /* 0x0000007b00387202 */ /* 0x000fce0000000f00 */
[----:B------:R-:W-:Y:S05]  /*a830*/  WARPSYNC.COLLECTIVE R91, `(.L_x_2463) ;  /* 0x000000005b087348 */ /* 0x000fea0003c00000 */
[----:B------:R0:W1:Y:S02]  /*a840*/  SHFL.IDX P0, R123, R88, R89, R90 ;  /* 0x00000059587b7389 */ /* 0x000064000000005a */
[----:B01----:R-:W-:Y:S05]  /*a850*/  ENDCOLLECTIVE ;  /* 0x000000000000791b */ /* 0x003fea0003800000 */
.L_x_2463:
[----:B------:R-:W-:Y:S02]  /*a860*/  MOV R88, R18 ;  /* 0x0000001200587202 */ /* 0x000fe40000000f00 */
[----:B------:R-:W-:-:S07]  /*a870*/  MOV R11, R123 ;  /* 0x0000007b000b7202 */ /* 0x000fce0000000f00 */
[----:B------:R-:W-:Y:S05]  /*a880*/  WARPSYNC.COLLECTIVE R91, `(.L_x_2464) ;  /* 0x000000005b087348 */ /* 0x000fea0003c00000 */
[----:B------:R0:W1:Y:S02]  /*a890*/  SHFL.IDX P0, R123, R88, R89, R90 ;  /* 0x00000059587b7389 */ /* 0x000064000000005a */
[----:B01----:R-:W-:Y:S05]  /*a8a0*/  ENDCOLLECTIVE ;  /* 0x000000000000791b */ /* 0x003fea0003800000 */
.L_x_2464:
[----:B------:R-:W-:Y:S01]  /*a8b0*/  MOV R88, R19 ;  /* 0x0000001300587202 */ /* 0x000fe20000000f00 */
[-C--:B------:R-:W-:Y:S01]  /*a8c0*/  FFMA R65, R84, R123.reuse, R65 ;  /* 0x0000007b54417223 */ /* 0x080fe20000000041 */
[----:B------:R-:W-:-:S07]  /*a8d0*/  FFMA R161, R86, R123, R161 ;  /* 0x0000007b56a17223 */ /* 0x000fce00000000a1 */
[----:B------:R-:W-:Y:S05]  /*a8e0*/  WARPSYNC.COLLECTIVE R91, `(.L_x_2465) ;  /* 0x000000005b087348 */ /* 0x000fea0003c00000 */
[----:B------:R0:W1:Y:S02]  /*a8f0*/  SHFL.IDX P0, R123, R88, R89, R90 ;  /* 0x00000059587b7389 */ /* 0x000064000000005a */
[----:B01----:R-:W-:Y:S05]  /*a900*/  ENDCOLLECTIVE ;  /* 0x000000000000791b */ /* 0x003fea0003800000 */
.L_x_2465:
[-C--:B------:R-:W-:Y:S01]  /*a910*/  FFMA R143, R84, R0.reuse, R143 ;  /* 0x00000000548f7223 */ /* 0x080fe2000000008f */
[----:B------:R-:W-:Y:S01]  /*a920*/  FFMA R145, R86, R0, R145 ;  /* 0x0000000056917223 */ /* 0x000fe20000000091 */
[----:B------:R-:W-:Y:S02]  /*a930*/  MOV R88, R20 ;  /* 0x0000001400587202 */ /* 0x000fe40000000f00 */
[----:B------:R-:W-:-:S07]  /*a940*/  MOV R0, R123 ;  /* 0x0000007b00007202 */ /* 0x000fce0000000f00 */
[----:B------:R-:W-:Y:S05]  /*a950*/  WARPSYNC.COLLECTIVE R91, `(.L_x_2466) ;  /* 0x000000005b087348 */ /* 0x000fea0003c00000 */
[----:B------:R0:W1:Y:S02]  /*a960*/  SHFL.IDX P0, R123, R88, R89, R90 ;  /* 0x00000059587b7389 */ /* 0x000064000000005a */
[----:B01----:R-:W-:Y:S05]  /*a970*/  ENDCOLLECTIVE ;  /* 0x000000000000791b */ /* 0x003fea0003800000 */
.L_x_2466:
[-C--:B------:R-:W-:Y:S01]  /*a980*/  FFMA R51, R84, R10.reuse, R51 ;  /* 0x0000000a54337223 */ /* 0x080fe20000000033 */
[----:B------:R-:W-:Y:S01]  /*a990*/  FFMA R147, R86, R10, R147 ;  /* 0x0000000a56937223 */ /* 0x000fe20000000093 */
[----:B------:R-:W-:Y:S02]  /*a9a0*/  MOV R88, R21 ;  /* 0x0000001500587202 */ /* 0x000fe40000000f00 */
[----:B------:R-:W-:-:S07]  /*a9b0*/  MOV R10, R123 ;  /* 0x0000007b000a7202 */ /* 0x000fce0000000f00 */
[----:B------:R-:W-:Y:S05]  /*a9c0*/  WARPSYNC.COLLECTIVE R91, `(.L_x_2467) ;  /* 0x000000005b087348 */ /* 0x000fea0003c00000 */
[----:B------:R0:W1:Y:S02]  /*a9d0*/  SHFL.IDX P0, R123, R88, R89, R90 ;  /* 0x00000059587b7389 */ /* 0x000064000000005a */
[----:B01----:R-:W-:Y:S05]  /*a9e0*/  ENDCOLLECTIVE ;  /* 0x000000000000791b */ /* 0x003fea0003800000 */
.L_x_2467:
[-C--:B------:R-:W-:Y:S01]  /*a9f0*/  FFMA R63, R84, R11.reuse, R63 ;  /* 0x0000000b543f7223 */ /* 0x080fe2000000003f */
[----:B------:R-:W-:Y:S01]  /*aa00*/  FFMA R159, R86, R11, R159 ;  /* 0x0000000b569f7223 */ /* 0x000fe2000000009f */
[----:B------:R-:W-:Y:S02]  /*aa10*/  MOV R88, R22 ;  /* 0x0000001600587202 */ /* 0x000fe40000000f00 */
[----:B------:R-:W-:-:S07]  /*aa20*/  MOV R11, R123 ;  /* 0x0000007b000b7202 */ /* 0x000fce0000000f00 */
[----:B------:R-:W-:Y:S05]  /*aa30*/  WARPSYNC.COLLECTIVE R91, `(.L_x_2468) ;  /* 0x000000005b087348 */ /* 0x000fea0003c00000 */
[----:B------:R0:W1:Y:S02]  /*aa40*/  SHFL.IDX P0, R123, R88, R89, R90 ;  /* 0x00000059587b7389 */ /* 0x000064000000005a */
[----:B01----:R-:W-:Y:S05]  /*aa50*/  ENDCOLLECTIVE ;  /* 0x000000000000791b */ /* 0x003fea0003800000 */
.L_x_2468:
[-C--:B------:R-:W-:Y:S01]  /*aa60*/  FFMA R53, R84, R48.reuse, R53 ;  /* 0x0000003054357223 */ /* 0x080fe20000000035 */
[----:B------:R-:W-:Y:S01]  /*aa70*/  FFMA R149, R86, R48, R149 ;  /* 0x0000003056957223 */ /* 0x000fe20000000095 */
[----:B------:R-:W-:Y:S02]  /*aa80*/  MOV R88, R23 ;  /* 0x0000001700587202 */ /* 0x000fe40000000f00 */
[----:B------:R-:W-:-:S07]  /*aa90*/  MOV R48, R123 ;  /* 0x0000007b00307202 */ /* 0x000fce0000000f00 */
[----:B------:R-:W-:Y:S05]  /*aaa0*/  WARPSYNC.COLLECTIVE R91, `(.L_x_2469) ;  /* 0x000000005b087348 */ /* 0x000fea0003c00000 */
[----:B------:R0:W1:Y:S02]  /*aab0*/  SHFL.IDX P0, R123, R88, R89, R90 ;  /* 0x00000059587b7389 */ /* 0x000064000000005a */
[----:B01----:R-:W-:Y:S05]  /*aac0*/  ENDCOLLECTIVE ;  /* 0x000000000000791b */ /* 0x003fea0003800000 */
.L_x_2469:
[-C--:B------:R-:W-:Y:S01]  /*aad0*/  FFMA R55, R84, R50.reuse, R55 ;  /* 0x0000003254377223 */ /* 0x080fe20000000037 */
[----:B------:R-:W-:Y:S01]  /*aae0*/  FFMA R151, R86, R50, R151 ;  /* 0x0000003256977223 */ /* 0x000fe20000000097 */
[----:B------:R-:W-:Y:S02]  /*aaf0*/  MOV R88, R24 ;  /* 0x0000001800587202 */ /* 0x000fe40000000f00 */
[----:B------:R-:W-:-:S07]  /*ab00*/  MOV R50, R123 ;  /* 0x0000007b00327202 */ /* 0x000fce0000000f00 */
[----:B------:R-:W-:Y:S05]  /*ab10*/  WARPSYNC.COLLECTIVE R91, `(.L_x_2470) ;  /* 0x000000005b087348 */ /* 0x000fea0003c00000 */
[----:B------:R0:W1:Y:S02]  /*ab20*/  SHFL.IDX P0, R123, R88, R89, R90 ;  /* 0x00000059587b7389 */ /* 0x000064000000005a */
[----:B01----:R-:W-:Y:S05]  /*ab30*/  ENDCOLLECTIVE ;  /* 0x000000000000791b */ /* 0x003fea0003800000 */
.L_x_2470:
[-C--:B------:R-:W-:Y:S01]  /*ab40*/  FFMA R57, R84, R52.reuse, R57 ;  /* 0x0000003454397223 */ /* 0x080fe20000000039 */
[----:B------:R-:W-:Y:S01]  /*ab50*/  FFMA R153, R86, R52, R153 ;  /* 0x0000003456997223 */ /* 0x000fe20000000099 */
[----:B------:R-:W-:Y:S02]  /*ab60*/  MOV R88, R25 ;  /* 0x0000001900587202 */ /* 0x000fe40000000f00 */
[----:B------:R-:W-:-:S07]  /*ab70*/  MOV R52, R123 ;  /* 0x0000007b00347202 */ /* 0x000fce0000000f00 */
[----:B------:R-:W-:Y:S05]  /*ab80*/  WARPSYNC.COLLECTIVE R91, `(.L_x_2471) ;  /* 0x000000005b087348 */ /* 0x000fea0003c00000 */
[----:B------:R0:W1:Y:S02]  /*ab90*/  SHFL.IDX P0, R123, R88, R89, R90 ;  /* 0x00000059587b7389 */ /* 0x000064000000005a */
[----:B01----:R-:W-:Y:S05]  /*aba0*/  ENDCOLLECTIVE ;  /* 0x000000000000791b */ /* 0x003fea0003800000 */
.L_x_2471:
[-C--:B------:R-:W-:Y:S01]  /*abb0*/  FFMA R59, R84, R54.reuse, R59 ;  /* 0x00000036543b7223 */ /* 0x080fe2000000003b */
[----:B------:R-:W-:Y:S01]  /*abc0*/  FFMA R155, R86, R54, R155 ;  /* 0x00000036569b7223 */ /* 0x000fe2000000009b */
[----:B------:R-:W-:Y:S02]  /*abd0*/  MOV R88, R26 ;  /* 0x0000001a00587202 */ /* 0x000fe40000000f00 */
[----:B------:R-:W-:-:S07]  /*abe0*/  MOV R54, R123 ;  /* 0x0000007b00367202 */ /* 0x000fce0000000f00 */
[----:B------:R-:W-:Y:S05]  /*abf0*/  WARPSYNC.COLLECTIVE R91, `(.L_x_2472) ;  /* 0x000000005b087348 */ /* 0x000fea0003c00000 */
[----:B------:R0:W1:Y:S02]  /*ac00*/  SHFL.IDX P0, R123, R88, R89, R90 ;  /* 0x00000059587b7389 */ /* 0x000064000000005a */
[----:B01----:R-:W-:Y:S05]  /*ac10*/  ENDCOLLECTIVE ;  /* 0x000000000000791b */ /* 0x003fea0003800000 */
.L_x_2472:
[-C--:B------:R-:W-:Y:S01]  /*ac20*/  FFMA R61, R84, R56.reuse, R61 ;  /* 0x00000038543d7223 */ /* 0x080fe2000000003d */
[----:B------:R-:W-:Y:S01]  /*ac30*/  FFMA R157, R86, R56, R157 ;  /* 0x00000038569d7223 */ /* 0x000fe2000000009d */
[----:B------:R-:W-:Y:S02]  /*ac40*/  MOV R88, R28 ;  /* 0x0000001c00587202 */ /* 0x000fe40000000f00 */
[----:B------:R-:W-:-:S07]  /*ac50*/  MOV R56, R123 ;  /* 0x0000007b00387202 */ /* 0x000fce0000000f00 */
[----:B------:R-:W-:Y:S05]  /*ac60*/  WARPSYNC.COLLECTIVE R91, `(.L_x_2473) ;  /* 0x000000005b087348 */ /* 0x000fea0003c00000 */
[----:B------:R0:W1:Y:S02]  /*ac70*/  SHFL.IDX P0, R123, R88, R89, R90 ;  /* 0x00000059587b7389 */ /* 0x000064000000005a */
[----:B01----:R-:W-:Y:S05]  /*ac80*/  ENDCOLLECTIVE ;  /* 0x000000000000791b */ /* 0x003fea0003800000 */
.L_x_2473:
[----:B------:R-:W-:Y:S02]  /*ac90*/  MOV R88, R29 ;  /* 0x0000001d00587202 */ /* 0x000fe40000000f00 */
[----:B------:R-:W-:-:S07]  /*aca0*/  MOV R58, R123 ;  /* 0x0000007b003a7202 */ /* 0x000fce0000000f00 */
[----:B------:R-:W-:Y:S05]  /*acb0*/  WARPSYNC.COLLECTIVE R91, `(.L_x_2474) ;  /* 0x000000005b087348 */ /* 0x000fea0003c00000 */
[----:B------:R0:W1:Y:S02]  /*acc0*/  SHFL.IDX P0, R123, R88, R89, R90 ;  /* 0x00000059587b7389 */ /* 0x000064000000005a */
[----:B01----:R-:W-:Y:S05]  /*acd0*/  ENDCOLLECTIVE ;  /* 0x000000000000791b */ /* 0x003fea0003800000 */
.L_x_2474:
[----:B------:R-:W-:Y:S02]  /*ace0*/  MOV R88, R30 ;  /* 0x0000001e00587202 */ /* 0x000fe40000000f00 */
[----:B------:R-:W-:-:S07]  /*acf0*/  MOV R60, R123 ;  /* 0x0000007b003c7202 */ /* 0x000fce0000000f00 */
[----:B------:R-:W-:Y:S05]  /*ad00*/  WARPSYNC.COLLECTIVE R91, `(.L_x_2475) ;  /* 0x000000005b087348 */ /* 0x000fea0003c00000 */
[----:B------:R0:W1:Y:S02]  /*ad10*/  SHFL.IDX P0, R123, R88, R89, R90 ;  /* 0x00000059587b7389 */ /* 0x000064000000005a */
[----:B01----:R-:W-:Y:S05]  /*ad20*/  ENDCOLLECTIVE ;  /* 0x000000000000791b */ /* 0x003fea0003800000 */
.L_x_2475:
[----:B------:R-:W-:Y:S01]  /*ad30*/  MOV R88, R31 ;  /* 0x0000001f00587202 */ /* 0x000fe20000000f00 */
[-C--:B------:R-:W-:Y:S01]  /*ad40*/  FFMA R103, R84, R123.reuse, R103 ;  /* 0x0000007b54677223 */ /* 0x080fe20000000067 */
[----:B------:R-:W-:-:S07]  /*ad50*/  FFMA R104, R86, R123, R104 ;  /* 0x0000007b56687223 */ /* 0x000fce0000000068 */
[----:B------:R-:W-:Y:S05]  /*ad60*/  WARPSYNC.COLLECTIVE R91, `(.L_x_2476) ;  /* 0x000000005b087348 */ /* 0x000fea0003c00000 */
[----:B------:R0:W1:Y:S02]  /*ad70*/  SHFL.IDX P0, R123, R88, R89, R90 ;  /* 0x00000059587b7389 */ /* 0x000064000000005a */
[----:B01----:R-:W-:Y:S05]  /*ad80*/  ENDCOLLECTIVE ;  /* 0x000000000000791b */ /* 0x003fea0003800000 */
.L_x_2476:
[-C--:B------:R-:W-:Y:S01]  /*ad90*/  FFMA R71, R84, R11.reuse, R71 ;  /* 0x0000000b54477223 */ /* 0x080fe20000000047 */
[----:B------:R-:W-:Y:S01]  /*ada0*/  FFMA R72, R86, R11, R72 ;  /* 0x0000000b56487223 */ /* 0x000fe20000000048 */
[----:B------:R-:W-:Y:S02]  /*adb0*/  MOV R88, R32 ;  /* 0x0000002000587202 */ /* 0x000fe40000000f00 */
[----:B------:R-:W-:-:S07]  /*adc0*/  MOV R11, R123 ;  /* 0x0000007b000b7202 */ /* 0x000fce0000000f00 */
[----:B------:R-:W-:Y:S05]  /*add0*/  WARPSYNC.COLLECTIVE R91, `(.L_x_2477) ;  /* 0x000000005b087348 */ /* 0x000fea0003c00000 */
[----:B------:R0:W1:Y:S02]  /*ade0*/  SHFL.IDX P0, R123, R88, R89, R90 ;  /* 0x00000059587b7389 */ /* 0x000064000000005a */
[----:B01----:R-:W-:Y:S05]  /*adf0*/  ENDCOLLECTIVE ;  /* 0x000000000000791b */ /* 0x003fea0003800000 */
.L_x_2477:
        /* <DEDUP_REMOVED lines=14> */
.L_x_2478:
[-C--:B------:R-:W-:Y:S01]  /*aee0*/  FFMA R69, R84, R10.reuse, R69 ;  /* 0x0000000a54457223 */ /* 0x080fe20000000045 */
[----:B------:R-:W-:Y:S01]  /*aef0*/  FFMA R165, R86, R10, R165 ;  /* 0x0000000a56a57223 */ /* 0x000fe200000000a5 */
[----:B------:R-:W-:Y:S02]  /*af00*/  MOV R88, R35 ;  /* 0x0000002300587202 */ /* 0x000fe40000000f00 */
[----:B------:R-:W-:-:S07]  /*af10*/  MOV R10, R123 ;  /* 0x0000007b000a7202 */ /* 0x000fce0000000f00 */
[----:B------:R-:W-:Y:S05]  /*af20*/  WARPSYNC.COLLECTIVE R91, `(.L_x_2479) ;  /* 0x000000005b087348 */ /* 0x000fea0003c00000 */
[----:B------:R0:W1:Y:S02]  /*af30*/  SHFL.IDX P0, R123, R88, R89, R90 ;  /* 0x00000059587b7389 */ /* 0x000064000000005a */
[----:B01----:R-:W-:Y:S05]  /*af40*/  ENDCOLLECTIVE ;  /* 0x000000000000791b */ /* 0x003fea0003800000 */
.L_x_2479:
[-C--:B------:R-:W-:Y:S01]  /*af50*/  FFMA R73, R84, R48.reuse, R73 ;  /* 0x0000003054497223 */ /* 0x080fe20000000049 */
[----:B------:R-:W-:Y:S01]  /*af60*/  FFMA R74, R86, R48, R74 ;  /* 0x00000030564a7223 */ /* 0x000fe2000000004a */
[----:B------:R-:W-:Y:S02]  /*af70*/  MOV R88, R36 ;  /* 0x0000002400587202 */ /* 0x000fe40000000f00 */
[----:B------:R-:W-:-:S07]  /*af80*/  MOV R48, R123 ;  /* 0x0000007b00307202 */ /* 0x000fce0000000f00 */
[----:B------:R-:W-:Y:S05]  /*af90*/  WARPSYNC.COLLECTIVE R91, `(.L_x_2480) ;  /* 0x000000005b087348 */ /* 0x000fea0003c00000 */
[----:B------:R0:W1:Y:S02]  /*afa0*/  SHFL.IDX P0, R123, R88, R89, R90 ;  /* 0x00000059587b7389 */ /* 0x000064000000005a */
[----:B01----:R-:W-:Y:S05]  /*afb0*/  ENDCOLLECTIVE ;  /* 0x000000000000791b */ /* 0x003fea0003800000 */
.L_x_2480:
[-C--:B------:R-:W-:Y:S01]  /*afc0*/  FFMA R75, R84, R50.reuse, R75 ;  /* 0x00000032544b7223 */ /* 0x080fe2000000004b */
[----:B------:R-:W-:Y:S01]  /*afd0*/  FFMA R92, R86, R50, R92 ;  /* 0x00000032565c7223 */ /* 0x000fe2000000005c */
[----:B------:R-:W-:Y:S02]  /*afe0*/  MOV R88, R37 ;  /* 0x0000002500587202 */ /* 0x000fe40000000f00 */
[----:B------:R-:W-:-:S07]  /*aff0*/  MOV R50, R123 ;  /* 0x0000007b00327202 */ /* 0x000fce0000000f00 */
[----:B------:R-:W-:Y:S05]  /*b000*/  WARPSYNC.COLLECTIVE R91, `(.L_x_2481) ;  /* 0x000000005b087348 */ /* 0x000fea0003c00000 */
[----:B------:R0:W1:Y:S02]  /*b010*/  SHFL.IDX P0, R123, R88, R89, R90 ;  /* 0x00000059587b7389 */ /* 0x000064000000005a */
[----:B01----:R-:W-:Y:S05]  /*b020*/  ENDCOLLECTIVE ;  /* 0x000000000000791b */ /* 0x003fea0003800000 */
.L_x_2481:
[-C--:B------:R-:W-:Y:S01]  /*b030*/  FFMA R93, R84, R52.reuse, R93 ;  /* 0x00000034545d7223 */ /* 0x080fe2000000005d */
[----:B------:R-:W-:Y:S01]  /*b040*/  FFMA R94, R86, R52, R94 ;  /* 0x00000034565e7223 */ /* 0x000fe2000000005e */
[----:B------:R-:W-:Y:S02]  /*b050*/  MOV R88, R38 ;  /* 0x0000002600587202 */ /* 0x000fe40000000f00 */
[----:B------:R-:W-:-:S07]  /*b060*/  MOV R52, R123 ;  /* 0x0000007b00347202 */ /* 0x000fce0000000f00 */
[----:B------:R-:W-:Y:S05]  /*b070*/  WARPSYNC.COLLECTIVE R91, `(.L_x_2482) ;  /* 0x000000005b087348 */ /* 0x000fea0003c00000 */
[----:B------:R0:W1:Y:S02]  /*b080*/  SHFL.IDX P0, R123, R88, R89, R90 ;  /* 0x00000059587b7389 */ /* 0x000064000000005a */
[----:B01----:R-:W-:Y:S05]  /*b090*/  ENDCOLLECTIVE ;  /* 0x000000000000791b */ /* 0x003fea0003800000 */
.L_x_2482:
[-C--:B------:R-:W-:Y:S01]  /*b0a0*/  FFMA R95, R84, R54.reuse, R95 ;  /* 0x00000036545f7223 */ /* 0x080fe2000000005f */
[----:B------:R-:W-:Y:S01]  /*b0b0*/  FFMA R96, R86, R54, R96 ;  /* 0x0000003656607223 */ /* 0x000fe20000000060 */
[----:B------:R-:W-:Y:S02]  /*b0c0*/  MOV R88, R39 ;  /* 0x0000002700587202 */ /* 0x000fe40000000f00 */
[----:B------:R-:W-:-:S07]  /*b0d0*/  MOV R54, R123 ;  /* 0x0000007b00367202 */ /* 0x000fce0000000f00 */
[----:B------:R-:W-:Y:S05]  /*b0e0*/  WARPSYNC.COLLECTIVE R91, `(.L_x_2483) ;  /* 0x000000005b087348 */ /* 0x000fea0003c00000 */
[----:B------:R0:W1:Y:S02]  /*b0f0*/  SHFL.IDX P0, R123, R88, R89, R90 ;  /* 0x00000059587b7389 */ /* 0x000064000000005a */
[----:B01----:R-:W-:Y:S05]  /*b100*/  ENDCOLLECTIVE ;  /* 0x000000000000791b */ /* 0x003fea0003800000 */
.L_x_2483:
[-C--:B------:R-:W-:Y:S01]  /*b110*/  FFMA R97, R84, R56.reuse, R97 ;  /* 0x0000003854617223 */ /* 0x080fe20000000061 */
[----:B------:R-:W-:Y:S01]  /*b120*/  FFMA R98, R86, R56, R98 ;  /* 0x0000003856627223 */ /* 0x000fe20000000062 */
[----:B------:R-:W-:Y:S02]  /*b130*/  MOV R88, R40 ;  /* 0x0000002800587202 */ /* 0x000fe40000000f00 */
[----:B------:R-:W-:-:S07]  /*b140*/  MOV R56, R123 ;  /* 0x0000007b00387202 */ /* 0x000fce0000000f00 */
[----:B------:R-:W-:Y:S05]  /*b150*/  WARPSYNC.COLLECTIVE R91, `(.L_x_2484) ;  /* 0x000000005b087348 */ /* 0x000fea0003c00000 */
[----:B------:R0:W1:Y:S02]  /*b160*/  SHFL.IDX P0, R123, R88, R89, R90 ;  /* 0x00000059587b7389 */ /* 0x000064000000005a */
[----:B01----:R-:W-:Y:S05]  /*b170*/  ENDCOLLECTIVE ;  /* 0x000000000000791b */ /* 0x003fea0003800000 */
.L_x_2484:
[-C--:B------:R-:W-:Y:S01]  /*b180*/  FFMA R99, R84, R58.reuse, R99 ;  /* 0x0000003a54637223 */ /* 0x080fe20000000063 */
[----:B------:R-:W-:Y:S01]  /*b190*/  FFMA R100, R86, R58, R100 ;  /* 0x0000003a56647223 */ /* 0x000fe20000000064 */
[----:B------:R-:W-:Y:S02]  /*b1a0*/  MOV R88, R41 ;  /* 0x0000002900587202 */ /* 0x000fe40000000f00 */
[----:B------:R-:W-:-:S07]  /*b1b0*/  MOV R58, R123 ;  /* 0x0000007b003a7202 */ /* 0x000fce0000000f00 */
[----:B------:R-:W-:Y:S05]  /*b1c0*/  WARPSYNC.COLLECTIVE R91, `(.L_x_2485) ;  /* 0x000000005b087348 */ /* 0x000fea0003c00000 */
[----:B------:R0:W1:Y:S02]  /*b1d0*/  SHFL.IDX P0, R123, R88, R89, R90 ;  /* 0x00000059587b7389 */ /* 0x000064000000005a */
[----:B01----:R-:W-:Y:S05]  /*b1e0*/  ENDCOLLECTIVE ;  /* 0x000000000000791b */ /* 0x003fea0003800000 */
.L_x_2485:
[-C--:B------:R-:W-:Y:S01]  /*b1f0*/  FFMA R101, R84, R60.reuse, R101 ;  /* 0x0000003c54657223 */ /* 0x080fe20000000065 */
[----:B------:R-:W-:Y:S01]  /*b200*/  FFMA R102, R86, R60, R102 ;  /* 0x0000003c56667223 */ /* 0x000fe20000000066 */
[----:B------:R-:W-:Y:S02]  /*b210*/  MOV R88, R42 ;  /* 0x0000002a00587202 */ /* 0x000fe40000000f00 */
[----:B------:R-:W-:-:S07]  /*b220*/  MOV R60, R123 ;  /* 0x0000007b003c7202 */ /* 0x000fce0000000f00 */
[----:B------:R-:W-:Y:S05]  /*b230*/  WARPSYNC.COLLECTIVE R91, `(.L_x_2486) ;  /* 0x000000005b087348 */ /* 0x000fea0003c00000 */
[----:B------:R0:W1:Y:S02]  /*b240*/  SHFL.IDX P0, R123, R88, R89, R90 ;  /* 0x00000059587b7389 */ /* 0x000064000000005a */
[----:B01----:R-:W-:Y:S05]  /*b250*/  ENDCOLLECTIVE ;  /* 0x000000000000791b */ /* 0x003fea0003800000 */
.L_x_2486:
[----:B------:R-:W-:Y:S02]  /*b260*/  MOV R88, R43 ;  /* 0x0000002b00587202 */ /* 0x000fe40000000f00 */
[----:B------:R-:W-:Y:S02]  /*b270*/  MOV R89, R133 ;  /* 0x0000008500597202 */ /* 0x000fe40000000f00 */
[----:B------:R-:W-:-:S07]  /*b280*/  MOV R62, R123 ;  /* 0x0000007b003e7202 */ /* 0x000fce0000000f00 */
[----:B------:R-:W-:Y:S05]  /*b290*/  WARPSYNC.COLLECTIVE R91, `(.L_x_2487) ;  /* 0x000000005b087348 */ /* 0x000fea0003c00000 */
[----:B------:R0:W1:Y:S02]  /*b2a0*/  SHFL.IDX P0, R123, R88, R89, R90 ;  /* 0x00000059587b7389 */ /* 0x000064000000005a */
[----:B01----:R-:W-:Y:S05]  /*b2b0*/  ENDCOLLECTIVE ;  /* 0x000000000000791b */ /* 0x003fea0003800000 */
.L_x_2487:
[-C--:B------:R-:W-:Y:S01]  /*b2c0*/  FFMA R111, R84, R48.reuse, R111 ;  /* 0x00000030546f7223 */ /* 0x080fe2000000006f */
[----:B------:R-:W-:Y:S01]  /*b2d0*/  FFMA R112, R86, R48, R112 ;  /* 0x0000003056707223 */ /* 0x000fe20000000070 */
[----:B------:R-:W-:Y:S02]  /*b2e0*/  MOV R88, R33 ;  /* 0x0000002100587202 */ /* 0x000fe40000000f00 */
[----:B------:R-:W-:-:S07]  /*b2f0*/  MOV R48, R123 ;  /* 0x0000007b00307202 */ /* 0x000fce0000000f00 */
[----:B------:R-:W-:Y:S05]  /*b300*/  WARPSYNC.COLLECTIVE R91, `(.L_x_2488) ;  /* 0x000000005b087348 */ /* 0x000fea0003c00000 */
[----:B------:R0:W1:Y:S02]  /*b310*/  SHFL.IDX P0, R123, R88, R89, R90 ;  /* 0x00000059587b7389 */ /* 0x000064000000005a */
[----:B01----:R-:W-:Y:S05]  /*b320*/  ENDCOLLECTIVE ;  /* 0x000000000000791b */ /* 0x003fea0003800000 */
.L_x_2488:
[----:B------:R-:W-:Y:S01]  /*b330*/  MOV R88, R27 ;  /* 0x0000001b00587202 */ /* 0x000fe20000000f00 */
[-C--:B------:R-:W-:Y:S01]  /*b340*/  FFMA R145, R11, R123.reuse, R145 ;  /* 0x0000007b0b917223 */ /* 0x080fe20000000091 */
[----:B------:R-:W-:-:S07]  /*b350*/  FFMA R143, R0, R123, R143 ;  /* 0x0000007b008f7223 */ /* 0x000fce000000008f */
[----:B------:R-:W-:Y:S05]  /*b360*/  WARPSYNC.COLLECTIVE R91, `(.L_x_2489) ;  /* 0x000000005b087348 */ /* 0x000fea0003c00000 */
[----:B------:R0:W1:Y:S02]  /*b370*/  SHFL.IDX P0, R123, R88, R89, R90 ;  /* 0x00000059587b7389 */ /* 0x000064000000005a */
[----:B01----:R-:W-:Y:S05]  /*b380*/  ENDCOLLECTIVE ;  /* 0x000000000000791b */ /* 0x003fea0003800000 */
.L_x_2489:
[-C--:B------:R-:W-:Y:S01]  /*b390*/  FFMA R113, R84, R50.reuse, R113 ;  /* 0x0000003254717223 */ /* 0x080fe20000000071 */
[----:B------:R-:W-:Y:S01]  /*b3a0*/  FFMA R114, R86, R50, R114 ;  /* 0x0000003256727223 */ /* 0x000fe20000000072 */
[----:B------:R-:W-:Y:S02]  /*b3b0*/  MOV R88, R12 ;  /* 0x0000000c00587202 */ /* 0x000fe40000000f00 */
[----:B------:R-:W-:-:S07]  /*b3c0*/  MOV R50, R123 ;  /* 0x0000007b00327202 */ /* 0x000fce0000000f00 */
[----:B------:R-:W-:Y:S05]  /*b3d0*/  WARPSYNC.COLLECTIVE R91, `(.L_x_2490) ;  /* 0x000000005b087348 */ /* 0x000fea0003c00000 */
[----:B------:R0:W1:Y:S02]  /*b3e0*/  SHFL.IDX P0, R123, R88, R89, R90 ;  /* 0x00000059587b7389 */ /* 0x000064000000005a */
[----:B01----:R-:W-:Y:S05]  /*b3f0*/  ENDCOLLECTIVE ;  /* 0x000000000000791b */ /* 0x003fea0003800000 */
.L_x_2490:
[-C--:B------:R-:W-:Y:S01]  /*b400*/  FFMA R115, R84, R52.reuse, R115 ;  /* 0x0000003454737223 */ /* 0x080fe20000000073 */
[----:B------:R-:W-:Y:S01]  /*b410*/  FFMA R116, R86, R52, R116 ;  /* 0x0000003456747223 */ /* 0x000fe20000000074 */
[----:B------:R-:W-:Y:S02]  /*b420*/  MOV R88, R13 ;  /* 0x0000000d00587202 */ /* 0x000fe40000000f00 */
[----:B------:R-:W-:-:S07]  /*b430*/  MOV R52, R123 ;  /* 0x0000007b00347202 */ /* 0x000fce0000000f00 */
[----:B------:R-:W-:Y:S05]  /*b440*/  WARPSYNC.COLLECTIVE R91, `(.L_x_2491) ;  /* 0x000000005b087348 */ /* 0x000fea0003c00000 */
[----:B------:R0:W1:Y:S02]  /*b450*/  SHFL.IDX P0, R123, R88, R89, R90 ;  /* 0x00000059587b7389 */ /* 0x000064000000005a */
[----:B01----:R-:W-:Y:S05]  /*b460*/  ENDCOLLECTIVE ;  /* 0x000000000000791b */ /* 0x003fea0003800000 */
.L_x_2491:
[-C--:B------:R-:W-:Y:S01]  /*b470*/  FFMA R117, R84, R54.reuse, R117 ;  /* 0x0000003654757223 */ /* 0x080fe20000000075 */
[----:B------:R-:W-:Y:S01]  /*b480*/  FFMA R118, R86, R54, R118 ;  /* 0x0000003656767223 */ /* 0x000fe20000000076 */
[----:B------:R-:W-:Y:S02]  /*b490*/  MOV R88, R14 ;  /* 0x0000000e00587202 */ /* 0x000fe40000000f00 */
[----:B------:R-:W-:-:S07]  /*b4a0*/  MOV R54, R123 ;  /* 0x0000007b00367202 */ /* 0x000fce0000000f00 */
[----:B------:R-:W-:Y:S05]  /*b4b0*/  WARPSYNC.COLLECTIVE R91, `(.L_x_2492) ;  /* 0x000000005b087348 */ /* 0x000fea0003c00000 */
[----:B------:R0:W1:Y:S02]  /*b4c0*/  SHFL.IDX P0, R123, R88, R89, R90 ;  /* 0x00000059587b7389 */ /* 0x000064000000005a */
[----:B01----:R-:W-:Y:S05]  /*b4d0*/  ENDCOLLECTIVE ;  /* 0x000000000000791b */ /* 0x003fea0003800000 */
.L_x_2492:
[-C--:B------:R-:W-:Y:S01]  /*b4e0*/  FFMA R119, R84, R56.reuse, R119 ;  /* 0x0000003854777223 */ /* 0x080fe20000000077 */
[----:B------:R-:W-:Y:S01]  /*b4f0*/  FFMA R120, R86, R56, R120 ;  /* 0x0000003856787223 */ /* 0x000fe20000000078 */
[----:B------:R-:W-:Y:S02]  /*b500*/  MOV R88, R15 ;  /* 0x0000000f00587202 */ /* 0x000fe40000000f00 */
[----:B------:R-:W-:-:S07]  /*b510*/  MOV R56, R123 ;  /* 0x0000007b00387202 */ /* 0x000fce0000000f00 */
[----:B------:R-:W-:Y:S05]  /*b520*/  WARPSYNC.COLLECTIVE R91, `(.L_x_2493) ;  /* 0x000000005b087348 */ /* 0x000fea0003c00000 */
[----:B------:R0:W1:Y:S02]  /*b530*/  SHFL.IDX P0, R123, R88, R89, R90 ;  /* 0x00000059587b7389 */ /* 0x000064000000005a */
[----:B01----:R-:W-:Y:S05]  /*b540*/  ENDCOLLECTIVE ;  /* 0x000000000000791b */ /* 0x003fea0003800000 */
.L_x_2493:
        /* <DEDUP_REMOVED lines=9> */
.L_x_2494:
[-C--:B------:R-:W-:Y:S01]  /*b5e0*/  FFMA R80, R84, R60.reuse, R80 ;  /* 0x0000003c54507223 */ /* 0x080fe20000000050 */
[----:B------:R-:W-:Y:S01]  /*b5f0*/  FFMA R78, R86, R60, R78 ;  /* 0x0000003c564e7223 */ /* 0x000fe2000000004e */
[----:B------:R-:W-:Y:S02]  /*b600*/  MOV R88, R17 ;  /* 0x0000001100587202 */ /* 0x000fe40000000f00 */
[----:B------:R-:W-:-:S07]  /*b610*/  MOV R60, R123 ;  /* 0x0000007b003c7202 */ /* 0x000fce0000000f00 */
[----:B------:R-:W-:Y:S05]  /*b620*/  WARPSYNC.COLLECTIVE R91, `(.L_x_2495) ;  /* 0x000000005b087348 */ /* 0x000fea0003c00000 */
[----:B------:R0:W1:Y:S02]  /*b630*/  SHFL.IDX P0, R123, R88, R89, R90 ;  /* 0x00000059587b7389 */ /* 0x000064000000005a */
[----:B01----:R-:W-:Y:S05]  /*b640*/  ENDCOLLECTIVE ;  /* 0x000000000000791b */ /* 0x003fea0003800000 */
.L_x_2495:
[-C--:B------:R-:W-:Y:S01]  /*b650*/  FFMA R46, R84, R62.reuse, R46 ;  /* 0x0000003e542e7223 */ /* 0x080fe2000000002e */
[----:B------:R-:W-:Y:S01]  /*b660*/  FFMA R86, R86, R62, R137 ;  /* 0x0000003e56567223 */ /* 0x000fe20000000089 */
[----:B------:R-:W-:Y:S02]  /*b670*/  MOV R88, R18 ;  /* 0x0000001200587202 */ /* 0x000fe40000000f00 */
[----:B------:R-:W-:-:S07]  /*b680*/  MOV R62, R123 ;  /* 0x0000007b003e7202 */ /* 0x000fce0000000f00 */
[----:B------:R-:W-:Y:S05]  /*b690*/  WARPSYNC.COLLECTIVE R91, `(.L_x_2496) ;  /* 0x000000005b087348 */ /* 0x000fea0003c00000 */
[----:B------:R0:W1:Y:S02]  /*b6a0*/  SHFL.IDX P0, R123, R88, R89, R90 ;  /* 0x00000059587b7389 */ /* 0x000064000000005a */
[----:B01----:R-:W-:Y:S05]  /*b6b0*/  ENDCOLLECTIVE ;  /* 0x000000000000791b */ /* 0x003fea0003800000 */
.L_x_2496:
[----:B------:R-:W-:Y:S01]  /*b6c0*/  MOV R88, R19 ;  /* 0x0000001300587202 */ /* 0x000fe20000000f00 */
[-C--:B------:R-:W-:Y:S01]  /*b6d0*/  FFMA R65, R0, R123.reuse, R65 ;  /* 0x0000007b00417223 */ /* 0x080fe20000000041 */
[----:B------:R-:W-:-:S07]  /*b6e0*/  FFMA R161, R11, R123, R161 ;  /* 0x0000007b0ba17223 */ /* 0x000fce00000000a1 */
[----:B------:R-:W-:Y:S05]  /*b6f0*/  WARPSYNC.COLLECTIVE R91, `(.L_x_2497) ;  /* 0x000000005b087348 */ /* 0x000fea0003c00000 */
[----:B------:R0:W1:Y:S02]  /*b700*/  SHFL.IDX P0, R123, R88, R89, R90 ;  /* 0x00000059587b7389 */ /* 0x000064000000005a */
[----:B01----:R-:W-:Y:S05]  /*b710*/  ENDCOLLECTIVE ;  /* 0x000000000000791b */ /* 0x003fea0003800000 */
.L_x_2497:
[C---:B------:R-:W-:Y:S01]  /*b720*/  FFMA R81, R48.reuse, R0, R81 ;  /* 0x0000000030517223 */ /* 0x040fe20000000051 */
[----:B------:R-:W-:Y:S01]  /*b730*/  FFMA R77, R48, R11, R77 ;  /* 0x0000000b304d7223 */ /* 0x000fe2000000004d */
[----:B------:R-:W-:Y:S02]  /*b740*/  MOV R88, R20 ;  /* 0x0000001400587202 */ /* 0x000fe40000000f00 */
[----:B------:R-:W-:-:S07]  /*b750*/  MOV R48, R123 ;  /* 0x0000007b00307202 */ /* 0x000fce0000000f00 */
[----:B------:R-:W-:Y:S05]  /*b760*/  WARPSYNC.COLLECTIVE R91, `(.L_x_2498) ;  /* 0x000000005b087348 */ /* 0x000fea0003c00000 */
[----:B------:R0:W1:Y:S02]  /*b770*/  SHFL.IDX P0, R123, R88, R89, R90 ;  /* 0x00000059587b7389 */ /* 0x000064000000005a */
[----:B01----:R-:W-:Y:S05]  /*b780*/  ENDCOLLECTIVE ;  /* 0x000000000000791b */ /* 0x003fea0003800000 */
.L_x_2498:
[-C--:B------:R-:W-:Y:S01]  /*b790*/  FFMA R51, R0, R50.reuse, R51 ;  /* 0x0000003200337223 */ /* 0x080fe20000000033 */
[----:B------:R-:W-:Y:S01]  /*b7a0*/  FFMA R147, R11, R50, R147 ;  /* 0x000000320b937223 */ /* 0x000fe20000000093 */
[----:B------:R-:W-:Y:S02]  /*b7b0*/  MOV R88, R21 ;  /* 0x0000001500587202 */ /* 0x000fe40000000f00 */
[----:B------:R-:W-:-:S07]  /*b7c0*/  MOV R50, R123 ;  /* 0x0000007b00327202 */ /* 0x000fce0000000f00 */
[----:B------:R-:W-:Y:S05]  /*b7d0*/  WARPSYNC.COLLECTIVE R91, `(.L_x_2499) ;  /* 0x000000005b087348 */ /* 0x000fea0003c00000 */
[----:B------:R0:W1:Y:S02]  /*b7e0*/  SHFL.IDX P0, R123, R88, R89, R90 ;  /* 0x00000059587b7389 */ /* 0x000064000000005a */
[----:B01----:R-:W-:Y:S05]  /*b7f0*/  ENDCOLLECTIVE ;  /* 0x000000000000791b */ /* 0x003fea0003800000 */
.L_x_2499:
[-C--:B------:R-:W-:Y:S01]  /*b800*/  FFMA R53, R0, R52.reuse, R53 ;  /* 0x0000003400357223 */ /* 0x080fe20000000035 */
[----:B------:R-:W-:Y:S01]  /*b810*/  FFMA R149, R11, R52, R149 ;  /* 0x000000340b957223 */ /* 0x000fe20000000095 */
[----:B------:R-:W-:Y:S02]  /*b820*/  MOV R88, R22 ;  /* 0x0000001600587202 */ /* 0x000fe40000000f00 */
[----:B------:R-:W-:-:S07]  /*b830*/  MOV R52, R123 ;  /* 0x0000007b00347202 */ /* 0x000fce0000000f00 */
[----:B------:R-:W-:Y:S05]  /*b840*/  WARPSYNC.COLLECTIVE R91, `(.L_x_2500) ;  /* 0x000000005b087348 */ /* 0x000fea0003c00000 */
[----:B------:R0:W1:Y:S02]  /*b850*/  SHFL.IDX P0, R123, R88, R89, R90 ;  /* 0x00000059587b7389 */ /* 0x000064000000005a */
[----:B01----:R-:W-:Y:S05]  /*b860*/  ENDCOLLECTIVE ;  /* 0x000000000000791b */ /* 0x003fea0003800000 */
.L_x_2500:
[-C--:B------:R-:W-:Y:S01]  /*b870*/  FFMA R55, R0, R54.reuse, R55 ;  /* 0x0000003600377223 */ /* 0x080fe20000000037 */
[----:B------:R-:W-:Y:S01]  /*b880*/  FFMA R151, R11, R54, R151 ;  /* 0x000000360b977223 */ /* 0x000fe20000000097 */
[----:B------:R-:W-:Y:S02]  /*b890*/  MOV R88, R23 ;  /* 0x0000001700587202 */ /* 0x000fe40000000f00 */
[----:B------:R-:W-:-:S07]  /*b8a0*/  MOV R54, R123 ;  /* 0x0000007b00367202 */ /* 0x000fce0000000f00 */
[----:B------:R-:W-:Y:S05]  /*b8b0*/  WARPSYNC.COLLECTIVE R91, `(.L_x_2501) ;  /* 0x000000005b087348 */ /* 0x000fea0003c00000 */
[----:B------:R0:W1:Y:S02]  /*b8c0*/  SHFL.IDX P0, R123, R88, R89, R90 ;  /* 0x00000059587b7389 */ /* 0x000064000000005a */
[----:B01----:R-:W-:Y:S05]  /*b8d0*/  ENDCOLLECTIVE ;  /* 0x000000000000791b */ /* 0x003fea0003800000 */
.L_x_2501:
[-C--:B------:R-:W-:Y:S01]  /*b8e0*/  FFMA R57, R0, R56.reuse, R57 ;  /* 0x0000003800397223 */ /* 0x080fe20000000039 */
[----:B------:R-:W-:Y:S01]  /*b8f0*/  FFMA R153, R11, R56, R153 ;  /* 0x000000380b997223 */ /* 0x000fe20000000099 */
[----:B------:R-:W-:Y:S02]  /*b900*/  MOV R88, R24 ;  /* 0x0000001800587202 */ /* 0x000fe40000000f00 */
[----:B------:R-:W-:-:S07]  /*b910*/  MOV R56, R123 ;  /* 0x0000007b00387202 */ /* 0x000fce0000000f00 */
[----:B------:R-:W-:Y:S05]  /*b920*/  WARPSYNC.COLLECTIVE R91, `(.L_x_2502) ;  /* 0x000000005b087348 */ /* 0x000fea0003c00000 */
[----:B------:R0:W1:Y:S02]  /*b930*/  SHFL.IDX P0, R123, R88, R89, R90 ;  /* 0x00000059587b7389 */ /* 0x000064000000005a */
[----:B01----:R-:W-:Y:S05]  /*b940*/  ENDCOLLECTIVE ;  /* 0x000000000000791b */ /* 0x003fea0003800000 */
.L_x_2502:
[-C--:B------:R-:W-:Y:S01]  /*b950*/  FFMA R59, R0, R58.reuse, R59 ;  /* 0x0000003a003b7223 */ /* 0x080fe2000000003b */
[----:B------:R-:W-:Y:S01]  /*b960*/  FFMA R155, R11, R58, R155 ;  /* 0x0000003a0b9b7223 */ /* 0x000fe2000000009b */
[----:B------:R-:W-:Y:S02]  /*b970*/  MOV R88, R25 ;  /* 0x0000001900587202 */ /* 0x000fe40000000f00 */
[----:B------:R-:W-:-:S07]  /*b980*/  MOV R58, R123 ;  /* 0x0000007b003a7202 */ /* 0x000fce0000000f00 */
[----:B------:R-:W-:Y:S05]  /*b990*/  WARPSYNC.COLLECTIVE R91, `(.L_x_2503) ;  /* 0x000000005b087348 */ /* 0x000fea0003c00000 */
[----:B------:R0:W1:Y:S02]  /*b9a0*/  SHFL.IDX P0, R123, R88, R89, R90 ;  /* 0x00000059587b7389 */ /* 0x000064000000005a */
[----:B01----:R-:W-:Y:S05]  /*b9b0*/  ENDCOLLECTIVE ;  /* 0x000000000000791b */ /* 0x003fea0003800000 */
.L_x_2503:
[-C--:B------:R-:W-:Y:S01]  /*b9c0*/  FFMA R61, R0, R60.reuse, R61 ;  /* 0x0000003c003d7223 */ /* 0x080fe2000000003d */
[----:B------:R-:W-:Y:S01]  /*b9d0*/  FFMA R157, R11, R60, R157 ;  /* 0x0000003c0b9d7223 */ /* 0x000fe2000000009d */
[----:B------:R-:W-:Y:S02]  /*b9e0*/  MOV R88, R26 ;  /* 0x0000001a00587202 */ /* 0x000fe40000000f00 */
[----:B------:R-:W-:-:S07]  /*b9f0*/  MOV R60, R123 ;  /* 0x0000007b003c7202 */ /* 0x000fce0000000f00 */
[----:B------:R-:W-:Y:S05]  /*ba00*/  WARPSYNC.COLLECTIVE R91, `(.L_x_2504) ;  /* 0x000000005b087348 */ /* 0x000fea0003c00000 */
[----:B------:R0:W1:Y:S02]  /*ba10*/  SHFL.IDX P0, R123, R88, R89, R90 ;  /* 0x00000059587b7389 */ /* 0x000064000000005a */
[----:B01----:R-:W-:Y:S05]  /*ba20*/  ENDCOLLECTIVE ;  /* 0x000000000000791b */ /* 0x003fea0003800000 */
.L_x_2504:
[-C--:B------:R-:W-:Y:S01]  /*ba30*/  FFMA R63, R0, R62.reuse, R63 ;  /* 0x0000003e003f7223 */ /* 0x080fe2000000003f */
[----:B------:R-:W-:Y:S01]  /*ba40*/  FFMA R159, R11, R62, R159 ;  /* 0x0000003e0b9f7223 */ /* 0x000fe2000000009f */
[----:B------:R-:W-:Y:S02]  /*ba50*/  MOV R88, R28 ;  /* 0x0000001c00587202 */ /* 0x000fe40000000f00 */
[----:B------:R-:W-:-:S07]  /*ba60*/  MOV R62, R123 ;  /* 0x0000007b003e7202 */ /* 0x000fce0000000f00 */
[----:B------:R-:W-:Y:S05]  /*ba70*/  WARPSYNC.COLLECTIVE R91, `(.L_x_2505) ;  /* 0x000000005b087348 */ /* 0x000fea0003c00000 */
[----:B------:R0:W1:Y:S02]  /*ba80*/  SHFL.IDX P0, R123, R88, R89, R90 ;  /* 0x00000059587b7389 */ /* 0x000064000000005a */
[----:B01----:R-:W-:Y:S05]  /*ba90*/  ENDCOLLECTIVE ;  /* 0x000000000000791b */ /* 0x003fea0003800000 */
.L_x_2505:
[----:B------:R-:W-:Y:S02]  /*baa0*/  MOV R88, R29 ;  /* 0x0000001d00587202 */ /* 0x000fe40000000f00 */
[----:B------:R-:W-:-:S07]  /*bab0*/  MOV R64, R123 ;  /* 0x0000007b00407202 */ /* 0x000fce0000000f00 */
[----:B------:R-:W-:Y:S05]  /*bac0*/  WARPSYNC.COLLECTIVE R91, `(.L_x_2506) ;  /* 0x000000005b087348 */ /* 0x000fea0003c00000 */
[----:B------:R0:W1:Y:S02]  /*bad0*/  SHFL.IDX P0, R123, R88, R89, R90 ;  /* 0x00000059587b7389 */ /* 0x000064000000005a */
[----:B01----:R-:W-:Y:S05]  /*bae0*/  ENDCOLLECTIVE ;  /* 0x000000000000791b */ /* 0x003fea0003800000 */
.L_x_2506:
[----:B------:R-:W-:Y:S02]  /*baf0*/  MOV R88, R30 ;  /* 0x0000001e00587202 */ /* 0x000fe40000000f00 */
[----:B------:R-:W-:-:S07]  /*bb00*/  MOV R66, R123 ;  /* 0x0000007b00427202 */ /* 0x000fce0000000f00 */
[----:B------:R-:W-:Y:S05]  /*bb10*/  WARPSYNC.COLLECTIVE R91, `(.L_x_2507) ;  /* 0x000000005b087348 */ /* 0x000fea0003c00000 */
[----:B------:R0:W1:Y:S02]  /*bb20*/  SHFL.IDX P0, R123, R88, R89, R90 ;  /* 0x00000059587b7389 */ /* 0x000064000000005a */
[----:B01----:R-:W-:Y:S05]  /*bb30*/  ENDCOLLECTIVE ;  /* 0x000000000000791b */ /* 0x003fea0003800000 */
.L_x_2507:
[----:B------:R-:W-:Y:S01]  /*bb40*/  MOV R88, R31 ;  /* 0x0000001f00587202 */ /* 0x000fe20000000f00 */
[-C--:B------:R-:W-:Y:S01]  /*bb50*/  FFMA R103, R0, R123.reuse, R103 ;  /* 0x0000007b00677223 */ /* 0x080fe20000000067 */
[----:B------:R-:W-:-:S07]  /*bb60*/  FFMA R104, R11, R123, R104 ;  /* 0x0000007b0b687223 */ /* 0x000fce0000000068 */
[----:B------:R-:W-:Y:S05]  /*bb70*/  WARPSYNC.COLLECTIVE R91, `(.L_x_2508) ;  /* 0x000000005b087348 */ /* 0x000fea0003c00000 */
[----:B------:R0:W1:Y:S02]  /*bb80*/  SHFL.IDX P0, R123, R88, R89, R90 ;  /* 0x00000059587b7389 */ /* 0x000064000000005a */
[----:B01----:R-:W-:Y:S05]  /*bb90*/  ENDCOLLECTIVE ;  /* 0x000000000000791b */ /* 0x003fea0003800000 */
.L_x_2508:
[-C--:B------:R-:W-:Y:S01]  /*bba0*/  FFMA R67, R0, R48.reuse, R67 ;  /* 0x0000003000437223 */ /* 0x080fe20000000043 */
[----:B------:R-:W-:Y:S01]  /*bbb0*/  FFMA R163, R11, R48, R163 ;  /* 0x000000300ba37223 */ /* 0x000fe200000000a3 */
[----:B------:R-:W-:Y:S02]  /*bbc0*/  MOV R88, R32 ;  /* 0x0000002000587202 */ /* 0x000fe40000000f00 */
[----:B------:R-:W-:-:S07]  /*bbd0*/  MOV R48, R123 ;  /* 0x0000007b00307202 */ /* 0x000fce0000000f00 */
[----:B------:R-:W-:Y:S05]  /*bbe0*/  WARPSYNC.COLLECTIVE R91, `(.L_x_2509) ;  /* 0x000000005b087348 */ /* 0x000fea0003c00000 */
[----:B------:R0:W1:Y:S02]  /*bbf0*/  SHFL.IDX P0, R123, R88, R89, R90 ;  /* 0x00000059587b7389 */ /* 0x000064000000005a */
[----:B01----:R-:W-:Y:S05]  /*bc00*/  ENDCOLLECTIVE ;  /* 0x000000000000791b */ /* 0x003fea0003800000 */
.L_x_2509:
[-C--:B------:R-:W-:Y:S01]  /*bc10*/  FFMA R69, R0, R50.reuse, R69 ;  /* 0x0000003200457223 */ /* 0x080fe20000000045 */
[----:B------:R-:W-:Y:S01]  /*bc20*/  FFMA R165, R11, R50, R165 ;  /* 0x000000320ba57223 */ /* 0x000fe200000000a5 */
[----:B------:R-:W-:Y:S02]  /*bc30*/  MOV R88, R34 ;  /* 0x0000002200587202 */ /* 0x000fe40000000f00 */
[----:B------:R-:W-:-:S07]  /*bc40*/  MOV R50, R123 ;  /* 0x0000007b00327202 */ /* 0x000fce0000000f00 */
[----:B------:R-:W-:Y:S05]  /*bc50*/  WARPSYNC.COLLECTIVE R91, `(.L_x_2510) ;  /* 0x000000005b087348 */ /* 0x000fea0003c00000 */
[----:B------:R0:W1:Y:S02]  /*bc60*/  SHFL.IDX P0, R123, R88, R89, R90 ;  /* 0x00000059587b7389 */ /* 0x000064000000005a */
[----:B01----:R-:W-:Y:S05]  /*bc70*/  ENDCOLLECTIVE ;  /* 0x000000000000791b */ /* 0x003fea0003800000 */
.L_x_2510:
[-C--:B------:R-:W-:Y:S01]  /*bc80*/  FFMA R71, R0, R52.reuse, R71 ;  /* 0x0000003400477223 */ /* 0x080fe20000000047 */
[----:B------:R-:W-:Y:S01]  /*bc90*/  FFMA R72, R11, R52, R72 ;  /* 0x000000340b487223 */ /* 0x000fe20000000048 */
[----:B------:R-:W-:Y:S02]  /*bca0*/  MOV R88, R35 ;  /* 0x0000002300587202 */ /* 0x000fe40000000f00 */
[----:B------:R-:W-:-:S07]  /*bcb0*/  MOV R52, R123 ;  /* 0x0000007b00347202 */ /* 0x000fce0000000f00 */
[----:B------:R-:W-:Y:S05]  /*bcc0*/  WARPSYNC.COLLECTIVE R91, `(.L_x_2511) ;  /* 0x000000005b087348 */ /* 0x000fea0003c00000 */
[----:B------:R0:W1:Y:S02]  /*bcd0*/  SHFL.IDX P0, R123, R88, R89, R90 ;  /* 0x00000059587b7389 */ /* 0x000064000000005a */
[----:B01----:R-:W-:Y:S05]  /*bce0*/  ENDCOLLECTIVE ;  /* 0x000000000000791b */ /* 0x003fea0003800000 */
.L_x_2511:
[-C--:B------:R-:W-:Y:S01]  /*bcf0*/  FFMA R73, R0, R54.reuse, R73 ;  /* 0x0000003600497223 */ /* 0x080fe20000000049 */
[----:B------:R-:W-:Y:S01]  /*bd00*/  FFMA R74, R11, R54, R74 ;  /* 0x000000360b4a7223 */ /* 0x000fe2000000004a */
[----:B------:R-:W-:Y:S02]  /*bd10*/  MOV R88, R36 ;  /* 0x0000002400587202 */ /* 0x000fe40000000f00 */
[----:B------:R-:W-:-:S07]  /*bd20*/  MOV R54, R123 ;  /* 0x0000007b00367202 */ /* 0x000fce0000000f00 */
[----:B------:R-:W-:Y:S05]  /*bd30*/  WARPSYNC.COLLECTIVE R91, `(.L_x_2512) ;  /* 0x000000005b087348 */ /* 0x000fea0003c00000 */
[----:B------:R0:W1:Y:S02]  /*bd40*/  SHFL.IDX P0, R123, R88, R89, R90 ;  /* 0x00000059587b7389 */ /* 0x000064000000005a */
[----:B01----:R-:W-:Y:S05]  /*bd50*/  ENDCOLLECTIVE ;  /* 0x000000000000791b */ /* 0x003fea0003800000 */
.L_x_2512:
[-C--:B------:R-:W-:Y:S01]  /*bd60*/  FFMA R75, R0, R56.reuse, R75 ;  /* 0x00000038004b7223 */ /* 0x080fe2000000004b */
[----:B------:R-:W-:Y:S01]  /*bd70*/  FFMA R92, R11, R56, R92 ;  /* 0x000000380b5c7223 */ /* 0x000fe2000000005c */
[----:B------:R-:W-:Y:S02]  /*bd80*/  MOV R88, R37 ;  /* 0x0000002500587202 */ /* 0x000fe40000000f00 */
[----:B------:R-:W-:-:S07]  /*bd90*/  MOV R56, R123 ;  /* 0x0000007b00387202 */ /* 0x000fce0000000f00 */
[----:B------:R-:W-:Y:S05]  /*bda0*/  WARPSYNC.COLLECTIVE R91, `(.L_x_2513) ;  /* 0x000000005b087348 */ /* 0x000fea0003c00000 */
[----:B------:R0:W1:Y:S02]  /*bdb0*/  SHFL.IDX P0, R123, R88, R89, R90 ;  /* 0x00000059587b7389 */ /* 0x000064000000005a */
[----:B01----:R-:W-:Y:S05]  /*bdc0*/  ENDCOLLECTIVE ;  /* 0x000000000000791b */ /* 0x003fea0003800000 */
.L_x_2513:
[-C--:B------:R-:W-:Y:S01]  /*bdd0*/  FFMA R93, R0, R58.reuse, R93 ;  /* 0x0000003a005d7223 */ /* 0x080fe2000000005d */
[----:B------:R-:W-:Y:S01]  /*bde0*/  FFMA R94, R11, R58, R94 ;  /* 0x0000003a0b5e7223 */ /* 0x000fe2000000005e */
[----:B------:R-:W-:Y:S02]  /*bdf0*/  MOV R88, R38 ;  /* 0x0000002600587202 */ /* 0x000fe40000000f00 */
[----:B------:R-:W-:-:S07]  /*be00*/  MOV R58, R123 ;  /* 0x0000007b003a7202 */ /* 0x000fce0000000f00 */
[----:B------:R-:W-:Y:S05]  /*be10*/  WARPSYNC.COLLECTIVE R91, `(.L_x_2514) ;  /* 0x000000005b087348 */ /* 0x000fea0003c00000 */
[----:B------:R0:W1:Y:S02]  /*be20*/  SHFL.IDX P0, R123, R88, R89, R90 ;  /* 0x00000059587b7389 */ /* 0x000064000000005a */
[----:B01----:R-:W-:Y:S05]  /*be30*/  ENDCOLLECTIVE ;  /* 0x000000000000791b */ /* 0x003fea0003800000 */
.L_x_2514:
[-C--:B------:R-:W-:Y:S01]  /*be40*/  FFMA R95, R0, R60.reuse, R95 ;  /* 0x0000003c005f7223 */ /* 0x080fe2000000005f */
[----:B------:R-:W-:Y:S01]  /*be50*/  FFMA R96, R11, R60, R96 ;  /* 0x0000003c0b607223 */ /* 0x000fe20000000060 */
[----:B------:R-:W-:Y:S02]  /*be60*/  MOV R88, R39 ;  /* 0x0000002700587202 */ /* 0x000fe40000000f00 */
[----:B------:R-:W-:-:S07]  /*be70*/  MOV R60, R123 ;  /* 0x0000007b003c7202 */ /* 0x000fce0000000f00 */
[----:B------:R-:W-:Y:S05]  /*be80*/  WARPSYNC.COLLECTIVE R91, `(.L_x_2515) ;  /* 0x000000005b087348 */ /* 0x000fea0003c00000 */
[----:B------:R0:W1:Y:S02]  /*be90*/  SHFL.IDX P0, R123, R88, R89, R90 ;  /* 0x00000059587b7389 */ /* 0x000064000000005a */
[----:B01----:R-:W-:Y:S05]  /*bea0*/  ENDCOLLECTIVE ;  /* 0x000000000000791b */ /* 0x003fea0003800000 */
.L_x_2515:
[-C--:B------:R-:W-:Y:S01]  /*beb0*/  FFMA R97, R0, R62.reuse, R97 ;  /* 0x0000003e00617223 */ /* 0x080fe20000000061 */
[----:B------:R-:W-:Y:S01]  /*bec0*/  FFMA R98, R11, R62, R98 ;  /* 0x0000003e0b627223 */ /* 0x000fe20000000062 */
[----:B------:R-:W-:Y:S02]  /*bed0*/  MOV R88, R40 ;  /* 0x0000002800587202 */ /* 0x000fe40000000f00 */
[----:B------:R-:W-:-:S07]  /*bee0*/  MOV R62, R123 ;  /* 0x0000007b003e7202 */ /* 0x000fce0000000f00 */
[----:B------:R-:W-:Y:S05]  /*bef0*/  WARPSYNC.COLLECTIVE R91, `(.L_x_2516) ;  /* 0x000000005b087348 */ /* 0x000fea0003c00000 */
[----:B------:R0:W1:Y:S02]  /*bf00*/  SHFL.IDX P0, R123, R88, R89, R90 ;  /* 0x00000059587b7389 */ /* 0x000064000000005a */
[----:B01----:R-:W-:Y:S05]  /*bf10*/  ENDCOLLECTIVE ;  /* 0x000000000000791b */ /* 0x003fea0003800000 */
.L_x_2516:
[-C--:B------:R-:W-:Y:S01]  /*bf20*/  FFMA R99, R0, R64.reuse, R99 ;  /* 0x0000004000637223 */ /* 0x080fe20000000063 */
[----:B------:R-:W-:Y:S01]  /*bf30*/  FFMA R100, R11, R64, R100 ;  /* 0x000000400b647223 */ /* 0x000fe20000000064 */
[----:B------:R-:W-:Y:S02]  /*bf40*/  MOV R88, R41 ;  /* 0x0000002900587202 */ /* 0x000fe40000000f00 */
[----:B------:R-:W-:-:S07]  /*bf50*/  MOV R64, R123 ;  /* 0x0000007b00407202 */ /* 0x000fce0000000f00 */
[----:B------:R-:W-:Y:S05]  /*bf60*/  WARPSYNC.COLLECTIVE R91, `(.L_x_2517) ;  /* 0x000000005b087348 */ /* 0x000fea0003c00000 */
[----:B------:R0:W1:Y:S02]  /*bf70*/  SHFL.IDX P0, R123, R88, R89, R90 ;  /* 0x00000059587b7389 */ /* 0x000064000000005a */
[----:B01----:R-:W-:Y:S05]  /*bf80*/  ENDCOLLECTIVE ;  /* 0x000000000000791b */ /* 0x003fea0003800000 */
.L_x_2517:
[----:B------:R-:W-:Y:S02]  /*bf90*/  MOV R88, R42 ;  /* 0x0000002a00587202 */ /* 0x000fe40000000f00 */
[----:B------:R-:W-:-:S07]  /*bfa0*/  MOV R83, R123 ;  /* 0x0000007b00537202 */ /* 0x000fce0000000f00 */
[----:B------:R-:W-:Y:S05]  /*bfb0*/  WARPSYNC.COLLECTIVE R91, `(.L_x_2518) ;  /* 0x000000005b087348 */ /* 0x000fea0003c00000 */
[----:B------:R0:W1:Y:S02]  /*bfc0*/  SHFL.IDX P0, R123, R88, R89, R90 ;  /* 0x00000059587b7389 */ /* 0x000064000000005a */
[----:B01----:R-:W-:Y:S05]  /*bfd0*/  ENDCOLLECTIVE ;  /* 0x000000000000791b */ /* 0x003fea0003800000 */
.L_x_2518:
        /* <DEDUP_REMOVED lines=21> */
.L_x_2519:
[----:B------:R-:W-:Y:S01]  /*c130*/  FFMA R106, R11, R48, R106 ;  /* 0x000000300b6a7223 */ /* 0x000fe2000000006a */
[----:B------:R-:W-:Y:S02]  /*c140*/  MOV R88, R33 ;  /* 0x0000002100587202 */ /* 0x000fe40000000f00 */
[----:B------:R-:W-:-:S07]  /*c150*/  MOV R48, R123 ;  /* 0x0000007b00307202 */ /* 0x000fce0000000f00 */
[----:B------:R-:W-:Y:S05]  /*c160*/  WARPSYNC.COLLECTIVE R91, `(.L_x_2520) ;  /* 0x000000005b087348 */ /* 0x000fea0003c00000 */
[----:B------:R0:W1:Y:S02]  /*c170*/  SHFL.IDX P0, R123, R88, R89, R90 ;  /* 0x00000059587b7389 */ /* 0x000064000000005a */
[----:B01----:R-:W-:Y:S05]  /*c180*/  ENDCOLLECTIVE ;  /* 0x000000000000791b */ /* 0x003fea0003800000 */
.L_x_2520:
        /* <DEDUP_REMOVED lines=13> */
.L_x_2521:
[----:B------:R-:W-:Y:S02]  /*c260*/  MOV R88, R12 ;  /* 0x0000000c00587202 */ /* 0x000fe40000000f00 */
[----:B------:R-:W-:-:S07]  /*c270*/  MOV R50, R123 ;  /* 0x0000007b00327202 */ /* 0x000fce0000000f00 */
[----:B------:R-:W-:Y:S05]  /*c280*/  WARPSYNC.COLLECTIVE R91, `(.L_x_2522) ;  /* 0x000000005b087348 */ /* 0x000fea0003c00000 */
[----:B------:R0:W1:Y:S02]  /*c290*/  SHFL.IDX P0, R123, R88, R89, R90 ;  /* 0x00000059587b7389 */ /* 0x000064000000005a */
[----:B01----:R-:W-:Y:S05]  /*c2a0*/  ENDCOLLECTIVE ;  /* 0x000000000000791b */ /* 0x003fea0003800000 */
.L_x_2522:
[----:B------:R-:W-:Y:S02]  /*c2b0*/  MOV R88, R13 ;  /* 0x0000000d00587202 */ /* 0x000fe40000000f00 */
[----:B------:R-:W-:-:S07]  /*c2c0*/  MOV R52, R123 ;  /* 0x0000007b00347202 */ /* 0x000fce0000000f00 */
[----:B------:R-:W-:Y:S05]  /*c2d0*/  WARPSYNC.COLLECTIVE R91, `(.L_x_2523) ;  /* 0x000000005b087348 */ /* 0x000fea0003c00000 */
[----:B------:R0:W1:Y:S02]  /*c2e0*/  SHFL.IDX P0, R123, R88, R89, R90 ;  /* 0x00000059587b7389 */ /* 0x000064000000005a */
[----:B01----:R-:W-:Y:S05]  /*c2f0*/  ENDCOLLECTIVE ;  /* 0x000000000000791b */ /* 0x003fea0003800000 */
.L_x_2523:
[----:B------:R-:W-:Y:S02]  /*c300*/  MOV R88, R14 ;  /* 0x0000000e00587202 */ /* 0x000fe40000000f00 */
[----:B------:R-:W-:-:S07]  /*c310*/  MOV R54, R123 ;  /* 0x0000007b00367202 */ /* 0x000fce0000000f00 */
[----:B------:R-:W-:Y:S05]  /*c320*/  WARPSYNC.COLLECTIVE R91, `(.L_x_2524) ;  /* 0x000000005b087348 */ /* 0x000fea0003c00000 */
[----:B------:R0:W1:Y:S02]  /*c330*/  SHFL.IDX P0, R123, R88, R89, R90 ;  /* 0x00000059587b7389 */ /* 0x000064000000005a */
[----:B01----:R-:W-:Y:S05]  /*c340*/  ENDCOLLECTIVE ;  /* 0x000000000000791b */ /* 0x003fea0003800000 */
.L_x_2524:
[----:B------:R-:W-:Y:S02]  /*c350*/  MOV R88, R15 ;  /* 0x0000000f00587202 */ /* 0x000fe40000000f00 */
[----:B------:R-:W-:-:S07]  /*c360*/  MOV R56, R123 ;  /* 0x0000007b00387202 */ /* 0x000fce0000000f00 */
[----:B------:R-:W-:Y:S05]  /*c370*/  WARPSYNC.COLLECTIVE R91, `(.L_x_2525) ;  /* 0x000000005b087348 */ /* 0x000fea0003c00000 */
[----:B------:R0:W1:Y:S02]  /*c380*/  SHFL.IDX P0, R123, R88, R89, R90 ;  /* 0x00000059587b7389 */ /* 0x000064000000005a */
[----:B01----:R-:W-:Y:S05]  /*c390*/  ENDCOLLECTIVE ;  /* 0x000000000000791b */ /* 0x003fea0003800000 */
.L_x_2525:
[----:B------:R-:W-:Y:S02]  /*c3a0*/  MOV R88, R16 ;  /* 0x0000001000587202 */ /* 0x000fe40000000f00 */
[----:B------:R-:W-:-:S07]  /*c3b0*/  MOV R58, R123 ;  /* 0x0000007b003a7202 */ /* 0x000fce0000000f00 */
[----:B------:R-:W-:Y:S05]  /*c3c0*/  WARPSYNC.COLLECTIVE R91, `(.L_x_2526) ;  /* 0x000000005b087348 */ /* 0x000fea0003c00000 */
[----:B------:R0:W1:Y:S02]  /*c3d0*/  SHFL.IDX P0, R123, R88, R89, R90 ;  /* 0x00000059587b7389 */ /* 0x000064000000005a */
[----:B01----:R-:W-:Y:S05]  /*c3e0*/  ENDCOLLECTIVE ;  /* 0x000000000000791b */ /* 0x003fea0003800000 */
.L_x_2526:
[----:B------:R-:W-:Y:S02]  /*c3f0*/  MOV R88, R17 ;  /* 0x0000001100587202 */ /* 0x000fe40000000f00 */
[----:B------:R-:W-:-:S07]  /*c400*/  MOV R60, R123 ;  /* 0x0000007b003c7202 */ /* 0x000fce0000000f00 */
[----:B------:R-:W-:Y:S05]  /*c410*/  WARPSYNC.COLLECTIVE R91, `(.L_x_2527) ;  /* 0x000000005b087348 */ /* 0x000fea0003c00000 */
[----:B------:R0:W1:Y:S02]  /*c420*/  SHFL.IDX P0, R123, R88, R89, R90 ;  /* 0x00000059587b7389 */ /* 0x000064000000005a */
[----:B01----:R-:W-:Y:S05]  /*c430*/  ENDCOLLECTIVE ;  /* 0x000000000000791b */ /* 0x003fea0003800000 */
.L_x_2527:
[----:B------:R-:W-:Y:S02]  /*c440*/  MOV R88, R18 ;  /* 0x0000001200587202 */ /* 0x000fe40000000f00 */
[----:B------:R-:W-:-:S07]  /*c450*/  MOV R62, R123 ;  /* 0x0000007b003e7202 */ /* 0x000fce0000000f00 */
[----:B------:R-:W-:Y:S05]  /*c460*/  WARPSYNC.COLLECTIVE R91, `(.L_x_2528) ;  /* 0x000000005b087348 */ /* 0x000fea0003c00000 */
[----:B------:R0:W1:Y:S02]  /*c470*/  SHFL.IDX P0, R123, R88, R89, R90 ;  /* 0x00000059587b7389 */ /* 0x000064000000005a */
[----:B01----:R-:W-:Y:S05]  /*c480*/  ENDCOLLECTIVE ;  /* 0x000000000000791b */ /* 0x003fea0003800000 */
.L_x_2528:
[----:B------:R-:W-:Y:S01]  /*c490*/  MOV R88, R19 ;  /* 0x0000001300587202 */ /* 0x000fe20000000f00 */
[-C--:B------:R-:W-:Y:S01]  /*c4a0*/  FFMA R65, R46, R123.reuse, R65 ;  /* 0x0000007b2e417223 */ /* 0x080fe20000000041 */
[----:B------:R-:W-:-:S07]  /*c4b0*/  FFMA R161, R79, R123, R161 ;  /* 0x0000007b4fa17223 */ /* 0x000fce00000000a1 */
[----:B------:R-:W-:Y:S05]  /*c4c0*/  WARPSYNC.COLLECTIVE R91, `(.L_x_2529) ;  /* 0x000000005b087348 */ /* 0x000fea0003c00000 */
[----:B------:R0:W1:Y:S02]  /*c4d0*/  SHFL.IDX P0, R123, R88, R89, R90 ;  /* 0x00000059587b7389 */ /* 0x000064000000005a */
[----:B01----:R-:W-:Y:S05]  /*c4e0*/  ENDCOLLECTIVE ;  /* 0x000000000000791b */ /* 0x003fea0003800000 */
.L_x_2529:
[C---:B------:R-:W-:Y:S01]  /*c4f0*/  FFMA R81, R48.reuse, R46, R81 ;  /* 0x0000002e30517223 */ /* 0x040fe20000000051 */
[----:B------:R-:W-:Y:S01]  /*c500*/  FFMA R77, R48, R79, R77 ;  /* 0x0000004f304d7223 */ /* 0x000fe2000000004d */
[----:B------:R-:W-:Y:S02]  /*c510*/  MOV R88, R20 ;  /* 0x0000001400587202 */ /* 0x000fe40000000f00 */
[----:B------:R-:W-:-:S07]  /*c520*/  MOV R48, R123 ;  /* 0x0000007b00307202 */ /* 0x000fce0000000f00 */
[----:B------:R-:W-:Y:S05]  /*c530*/  WARPSYNC.COLLECTIVE R91, `(.L_x_2530) ;  /* 0x000000005b087348 */ /* 0x000fea0003c00000 */
[----:B------:R0:W1:Y:S02]  /*c540*/  SHFL.IDX P0, R123, R88, R89, R90 ;  /* 0x00000059587b7389 */ /* 0x000064000000005a */
[----:B01----:R-:W-:Y:S05]  /*c550*/  ENDCOLLECTIVE ;  /* 0x000000000000791b */ /* 0x003fea0003800000 */
.L_x_2530:
[-C--:B------:R-:W-:Y:S01]  /*c560*/  FFMA R51, R46, R50.reuse, R51 ;  /* 0x000000322e337223 */ /* 0x080fe20000000033 */
[----:B------:R-:W-:Y:S01]  /*c570*/  FFMA R147, R79, R50, R147 ;  /* 0x000000324f937223 */ /* 0x000fe20000000093 */
[----:B------:R-:W-:Y:S02]  /*c580*/  MOV R88, R21 ;  /* 0x0000001500587202 */ /* 0x000fe40000000f00 */
[----:B------:R-:W-:-:S07]  /*c590*/  MOV R50, R123 ;  /* 0x0000007b00327202 */ /* 0x000fce0000000f00 */
[----:B------:R-:W-:Y:S05]  /*c5a0*/  WARPSYNC.COLLECTIVE R91, `(.L_x_2531) ;  /* 0x000000005b087348 */ /* 0x000fea0003c00000 */
[----:B------:R0:W1:Y:S02]  /*c5b0*/  SHFL.IDX P0, R123, R88, R89, R90 ;  /* 0x00000059587b7389 */ /* 0x000064000000005a */
[----:B01----:R-:W-:Y:S05]  /*c5c0*/  ENDCOLLECTIVE ;  /* 0x000000000000791b */ /* 0x003fea0003800000 */
.L_x_2531:
[-C--:B------:R-:W-:Y:S01]  /*c5d0*/  FFMA R53, R46, R52.reuse, R53 ;  /* 0x000000342e357223 */ /* 0x080fe20000000035 */
[----:B------:R-:W-:Y:S01]  /*c5e0*/  FFMA R149, R79, R52, R149 ;  /* 0x000000344f957223 */ /* 0x000fe20000000095 */
[----:B------:R-:W-:Y:S02]  /*c5f0*/  MOV R88, R22 ;  /* 0x0000001600587202 */ /* 0x000fe40000000f00 */
[----:B------:R-:W-:-:S07]  /*c600*/  MOV R52, R123 ;  /* 0x0000007b00347202 */ /* 0x000fce0000000f00 */
[----:B------:R-:W-:Y:S05]  /*c610*/  WARPSYNC.COLLECTIVE R91, `(.L_x_2532) ;  /* 0x000000005b087348 */ /* 0x000fea0003c00000 */
[----:B------:R0:W1:Y:S02]  /*c620*/  SHFL.IDX P0, R123, R88, R89, R90 ;  /* 0x00000059587b7389 */ /* 0x000064000000005a */
[----:B01----:R-:W-:Y:S05]  /*c630*/  ENDCOLLECTIVE ;  /* 0x000000000000791b */ /* 0x003fea0003800000 */
.L_x_2532:
[-C--:B------:R-:W-:Y:S01]  /*c640*/  FFMA R55, R46, R54.reuse, R55 ;  /* 0x000000362e377223 */ /* 0x080fe20000000037 */
[----:B------:R-:W-:Y:S01]  /*c650*/  FFMA R151, R79, R54, R151 ;  /* 0x000000364f977223 */ /* 0x000fe20000000097 */
[----:B------:R-:W-:Y:S02]  /*c660*/  MOV R88, R23 ;  /* 0x0000001700587202 */ /* 0x000fe40000000f00 */
[----:B------:R-:W-:-:S07]  /*c670*/  MOV R54, R123 ;  /* 0x0000007b00367202 */ /* 0x000fce0000000f00 */
[----:B------:R-:W-:Y:S05]  /*c680*/  WARPSYNC.COLLECTIVE R91, `(.L_x_2533) ;  /* 0x000000005b087348 */ /* 0x000fea0003c00000 */
[----:B------:R0:W1:Y:S02]  /*c690*/  SHFL.IDX P0, R123, R88, R89, R90 ;  /* 0x00000059587b7389 */ /* 0x000064000000005a */
[----:B01----:R-:W-:Y:S05]  /*c6a0*/  ENDCOLLECTIVE ;  /* 0x000000000000791b */ /* 0x003fea0003800000 */
.L_x_2533:
[-C--:B------:R-:W-:Y:S01]  /*c6b0*/  FFMA R57, R46, R56.reuse, R57 ;  /* 0x000000382e397223 */ /* 0x080fe20000000039 */
[----:B------:R-:W-:Y:S01]  /*c6c0*/  FFMA R153, R79, R56, R153 ;  /* 0x000000384f997223 */ /* 0x000fe20000000099 */
[----:B------:R-:W-:Y:S02]  /*c6d0*/  MOV R88, R24 ;  /* 0x0000001800587202 */ /* 0x000fe40000000f00 */
[----:B------:R-:W-:-:S07]  /*c6e0*/  MOV R56, R123 ;  /* 0x0000007b00387202 */ /* 0x000fce0000000f00 */
[----:B------:R-:W-:Y:S05]  /*c6f0*/  WARPSYNC.COLLECTIVE R91, `(.L_x_2534) ;  /* 0x000000005b087348 */ /* 0x000fea0003c00000 */
[----:B------:R0:W1:Y:S02]  /*c700*/  SHFL.IDX P0, R123, R88, R89, R90 ;  /* 0x00000059587b7389 */ /* 0x000064000000005a */
[----:B01----:R-:W-:Y:S05]  /*c710*/  ENDCOLLECTIVE ;  /* 0x000000000000791b */ /* 0x003fea0003800000 */
.L_x_2534:
[-C--:B------:R-:W-:Y:S01]  /*c720*/  FFMA R59, R46, R58.reuse, R59 ;  /* 0x0000003a2e3b7223 */ /* 0x080fe2000000003b */
[----:B------:R-:W-:Y:S01]  /*c730*/  FFMA R155, R79, R58, R155 ;  /* 0x0000003a4f9b7223 */ /* 0x000fe2000000009b */
[----:B------:R-:W-:Y:S02]  /*c740*/  MOV R88, R25 ;  /* 0x0000001900587202 */ /* 0x000fe40000000f00 */
[----:B------:R-:W-:-:S07]  /*c750*/  MOV R58, R123 ;  /* 0x0000007b003a7202 */ /* 0x000fce0000000f00 */
[----:B------:R-:W-:Y:S05]  /*c760*/  WARPSYNC.COLLECTIVE R91, `(.L_x_2535) ;  /* 0x000000005b087348 */ /* 0x000fea0003c00000 */
[----:B------:R0:W1:Y:S02]  /*c770*/  SHFL.IDX P0, R123, R88, R89, R90 ;  /* 0x00000059587b7389 */ /* 0x000064000000005a */
[----:B01----:R-:W-:Y:S05]  /*c780*/  ENDCOLLECTIVE ;  /* 0x000000000000791b */ /* 0x003fea0003800000 */
.L_x_2535:
[-C--:B------:R-:W-:Y:S01]  /*c790*/  FFMA R61, R46, R60.reuse, R61 ;  /* 0x0000003c2e3d7223 */ /* 0x080fe2000000003d */
[----:B------:R-:W-:Y:S01]  /*c7a0*/  FFMA R157, R79, R60, R157 ;  /* 0x0000003c4f9d7223 */ /* 0x000fe2000000009d */
[----:B------:R-:W-:Y:S02]  /*c7b0*/  MOV R88, R26 ;  /* 0x0000001a00587202 */ /* 0x000fe40000000f00 */
[----:B------:R-:W-:-:S07]  /*c7c0*/  MOV R60, R123 ;  /* 0x0000007b003c7202 */ /* 0x000fce0000000f00 */
[----:B------:R-:W-:Y:S05]  /*c7d0*/  WARPSYNC.COLLECTIVE R91, `(.L_x_2536) ;  /* 0x000000005b087348 */ /* 0x000fea0003c00000 */
[----:B------:R0:W1:Y:S02]  /*c7e0*/  SHFL.IDX P0, R123, R88, R89, R90 ;  /* 0x00000059587b7389 */ /* 0x000064000000005a */
[----:B01----:R-:W-:Y:S05]  /*c7f0*/  ENDCOLLECTIVE ;  /* 0x000000000000791b */ /* 0x003fea0003800000 */
.L_x_2536:
[-C--:B------:R-:W-:Y:S01]  /*c800*/  FFMA R63, R46, R62.reuse, R63 ;  /* 0x0000003e2e3f7223 */ /* 0x080fe2000000003f */
[----:B------:R-:W-:Y:S01]  /*c810*/  FFMA R159, R79, R62, R159 ;  /* 0x0000003e4f9f7223 */ /* 0x000fe2000000009f */
[----:B------:R-:W-:Y:S02]  /*c820*/  MOV R88, R28 ;  /* 0x0000001c00587202 */ /* 0x000fe40000000f00 */
[----:B------:R-:W-:-:S07]  /*c830*/  MOV R62, R123 ;  /* 0x0000007b003e7202 */ /* 0x000fce0000000f00 */
[----:B------:R-:W-:Y:S05]  /*c840*/  WARPSYNC.COLLECTIVE R91, `(.L_x_2537) ;  /* 0x000000005b087348 */ /* 0x000fea0003c00000 */
[----:B------:R0:W1:Y:S02]  /*c850*/  SHFL.IDX P0, R123, R88, R89, R90 ;  /* 0x00000059587b7389 */ /* 0x000064000000005a */
[----:B01----:R-:W-:Y:S05]  /*c860*/  ENDCOLLECTIVE ;  /* 0x000000000000791b */ /* 0x003fea0003800000 */
.L_x_2537:
[----:B------:R-:W-:Y:S01]  /*c870*/  FFMA R10, R11, R64, R10 ;  /* 0x000000400b0a7223 */ /* 0x000fe2000000000a */
[----:B------:R-:W-:Y:S02]  /*c880*/  MOV R88, R29 ;  /* 0x0000001d00587202 */ /* 0x000fe40000000f00 */
[----:B------:R-:W-:-:S07]  /*c890*/  MOV R64, R123 ;  /* 0x0000007b00407202 */ /* 0x000fce0000000f00 */
[----:B------:R-:W-:Y:S05]  /*c8a0*/  WARPSYNC.COLLECTIVE R91, `(.L_x_2538) ;  /* 0x000000005b087348 */ /* 0x000fea0003c00000 */
[----:B------:R0:W1:Y:S02]  /*c8b0*/  SHFL.IDX P0, R123, R88, R89, R90 ;  /* 0x00000059587b7389 */ /* 0x000064000000005a */
[----:B01----:R-:W-:Y:S05]  /*c8c0*/  ENDCOLLECTIVE ;  /* 0x000000000000791b */ /* 0x003fea0003800000 */
.L_x_2538:
[----:B------:R-:W-:Y:S01]  /*c8d0*/  FFMA R102, R11, R66, R102 ;  /* 0x000000420b667223 */ /* 0x000fe20000000066 */
[----:B------:R-:W-:Y:S02]  /*c8e0*/  MOV R88, R30 ;  /* 0x0000001e00587202 */ /* 0x000fe40000000f00 */
[----:B------:R-:W-:-:S07]  /*c8f0*/  MOV R66, R123 ;  /* 0x0000007b00427202 */ /* 0x000fce0000000f00 */
[----:B------:R-:W-:Y:S05]  /*c900*/  WARPSYNC.COLLECTIVE R91, `(.L_x_2539) ;  /* 0x000000005b087348 */ /* 0x000fea0003c00000 */
[----:B------:R0:W1:Y:S02]  /*c910*/  SHFL.IDX P0, R123, R88, R89, R90 ;  /* 0x00000059587b7389 */ /* 0x000064000000005a */
[----:B01----:R-:W-:Y:S05]  /*c920*/  ENDCOLLECTIVE ;  /* 0x000000000000791b */ /* 0x003fea0003800000 */
.L_x_2539:
[----:B------:R-:W-:Y:S01]  /*c930*/  MOV R88, R31 ;  /* 0x0000001f00587202 */ /* 0x000fe20000000f00 */
[-C--:B------:R-:W-:Y:S01]  /*c940*/  FFMA R103, R46, R123.reuse, R103 ;  /* 0x0000007b2e677223 */ /* 0x080fe20000000067 */
[----:B------:R-:W-:-:S07]  /*c950*/  FFMA R104, R79, R123, R104 ;  /* 0x0000007b4f687223 */ /* 0x000fce0000000068 */
[----:B------:R-:W-:Y:S05]  /*c960*/  WARPSYNC.COLLECTIVE R91, `(.L_x_2540) ;  /* 0x000000005b087348 */ /* 0x000fea0003c00000 */
[----:B------:R0:W1:Y:S02]  /*c970*/  SHFL.IDX P0, R123, R88, R89, R90 ;  /* 0x00000059587b7389 */ /* 0x000064000000005a */
[----:B01----:R-:W-:Y:S05]  /*c980*/  ENDCOLLECTIVE ;  /* 0x000000000000791b */ /* 0x003fea0003800000 */
.L_x_2540:
[C---:B------:R-:W-:Y:S01]  /*c990*/  FFMA R78, R11.reuse, R83, R78 ;  /* 0x000000530b4e7223 */ /* 0x040fe2000000004e */
[----:B------:R-:W-:Y:S01]  /*c9a0*/  FFMA R86, R11, R87, R86 ;  /* 0x000000570b567223 */ /* 0x000fe20000000056 */
[----:B------:R-:W-:Y:S02]  /*c9b0*/  MOV R88, R32 ;  /* 0x0000002000587202 */ /* 0x000fe40000000f00 */
[----:B------:R-:W-:-:S07]  /*c9c0*/  MOV R11, R123 ;  /* 0x0000007b000b7202 */ /* 0x000fce0000000f00 */
[----:B------:R-:W-:Y:S05]  /*c9d0*/  WARPSYNC.COLLECTIVE R91, `(.L_x_2541) ;  /* 0x000000005b087348 */ /* 0x000fea0003c00000 */
[----:B------:R0:W1:Y:S02]  /*c9e0*/  SHFL.IDX P0, R123, R88, R89, R90 ;  /* 0x00000059587b7389 */ /* 0x000064000000005a */
[----:B01----:R-:W-:Y:S05]  /*c9f0*/  ENDCOLLECTIVE ;  /* 0x000000000000791b */ /* 0x003fea0003800000 */
.L_x_2541:
[-C--:B------:R-:W-:Y:S01]  /*ca00*/  FFMA R67, R46, R48.reuse, R67 ;  /* 0x000000302e437223 */ /* 0x080fe20000000043 */
[----:B------:R-:W-:Y:S01]  /*ca10*/  FFMA R163, R79, R48, R163 ;  /* 0x000000304fa37223 */ /* 0x000fe200000000a3 */
[----:B------:R-:W-:Y:S02]  /*ca20*/  MOV R88, R34 ;  /* 0x0000002200587202 */ /* 0x000fe40000000f00 */
[----:B------:R-:W-:-:S07]  /*ca30*/  MOV R48, R123 ;  /* 0x0000007b00307202 */ /* 0x000fce0000000f00 */
[----:B------:R-:W-:Y:S05]  /*ca40*/  WARPSYNC.COLLECTIVE R91, `(.L_x_2542) ;  /* 0x000000005b087348 */ /* 0x000fea0003c00000 */
[----:B------:R0:W1:Y:S02]  /*ca50*/  SHFL.IDX P0, R123, R88, R89, R90 ;  /* 0x00000059587b7389 */ /* 0x000064000000005a */
[----:B01----:R-:W-:Y:S05]  /*ca60*/  ENDCOLLECTIVE ;  /* 0x000000000000791b */ /* 0x003fea0003800000 */
.L_x_2542:
[-C--:B------:R-:W-:Y:S01]  /*ca70*/  FFMA R69, R46, R50.reuse, R69 ;  /* 0x000000322e457223 */ /* 0x080fe20000000045 */
[----:B------:R-:W-:Y:S01]  /*ca80*/  FFMA R165, R79, R50, R165 ;  /* 0x000000324fa57223 */ /* 0x000fe200000000a5 */
[----:B------:R-:W-:Y:S02]  /*ca90*/  MOV R88, R35 ;  /* 0x0000002300587202 */ /* 0x000fe40000000f00 */
[----:B------:R-:W-:-:S07]  /*caa0*/  MOV R50, R123 ;  /* 0x0000007b00327202 */ /* 0x000fce0000000f00 */
[----:B------:R-:W-:Y:S05]  /*cab0*/  WARPSYNC.COLLECTIVE R91, `(.L_x_2543) ;  /* 0x000000005b087348 */ /* 0x000fea0003c00000 */
[----:B------:R0:W1:Y:S02]  /*cac0*/  SHFL.IDX P0, R123, R88, R89, R90 ;  /* 0x00000059587b7389 */ /* 0x000064000000005a */
[----:B01----:R-:W-:Y:S05]  /*cad0*/  ENDCOLLECTIVE ;  /* 0x000000000000791b */ /* 0x003fea0003800000 */
.L_x_2543:
[-C--:B------:R-:W-:Y:S01]  /*cae0*/  FFMA R71, R46, R52.reuse, R71 ;  /* 0x000000342e477223 */ /* 0x080fe20000000047 */
[----:B------:R-:W-:Y:S01]  /*caf0*/  FFMA R72, R79, R52, R72 ;  /* 0x000000344f487223 */ /* 0x000fe20000000048 */
[----:B------:R-:W-:Y:S02]  /*cb00*/  MOV R88, R36 ;  /* 0x0000002400587202 */ /* 0x000fe40000000f00 */
[----:B------:R-:W-:-:S07]  /*cb10*/  MOV R52, R123 ;  /* 0x0000007b00347202 */ /* 0x000fce0000000f00 */
[----:B------:R-:W-:Y:S05]  /*cb20*/  WARPSYNC.COLLECTIVE R91, `(.L_x_2544) ;  /* 0x000000005b087348 */ /* 0x000fea0003c00000 */
[----:B------:R0:W1:Y:S02]  /*cb30*/  SHFL.IDX P0, R123, R88, R89, R90 ;  /* 0x00000059587b7389 */ /* 0x000064000000005a */
[----:B01----:R-:W-:Y:S05]  /*cb40*/  ENDCOLLECTIVE ;  /* 0x000000000000791b */ /* 0x003fea0003800000 */
.L_x_2544:
[-C--:B------:R-:W-:Y:S01]  /*cb50*/  FFMA R73, R46, R54.reuse, R73 ;  /* 0x000000362e497223 */ /* 0x080fe20000000049 */
[----:B------:R-:W-:Y:S01]  /*cb60*/  FFMA R74, R79, R54, R74 ;  /* 0x000000364f4a7223 */ /* 0x000fe2000000004a */
[----:B------:R-:W-:Y:S02]  /*cb70*/  MOV R88, R37 ;  /* 0x0000002500587202 */ /* 0x000fe40000000f00 */
[----:B------:R-:W-:-:S07]  /*cb80*/  MOV R54, R123 ;  /* 0x0000007b00367202 */ /* 0x000fce0000000f00 */
[----:B------:R-:W-:Y:S05]  /*cb90*/  WARPSYNC.COLLECTIVE R91, `(.L_x_2545) ;  /* 0x000000005b087348 */ /* 0x000fea0003c00000 */
[----:B------:R0:W1:Y:S02]  /*cba0*/  SHFL.IDX P0, R123, R88, R89, R90 ;  /* 0x00000059587b7389 */ /* 0x000064000000005a */
[----:B01----:R-:W-:Y:S05]  /*cbb0*/  ENDCOLLECTIVE ;  /* 0x000000000000791b */ /* 0x003fea0003800000 */
.L_x_2545:
[-C--:B------:R-:W-:Y:S01]  /*cbc0*/  FFMA R75, R46, R56.reuse, R75 ;  /* 0x000000382e4b7223 */ /* 0x080fe2000000004b */
[----:B------:R-:W-:Y:S01]  /*cbd0*/  FFMA R92, R79, R56, R92 ;  /* 0x000000384f5c7223 */ /* 0x000fe2000000005c */
[----:B------:R-:W-:Y:S02]  /*cbe0*/  MOV R88, R38 ;  /* 0x0000002600587202 */ /* 0x000fe40000000f00 */
[----:B------:R-:W-:-:S07]  /*cbf0*/  MOV R56, R123 ;  /* 0x0000007b00387202 */ /* 0x000fce0000000f00 */
[----:B------:R-:W-:Y:S05]  /*cc00*/  WARPSYNC.COLLECTIVE R91, `(.L_x_2546) ;  /* 0x000000005b087348 */ /* 0x000fea0003c00000 */
[----:B------:R0:W1:Y:S02]  /*cc10*/  SHFL.IDX P0, R123, R88, R89, R90 ;  /* 0x00000059587b7389 */ /* 0x000064000000005a */
[----:B01----:R-:W-:Y:S05]  /*cc20*/  ENDCOLLECTIVE ;  /* 0x000000000000791b */ /* 0x003fea0003800000 */
.L_x_2546:
[-C--:B------:R-:W-:Y:S01]  /*cc30*/  FFMA R93, R46, R58.reuse, R93 ;  /* 0x0000003a2e5d7223 */ /* 0x080fe2000000005d */
[----:B------:R-:W-:Y:S01]  /*cc40*/  FFMA R94, R79, R58, R94 ;  /* 0x0000003a4f5e7223 */ /* 0x000fe2000000005e */
[----:B------:R-:W-:Y:S02]  /*cc50*/  MOV R88, R39 ;  /* 0x0000002700587202 */ /* 0x000fe40000000f00 */
[----:B------:R-:W-:-:S07]  /*cc60*/  MOV R58, R123 ;  /* 0x0000007b003a7202 */ /* 0x000fce0000000f00 */
[----:B------:R-:W-:Y:S05]  /*cc70*/  WARPSYNC.COLLECTIVE R91, `(.L_x_2547) ;  /* 0x000000005b087348 */ /* 0x000fea0003c00000 */
[----:B------:R0:W1:Y:S02]  /*cc80*/  SHFL.IDX P0, R123, R88, R89, R90 ;  /* 0x00000059587b7389 */ /* 0x000064000000005a */
[----:B01----:R-:W-:Y:S05]  /*cc90*/  ENDCOLLECTIVE ;  /* 0x000000000000791b */ /* 0x003fea0003800000 */
.L_x_2547:
[-C--:B------:R-:W-:Y:S01]  /*cca0*/  FFMA R95, R46, R60.reuse, R95 ;  /* 0x0000003c2e5f7223 */ /* 0x080fe2000000005f */
[----:B------:R-:W-:Y:S01]  /*ccb0*/  FFMA R96, R79, R60, R96 ;  /* 0x0000003c4f607223 */ /* 0x000fe20000000060 */
[----:B------:R-:W-:Y:S02]  /*ccc0*/  MOV R88, R40 ;  /* 0x0000002800587202 */ /* 0x000fe40000000f00 */
[----:B------:R-:W-:-:S07]  /*ccd0*/  MOV R60, R123 ;  /* 0x0000007b003c7202 */ /* 0x000fce0000000f00 */
[----:B------:R-:W-:Y:S05]  /*cce0*/  WARPSYNC.COLLECTIVE R91, `(.L_x_2548) ;  /* 0x000000005b087348 */ /* 0x000fea0003c00000 */
[----:B------:R0:W1:Y:S02]  /*ccf0*/  SHFL.IDX P0, R123, R88, R89, R90 ;  /* 0x00000059587b7389 */ /* 0x000064000000005a */
[----:B01----:R-:W-:Y:S05]  /*cd00*/  ENDCOLLECTIVE ;  /* 0x000000000000791b */ /* 0x003fea0003800000 */
.L_x_2548:
[-C--:B------:R-:W-:Y:S01]  /*cd10*/  FFMA R97, R46, R62.reuse, R97 ;  /* 0x0000003e2e617223 */ /* 0x080fe20000000061 */
[----:B------:R-:W-:Y:S01]  /*cd20*/  FFMA R98, R79, R62, R98 ;  /* 0x0000003e4f627223 */ /* 0x000fe20000000062 */
[----:B------:R-:W-:Y:S02]  /*cd30*/  MOV R88, R41 ;  /* 0x0000002900587202 */ /* 0x000fe40000000f00 */
[----:B------:R-:W-:-:S07]  /*cd40*/  MOV R62, R123 ;  /* 0x0000007b003e7202 */ /* 0x000fce0000000f00 */
[----:B------:R-:W-:Y:S05]  /*cd50*/  WARPSYNC.COLLECTIVE R91, `(.L_x_2549) ;  /* 0x000000005b087348 */ /* 0x000fea0003c00000 */
[----:B------:R0:W1:Y:S02]  /*cd60*/  SHFL.IDX P0, R123, R88, R89, R90 ;  /* 0x00000059587b7389 */ /* 0x000064000000005a */
[----:B01----:R-:W-:Y:S05]  /*cd70*/  ENDCOLLECTIVE ;  /* 0x000000000000791b */ /* 0x003fea0003800000 */
.L_x_2549:
[----:B------:R-:W-:Y:S02]  /*cd80*/  MOV R88, R42 ;  /* 0x0000002a00587202 */ /* 0x000fe40000000f00 */
[----:B------:R-:W-:-:S07]  /*cd90*/  MOV R83, R123 ;  /* 0x0000007b00537202 */ /* 0x000fce0000000f00 */
[----:B------:R-:W-:Y:S05]  /*cda0*/  WARPSYNC.COLLECTIVE R91, `(.L_x_2550) ;  /* 0x000000005b087348 */ /* 0x000fea0003c00000 */
[----:B------:R0:W1:Y:S02]  /*cdb0*/  SHFL.IDX P0, R123, R88, R89, R90 ;  /* 0x00000059587b7389 */ /* 0x000064000000005a */
[----:B01----:R-:W-:Y:S05]  /*cdc0*/  ENDCOLLECTIVE ;  /* 0x000000000000791b */ /* 0x003fea0003800000 */
.L_x_2550:
        /* <DEDUP_REMOVED lines=24> */
.L_x_2551:
[----:B------:R-:W-:Y:S01]  /*cf50*/  FFMA R110, R79, R50, R110 ;  /* 0x000000324f6e7223 */ /* 0x000fe2000000006e */
[----:B------:R-:W-:Y:S02]  /*cf60*/  MOV R88, R33 ;  /* 0x0000002100587202 */ /* 0x000fe40000000f00 */
[----:B------:R-:W-:-:S07]  /*cf70*/  MOV R50, R123 ;  /* 0x0000007b00327202 */ /* 0x000fce0000000f00 */
[----:B------:R-:W-:Y:S05]  /*cf80*/  WARPSYNC.COLLECTIVE R91, `(.L_x_2552) ;  /* 0x000000005b087348 */ /* 0x000fea0003c00000 */
[----:B------:R0:W1:Y:S02]  /*cf90*/  SHFL.IDX P0, R123, R88, R89, R90 ;  /* 0x00000059587b7389 */ /* 0x000064000000005a */
[----:B01----:R-:W-:Y:S05]  /*cfa0*/  ENDCOLLECTIVE ;  /* 0x000000000000791b */ /* 0x003fea0003800000 */
.L_x_2552:
        /* <DEDUP_REMOVED lines=12> */
.L_x_2553:
[----:B------:R-:W-:Y:S02]  /*d070*/  MOV R88, R12 ;  /* 0x0000000c00587202 */ /* 0x000fe40000000f00 */
[----:B------:R-:W-:-:S07]  /*d080*/  MOV R48, R123 ;  /* 0x0000007b00307202 */ /* 0x000fce0000000f00 */
[----:B------:R-:W-:Y:S05]  /*d090*/  WARPSYNC.COLLECTIVE R91, `(.L_x_2554) ;  /* 0x000000005b087348 */ /* 0x000fea0003c00000 */
[----:B------:R0:W1:Y:S02]  /*d0a0*/  SHFL.IDX P0, R123, R88, R89, R90 ;  /* 0x00000059587b7389 */ /* 0x000064000000005a */
[----:B01----:R-:W-:Y:S05]  /*d0b0*/  ENDCOLLECTIVE ;  /* 0x000000000000791b */ /* 0x003fea0003800000 */
.L_x_2554:
[----:B------:R-:W-:Y:S02]  /*d0c0*/  MOV R88, R13 ;  /* 0x0000000d00587202 */ /* 0x000fe40000000f00 */
[----:B------:R-:W-:-:S07]  /*d0d0*/  MOV R52, R123 ;  /* 0x0000007b00347202 */ /* 0x000fce0000000f00 */
[----:B------:R-:W-:Y:S05]  /*d0e0*/  WARPSYNC.COLLECTIVE R91, `(.L_x_2555) ;  /* 0x000000005b087348 */ /* 0x000fea0003c00000 */
[----:B------:R0:W1:Y:S02]  /*d0f0*/  SHFL.IDX P0, R123, R88, R89, R90 ;  /* 0x00000059587b7389 */ /* 0x000064000000005a */
[----:B01----:R-:W-:Y:S05]  /*d100*/  ENDCOLLECTIVE ;  /* 0x000000000000791b */ /* 0x003fea0003800000 */
.L_x_2555:
[----:B------:R-:W-:Y:S02]  /*d110*/  MOV R88, R14 ;  /* 0x0000000e00587202 */ /* 0x000fe40000000f00 */
[----:B------:R-:W-:-:S07]  /*d120*/  MOV R54, R123 ;  /* 0x0000007b00367202 */ /* 0x000fce0000000f00 */
[----:B------:R-:W-:Y:S05]  /*d130*/  WARPSYNC.COLLECTIVE R91, `(.L_x_2556) ;  /* 0x000000005b087348 */ /* 0x000fea0003c00000 */
[----:B------:R0:W1:Y:S02]  /*d140*/  SHFL.IDX P0, R123, R88, R89, R90 ;  /* 0x00000059587b7389 */ /* 0x000064000000005a */
[----:B01----:R-:W-:Y:S05]  /*d150*/  ENDCOLLECTIVE ;  /* 0x000000000000791b */ /* 0x003fea0003800000 */
.L_x_2556:
[----:B------:R-:W-:Y:S02]  /*d160*/  MOV R88, R15 ;  /* 0x0000000f00587202 */ /* 0x000fe40000000f00 */
[----:B------:R-:W-:-:S07]  /*d170*/  MOV R56, R123 ;  /* 0x0000007b00387202 */ /* 0x000fce0000000f00 */
[----:B------:R-:W-:Y:S05]  /*d180*/  WARPSYNC.COLLECTIVE R91, `(.L_x_2557) ;  /* 0x000000005b087348 */ /* 0x000fea0003c00000 */
[----:B------:R0:W1:Y:S02]  /*d190*/  SHFL.IDX P0, R123, R88, R89, R90 ;  /* 0x00000059587b7389 */ /* 0x000064000000005a */
[----:B01----:R-:W-:Y:S05]  /*d1a0*/  ENDCOLLECTIVE ;  /* 0x000000000000791b */ /* 0x003fea0003800000 */
.L_x_2557:
[----:B------:R-:W-:Y:S02]  /*d1b0*/  MOV R88, R16 ;  /* 0x0000001000587202 */ /* 0x000fe40000000f00 */
[----:B------:R-:W-:-:S07]  /*d1c0*/  MOV R58, R123 ;  /* 0x0000007b003a7202 */ /* 0x000fce0000000f00 */
[----:B------:R-:W-:Y:S05]  /*d1d0*/  WARPSYNC.COLLECTIVE R91, `(.L_x_2558) ;  /* 0x000000005b087348 */ /* 0x000fea0003c00000 */
[----:B------:R0:W1:Y:S02]  /*d1e0*/  SHFL.IDX P0, R123, R88, R89, R90 ;  /* 0x00000059587b7389 */ /* 0x000064000000005a */
[----:B01----:R-:W-:Y:S05]  /*d1f0*/  ENDCOLLECTIVE ;  /* 0x000000000000791b */ /* 0x003fea0003800000 */
.L_x_2558:
[----:B------:R-:W-:Y:S02]  /*d200*/  MOV R88, R17 ;  /* 0x0000001100587202 */ /* 0x000fe40000000f00 */
[----:B------:R-:W-:-:S07]  /*d210*/  MOV R60, R123 ;  /* 0x0000007b003c7202 */ /* 0x000fce0000000f00 */
[----:B------:R-:W-:Y:S05]  /*d220*/  WARPSYNC.COLLECTIVE R91, `(.L_x_2559) ;  /* 0x000000005b087348 */ /* 0x000fea0003c00000 */
[----:B------:R0:W1:Y:S02]  /*d230*/  SHFL.IDX P0, R123, R88, R89, R90 ;  /* 0x00000059587b7389 */ /* 0x000064000000005a */
[----:B01----:R-:W-:Y:S05]  /*d240*/  ENDCOLLECTIVE ;  /* 0x000000000000791b */ /* 0x003fea0003800000 */
.L_x_2559:
[----:B------:R-:W-:Y:S02]  /*d250*/  MOV R88, R18 ;  /* 0x0000001200587202 */ /* 0x000fe40000000f00 */
[----:B------:R-:W-:-:S07]  /*d260*/  MOV R62, R123 ;  /* 0x0000007b003e7202 */ /* 0x000fce0000000f00 */
[----:B------:R-:W-:Y:S05]  /*d270*/  WARPSYNC.COLLECTIVE R91, `(.L_x_2560) ;  /* 0x000000005b087348 */ /* 0x000fea0003c00000 */
[----:B------:R0:W1:Y:S02]  /*d280*/  SHFL.IDX P0, R123, R88, R89, R90 ;  /* 0x00000059587b7389 */ /* 0x000064000000005a */
[----:B01----:R-:W-:Y:S05]  /*d290*/  ENDCOLLECTIVE ;  /* 0x000000000000791b */ /* 0x003fea0003800000 */
.L_x_2560:
[----:B------:R-:W-:Y:S01]  /*d2a0*/  MOV R88, R19 ;  /* 0x0000001300587202 */ /* 0x000fe20000000f00 */
[-C--:B------:R-:W-:Y:S01]  /*d2b0*/  FFMA R65, R46, R123.reuse, R65 ;  /* 0x0000007b2e417223 */ /* 0x080fe20000000041 */
[----:B------:R-:W-:-:S07]  /*d2c0*/  FFMA R161, R11, R123, R161 ;  /* 0x0000007b0ba17223 */ /* 0x000fce00000000a1 */
[----:B------:R-:W-:Y:S05]  /*d2d0*/  WARPSYNC.COLLECTIVE R91, `(.L_x_2561) ;  /* 0x000000005b087348 */ /* 0x000fea0003c00000 */
[----:B------:R0:W1:Y:S02]  /*d2e0*/  SHFL.IDX P0, R123, R88, R89, R90 ;  /* 0x00000059587b7389 */ /* 0x000064000000005a */
[----:B01----:R-:W-:Y:S05]  /*d2f0*/  ENDCOLLECTIVE ;  /* 0x000000000000791b */ /* 0x003fea0003800000 */
.L_x_2561:
[-C--:B------:R-:W-:Y:S01]  /*d300*/  FFMA R51, R46, R48.reuse, R51 ;  /* 0x000000302e337223 */ /* 0x080fe20000000033 */
[----:B------:R-:W-:Y:S01]  /*d310*/  FFMA R147, R11, R48, R147 ;  /* 0x000000300b937223 */ /* 0x000fe20000000093 */
[----:B------:R-:W-:Y:S02]  /*d320*/  MOV R88, R20 ;  /* 0x0000001400587202 */ /* 0x000fe40000000f00 */
[----:B------:R-:W-:-:S07]  /*d330*/  MOV R48, R123 ;  /* 0x0000007b00307202 */ /* 0x000fce0000000f00 */
[----:B------:R-:W-:Y:S05]  /*d340*/  WARPSYNC.COLLECTIVE R91, `(.L_x_2562) ;  /* 0x000000005b087348 */ /* 0x000fea0003c00000 */
[----:B------:R0:W1:Y:S02]  /*d350*/  SHFL.IDX P0, R123, R88, R89, R90 ;  /* 0x00000059587b7389 */ /* 0x000064000000005a */
[----:B01----:R-:W-:Y:S05]  /*d360*/  ENDCOLLECTIVE ;  /* 0x000000000000791b */ /* 0x003fea0003800000 */
.L_x_2562:
[C---:B------:R-:W-:Y:S01]  /*d370*/  FFMA R81, R50.reuse, R46, R81 ;  /* 0x0000002e32517223 */ /* 0x040fe20000000051 */
[----:B------:R-:W-:Y:S01]  /*d380*/  FFMA R77, R50, R11, R77 ;  /* 0x0000000b324d7223 */ /* 0x000fe2000000004d */
[----:B------:R-:W-:Y:S02]  /*d390*/  MOV R88, R21 ;  /* 0x0000001500587202 */ /* 0x000fe40000000f00 */
[----:B------:R-:W-:-:S07]  /*d3a0*/  MOV R50, R123 ;  /* 0x0000007b00327202 */ /* 0x000fce0000000f00 */
[----:B------:R-:W-:Y:S05]  /*d3b0*/  WARPSYNC.COLLECTIVE R91, `(.L_x_2563) ;  /* 0x000000005b087348 */ /* 0x000fea0003c00000 */
[----:B------:R0:W1:Y:S02]  /*d3c0*/  SHFL.IDX P0, R123, R88, R89, R90 ;  /* 0x00000059587b7389 */ /* 0x000064000000005a */
[----:B01----:R-:W-:Y:S05]  /*d3d0*/  ENDCOLLECTIVE ;  /* 0x000000000000791b */ /* 0x003fea0003800000 */
.L_x_2563:
[-C--:B------:R-:W-:Y:S01]  /*d3e0*/  FFMA R53, R46, R52.reuse, R53 ;  /* 0x000000342e357223 */ /* 0x080fe20000000035 */
[----:B------:R-:W-:Y:S01]  /*d3f0*/  FFMA R149, R11, R52, R149 ;  /* 0x000000340b957223 */ /* 0x000fe20000000095 */
[----:B------:R-:W-:Y:S02]  /*d400*/  MOV R88, R22 ;  /* 0x0000001600587202 */ /* 0x000fe40000000f00 */
[----:B------:R-:W-:-:S07]  /*d410*/  MOV R52, R123 ;  /* 0x0000007b00347202 */ /* 0x000fce0000000f00 */
[----:B------:R-:W-:Y:S05]  /*d420*/  WARPSYNC.COLLECTIVE R91, `(.L_x_2564) ;  /* 0x000000005b087348 */ /* 0x000fea0003c00000 */
[----:B------:R0:W1:Y:S02]  /*d430*/  SHFL.IDX P0, R123, R88, R89, R90 ;  /* 0x00000059587b7389 */ /* 0x000064000000005a */
[----:B01----:R-:W-:Y:S05]  /*d440*/  ENDCOLLECTIVE ;  /* 0x000000000000791b */ /* 0x003fea0003800000 */
.L_x_2564:
[-C--:B------:R-:W-:Y:S01]  /*d450*/  FFMA R55, R46, R54.reuse, R55 ;  /* 0x000000362e377223 */ /* 0x080fe20000000037 */
[----:B------:R-:W-:Y:S01]  /*d460*/  FFMA R151, R11, R54, R151 ;  /* 0x000000360b977223 */ /* 0x000fe20000000097 */
[----:B------:R-:W-:Y:S02]  /*d470*/  MOV R88, R23 ;  /* 0x0000001700587202 */ /* 0x000fe40000000f00 */
[----:B------:R-:W-:-:S07]  /*d480*/  MOV R54, R123 ;  /* 0x0000007b00367202 */ /* 0x000fce0000000f00 */
[----:B------:R-:W-:Y:S05]  /*d490*/  WARPSYNC.COLLECTIVE R91, `(.L_x_2565) ;  /* 0x000000005b087348 */ /* 0x000fea0003c00000 */
[----:B------:R0:W1:Y:S02]  /*d4a0*/  SHFL.IDX P0, R123, R88, R89, R90 ;  /* 0x00000059587b7389 */ /* 0x000064000000005a */
[----:B01----:R-:W-:Y:S05]  /*d4b0*/  ENDCOLLECTIVE ;  /* 0x000000000000791b */ /* 0x003fea0003800000 */
.L_x_2565:
[-C--:B------:R-:W-:Y:S01]  /*d4c0*/  FFMA R57, R46, R56.reuse, R57 ;  /* 0x000000382e397223 */ /* 0x080fe20000000039 */
[----:B------:R-:W-:Y:S01]  /*d4d0*/  FFMA R153, R11, R56, R153 ;  /* 0x000000380b997223 */ /* 0x000fe20000000099 */
[----:B------:R-:W-:Y:S02]  /*d4e0*/  MOV R88, R24 ;  /* 0x0000001800587202 */ /* 0x000fe40000000f00 */
[----:B------:R-:W-:-:S07]  /*d4f0*/  MOV R56, R123 ;  /* 0x0000007b00387202 */ /* 0x000fce0000000f00 */
[----:B------:R-:W-:Y:S05]  /*d500*/  WARPSYNC.COLLECTIVE R91, `(.L_x_2566) ;  /* 0x000000005b087348 */ /* 0x000fea0003c00000 */
[----:B------:R0:W1:Y:S02]  /*d510*/  SHFL.IDX P0, R123, R88, R89, R90 ;  /* 0x00000059587b7389 */ /* 0x000064000000005a */
[----:B01----:R-:W-:Y:S05]  /*d520*/  ENDCOLLECTIVE ;  /* 0x000000000000791b */ /* 0x003fea0003800000 */
.L_x_2566:
[-C--:B------:R-:W-:Y:S01]  /*d530*/  FFMA R59, R46, R58.reuse, R59 ;  /* 0x0000003a2e3b7223 */ /* 0x080fe2000000003b */
[----:B------:R-:W-:Y:S01]  /*d540*/  FFMA R155, R11, R58, R155 ;  /* 0x0000003a0b9b7223 */ /* 0x000fe2000000009b */
[----:B------:R-:W-:Y:S02]  /*d550*/  MOV R88, R25 ;  /* 0x0000001900587202 */ /* 0x000fe40000000f00 */
[----:B------:R-:W-:-:S07]  /*d560*/  MOV R58, R123 ;  /* 0x0000007b003a7202 */ /* 0x000fce0000000f00 */
[----:B------:R-:W-:Y:S05]  /*d570*/  WARPSYNC.COLLECTIVE R91, `(.L_x_2567) ;  /* 0x000000005b087348 */ /* 0x000fea0003c00000 */
[----:B------:R0:W1:Y:S02]  /*d580*/  SHFL.IDX P0, R123, R88, R89, R90 ;  /* 0x00000059587b7389 */ /* 0x000064000000005a */
[----:B01----:R-:W-:Y:S05]  /*d590*/  ENDCOLLECTIVE ;  /* 0x000000000000791b */ /* 0x003fea0003800000 */
.L_x_2567:
[-C--:B------:R-:W-:Y:S01]  /*d5a0*/  FFMA R61, R46, R60.reuse, R61 ;  /* 0x0000003c2e3d7223 */ /* 0x080fe2000000003d */
[----:B------:R-:W-:Y:S01]  /*d5b0*/  FFMA R157, R11, R60, R157 ;  /* 0x0000003c0b9d7223 */ /* 0x000fe2000000009d */
[----:B------:R-:W-:Y:S02]  /*d5c0*/  MOV R88, R26 ;  /* 0x0000001a00587202 */ /* 0x000fe40000000f00 */
[----:B------:R-:W-:-:S07]  /*d5d0*/  MOV R60, R123 ;  /* 0x0000007b003c7202 */ /* 0x000fce0000000f00 */
[----:B------:R-:W-:Y:S05]  /*d5e0*/  WARPSYNC.COLLECTIVE R91, `(.L_x_2568) ;  /* 0x000000005b087348 */ /* 0x000fea0003c00000 */
[----:B------:R0:W1:Y:S02]  /*d5f0*/  SHFL.IDX P0, R123, R88, R89, R90 ;  /* 0x00000059587b7389 */ /* 0x000064000000005a */
[----:B01----:R-:W-:Y:S05]  /*d600*/  ENDCOLLECTIVE ;  /* 0x000000000000791b */ /* 0x003fea0003800000 */
.L_x_2568:
[-C--:B------:R-:W-:Y:S01]  /*d610*/  FFMA R63, R46, R62.reuse, R63 ;  /* 0x0000003e2e3f7223 */ /* 0x080fe2000000003f */
[----:B------:R-:W-:Y:S01]  /*d620*/  FFMA R159, R11, R62, R159 ;  /* 0x0000003e0b9f7223 */ /* 0x000fe2000000009f */
[----:B------:R-:W-:Y:S02]  /*d630*/  MOV R88, R28 ;  /* 0x0000001c00587202 */ /* 0x000fe40000000f00 */
[----:B------:R-:W-:-:S07]  /*d640*/  MOV R62, R123 ;  /* 0x0000007b003e7202 */ /* 0x000fce0000000f00 */
[----:B------:R-:W-:Y:S05]  /*d650*/  WARPSYNC.COLLECTIVE R91, `(.L_x_2569) ;  /* 0x000000005b087348 */ /* 0x000fea0003c00000 */
[----:B------:R0:W1:Y:S02]  /*d660*/  SHFL.IDX P0, R123, R88, R89, R90 ;  /* 0x00000059587b7389 */ /* 0x000064000000005a */
[----:B01----:R-:W-:Y:S05]  /*d670*/  ENDCOLLECTIVE ;  /* 0x000000000000791b */ /* 0x003fea0003800000 */
.L_x_2569:
[----:B------:R-:W-:Y:S01]  /*d680*/  FFMA R100, R79, R64, R100 ;  /* 0x000000404f647223 */ /* 0x000fe20000000064 */
[----:B------:R-:W-:Y:S02]  /*d690*/  MOV R88, R29 ;  /* 0x0000001d00587202 */ /* 0x000fe40000000f00 */
[----:B------:R-:W-:-:S07]  /*d6a0*/  MOV R64, R123 ;  /* 0x0000007b00407202 */ /* 0x000fce0000000f00 */
[----:B------:R-:W-:Y:S05]  /*d6b0*/  WARPSYNC.COLLECTIVE R91, `(.L_x_2570) ;  /* 0x000000005b087348 */ /* 0x000fea0003c00000 */
[----:B------:R0:W1:Y:S02]  /*d6c0*/  SHFL.IDX P0, R123, R88, R89, R90 ;  /* 0x00000059587b7389 */ /* 0x000064000000005a */
[----:B01----:R-:W-:Y:S05]  /*d6d0*/  ENDCOLLECTIVE ;  /* 0x000000000000791b */ /* 0x003fea0003800000 */
.L_x_2570:
[----:B------:R-:W-:Y:S01]  /*d6e0*/  FFMA R102, R79, R66, R102 ;  /* 0x000000424f667223 */ /* 0x000fe20000000066 */
[----:B------:R-:W-:Y:S02]  /*d6f0*/  MOV R88, R30 ;  /* 0x0000001e00587202 */ /* 0x000fe40000000f00 */
[----:B------:R-:W-:-:S07]  /*d700*/  MOV R66, R123 ;  /* 0x0000007b00427202 */ /* 0x000fce0000000f00 */
[----:B------:R-:W-:Y:S05]  /*d710*/  WARPSYNC.COLLECTIVE R91, `(.L_x_2571) ;  /* 0x000000005b087348 */ /* 0x000fea0003c00000 */
[----:B------:R0:W1:Y:S02]  /*d720*/  SHFL.IDX P0, R123, R88, R89, R90 ;  /* 0x00000059587b7389 */ /* 0x000064000000005a */
[----:B01----:R-:W-:Y:S05]  /*d730*/  ENDCOLLECTIVE ;  /* 0x000000000000791b */ /* 0x003fea0003800000 */
.L_x_2571:
[----:B------:R-:W-:Y:S01]  /*d740*/  MOV R88, R31 ;  /* 0x0000001f00587202 */ /* 0x000fe20000000f00 */
[-C--:B------:R-:W-:Y:S01]  /*d750*/  FFMA R103, R46, R123.reuse, R103 ;  /* 0x0000007b2e677223 */ /* 0x080fe20000000067 */
[----:B------:R-:W-:-:S07]  /*d760*/  FFMA R104, R11, R123, R104 ;  /* 0x0000007b0b687223 */ /* 0x000fce0000000068 */
[----:B------:R-:W-:Y:S05]  /*d770*/  WARPSYNC.COLLECTIVE R91, `(.L_x_2572) ;  /* 0x000000005b087348 */ /* 0x000fea0003c00000 */
[----:B------:R0:W1:Y:S02]  /*d780*/  SHFL.IDX P0, R123, R88, R89, R90 ;  /* 0x00000059587b7389 */ /* 0x000064000000005a */
[----:B01----:R-:W-:Y:S05]  /*d790*/  ENDCOLLECTIVE ;  /* 0x000000000000791b */ /* 0x003fea0003800000 */
.L_x_2572:
[-C--:B------:R-:W-:Y:S01]  /*d7a0*/  FFMA R67, R46, R48.reuse, R67 ;  /* 0x000000302e437223 */ /* 0x080fe20000000043 */
[----:B------:R-:W-:Y:S01]  /*d7b0*/  FFMA R163, R11, R48, R163 ;  /* 0x000000300ba37223 */ /* 0x000fe200000000a3 */
[----:B------:R-:W-:Y:S02]  /*d7c0*/  MOV R88, R32 ;  /* 0x0000002000587202 */ /* 0x000fe40000000f00 */
[----:B------:R-:W-:-:S07]  /*d7d0*/  MOV R48, R123 ;  /* 0x0000007b00307202 */ /* 0x000fce0000000f00 */
[----:B------:R-:W-:Y:S05]  /*d7e0*/  WARPSYNC.COLLECTIVE R91, `(.L_x_2573) ;  /* 0x000000005b087348 */ /* 0x000fea0003c00000 */
[----:B------:R0:W1:Y:S02]  /*d7f0*/  SHFL.IDX P0, R123, R88, R89, R90 ;  /* 0x00000059587b7389 */ /* 0x000064000000005a */
[----:B01----:R-:W-:Y:S05]  /*d800*/  ENDCOLLECTIVE ;  /* 0x000000000000791b */ /* 0x003fea0003800000 */
.L_x_2573:
[----:B------:R-:W-:Y:S02]  /*d810*/  MOV R88, R34 ;  /* 0x0000002200587202 */ /* 0x000fe40000000f00 */
[----:B------:R-:W-:-:S07]  /*d820*/  MOV R49, R123 ;  /* 0x0000007b00317202 */ /* 0x000fce0000000f00 */
[----:B------:R-:W-:Y:S05]  /*d830*/  WARPSYNC.COLLECTIVE R91, `(.L_x_2574) ;  /* 0x000000005b087348 */ /* 0x000fea0003c00000 */
[----:B------:R0:W1:Y:S02]  /*d840*/  SHFL.IDX P0, R123, R88, R89, R90 ;  /* 0x00000059587b7389 */ /* 0x000064000000005a */
[----:B01----:R-:W-:Y:S05]  /*d850*/  ENDCOLLECTIVE ;  /* 0x000000000000791b */ /* 0x003fea0003800000 */
.L_x_2574:
[-C--:B------:R-:W-:Y:S01]  /*d860*/  FFMA R69, R46, R50.reuse, R69 ;  /* 0x000000322e457223 */ /* 0x080fe20000000045 */
[----:B------:R-:W-:Y:S01]  /*d870*/  FFMA R165, R11, R50, R165 ;  /* 0x000000320ba57223 */ /* 0x000fe200000000a5 */
[----:B------:R-:W-:Y:S02]  /*d880*/  MOV R88, R35 ;  /* 0x0000002300587202 */ /* 0x000fe40000000f00 */
[----:B------:R-:W-:-:S07]  /*d890*/  MOV R50, R123 ;  /* 0x0000007b00327202 */ /* 0x000fce0000000f00 */
[----:B------:R-:W-:Y:S05]  /*d8a0*/  WARPSYNC.COLLECTIVE R91, `(.L_x_2575) ;  /* 0x000000005b087348 */ /* 0x000fea0003c00000 */
[----:B------:R0:W1:Y:S02]  /*d8b0*/  SHFL.IDX P0, R123, R88, R89, R90 ;  /* 0x00000059587b7389 */ /* 0x000064000000005a */
[----:B01----:R-:W-:Y:S05]  /*d8c0*/  ENDCOLLECTIVE ;  /* 0x000000000000791b */ /* 0x003fea0003800000 */
.L_x_2575:
[-C--:B------:R-:W-:Y:S01]  /*d8d0*/  FFMA R71, R46, R52.reuse, R71 ;  /* 0x000000342e477223 */ /* 0x080fe20000000047 */
[----:B------:R-:W-:Y:S01]  /*d8e0*/  FFMA R72, R11, R52, R72 ;  /* 0x000000340b487223 */ /* 0x000fe20000000048 */
[----:B------:R-:W-:Y:S02]  /*d8f0*/  MOV R88, R36 ;  /* 0x0000002400587202 */ /* 0x000fe40000000f00 */
[----:B------:R-:W-:-:S07]  /*d900*/  MOV R52, R123 ;  /* 0x0000007b00347202 */ /* 0x000fce0000000f00 */
[----:B------:R-:W-:Y:S05]  /*d910*/  WARPSYNC.COLLECTIVE R91, `(.L_x_2576) ;  /* 0x000000005b087348 */ /* 0x000fea0003c00000 */
[----:B------:R0:W1:Y:S02]  /*d920*/  SHFL.IDX P0, R123, R88, R89, R90 ;  /* 0x00000059587b7389 */ /* 0x000064000000005a */
[----:B01----:R-:W-:Y:S05]  /*d930*/  ENDCOLLECTIVE ;  /* 0x000000000000791b */ /* 0x003fea0003800000 */
.L_x_2576:
[-C--:B------:R-:W-:Y:S01]  /*d940*/  FFMA R73, R46, R54.reuse, R73 ;  /* 0x000000362e497223 */ /* 0x080fe20000000049 */
[----:B------:R-:W-:Y:S01]  /*d950*/  FFMA R74, R11, R54, R74 ;  /* 0x000000360b4a7223 */ /* 0x000fe2000000004a */
[----:B------:R-:W-:Y:S02]  /*d960*/  MOV R88, R37 ;  /* 0x0000002500587202 */ /* 0x000fe40000000f00 */
[----:B------:R-:W-:-:S07]  /*d970*/  MOV R54, R123 ;  /* 0x0000007b00367202 */ /* 0x000fce0000000f00 */
[----:B------:R-:W-:Y:S05]  /*d980*/  WARPSYNC.COLLECTIVE R91, `(.L_x_2577) ;  /* 0x000000005b087348 */ /* 0x000fea0003c00000 */
[----:B------:R0:W1:Y:S02]  /*d990*/  SHFL.IDX P0, R123, R88, R89, R90 ;  /* 0x00000059587b7389 */ /* 0x000064000000005a */
[----:B01----:R-:W-:Y:S05]  /*d9a0*/  ENDCOLLECTIVE ;  /* 0x000000000000791b */ /* 0x003fea0003800000 */
.L_x_2577:
[-C--:B------:R-:W-:Y:S01]  /*d9b0*/  FFMA R75, R46, R56.reuse, R75 ;  /* 0x000000382e4b7223 */ /* 0x080fe2000000004b */
[----:B------:R-:W-:Y:S01]  /*d9c0*/  FFMA R92, R11, R56, R92 ;  /* 0x000000380b5c7223 */ /* 0x000fe2000000005c */
[----:B------:R-:W-:Y:S02]  /*d9d0*/  MOV R88, R38 ;  /* 0x0000002600587202 */ /* 0x000fe40000000f00 */
[----:B------:R-:W-:-:S07]  /*d9e0*/  MOV R56, R123 ;  /* 0x0000007b00387202 */ /* 0x000fce0000000f00 */
[----:B------:R-:W-:Y:S05]  /*d9f0*/  WARPSYNC.COLLECTIVE R91, `(.L_x_2578) ;  /* 0x000000005b087348 */ /* 0x000fea0003c00000 */
[----:B------:R0:W1:Y:S02]  /*da00*/  SHFL.IDX P0, R123, R88, R89, R90 ;  /* 0x00000059587b7389 */ /* 0x000064000000005a */
[----:B01----:R-:W-:Y:S05]  /*da10*/  ENDCOLLECTIVE ;  /* 0x000000000000791b */ /* 0x003fea0003800000 */
.L_x_2578:
[-C--:B------:R-:W-:Y:S01]  /*da20*/  FFMA R93, R46, R58.reuse, R93 ;  /* 0x0000003a2e5d7223 */ /* 0x080fe2000000005d */
[----:B------:R-:W-:Y:S01]  /*da30*/  FFMA R94, R11, R58, R94 ;  /* 0x0000003a0b5e7223 */ /* 0x000fe2000000005e */
[----:B------:R-:W-:Y:S02]  /*da40*/  MOV R88, R39 ;  /* 0x0000002700587202 */ /* 0x000fe40000000f00 */
[----:B------:R-:W-:-:S07]  /*da50*/  MOV R58, R123 ;  /* 0x0000007b003a7202 */ /* 0x000fce0000000f00 */
[----:B------:R-:W-:Y:S05]  /*da60*/  WARPSYNC.COLLECTIVE R91, `(.L_x_2579) ;  /* 0x000000005b087348 */ /* 0x000fea0003c00000 */
[----:B------:R0:W1:Y:S02]  /*da70*/  SHFL.IDX P0, R123, R88, R89, R90 ;  /* 0x00000059587b7389 */ /* 0x000064000000005a */
[----:B01----:R-:W-:Y:S05]  /*da80*/  ENDCOLLECTIVE ;  /* 0x000000000000791b */ /* 0x003fea0003800000 */
.L_x_2579:
[-C--:B------:R-:W-:Y:S01]  /*da90*/  FFMA R95, R46, R60.reuse, R95 ;  /* 0x0000003c2e5f7223 */ /* 0x080fe2000000005f */
[----:B------:R-:W-:Y:S01]  /*daa0*/  FFMA R96, R11, R60, R96 ;  /* 0x0000003c0b607223 */ /* 0x000fe20000000060 */
[----:B------:R-:W-:Y:S02]  /*dab0*/  MOV R88, R40 ;  /* 0x0000002800587202 */ /* 0x000fe40000000f00 */
[----:B------:R-:W-:-:S07]  /*dac0*/  MOV R60, R123 ;  /* 0x0000007b003c7202 */ /* 0x000fce0000000f00 */
[----:B------:R-:W-:Y:S05]  /*dad0*/  WARPSYNC.COLLECTIVE R91, `(.L_x_2580) ;  /* 0x000000005b087348 */ /* 0x000fea0003c00000 */
[----:B------:R0:W1:Y:S02]  /*dae0*/  SHFL.IDX P0, R123, R88, R89, R90 ;  /* 0x00000059587b7389 */ /* 0x000064000000005a */
[----:B01----:R-:W-:Y:S05]  /*daf0*/  ENDCOLLECTIVE ;  /* 0x000000000000791b */ /* 0x003fea0003800000 */
.L_x_2580:
[-C--:B------:R-:W-:Y:S01]  /*db00*/  FFMA R97, R46, R62.reuse, R97 ;  /* 0x0000003e2e617223 */ /* 0x080fe20000000061 */
[----:B------:R-:W-:Y:S01]  /*db10*/  FFMA R98, R11, R62, R98 ;  /* 0x0000003e0b627223 */ /* 0x000fe20000000062 */
[----:B------:R-:W-:Y:S02]  /*db20*/  MOV R88, R41 ;  /* 0x0000002900587202 */ /* 0x000fe40000000f00 */
[----:B------:R-:W-:-:S07]  /*db30*/  MOV R62, R123 ;  /* 0x0000007b003e7202 */ /* 0x000fce0000000f00 */
[----:B------:R-:W-:Y:S05]  /*db40*/  WARPSYNC.COLLECTIVE R91, `(.L_x_2581) ;  /* 0x000000005b087348 */ /* 0x000fea0003c00000 */
[----:B------:R0:W1:Y:S02]  /*db50*/  SHFL.IDX P0, R123, R88, R89, R90 ;  /* 0x00000059587b7389 */ /* 0x000064000000005a */
[----:B01----:R-:W-:Y:S05]  /*db60*/  ENDCOLLECTIVE ;  /* 0x000000000000791b */ /* 0x003fea0003800000 */
.L_x_2581:
[C---:B------:R-:W-:Y:S01]  /*db70*/  FFMA R78, R79.reuse, R83, R78 ;  /* 0x000000534f4e7223 */ /* 0x040fe2000000004e */
[----:B------:R-:W-:Y:S01]  /*db80*/  FFMA R86, R79, R87, R86 ;  /* 0x000000574f567223 */ /* 0x000fe20000000056 */
[----:B------:R-:W-:Y:S02]  /*db90*/  MOV R88, R42 ;  /* 0x0000002a00587202 */ /* 0x000fe40000000f00 */
[----:B------:R-:W-:-:S07]  /*dba0*/  MOV R79, R123 ;  /* 0x0000007b004f7202 */ /* 0x000fce0000000f00 */
[----:B------:R-:W-:Y:S05]  /*dbb0*/  WARPSYNC.COLLECTIVE R91, `(.L_x_2582) ;  /* 0x000000005b087348 */ /* 0x000fea0003c00000 */
[----:B------:R0:W1:Y:S02]  /*dbc0*/  SHFL.IDX P0, R123, R88, R89, R90 ;  /* 0x00000059587b7389 */ /* 0x000064000000005a */
[----:B01----:R-:W-:Y:S05]  /*dbd0*/  ENDCOLLECTIVE ;  /* 0x000000000000791b */ /* 0x003fea0003800000 */
.L_x_2582:
        /* <DEDUP_REMOVED lines=24> */
.L_x_2583:
[----:B------:R-:W-:Y:S01]  /*dd60*/  FFMA R110, R11, R50, R110 ;  /* 0x000000320b6e7223 */ /* 0x000fe2000000006e */
[----:B------:R-:W-:Y:S02]  /*dd70*/  MOV R88, R33 ;  /* 0x0000002100587202 */ /* 0x000fe40000000f00 */
[----:B------:R-:W-:-:S07]  /*dd80*/  MOV R50, R123 ;  /* 0x0000007b00327202 */ /* 0x000fce0000000f00 */
[----:B------:R-:W-:Y:S05]  /*dd90*/  WARPSYNC.COLLECTIVE R91, `(.L_x_2584) ;  /* 0x000000005b087348 */ /* 0x000fea0003c00000 */
[----:B------:R0:W1:Y:S02]  /*dda0*/  SHFL.IDX P0, R123, R88, R89, R90 ;  /* 0x00000059587b7389 */ /* 0x000064000000005a */
[----:B01----:R-:W-:Y:S05]  /*ddb0*/  ENDCOLLECTIVE ;  /* 0x000000000000791b */ /* 0x003fea0003800000 */
.L_x_2584:
        /* <DEDUP_REMOVED lines=12> */
.L_x_2585:
[----:B------:R-:W-:Y:S02]  /*de80*/  MOV R88, R12 ;  /* 0x0000000c00587202 */ /* 0x000fe40000000f00 */
[----:B------:R-:W-:-:S07]  /*de90*/  MOV R48, R123 ;  /* 0x0000007b00307202 */ /* 0x000fce0000000f00 */
[----:B------:R-:W-:Y:S05]  /*dea0*/  WARPSYNC.COLLECTIVE R91, `(.L_x_2586) ;  /* 0x000000005b087348 */ /* 0x000fea0003c00000 */
[----:B------:R0:W1:Y:S02]  /*deb0*/  SHFL.IDX P0, R123, R88, R89, R90 ;  /* 0x00000059587b7389 */ /* 0x000064000000005a */
[----:B01----:R-:W-:Y:S05]  /*dec0*/  ENDCOLLECTIVE ;  /* 0x000000000000791b */ /* 0x003fea0003800000 */
.L_x_2586:
[----:B------:R-:W-:Y:S02]  /*ded0*/  MOV R88, R13 ;  /* 0x0000000d00587202 */ /* 0x000fe40000000f00 */
[----:B------:R-:W-:-:S07]  /*dee0*/  MOV R52, R123 ;  /* 0x0000007b00347202 */ /* 0x000fce0000000f00 */
[----:B------:R-:W-:Y:S05]  /*def0*/  WARPSYNC.COLLECTIVE R91, `(.L_x_2587) ;  /* 0x000000005b087348 */ /* 0x000fea0003c00000 */
[----:B------:R0:W1:Y:S02]  /*df00*/  SHFL.IDX P0, R123, R88, R89, R90 ;  /* 0x00000059587b7389 */ /* 0x000064000000005a */
[----:B01----:R-:W-:Y:S05]  /*df10*/  ENDCOLLECTIVE ;  /* 0x000000000000791b */ /* 0x003fea0003800000 */
.L_x_2587:
[----:B------:R-:W-:Y:S02]  /*df20*/  MOV R88, R14 ;  /* 0x0000000e00587202 */ /* 0x000fe40000000f00 */
[----:B------:R-:W-:-:S07]  /*df30*/  MOV R54, R123 ;  /* 0x0000007b00367202 */ /* 0x000fce0000000f00 */
[----:B------:R-:W-:Y:S05]  /*df40*/  WARPSYNC.COLLECTIVE R91, `(.L_x_2588) ;  /* 0x000000005b087348 */ /* 0x000fea0003c00000 */
[----:B------:R0:W1:Y:S02]  /*df50*/  SHFL.IDX P0, R123, R88, R89, R90 ;  /* 0x00000059587b7389 */ /* 0x000064000000005a */
[----:B01----:R-:W-:Y:S05]  /*df60*/  ENDCOLLECTIVE ;  /* 0x000000000000791b */ /* 0x003fea0003800000 */
.L_x_2588:
[----:B------:R-:W-:Y:S02]  /*df70*/  MOV R88, R15 ;  /* 0x0000000f00587202 */ /* 0x000fe40000000f00 */
[----:B------:R-:W-:-:S07]  /*df80*/  MOV R56, R123 ;  /* 0x0000007b00387202 */ /* 0x000fce0000000f00 */
[----:B------:R-:W-:Y:S05]  /*df90*/  WARPSYNC.COLLECTIVE R91, `(.L_x_2589) ;  /* 0x000000005b087348 */ /* 0x000fea0003c00000 */
[----:B------:R0:W1:Y:S02]  /*dfa0*/  SHFL.IDX P0, R123, R88, R89, R90 ;  /* 0x00000059587b7389 */ /* 0x000064000000005a */
[----:B01----:R-:W-:Y:S05]  /*dfb0*/  ENDCOLLECTIVE ;  /* 0x000000000000791b */ /* 0x003fea0003800000 */
.L_x_2589:
[----:B------:R-:W-:Y:S02]  /*dfc0*/  MOV R88, R16 ;  /* 0x0000001000587202 */ /* 0x000fe40000000f00 */
[----:B------:R-:W-:-:S07]  /*dfd0*/  MOV R58, R123 ;  /* 0x0000007b003a7202 */ /* 0x000fce0000000f00 */
[----:B------:R-:W-:Y:S05]  /*dfe0*/  WARPSYNC.COLLECTIVE R91, `(.L_x_2590) ;  /* 0x000000005b087348 */ /* 0x000fea0003c00000 */
[----:B------:R0:W1:Y:S02]  /*dff0*/  SHFL.IDX P0, R123, R88, R89, R90 ;  /* 0x00000059587b7389 */ /* 0x000064000000005a */
[----:B01----:R-:W-:Y:S05]  /*e000*/  ENDCOLLECTIVE ;  /* 0x000000000000791b */ /* 0x003fea0003800000 */
.L_x_2590:
[----:B------:R-:W-:Y:S02]  /*e010*/  MOV R88, R17 ;  /* 0x0000001100587202 */ /* 0x000fe40000000f00 */
[----:B------:R-:W-:-:S07]  /*e020*/  MOV R60, R123 ;  /* 0x0000007b003c7202 */ /* 0x000fce0000000f00 */
[----:B------:R-:W-:Y:S05]  /*e030*/  WARPSYNC.COLLECTIVE R91, `(.L_x_2591) ;  /* 0x000000005b087348 */ /* 0x000fea0003c00000 */
[----:B------:R0:W1:Y:S02]  /*e040*/  SHFL.IDX P0, R123, R88, R89, R90 ;  /* 0x00000059587b7389 */ /* 0x000064000000005a */
[----:B01----:R-:W-:Y:S05]  /*e050*/  ENDCOLLECTIVE ;  /* 0x000000000000791b */ /* 0x003fea0003800000 */
.L_x_2591:
[----:B------:R-:W-:Y:S02]  /*e060*/  MOV R88, R18 ;  /* 0x0000001200587202 */ /* 0x000fe40000000f00 */
[----:B------:R-:W-:-:S07]  /*e070*/  MOV R62, R123 ;  /* 0x0000007b003e7202 */ /* 0x000fce0000000f00 */
[----:B------:R-:W-:Y:S05]  /*e080*/  WARPSYNC.COLLECTIVE R91, `(.L_x_2592) ;  /* 0x000000005b087348 */ /* 0x000fea0003c00000 */
[----:B------:R0:W1:Y:S02]  /*e090*/  SHFL.IDX P0, R123, R88, R89, R90 ;  /* 0x00000059587b7389 */ /* 0x000064000000005a */
[----:B01----:R-:W-:Y:S05]  /*e0a0*/  ENDCOLLECTIVE ;  /* 0x000000000000791b */ /* 0x003fea0003800000 */
.L_x_2592:
[----:B------:R-:W-:Y:S01]  /*e0b0*/  MOV R88, R19 ;  /* 0x0000001300587202 */ /* 0x000fe20000000f00 */
[-C--:B------:R-:W-:Y:S01]  /*e0c0*/  FFMA R65, R46, R123.reuse, R65 ;  /* 0x0000007b2e417223 */ /* 0x080fe20000000041 */
[----:B------:R-:W-:-:S07]  /*e0d0*/  FFMA R161, R47, R123, R161 ;  /* 0x0000007b2fa17223 */ /* 0x000fce00000000a1 */
[----:B------:R-:W-:Y:S05]  /*e0e0*/  WARPSYNC.COLLECTIVE R91, `(.L_x_2593) ;  /* 0x000000005b087348 */ /* 0x000fea0003c00000 */
[----:B------:R0:W1:Y:S02]  /*e0f0*/  SHFL.IDX P0, R123, R88, R89, R90 ;  /* 0x00000059587b7389 */ /* 0x000064000000005a */
[----:B01----:R-:W-:Y:S05]  /*e100*/  ENDCOLLECTIVE ;  /* 0x000000000000791b */ /* 0x003fea0003800000 */
.L_x_2593:
[-C--:B------:R-:W-:Y:S01]  /*e110*/  FFMA R51, R46, R48.reuse, R51 ;  /* 0x000000302e337223 */ /* 0x080fe20000000033 */
[----:B------:R-:W-:Y:S01]  /*e120*/  FFMA R147, R47, R48, R147 ;  /* 0x000000302f937223 */ /* 0x000fe20000000093 */
[----:B------:R-:W-:Y:S02]  /*e130*/  MOV R88, R20 ;  /* 0x0000001400587202 */ /* 0x000fe40000000f00 */
[----:B------:R-:W-:-:S07]  /*e140*/  MOV R48, R123 ;  /* 0x0000007b00307202 */ /* 0x000fce0000000f00 */
[----:B------:R-:W-:Y:S05]  /*e150*/  WARPSYNC.COLLECTIVE R91, `(.L_x_2594) ;  /* 0x000000005b087348 */ /* 0x000fea0003c00000 */
[----:B------:R0:W1:Y:S02]  /*e160*/  SHFL.IDX P0, R123, R88, R89, R90 ;  /* 0x00000059587b7389 */ /* 0x000064000000005a */
[----:B01----:R-:W-:Y:S05]  /*e170*/  ENDCOLLECTIVE ;  /* 0x000000000000791b */ /* 0x003fea0003800000 */
.L_x_2594:
[C---:B------:R-:W-:Y:S01]  /*e180*/  FFMA R81, R50.reuse, R46, R81 ;  /* 0x0000002e32517223 */ /* 0x040fe20000000051 */
[----:B------:R-:W-:Y:S01]  /*e190*/  FFMA R77, R50, R47, R77 ;  /* 0x0000002f324d7223 */ /* 0x000fe2000000004d */
[----:B------:R-:W-:Y:S02]  /*e1a0*/  MOV R88, R21 ;  /* 0x0000001500587202 */ /* 0x000fe40000000f00 */
[----:B------:R-:W-:-:S07]  /*e1b0*/  MOV R50, R123 ;  /* 0x0000007b00327202 */ /* 0x000fce0000000f00 */
[----:B------:R-:W-:Y:S05]  /*e1c0*/  WARPSYNC.COLLECTIVE R91, `(.L_x_2595) ;  /* 0x000000005b087348 */ /* 0x000fea0003c00000 */
[----:B------:R0:W1:Y:S02]  /*e1d0*/  SHFL.IDX P0, R123, R88, R89, R90 ;  /* 0x00000059587b7389 */ /* 0x000064000000005a */
[----:B01----:R-:W-:Y:S05]  /*e1e0*/  ENDCOLLECTIVE ;  /* 0x000000000000791b */ /* 0x003fea0003800000 */
.L_x_2595:
[-C--:B------:R-:W-:Y:S01]  /*e1f0*/  FFMA R53, R46, R52.reuse, R53 ;  /* 0x000000342e357223 */ /* 0x080fe20000000035 */
[----:B------:R-:W-:Y:S01]  /*e200*/  FFMA R149, R47, R52, R149 ;  /* 0x000000342f957223 */ /* 0x000fe20000000095 */
[----:B------:R-:W-:Y:S02]  /*e210*/  MOV R88, R22 ;  /* 0x0000001600587202 */ /* 0x000fe40000000f00 */
[----:B------:R-:W-:-:S07]  /*e220*/  MOV R52, R123 ;  /* 0x0000007b00347202 */ /* 0x000fce0000000f00 */
[----:B------:R-:W-:Y:S05]  /*e230*/  WARPSYNC.COLLECTIVE R91, `(.L_x_2596) ;  /* 0x000000005b087348 */ /* 0x000fea0003c00000 */
[----:B------:R0:W1:Y:S02]  /*e240*/  SHFL.IDX P0, R123, R88, R89, R90 ;  /* 0x00000059587b7389 */ /* 0x000064000000005a */
[----:B01----:R-:W-:Y:S05]  /*e250*/  ENDCOLLECTIVE ;  /* 0x000000000000791b */ /* 0x003fea0003800000 */
.L_x_2596:
[-C--:B------:R-:W-:Y:S01]  /*e260*/  FFMA R55, R46, R54.reuse, R55 ;  /* 0x000000362e377223 */ /* 0x080fe20000000037 */
[----:B------:R-:W-:Y:S01]  /*e270*/  FFMA R151, R47, R54, R151 ;  /* 0x000000362f977223 */ /* 0x000fe20000000097 */
[----:B------:R-:W-:Y:S02]  /*e280*/  MOV R88, R23 ;  /* 0x0000001700587202 */ /* 0x000fe40000000f00 */
[----:B------:R-:W-:-:S07]  /*e290*/  MOV R54, R123 ;  /* 0x0000007b00367202 */ /* 0x000fce0000000f00 */
[----:B------:R-:W-:Y:S05]  /*e2a0*/  WARPSYNC.COLLECTIVE R91, `(.L_x_2597) ;  /* 0x000000005b087348 */ /* 0x000fea0003c00000 */
[----:B------:R0:W1:Y:S02]  /*e2b0*/  SHFL.IDX P0, R123, R88, R89, R90 ;  /* 0x00000059587b7389 */ /* 0x000064000000005a */
[----:B01----:R-:W-:Y:S05]  /*e2c0*/  ENDCOLLECTIVE ;  /* 0x000000000000791b */ /* 0x003fea0003800000 */
.L_x_2597:
[-C--:B------:R-:W-:Y:S01]  /*e2d0*/  FFMA R57, R46, R56.reuse, R57 ;  /* 0x000000382e397223 */ /* 0x080fe20000000039 */
[----:B------:R-:W-:Y:S01]  /*e2e0*/  FFMA R153, R47, R56, R153 ;  /* 0x000000382f997223 */ /* 0x000fe20000000099 */
[----:B------:R-:W-:Y:S02]  /*e2f0*/  MOV R88, R24 ;  /* 0x0000001800587202 */ /* 0x000fe40000000f00 */
[----:B------:R-:W-:-:S07]  /*e300*/  MOV R56, R123 ;  /* 0x0000007b00387202 */ /* 0x000fce0000000f00 */
[----:B------:R-:W-:Y:S05]  /*e310*/  WARPSYNC.COLLECTIVE R91, `(.L_x_2598) ;  /* 0x000000005b087348 */ /* 0x000fea0003c00000 */
[----:B------:R0:W1:Y:S02]  /*e320*/  SHFL.IDX P0, R123, R88, R89, R90 ;  /* 0x00000059587b7389 */ /* 0x000064000000005a */
[----:B01----:R-:W-:Y:S05]  /*e330*/  ENDCOLLECTIVE ;  /* 0x000000000000791b */ /* 0x003fea0003800000 */
.L_x_2598:
[-C--:B------:R-:W-:Y:S01]  /*e340*/  FFMA R59, R46, R58.reuse, R59 ;  /* 0x0000003a2e3b7223 */ /* 0x080fe2000000003b */
[----:B------:R-:W-:Y:S01]  /*e350*/  FFMA R155, R47, R58, R155 ;  /* 0x0000003a2f9b7223 */ /* 0x000fe2000000009b */
[----:B------:R-:W-:Y:S02]  /*e360*/  MOV R88, R25 ;  /* 0x0000001900587202 */ /* 0x000fe40000000f00 */
[----:B------:R-:W-:-:S07]  /*e370*/  MOV R58, R123 ;  /* 0x0000007b003a7202 */ /* 0x000fce0000000f00 */
[----:B------:R-:W-:Y:S05]  /*e380*/  WARPSYNC.COLLECTIVE R91, `(.L_x_2599) ;  /* 0x000000005b087348 */ /* 0x000fea0003c00000 */
[----:B------:R0:W1:Y:S02]  /*e390*/  SHFL.IDX P0, R123, R88, R89, R90 ;  /* 0x00000059587b7389 */ /* 0x000064000000005a */
[----:B01----:R-:W-:Y:S05]  /*e3a0*/  ENDCOLLECTIVE ;  /* 0x000000000000791b */ /* 0x003fea0003800000 */
.L_x_2599:
[-C--:B------:R-:W-:Y:S01]  /*e3b0*/  FFMA R61, R46, R60.reuse, R61 ;  /* 0x0000003c2e3d7223 */ /* 0x080fe2000000003d */
[----:B------:R-:W-:Y:S01]  /*e3c0*/  FFMA R157, R47, R60, R157 ;  /* 0x0000003c2f9d7223 */ /* 0x000fe2000000009d */
[----:B------:R-:W-:Y:S02]  /*e3d0*/  MOV R88, R26 ;  /* 0x0000001a00587202 */ /* 0x000fe40000000f00 */
[----:B------:R-:W-:-:S07]  /*e3e0*/  MOV R60, R123 ;  /* 0x0000007b003c7202 */ /* 0x000fce0000000f00 */
[----:B------:R-:W-:Y:S05]  /*e3f0*/  WARPSYNC.COLLECTIVE R91, `(.L_x_2600) ;  /* 0x000000005b087348 */ /* 0x000fea0003c00000 */
[----:B------:R0:W1:Y:S02]  /*e400*/  SHFL.IDX P0, R123, R88, R89, R90 ;  /* 0x00000059587b7389 */ /* 0x000064000000005a */
[----:B01----:R-:W-:Y:S05]  /*e410*/  ENDCOLLECTIVE ;  /* 0x000000000000791b */ /* 0x003fea0003800000 */
.L_x_2600:
[-C--:B------:R-:W-:Y:S01]  /*e420*/  FFMA R63, R46, R62.reuse, R63 ;  /* 0x0000003e2e3f7223 */ /* 0x080fe2000000003f */
[----:B------:R-:W-:Y:S01]  /*e430*/  FFMA R159, R47, R62, R159 ;  /* 0x0000003e2f9f7223 */ /* 0x000fe2000000009f */
[----:B------:R-:W-:Y:S02]  /*e440*/  MOV R88, R28 ;  /* 0x0000001c00587202 */ /* 0x000fe40000000f00 */
[----:B------:R-:W-:-:S07]  /*e450*/  MOV R62, R123 ;  /* 0x0000007b003e7202 */ /* 0x000fce0000000f00 */
[----:B------:R-:W-:Y:S05]  /*e460*/  WARPSYNC.COLLECTIVE R91, `(.L_x_2601) ;  /* 0x000000005b087348 */ /* 0x000fea0003c00000 */
[----:B------:R0:W1:Y:S02]  /*e470*/  SHFL.IDX P0, R123, R88, R89, R90 ;  /* 0x00000059587b7389 */ /* 0x000064000000005a */
[----:B01----:R-:W-:Y:S05]  /*e480*/  ENDCOLLECTIVE ;  /* 0x000000000000791b */ /* 0x003fea0003800000 */
.L_x_2601:
[----:B------:R-:W-:Y:S01]  /*e490*/  FFMA R100, R11, R64, R100 ;  /* 0x000000400b647223 */ /* 0x000fe20000000064 */
[----:B------:R-:W-:Y:S02]  /*e4a0*/  MOV R88, R29 ;  /* 0x0000001d00587202 */ /* 0x000fe40000000f00 */
[----:B------:R-:W-:-:S07]  /*e4b0*/  MOV R64, R123 ;  /* 0x0000007b00407202 */ /* 0x000fce0000000f00 */
[----:B------:R-:W-:Y:S05]  /*e4c0*/  WARPSYNC.COLLECTIVE R91, `(.L_x_2602) ;  /* 0x000000005b087348 */ /* 0x000fea0003c00000 */
[----:B------:R0:W1:Y:S02]  /*e4d0*/  SHFL.IDX P0, R123, R88, R89, R90 ;  /* 0x00000059587b7389 */ /* 0x000064000000005a */
[----:B01----:R-:W-:Y:S05]  /*e4e0*/  ENDCOLLECTIVE ;  /* 0x000000000000791b */ /* 0x003fea0003800000 */
.L_x_2602:
[----:B------:R-:W-:Y:S01]  /*e4f0*/  FFMA R102, R11, R66, R102 ;  /* 0x000000420b667223 */ /* 0x000fe20000000066 */
[----:B------:R-:W-:Y:S02]  /*e500*/  MOV R88, R30 ;  /* 0x0000001e00587202 */ /* 0x000fe40000000f00 */
[----:B------:R-:W-:-:S07]  /*e510*/  MOV R66, R123 ;  /* 0x0000007b00427202 */ /* 0x000fce0000000f00 */
[----:B------:R-:W-:Y:S05]  /*e520*/  WARPSYNC.COLLECTIVE R91, `(.L_x_2603) ;  /* 0x000000005b087348 */ /* 0x000fea0003c00000 */
[----:B------:R0:W1:Y:S02]  /*e530*/  SHFL.IDX P0, R123, R88, R89, R90 ;  /* 0x00000059587b7389 */ /* 0x000064000000005a */
[----:B01----:R-:W-:Y:S05]  /*e540*/  ENDCOLLECTIVE ;  /* 0x000000000000791b */ /* 0x003fea0003800000 */
.L_x_2603:
[----:B------:R-:W-:Y:S01]  /*e550*/  MOV R88, R31 ;  /* 0x0000001f00587202 */ /* 0x000fe20000000f00 */
[-C--:B------:R-:W-:Y:S01]  /*e560*/  FFMA R103, R46, R123.reuse, R103 ;  /* 0x0000007b2e677223 */ /* 0x080fe20000000067 */
[----:B------:R-:W-:-:S07]  /*e570*/  FFMA R104, R47, R123, R104 ;  /* 0x0000007b2f687223 */ /* 0x000fce0000000068 */
[----:B------:R-:W-:Y:S05]  /*e580*/  WARPSYNC.COLLECTIVE R91, `(.L_x_2604) ;  /* 0x000000005b087348 */ /* 0x000fea0003c00000 */
[----:B------:R0:W1:Y:S02]  /*e590*/  SHFL.IDX P0, R123, R88, R89, R90 ;  /* 0x00000059587b7389 */ /* 0x000064000000005a */
[----:B01----:R-:W-:Y:S05]  /*e5a0*/  ENDCOLLECTIVE ;  /* 0x000000000000791b */ /* 0x003fea0003800000 */
.L_x_2604:
[C---:B------:R-:W-:Y:S01]  /*e5b0*/  FFMA R78, R11.reuse, R79, R78 ;  /* 0x0000004f0b4e7223 */ /* 0x040fe2000000004e */
[----:B------:R-:W-:Y:S01]  /*e5c0*/  FFMA R86, R11, R83, R86 ;  /* 0x000000530b567223 */ /* 0x000fe20000000056 */
[----:B------:R-:W-:Y:S02]  /*e5d0*/  MOV R88, R32 ;  /* 0x0000002000587202 */ /* 0x000fe40000000f00 */
[----:B------:R-:W-:-:S07]  /*e5e0*/  MOV R11, R123 ;  /* 0x0000007b000b7202 */ /* 0x000fce0000000f00 */
[----:B------:R-:W-:Y:S05]  /*e5f0*/  WARPSYNC.COLLECTIVE R91, `(.L_x_2605) ;  /* 0x000000005b087348 */ /* 0x000fea0003c00000 */
[----:B------:R0:W1:Y:S02]  /*e600*/  SHFL.IDX P0, R123, R88, R89, R90 ;  /* 0x00000059587b7389 */ /* 0x000064000000005a */
[----:B01----:R-:W-:Y:S05]  /*e610*/  ENDCOLLECTIVE ;  /* 0x000000000000791b */ /* 0x003fea0003800000 */
.L_x_2605:
[-C--:B------:R-:W-:Y:S01]  /*e620*/  FFMA R67, R46, R48.reuse, R67 ;  /* 0x000000302e437223 */ /* 0x080fe20000000043 */
[----:B------:R-:W-:Y:S01]  /*e630*/  FFMA R163, R47, R48, R163 ;  /* 0x000000302fa37223 */ /* 0x000fe200000000a3 */
[----:B------:R-:W-:Y:S02]  /*e640*/  MOV R88, R34 ;  /* 0x0000002200587202 */ /* 0x000fe40000000f00 */
[----:B------:R-:W-:-:S07]  /*e650*/  MOV R48, R123 ;  /* 0x0000007b00307202 */ /* 0x000fce0000000f00 */
[----:B------:R-:W-:Y:S05]  /*e660*/  WARPSYNC.COLLECTIVE R91, `(.L_x_2606) ;  /* 0x000000005b087348 */ /* 0x000fea0003c00000 */
[----:B------:R0:W1:Y:S02]  /*e670*/  SHFL.IDX P0, R123, R88, R89, R90 ;  /* 0x00000059587b7389 */ /* 0x000064000000005a */
[----:B01----:R-:W-:Y:S05]  /*e680*/  ENDCOLLECTIVE ;  /* 0x000000000000791b */ /* 0x003fea0003800000 */
.L_x_2606:
[-C--:B------:R-:W-:Y:S01]  /*e690*/  FFMA R69, R46, R50.reuse, R69 ;  /* 0x000000322e457223 */ /* 0x080fe20000000045 */
[----:B------:R-:W-:Y:S01]  /*e6a0*/  FFMA R165, R47, R50, R165 ;  /* 0x000000322fa57223 */ /* 0x000fe200000000a5 */
[----:B------:R-:W-:Y:S02]  /*e6b0*/  MOV R88, R35 ;  /* 0x0000002300587202 */ /* 0x000fe40000000f00 */
[----:B------:R-:W-:-:S07]  /*e6c0*/  MOV R50, R123 ;  /* 0x0000007b00327202 */ /* 0x000fce0000000f00 */
[----:B------:R-:W-:Y:S05]  /*e6d0*/  WARPSYNC.COLLECTIVE R91, `(.L_x_2607) ;  /* 0x000000005b087348 */ /* 0x000fea0003c00000 */
[----:B------:R0:W1:Y:S02]  /*e6e0*/  SHFL.IDX P0, R123, R88, R89, R90 ;  /* 0x00000059587b7389 */ /* 0x000064000000005a */
[----:B01----:R-:W-:Y:S05]  /*e6f0*/  ENDCOLLECTIVE ;  /* 0x000000000000791b */ /* 0x003fea0003800000 */
.L_x_2607:
[----:B------:R-:W-:Y:S02]  /*e700*/  MOV R88, R36 ;  /* 0x0000002400587202 */ /* 0x000fe40000000f00 */
[----:B------:R-:W-:-:S07]  /*e710*/  MOV R49, R123 ;  /* 0x0000007b00317202 */ /* 0x000fce0000000f00 */
[----:B------:R-:W-:Y:S05]  /*e720*/  WARPSYNC.COLLECTIVE R91, `(.L_x_2608) ;  /* 0x000000005b087348 */ /* 0x000fea0003c00000 */
[----:B------:R0:W1:Y:S02]  /*e730*/  SHFL.IDX P0, R123, R88, R89, R90 ;  /* 0x00000059587b7389 */ /* 0x000064000000005a */
[----:B01----:R-:W-:Y:S05]  /*e740*/  ENDCOLLECTIVE ;  /* 0x000000000000791b */ /* 0x003fea0003800000 */
.L_x_2608:
[-C--:B------:R-:W-:Y:S01]  /*e750*/  FFMA R71, R46, R52.reuse, R71 ;  /* 0x000000342e477223 */ /* 0x080fe20000000047 */
[----:B------:R-:W-:Y:S01]  /*e760*/  FFMA R72, R47, R52, R72 ;  /* 0x000000342f487223 */ /* 0x000fe20000000048 */
[----:B------:R-:W-:Y:S02]  /*e770*/  MOV R88, R37 ;  /* 0x0000002500587202 */ /* 0x000fe40000000f00 */
[----:B------:R-:W-:-:S07]  /*e780*/  MOV R52, R123 ;  /* 0x0000007b00347202 */ /* 0x000fce0000000f00 */
[----:B------:R-:W-:Y:S05]  /*e790*/  WARPSYNC.COLLECTIVE R91, `(.L_x_2609) ;  /* 0x000000005b087348 */ /* 0x000fea0003c00000 */
[----:B------:R0:W1:Y:S02]  /*e7a0*/  SHFL.IDX P0, R123, R88, R89, R90 ;  /* 0x00000059587b7389 */ /* 0x000064000000005a */
[----:B01----:R-:W-:Y:S05]  /*e7b0*/  ENDCOLLECTIVE ;  /* 0x000000000000791b */ /* 0x003fea0003800000 */
.L_x_2609:
[-C--:B------:R-:W-:Y:S01]  /*e7c0*/  FFMA R73, R46, R54.reuse, R73 ;  /* 0x000000362e497223 */ /* 0x080fe20000000049 */
[----:B------:R-:W-:Y:S01]  /*e7d0*/  FFMA R74, R47, R54, R74 ;  /* 0x000000362f4a7223 */ /* 0x000fe2000000004a */
[----:B------:R-:W-:Y:S02]  /*e7e0*/  MOV R88, R38 ;  /* 0x0000002600587202 */ /* 0x000fe40000000f00 */
[----:B------:R-:W-:-:S07]  /*e7f0*/  MOV R54, R123 ;  /* 0x0000007b00367202 */ /* 0x000fce0000000f00 */
[----:B------:R-:W-:Y:S05]  /*e800*/  WARPSYNC.COLLECTIVE R91, `(.L_x_2610) ;  /* 0x000000005b087348 */ /* 0x000fea0003c00000 */
[----:B------:R0:W1:Y:S02]  /*e810*/  SHFL.IDX P0, R123, R88, R89, R90 ;  /* 0x00000059587b7389 */ /* 0x000064000000005a */
[----:B01----:R-:W-:Y:S05]  /*e820*/  ENDCOLLECTIVE ;  /* 0x000000000000791b */ /* 0x003fea0003800000 */
.L_x_2610:
[-C--:B------:R-:W-:Y:S01]  /*e830*/  FFMA R75, R46, R56.reuse, R75 ;  /* 0x000000382e4b7223 */ /* 0x080fe2000000004b */
[----:B------:R-:W-:Y:S01]  /*e840*/  FFMA R92, R47, R56, R92 ;  /* 0x000000382f5c7223 */ /* 0x000fe2000000005c */
[----:B------:R-:W-:Y:S02]  /*e850*/  MOV R88, R39 ;  /* 0x0000002700587202 */ /* 0x000fe40000000f00 */
[----:B------:R-:W-:-:S07]  /*e860*/  MOV R56, R123 ;  /* 0x0000007b00387202 */ /* 0x000fce0000000f00 */
[----:B------:R-:W-:Y:S05]  /*e870*/  WARPSYNC.COLLECTIVE R91, `(.L_x_2611) ;  /* 0x000000005b087348 */ /* 0x000fea0003c00000 */
[----:B------:R0:W1:Y:S02]  /*e880*/  SHFL.IDX P0, R123, R88, R89, R90 ;  /* 0x00000059587b7389 */ /* 0x000064000000005a */
[----:B01----:R-:W-:Y:S05]  /*e890*/  ENDCOLLECTIVE ;  /* 0x000000000000791b */ /* 0x003fea0003800000 */
.L_x_2611:
[-C--:B------:R-:W-:Y:S01]  /*e8a0*/  FFMA R93, R46, R58.reuse, R93 ;  /* 0x0000003a2e5d7223 */ /* 0x080fe2000000005d */
[----:B------:R-:W-:Y:S01]  /*e8b0*/  FFMA R94, R47, R58, R94 ;  /* 0x0000003a2f5e7223 */ /* 0x000fe2000000005e */
[----:B------:R-:W-:Y:S02]  /*e8c0*/  MOV R88, R40 ;  /* 0x0000002800587202 */ /* 0x000fe40000000f00 */
[----:B------:R-:W-:-:S07]  /*e8d0*/  MOV R58, R123 ;  /* 0x0000007b003a7202 */ /* 0x000fce0000000f00 */
[----:B------:R-:W-:Y:S05]  /*e8e0*/  WARPSYNC.COLLECTIVE R91, `(.L_x_2612) ;  /* 0x000000005b087348 */ /* 0x000fea0003c00000 */
[----:B------:R0:W1:Y:S02]  /*e8f0*/  SHFL.IDX P0, R123, R88, R89, R90 ;  /* 0x00000059587b7389 */ /* 0x000064000000005a */
[----:B01----:R-:W-:Y:S05]  /*e900*/  ENDCOLLECTIVE ;  /* 0x000000000000791b */ /* 0x003fea0003800000 */
.L_x_2612:
[-C--:B------:R-:W-:Y:S01]  /*e910*/  FFMA R95, R46, R60.reuse, R95 ;  /* 0x0000003c2e5f7223 */ /* 0x080fe2000000005f */
[----:B------:R-:W-:Y:S01]  /*e920*/  FFMA R96, R47, R60, R96 ;  /* 0x0000003c2f607223 */ /* 0x000fe20000000060 */
[----:B------:R-:W-:Y:S02]  /*e930*/  MOV R88, R41 ;  /* 0x0000002900587202 */ /* 0x000fe40000000f00 */
[----:B------:R-:W-:-:S07]  /*e940*/  MOV R60, R123 ;  /* 0x0000007b003c7202 */ /* 0x000fce0000000f00 */
[----:B------:R-:W-:Y:S05]  /*e950*/  WARPSYNC.COLLECTIVE R91, `(.L_x_2613) ;  /* 0x000000005b087348 */ /* 0x000fea0003c00000 */
[----:B------:R0:W1:Y:S02]  /*e960*/  SHFL.IDX P0, R123, R88, R89, R90 ;  /* 0x00000059587b7389 */ /* 0x000064000000005a */
[----:B01----:R-:W-:Y:S05]  /*e970*/  ENDCOLLECTIVE ;  /* 0x000000000000791b */ /* 0x003fea0003800000 */
.L_x_2613:
[----:B------:R-:W-:Y:S02]  /*e980*/  MOV R88, R42 ;  /* 0x0000002a00587202 */ /* 0x000fe40000000f00 */
[----:B------:R-:W-:-:S07]  /*e990*/  MOV R79, R123 ;  /* 0x0000007b004f7202 */ /* 0x000fce0000000f00 */
[----:B------:R-:W-:Y:S05]  /*e9a0*/  WARPSYNC.COLLECTIVE R91, `(.L_x_2614) ;  /* 0x000000005b087348 */ /* 0x000fea0003c00000 */
[----:B------:R0:W1:Y:S02]  /*e9b0*/  SHFL.IDX P0, R123, R88, R89, R90 ;  /* 0x00000059587b7389 */ /* 0x000064000000005a */
[----:B01----:R-:W-:Y:S05]  /*e9c0*/  ENDCOLLECTIVE ;  /* 0x000000000000791b */ /* 0x003fea0003800000 */
.L_x_2614:
        /* <DEDUP_REMOVED lines=24> */
.L_x_2615:
[----:B------:R-:W-:Y:S01]  /*eb50*/  FFMA R110, R47, R50, R110 ;  /* 0x000000322f6e7223 */ /* 0x000fe2000000006e */
[----:B------:R-:W-:Y:S02]  /*eb60*/  MOV R88, R33 ;  /* 0x0000002100587202 */ /* 0x000fe40000000f00 */
[----:B------:R-:W-:-:S07]  /*eb70*/  MOV R50, R123 ;  /* 0x0000007b00327202 */ /* 0x000fce0000000f00 */
[----:B------:R-:W-:Y:S05]  /*eb80*/  WARPSYNC.COLLECTIVE R91, `(.L_x_2616) ;  /* 0x000000005b087348 */ /* 0x000fea0003c00000 */
[----:B------:R0:W1:Y:S02]  /*eb90*/  SHFL.IDX P0, R123, R88, R89, R90 ;  /* 0x00000059587b7389 */ /* 0x000064000000005a */
[----:B01----:R-:W-:Y:S05]  /*eba0*/  ENDCOLLECTIVE ;  /* 0x000000000000791b */ /* 0x003fea0003800000 */
.L_x_2616:
        /* <DEDUP_REMOVED lines=11> */
.L_x_2617:
[----:B------:R-:W-:Y:S02]  /*ec60*/  MOV R88, R12 ;  /* 0x0000000c00587202 */ /* 0x000fe40000000f00 */
[----:B------:R-:W-:-:S07]  /*ec70*/  MOV R58, R123 ;  /* 0x0000007b003a7202 */ /* 0x000fce0000000f00 */
[----:B------:R-:W-:Y:S05]  /*ec80*/  WARPSYNC.COLLECTIVE R91, `(.L_x_2618) ;  /* 0x000000005b087348 */ /* 0x000fea0003c00000 */
[----:B------:R0:W1:Y:S02]  /*ec90*/  SHFL.IDX P0, R123, R88, R89, R90 ;  /* 0x00000059587b7389 */ /* 0x000064000000005a */
[----:B01----:R-:W-:Y:S05]  /*eca0*/  ENDCOLLECTIVE ;  /* 0x000000000000791b */ /* 0x003fea0003800000 */
.L_x_2618:
[----:B------:R-:W-:Y:S02]  /*ecb0*/  MOV R88, R13 ;  /* 0x0000000d00587202 */ /* 0x000fe40000000f00 */
[----:B------:R-:W-:-:S07]  /*ecc0*/  MOV R62, R123 ;  /* 0x0000007b003e7202 */ /* 0x000fce0000000f00 */
[----:B------:R-:W-:Y:S05]  /*ecd0*/  WARPSYNC.COLLECTIVE R91, `(.L_x_2619) ;  /* 0x000000005b087348 */ /* 0x000fea0003c00000 */
[----:B------:R0:W1:Y:S02]  /*ece0*/  SHFL.IDX P0, R123, R88, R89, R90 ;  /* 0x00000059587b7389 */ /* 0x000064000000005a */
[----:B01----:R-:W-:Y:S05]  /*ecf0*/  ENDCOLLECTIVE ;  /* 0x000000000000791b */ /* 0x003fea0003800000 */
.L_x_2619:
[----:B------:R-:W-:Y:S02]  /*ed00*/  MOV R88, R14 ;  /* 0x0000000e00587202 */ /* 0x000fe40000000f00 */
[----:B------:R-:W-:-:S07]  /*ed10*/  MOV R66, R123 ;  /* 0x0000007b00427202 */ /* 0x000fce0000000f00 */
[----:B------:R-:W-:Y:S05]  /*ed20*/  WARPSYNC.COLLECTIVE R91, `(.L_x_2620) ;  /* 0x000000005b087348 */ /* 0x000fea0003c00000 */
[----:B------:R0:W1:Y:S02]  /*ed30*/  SHFL.IDX P0, R123, R88, R89, R90 ;  /* 0x00000059587b7389 */ /* 0x000064000000005a */
[----:B01----:R-:W-:Y:S05]  /*ed40*/  ENDCOLLECTIVE ;  /* 0x000000000000791b */ /* 0x003fea0003800000 */
.L_x_2620:
[----:B------:R-:W-:Y:S02]  /*ed50*/  MOV R88, R15 ;  /* 0x0000000f00587202 */ /* 0x000fe40000000f00 */
[----:B------:R-:W-:-:S07]  /*ed60*/  MOV R70, R123 ;  /* 0x0000007b00467202 */ /* 0x000fce0000000f00 */
[----:B------:R-:W-:Y:S05]  /*ed70*/  WARPSYNC.COLLECTIVE R91, `(.L_x_2621) ;  /* 0x000000005b087348 */ /* 0x000fea0003c00000 */
[----:B------:R0:W1:Y:S02]  /*ed80*/  SHFL.IDX P0, R123, R88, R89, R90 ;  /* 0x00000059587b7389 */ /* 0x000064000000005a */
[----:B01----:R-:W-:Y:S05]  /*ed90*/  ENDCOLLECTIVE ;  /* 0x000000000000791b */ /* 0x003fea0003800000 */
.L_x_2621:
[----:B------:R-:W-:Y:S02]  /*eda0*/  MOV R88, R16 ;  /* 0x0000001000587202 */ /* 0x000fe40000000f00 */
[----:B------:R-:W-:-:S07]  /*edb0*/  MOV R84, R123 ;  /* 0x0000007b00547202 */ /* 0x000fce0000000f00 */
[----:B------:R-:W-:Y:S05]  /*edc0*/  WARPSYNC.COLLECTIVE R91, `(.L_x_2622) ;  /* 0x000000005b087348 */ /* 0x000fea0003c00000 */
[----:B------:R0:W1:Y:S02]  /*edd0*/  SHFL.IDX P0, R123, R88, R89, R90 ;  /* 0x00000059587b7389 */ /* 0x000064000000005a */
[----:B01----:R-:W-:Y:S05]  /*ede0*/  ENDCOLLECTIVE ;  /* 0x000000000000791b */ /* 0x003fea0003800000 */
.L_x_2622:
[----:B------:R-:W-:Y:S02]  /*edf0*/  MOV R88, R17 ;  /* 0x0000001100587202 */ /* 0x000fe40000000f00 */
[----:B------:R-:W-:-:S07]  /*ee00*/  MOV R124, R123 ;  /* 0x0000007b007c7202 */ /* 0x000fce0000000f00 */
[----:B------:R-:W-:Y:S05]  /*ee10*/  WARPSYNC.COLLECTIVE R91, `(.L_x_2623) ;  /* 0x000000005b087348 */ /* 0x000fea0003c00000 */
[----:B------:R0:W1:Y:S02]  /*ee20*/  SHFL.IDX P0, R123, R88, R89, R90 ;  /* 0x00000059587b7389 */ /* 0x000064000000005a */
[----:B01----:R-:W-:Y:S05]  /*ee30*/  ENDCOLLECTIVE ;  /* 0x000000000000791b */ /* 0x003fea0003800000 */
.L_x_2623:
[----:B------:R-:W-:Y:S02]  /*ee40*/  MOV R88, R18 ;  /* 0x0000001200587202 */ /* 0x000fe40000000f00 */
[----:B------:R-:W-:-:S07]  /*ee50*/  MOV R128, R123 ;  /* 0x0000007b00807202 */ /* 0x000fce0000000f00 */
[----:B------:R-:W-:Y:S05]  /*ee60*/  WARPSYNC.COLLECTIVE R91, `(.L_x_2624) ;  /* 0x000000005b087348 */ /* 0x000fea0003c00000 */
[----:B------:R0:W1:Y:S02]  /*ee70*/  SHFL.IDX P0, R123, R88, R89, R90 ;  /* 0x00000059587b7389 */ /* 0x000064000000005a */
[----:B01----:R-:W-:Y:S05]  /*ee80*/  ENDCOLLECTIVE ;  /* 0x000000000000791b */ /* 0x003fea0003800000 */
.L_x_2624:
[----:B------:R-:W-:Y:S01]  /*ee90*/  MOV R88, R19 ;  /* 0x0000001300587202 */ /* 0x000fe20000000f00 */
[-C--:B------:R-:W-:Y:S01]  /*eea0*/  FFMA R130, R46, R123.reuse, R65 ;  /* 0x0000007b2e827223 */ /* 0x080fe20000000041 */
[----:B------:R-:W-:-:S07]  /*eeb0*/  FFMA R132, R11, R123, R161 ;  /* 0x0000007b0b847223 */ /* 0x000fce00000000a1 */
[----:B------:R-:W-:Y:S05]  /*eec0*/  WARPSYNC.COLLECTIVE R91, `(.L_x_2625) ;  /* 0x000000005b087348 */ /* 0x000fea0003c00000 */
[----:B------:R0:W1:Y:S02]  /*eed0*/  SHFL.IDX P0, R123, R88, R89, R90 ;  /* 0x00000059587b7389 */ /* 0x000064000000005a */
[----:B01----:R-:W-:Y:S05]  /*eee0*/  ENDCOLLECTIVE ;  /* 0x000000000000791b */ /* 0x003fea0003800000 */
.L_x_2625:
[----:B------:R-:W-:Y:S02]  /*eef0*/  MOV R88, R20 ;  /* 0x0000001400587202 */ /* 0x000fe40000000f00 */
[----:B------:R-:W-:-:S07]  /*ef00*/  MOV R136, R123 ;  /* 0x0000007b00887202 */ /* 0x000fce0000000f00 */
[----:B------:R-:W-:Y:S05]  /*ef10*/  WARPSYNC.COLLECTIVE R91, `(.L_x_2626) ;  /* 0x000000005b087348 */ /* 0x000fea0003c00000 */
[----:B------:R0:W1:Y:S02]  /*ef20*/  SHFL.IDX P0, R123, R88, R89, R90 ;  /* 0x00000059587b7389 */ /* 0x000064000000005a */
[----:B01----:R-:W-:Y:S05]  /*ef30*/  ENDCOLLECTIVE ;  /* 0x000000000000791b */ /* 0x003fea0003800000 */
.L_x_2626:
[----:B------:R-:W-:Y:S02]  /*ef40*/  MOV R88, R21 ;  /* 0x0000001500587202 */ /* 0x000fe40000000f00 */
[----:B------:R-:W-:-:S07]  /*ef50*/  MOV R140, R123 ;  /* 0x0000007b008c7202 */ /* 0x000fce0000000f00 */
[----:B------:R-:W-:Y:S05]  /*ef60*/  WARPSYNC.COLLECTIVE R91, `(.L_x_2627) ;  /* 0x000000005b087348 */ /* 0x000fea0003c00000 */
[----:B------:R0:W1:Y:S02]  /*ef70*/  SHFL.IDX P0, R123, R88, R89, R90 ;  /* 0x00000059587b7389 */ /* 0x000064000000005a */
[----:B01----:R-:W-:Y:S05]  /*ef80*/  ENDCOLLECTIVE ;  /* 0x000000000000791b */ /* 0x003fea0003800000 */
.L_x_2627:
[----:B------:R-:W-:Y:S02]  /*ef90*/  MOV R88, R22 ;  /* 0x0000001600587202 */ /* 0x000fe40000000f00 */
[----:B------:R-:W-:-:S07]  /*efa0*/  MOV R144, R123 ;  /* 0x0000007b00907202 */ /* 0x000fce0000000f00 */
[----:B------:R-:W-:Y:S05]  /*efb0*/  WARPSYNC.COLLECTIVE R91, `(.L_x_2628) ;  /* 0x000000005b087348 */ /* 0x000fea0003c00000 */
[----:B------:R0:W1:Y:S02]  /*efc0*/  SHFL.IDX P0, R123, R88, R89, R90 ;  /* 0x00000059587b7389 */ /* 0x000064000000005a */
[----:B01----:R-:W-:Y:S05]  /*efd0*/  ENDCOLLECTIVE ;  /* 0x000000000000791b */ /* 0x003fea0003800000 */
.L_x_2628:
[----:B------:R-:W-:Y:S02]  /*efe0*/  MOV R88, R23 ;  /* 0x0000001700587202 */ /* 0x000fe40000000f00 */
[----:B------:R-:W-:-:S07]  /*eff0*/  MOV R146, R123 ;  /* 0x0000007b00927202 */ /* 0x000fce0000000f00 */
[----:B------:R-:W-:Y:S05]  /*f000*/  WARPSYNC.COLLECTIVE R91, `(.L_x_2629) ;  /* 0x000000005b087348 */ /* 0x000fea0003c00000 */
[----:B------:R0:W1:Y:S02]  /*f010*/  SHFL.IDX P0, R123, R88, R89, R90 ;  /* 0x00000059587b7389 */ /* 0x000064000000005a */
[----:B01----:R-:W-:Y:S05]  /*f020*/  ENDCOLLECTIVE ;  /* 0x000000000000791b */ /* 0x003fea0003800000 */
.L_x_2629:
[----:B------:R-:W-:Y:S02]  /*f030*/  MOV R88, R24 ;  /* 0x0000001800587202 */ /* 0x000fe40000000f00 */
[----:B------:R-:W-:-:S07]  /*f040*/  MOV R148, R123 ;  /* 0x0000007b00947202 */ /* 0x000fce0000000f00 */
[----:B------:R-:W-:Y:S05]  /*f050*/  WARPSYNC.COLLECTIVE R91, `(.L_x_2630) ;  /* 0x000000005b087348 */ /* 0x000fea0003c00000 */
[----:B------:R0:W1:Y:S02]  /*f060*/  SHFL.IDX P0, R123, R88, R89, R90 ;  /* 0x00000059587b7389 */ /* 0x000064000000005a */
[----:B01----:R-:W-:Y:S05]  /*f070*/  ENDCOLLECTIVE ;  /* 0x000000000000791b */ /* 0x003fea0003800000 */
.L_x_2630:
[----:B------:R-:W-:Y:S02]  /*f080*/  MOV R88, R25 ;  /* 0x0000001900587202 */ /* 0x000fe40000000f00 */
[----:B------:R-:W-:-:S07]  /*f090*/  MOV R150, R123 ;  /* 0x0000007b00967202 */ /* 0x000fce0000000f00 */
[----:B------:R-:W-:Y:S05]  /*f0a0*/  WARPSYNC.COLLECTIVE R91, `(.L_x_2631) ;  /* 0x000000005b087348 */ /* 0x000fea0003c00000 */
[----:B------:R0:W1:Y:S02]  /*f0b0*/  SHFL.IDX P0, R123, R88, R89, R90 ;  /* 0x00000059587b7389 */ /* 0x000064000000005a */
[----:B01----:R-:W-:Y:S05]  /*f0c0*/  ENDCOLLECTIVE ;  /* 0x000000000000791b */ /* 0x003fea0003800000 */
.L_x_2631:
[----:B------:R-:W-:Y:S02]  /*f0d0*/  MOV R88, R26 ;  /* 0x0000001a00587202 */ /* 0x000fe40000000f00 */
[----:B------:R-:W-:-:S07]  /*f0e0*/  MOV R152, R123 ;  /* 0x0000007b00987202 */ /* 0x000fce0000000f00 */
[----:B------:R-:W-:Y:S05]  /*f0f0*/  WARPSYNC.COLLECTIVE R91, `(.L_x_2632) ;  /* 0x000000005b087348 */ /* 0x000fea0003c00000 */
[----:B------:R0:W1:Y:S02]  /*f100*/  SHFL.IDX P0, R123, R88, R89, R90 ;  /* 0x00000059587b7389 */ /* 0x000064000000005a */
[----:B01----:R-:W-:Y:S05]  /*f110*/  ENDCOLLECTIVE ;  /* 0x000000000000791b */ /* 0x003fea0003800000 */
.L_x_2632:
[----:B------:R-:W-:Y:S02]  /*f120*/  MOV R88, R28 ;  /* 0x0000001c00587202 */ /* 0x000fe40000000f00 */
[----:B------:R-:W-:-:S07]  /*f130*/  MOV R154, R123 ;  /* 0x0000007b009a7202 */ /* 0x000fce0000000f00 */
[----:B------:R-:W-:Y:S05]  /*f140*/  WARPSYNC.COLLECTIVE R91, `(.L_x_2633) ;  /* 0x000000005b087348 */ /* 0x000fea0003c00000 */
[----:B------:R0:W1:Y:S02]  /*f150*/  SHFL.IDX P0, R123, R88, R89, R90 ;  /* 0x00000059587b7389 */ /* 0x000064000000005a */
[----:B01----:R-:W-:Y:S05]  /*f160*/  ENDCOLLECTIVE ;  /* 0x000000000000791b */ /* 0x003fea0003800000 */
.L_x_2633:
[----:B------:R-:W-:Y:S02]  /*f170*/  MOV R88, R29 ;  /* 0x0000001d00587202 */ /* 0x000fe40000000f00 */
[----:B------:R-:W-:-:S07]  /*f180*/  MOV R156, R123 ;  /* 0x0000007b009c7202 */ /* 0x000fce0000000f00 */
[----:B------:R-:W-:Y:S05]  /*f190*/  WARPSYNC.COLLECTIVE R91, `(.L_x_2634) ;  /* 0x000000005b087348 */ /* 0x000fea0003c00000 */
[----:B------:R0:W1:Y:S02]  /*f1a0*/  SHFL.IDX P0, R123, R88, R89, R90 ;  /* 0x00000059587b7389 */ /* 0x000064000000005a */
[----:B01----:R-:W-:Y:S05]  /*f1b0*/  ENDCOLLECTIVE ;  /* 0x000000000000791b */ /* 0x003fea0003800000 */
.L_x_2634:
[----:B------:R-:W-:Y:S02]  /*f1c0*/  MOV R88, R30 ;  /* 0x0000001e00587202 */ /* 0x000fe40000000f00 */
[----:B------:R-:W-:-:S07]  /*f1d0*/  MOV R158, R123 ;  /* 0x0000007b009e7202 */ /* 0x000fce0000000f00 */
[----:B------:R-:W-:Y:S05]  /*f1e0*/  WARPSYNC.COLLECTIVE R91, `(.L_x_2635) ;  /* 0x000000005b087348 */ /* 0x000fea0003c00000 */
[----:B------:R0:W1:Y:S02]  /*f1f0*/  SHFL.IDX P0, R123, R88, R89, R90 ;  /* 0x00000059587b7389 */ /* 0x000064000000005a */
[----:B01----:R-:W-:Y:S05]  /*f200*/  ENDCOLLECTIVE ;  /* 0x000000000000791b */ /* 0x003fea0003800000 */
.L_x_2635:
        /* <DEDUP_REMOVED lines=23> */
.L_x_2636:
[----:B------:R-:W-:Y:S02]  /*f380*/  MOV R88, R32 ;  /* 0x0000002000587202 */ /* 0x000fe40000000f00 */
[----:B------:R-:W-:-:S07]  /*f390*/  MOV R45, R123 ;  /* 0x0000007b002d7202 */ /* 0x000fce0000000f00 */
[----:B------:R-:W-:Y:S05]  /*f3a0*/  WARPSYNC.COLLECTIVE R91, `(.L_x_2637) ;  /* 0x000000005b087348 */ /* 0x000fea0003c00000 */
[----:B------:R0:W1:Y:S02]  /*f3b0*/  SHFL.IDX P0, R123, R88, R89, R90 ;  /* 0x00000059587b7389 */ /* 0x000064000000005a */
[----:B01----:R-:W-:Y:S05]  /*f3c0*/  ENDCOLLECTIVE ;  /* 0x000000000000791b */ /* 0x003fea0003800000 */
.L_x_2637:
[----:B------:R-:W-:Y:S01]  /*f3d0*/  FFMA R112, R47, R49, R112 ;  /* 0x000000312f707223 */ /* 0x000fe20000000070 */
[----:B------:R-:W-:Y:S02]  /*f3e0*/  MOV R88, R34 ;  /* 0x0000002200587202 */ /* 0x000fe40000000f00 */
[----:B------:R-:W-:-:S07]  /*f3f0*/  MOV R49, R123 ;  /* 0x0000007b00317202 */ /* 0x000fce0000000f00 */
[----:B------:R-:W-:Y:S05]  /*f400*/  WARPSYNC.COLLECTIVE R91, `(.L_x_2638) ;  /* 0x000000005b087348 */ /* 0x000fea0003c00000 */
[----:B------:R0:W1:Y:S02]  /*f410*/  SHFL.IDX P0, R123, R88, R89, R90 ;  /* 0x00000059587b7389 */ /* 0x000064000000005a */
[----:B01----:R-:W-:Y:S05]  /*f420*/  ENDCOLLECTIVE ;  /* 0x000000000000791b */ /* 0x003fea0003800000 */
.L_x_2638:
[----:B------:R-:W-:Y:S01]  /*f430*/  FFMA R118, R47, R56, R118 ;  /* 0x000000382f767223 */ /* 0x000fe20000000076 */
[----:B------:R-:W-:Y:S01]  /*f440*/  FFMA R56, R46, R58, R51 ;  /* 0x0000003a2e387223 */ /* 0x000fe20000000033 */
[----:B------:R-:W-:Y:S02]  /*f450*/  MOV R88, R35 ;  /* 0x0000002300587202 */ /* 0x000fe40000000f00 */
[----:B------:R-:W-:-:S07]  /*f460*/  MOV R51, R123 ;  /* 0x0000007b00337202 */ /* 0x000fce0000000f00 */
[----:B------:R-:W-:Y:S05]  /*f470*/  WARPSYNC.COLLECTIVE R91, `(.L_x_2639) ;  /* 0x000000005b087348 */ /* 0x000fea0003c00000 */
[----:B------:R0:W1:Y:S02]  /*f480*/  SHFL.IDX P0, R123, R88, R89, R90 ;  /* 0x00000059587b7389 */ /* 0x000064000000005a */
[----:B01----:R-:W-:Y:S05]  /*f490*/  ENDCOLLECTIVE ;  /* 0x000000000000791b */ /* 0x003fea0003800000 */
.L_x_2639:
[----:B------:R-:W-:Y:S01]  /*f4a0*/  FFMA R10, R47, R60, R10 ;  /* 0x0000003c2f0a7223 */ /* 0x000fe2000000000a */
[----:B------:R-:W-:Y:S01]  /*f4b0*/  FFMA R60, R46, R62, R53 ;  /* 0x0000003e2e3c7223 */ /* 0x000fe20000000035 */
[----:B------:R-:W-:Y:S02]  /*f4c0*/  MOV R88, R36 ;  /* 0x0000002400587202 */ /* 0x000fe40000000f00 */
[----:B------:R-:W-:-:S07]  /*f4d0*/  MOV R53, R123 ;  /* 0x0000007b00357202 */ /* 0x000fce0000000f00 */
[----:B------:R-:W-:Y:S05]  /*f4e0*/  WARPSYNC.COLLECTIVE R91, `(.L_x_2640) ;  /* 0x000000005b087348 */ /* 0x000fea0003c00000 */
[----:B------:R0:W1:Y:S02]  /*f4f0*/  SHFL.IDX P0, R123, R88, R89, R90 ;  /* 0x00000059587b7389 */ /* 0x000064000000005a */
[----:B01----:R-:W-:Y:S05]  /*f500*/  ENDCOLLECTIVE ;  /* 0x000000000000791b */ /* 0x003fea0003800000 */
.L_x_2640:
[----:B------:R-:W-:Y:S01]  /*f510*/  FFMA R64, R46, R66, R55 ;  /* 0x000000422e407223 */ /* 0x000fe20000000037 */
[----:B------:R-:W-:Y:S02]  /*f520*/  MOV R88, R37 ;  /* 0x0000002500587202 */ /* 0x000fe40000000f00 */
[----:B------:R-:W-:-:S07]  /*f530*/  MOV R55, R123 ;  /* 0x0000007b00377202 */ /* 0x000fce0000000f00 */
[----:B------:R-:W-:Y:S05]  /*f540*/  WARPSYNC.COLLECTIVE R91, `(.L_x_2641) ;  /* 0x000000005b087348 */ /* 0x000fea0003c00000 */
[----:B------:R0:W1:Y:S02]  /*f550*/  SHFL.IDX P0, R123, R88, R89, R90 ;  /* 0x00000059587b7389 */ /* 0x000064000000005a */
[----:B01----:R-:W-:Y:S05]  /*f560*/  ENDCOLLECTIVE ;  /* 0x000000000000791b */ /* 0x003fea0003800000 */
.L_x_2641:
[----:B------:R-:W-:Y:S01]  /*f570*/  FFMA R68, R46, R70, R57 ;  /* 0x000000462e447223 */ /* 0x000fe20000000039 */
[----:B------:R-:W-:Y:S02]  /*f580*/  MOV R88, R38 ;  /* 0x0000002600587202 */ /* 0x000fe40000000f00 */
[----:B------:R-:W-:-:S07]  /*f590*/  MOV R57, R123 ;  /* 0x0000007b00397202 */ /* 0x000fce0000000f00 */
[----:B------:R-:W-:Y:S05]  /*f5a0*/  WARPSYNC.COLLECTIVE R91, `(.L_x_2642) ;  /* 0x000000005b087348 */ /* 0x000fea0003c00000 */
[----:B------:R0:W1:Y:S02]  /*f5b0*/  SHFL.IDX P0, R123, R88, R89, R90 ;  /* 0x00000059587b7389 */ /* 0x000064000000005a */
[----:B01----:R-:W-:Y:S05]  /*f5c0*/  ENDCOLLECTIVE ;  /* 0x000000000000791b */ /* 0x003fea0003800000 */
.L_x_2642:
[----:B------:R-:W-:Y:S01]  /*f5d0*/  FFMA R76, R46, R84, R59 ;  /* 0x000000542e4c7223 */ /* 0x000fe2000000003b */
[----:B------:R-:W-:Y:S02]  /*f5e0*/  MOV R88, R39 ;  /* 0x0000002700587202 */ /* 0x000fe40000000f00 */
[----:B------:R-:W-:-:S07]  /*f5f0*/  MOV R59, R123 ;  /* 0x0000007b003b7202 */ /* 0x000fce0000000f00 */
[----:B------:R-:W-:Y:S05]  /*f600*/  WARPSYNC.COLLECTIVE R91, `(.L_x_2643) ;  /* 0x000000005b087348 */ /* 0x000fea0003c00000 */
[----:B------:R0:W1:Y:S02]  /*f610*/  SHFL.IDX P0, R123, R88, R89, R90 ;  /* 0x00000059587b7389 */ /* 0x000064000000005a */
[----:B01----:R-:W-:Y:S05]  /*f620*/  ENDCOLLECTIVE ;  /* 0x000000000000791b */ /* 0x003fea0003800000 */
.L_x_2643:
[----:B------:R-:W-:Y:S01]  /*f630*/  FFMA R122, R46, R124, R61 ;  /* 0x0000007c2e7a7223 */ /* 0x000fe2000000003d */
[----:B------:R-:W-:Y:S02]  /*f640*/  MOV R88, R40 ;  /* 0x0000002800587202 */ /* 0x000fe40000000f00 */
[----:B------:R-:W-:-:S07]  /*f650*/  MOV R61, R123 ;  /* 0x0000007b003d7202 */ /* 0x000fce0000000f00 */
[----:B------:R-:W-:Y:S05]  /*f660*/  WARPSYNC.COLLECTIVE R91, `(.L_x_2644) ;  /* 0x000000005b087348 */ /* 0x000fea0003c00000 */
[----:B------:R0:W1:Y:S02]  /*f670*/  SHFL.IDX P0, R123, R88, R89, R90 ;  /* 0x00000059587b7389 */ /* 0x000064000000005a */
[----:B01----:R-:W-:Y:S05]  /*f680*/  ENDCOLLECTIVE ;  /* 0x000000000000791b */ /* 0x003fea0003800000 */
.L_x_2644:
[----:B------:R-:W-:Y:S01]  /*f690*/  FFMA R126, R46, R128, R63 ;  /* 0x000000802e7e7223 */ /* 0x000fe2000000003f */
[----:B------:R-:W-:Y:S02]  /*f6a0*/  MOV R88, R41 ;  /* 0x0000002900587202 */ /* 0x000fe40000000f00 */
[----:B------:R-:W-:-:S07]  /*f6b0*/  MOV R63, R123 ;  /* 0x0000007b003f7202 */ /* 0x000fce0000000f00 */
[----:B------:R-:W-:Y:S05]  /*f6c0*/  WARPSYNC.COLLECTIVE R91, `(.L_x_2645) ;  /* 0x000000005b087348 */ /* 0x000fea0003c00000 */
[----:B------:R0:W1:Y:S02]  /*f6d0*/  SHFL.IDX P0, R123, R88, R89, R90 ;  /* 0x00000059587b7389 */ /* 0x000064000000005a */
[----:B01----:R-:W-:Y:S05]  /*f6e0*/  ENDCOLLECTIVE ;  /* 0x000000000000791b */ /* 0x003fea0003800000 */
.L_x_2645:
[----:B------:R-:W-:Y:S02]  /*f6f0*/  MOV R88, R42 ;  /* 0x0000002a00587202 */ /* 0x000fe40000000f00 */
[----:B------:R-:W-:-:S07]  /*f700*/  MOV R65, R123 ;  /* 0x0000007b00417202 */ /* 0x000fce0000000f00 */
[----:B------:R-:W-:Y:S05]  /*f710*/  WARPSYNC.COLLECTIVE R91, `(.L_x_2646) ;  /* 0x000000005b087348 */ /* 0x000fea0003c00000 */
[----:B------:R0:W1:Y:S02]  /*f720*/  SHFL.IDX P0, R123, R88, R89, R90 ;  /* 0x00000059587b7389 */ /* 0x000064000000005a */
[----:B01----:R-:W-:Y:S05]  /*f730*/  ENDCOLLECTIVE ;  /* 0x000000000000791b */ /* 0x003fea0003800000 */
.L_x_2646:
        /* <DEDUP_REMOVED lines=26> */
.L_x_2647:
        /* <DEDUP_REMOVED lines=27> */
.L_x_2648:
[----:B------:R-:W-:Y:S02]  /*fa90*/  MOV R88, R27 ;  /* 0x0000001b00587202 */ /* 0x000fe40000000f00 */
[----:B------:R-:W-:-:S07]  /*faa0*/  MOV R8, R123 ;  /* 0x0000007b00087202 */ /* 0x000fce0000000f00 */
[----:B------:R-:W-:Y:S05]  /*fab0*/  WARPSYNC.COLLECTIVE R91, `(.L_x_2649) ;  /* 0x000000005b087348 */ /* 0x000fea0003c00000 */
[----:B------:R0:W1:Y:S02]  /*fac0*/  SHFL.IDX P0, R123, R88, R89, R90 ;  /* 0x00000059587b7389 */ /* 0x000064000000005a */
[----:B01----:R-:W-:Y:S05]  /*fad0*/  ENDCOLLECTIVE ;  /* 0x000000000000791b */ /* 0x003fea0003800000 */
.L_x_2649:
[----:B------:R-:W-:Y:S02]  /*fae0*/  MOV R88, R12 ;  /* 0x0000000c00587202 */ /* 0x000fe40000000f00 */
[----:B------:R-:W-:-:S07]  /*faf0*/  MOV R45, R123 ;  /* 0x0000007b002d7202 */ /* 0x000fce0000000f00 */
[----:B------:R-:W-:Y:S05]  /*fb00*/  WARPSYNC.COLLECTIVE R91, `(.L_x_2650) ;  /* 0x000000005b087348 */ /* 0x000fea0003c00000 */
[----:B------:R0:W1:Y:S02]  /*fb10*/  SHFL.IDX P0, R123, R88, R89, R90 ;  /* 0x00000059587b7389 */ /* 0x000064000000005a */
[----:B01----:R-:W-:Y:S05]  /*fb20*/  ENDCOLLECTIVE ;  /* 0x000000000000791b */ /* 0x003fea0003800000 */
.L_x_2650:
[----:B------:R-:W-:Y:S02]  /*fb30*/  MOV R88, R13 ;  /* 0x0000000d00587202 */ /* 0x000fe40000000f00 */
[----:B------:R-:W-:-:S07]  /*fb40*/  MOV R47, R123 ;  /* 0x0000007b002f7202 */ /* 0x000fce0000000f00 */
[----:B------:R-:W-:Y:S05]  /*fb50*/  WARPSYNC.COLLECTIVE R91, `(.L_x_2651) ;  /* 0x000000005b087348 */ /* 0x000fea0003c00000 */
[----:B------:R0:W1:Y:S02]  /*fb60*/  SHFL.IDX P0, R123, R88, R89, R90 ;  /* 0x00000059587b7389 */ /* 0x000064000000005a */
[----:B01----:R-:W-:Y:S05]  /*fb70*/  ENDCOLLECTIVE ;  /* 0x000000000000791b */ /* 0x003fea0003800000 */
.L_x_2651:
[----:B------:R-:W-:Y:S02]  /*fb80*/  MOV R88, R14 ;  /* 0x0000000e00587202 */ /* 0x000fe40000000f00 */
[----:B------:R-:W-:-:S07]  /*fb90*/  MOV R49, R123 ;  /* 0x0000007b00317202 */ /* 0x000fce0000000f00 */
[----:B------:R-:W-:Y:S05]  /*fba0*/  WARPSYNC.COLLECTIVE R91, `(.L_x_2652) ;  /* 0x000000005b087348 */ /* 0x000fea0003c00000 */
[----:B------:R0:W1:Y:S02]  /*fbb0*/  SHFL.IDX P0, R123, R88, R89, R90 ;  /* 0x00000059587b7389 */ /* 0x000064000000005a */
[----:B01----:R-:W-:Y:S05]  /*fbc0*/  ENDCOLLECTIVE ;  /* 0x000000000000791b */ /* 0x003fea0003800000 */
.L_x_2652:
[----:B------:R-:W-:Y:S02]  /*fbd0*/  MOV R88, R15 ;  /* 0x0000000f00587202 */ /* 0x000fe40000000f00 */
[----:B------:R-:W-:-:S07]  /*fbe0*/  MOV R11, R123 ;  /* 0x0000007b000b7202 */ /* 0x000fce0000000f00 */
[----:B------:R-:W-:Y:S05]  /*fbf0*/  WARPSYNC.COLLECTIVE R91, `(.L_x_2653) ;  /* 0x000000005b087348 */ /* 0x000fea0003c00000 */
[----:B------:R0:W1:Y:S02]  /*fc00*/  SHFL.IDX P0, R123, R88, R89, R90 ;  /* 0x00000059587b7389 */ /* 0x000064000000005a */
[----:B01----:R-:W-:Y:S05]  /*fc10*/  ENDCOLLECTIVE ;  /* 0x000000000000791b */ /* 0x003fea0003800000 */
.L_x_2653:
[C---:B------:R-:W-:Y:S01]  /*fc20*/  FFMA R53, R9.reuse, R47, R60 ;  /* 0x0000002f09357223 */ /* 0x040fe2000000003c */
[----:B------:R-:W-:Y:S01]  /*fc30*/  MOV R88, R16 ;  /* 0x0000001000587202 */ /* 0x000fe20000000f00 */
[-C--:B------:R-:W-:Y:S01]  /*fc40*/  FFMA R59, R9, R123.reuse, R76 ;  /* 0x0000007b093b7223 */ /* 0x080fe2000000004c */
[----:B------:R-:W-:-:S07]  /*fc50*/  FFMA R60, R7, R123, R84 ;  /* 0x0000007b073c7223 */ /* 0x000fce0000000054 */
[----:B------:R-:W-:Y:S05]  /*fc60*/  WARPSYNC.COLLECTIVE R91, `(.L_x_2654) ;  /* 0x000000005b087348 */ /* 0x000fea0003c00000 */
[----:B------:R0:W1:Y:S02]  /*fc70*/  SHFL.IDX P0, R123, R88, R89, R90 ;  /* 0x00000059587b7389 */ /* 0x000064000000005a */
[----:B01----:R-:W-:Y:S05]  /*fc80*/  ENDCOLLECTIVE ;  /* 0x000000000000791b */ /* 0x003fea0003800000 */
.L_x_2654:
[----:B------:R-:W-:Y:S02]  /*fc90*/  MOV R88, R17 ;  /* 0x0000001100587202 */ /* 0x000fe40000000f00 */
[----:B------:R-:W-:-:S07]  /*fca0*/  MOV R63, R123 ;  /* 0x0000007b003f7202 */ /* 0x000fce0000000f00 */
[----:B------:R-:W-:Y:S05]  /*fcb0*/  WARPSYNC.COLLECTIVE R91, `(.L_x_2655) ;  /* 0x000000005b087348 */ /* 0x000fea0003c00000 */
[----:B------:R0:W1:Y:S02]  /*fcc0*/  SHFL.IDX P0, R123, R88, R89, R90 ;  /* 0x00000059587b7389 */ /* 0x000064000000005a */
[----:B01----:R-:W-:Y:S05]  /*fcd0*/  ENDCOLLECTIVE ;  /* 0x000000000000791b */ /* 0x003fea0003800000 */
.L_x_2655:
[----:B------:R-:W-:Y:S02]  /*fce0*/  MOV R88, R18 ;  /* 0x0000001200587202 */ /* 0x000fe40000000f00 */
[----:B------:R-:W-:-:S07]  /*fcf0*/  MOV R65, R123 ;  /* 0x0000007b00417202 */ /* 0x000fce0000000f00 */
[----:B------:R-:W-:Y:S05]  /*fd00*/  WARPSYNC.COLLECTIVE R91, `(.L_x_2656) ;  /* 0x000000005b087348 */ /* 0x000fea0003c00000 */
[----:B------:R0:W1:Y:S02]  /*fd10*/  SHFL.IDX P0, R123, R88, R89, R90 ;  /* 0x00000059587b7389 */ /* 0x000064000000005a */
[----:B01----:R-:W-:Y:S05]  /*fd20*/  ENDCOLLECTIVE ;  /* 0x000000000000791b */ /* 0x003fea0003800000 */
.L_x_2656:
[-C--:B------:R-:W-:Y:S01]  /*fd30*/  FFMA R48, R9, R8.reuse, R52 ;  /* 0x0000000809307223 */ /* 0x080fe20000000034 */
[----:B------:R-:W-:Y:S01]  /*fd40*/  FFMA R50, R7, R8, R54 ;  /* 0x0000000807327223 */ /* 0x000fe20000000036 */
[----:B------:R-:W-:Y:S02]  /*fd50*/  MOV R88, R19 ;  /* 0x0000001300587202 */ /* 0x000fe40000000f00 */
[----:B------:R-:W-:-:S07]  /*fd60*/  MOV R8, R123 ;  /* 0x0000007b00087202 */ /* 0x000fce0000000f00 */
[----:B------:R-:W-:Y:S05]  /*fd70*/  WARPSYNC.COLLECTIVE R91, `(.L_x_2657) ;  /* 0x000000005b087348 */ /* 0x000fea0003c00000 */
[----:B------:R0:W1:Y:S02]  /*fd80*/  SHFL.IDX P0, R123, R88, R89, R90 ;  /* 0x00000059587b7389 */ /* 0x000064000000005a */
[----:B01----:R-:W-:Y:S05]  /*fd90*/  ENDCOLLECTIVE ;  /* 0x000000000000791b */ /* 0x003fea0003800000 */
.L_x_2657:
[-C--:B------:R-:W-:Y:S01]  /*fda0*/  FFMA R51, R9, R45.reuse, R56 ;  /* 0x0000002d09337223 */ /* 0x080fe20000000038 */
[----:B------:R-:W-:Y:S01]  /*fdb0*/  FFMA R52, R7, R45, R58 ;  /* 0x0000002d07347223 */ /* 0x000fe2000000003a */
[----:B------:R-:W-:Y:S02]  /*fdc0*/  MOV R88, R20 ;  /* 0x0000001400587202 */ /* 0x000fe40000000f00 */
[----:B------:R-:W-:-:S07]  /*fdd0*/  MOV R45, R123 ;  /* 0x0000007b002d7202 */ /* 0x000fce0000000f00 */
[----:B------:R-:W-:Y:S05]  /*fde0*/  WARPSYNC.COLLECTIVE R91, `(.L_x_2658) ;  /* 0x000000005b087348 */ /* 0x000fea0003c00000 */
[----:B------:R0:W1:Y:S02]  /*fdf0*/  SHFL.IDX P0, R123, R88, R89, R90 ;  /* 0x00000059587b7389 */ /* 0x000064000000005a */
[----:B01----:R-:W-:Y:S05]  /*fe00*/  ENDCOLLECTIVE ;  /* 0x000000000000791b */ /* 0x003fea0003800000 */
.L_x_2658:
[----:B------:R-:W-:Y:S01]  /*fe10*/  FFMA R54, R7, R47, R62 ;  /* 0x0000002f07367223 */ /* 0x000fe2000000003e */
[----:B------:R-:W-:Y:S02]  /*fe20*/  MOV R88, R21 ;  /* 0x0000001500587202 */ /* 0x000fe40000000f00 */
[----:B------:R-:W-:-:S07]  /*fe30*/  MOV R47, R123 ;  /* 0x0000007b002f7202 */ /* 0x000fce0000000f00 */
[----:B------:R-:W-:Y:S05]  /*fe40*/  WARPSYNC.COLLECTIVE R91, `(.L_x_2659) ;  /* 0x000000005b087348 */ /* 0x000fea0003c00000 */
[----:B------:R0:W1:Y:S02]  /*fe50*/  SHFL.IDX P0, R123, R88, R89, R90 ;  /* 0x00000059587b7389 */ /* 0x000064000000005a */
[----:B01----:R-:W-:Y:S05]  /*fe60*/  ENDCOLLECTIVE ;  /* 0x000000000000791b */ /* 0x003fea0003800000 */
.L_x_2659:
[----:B------:R-:W-:Y:S01]  /*fe70*/  MOV R88, R22 ;  /* 0x0000001600587202 */ /* 0x000fe20000000f00 */
[-C--:B------:R-:W-:Y:S01]  /*fe80*/  FFMA R71, R9, R123.reuse, R142 ;  /* 0x0000007b09477223 */ /* 0x080fe2000000008e */
[----:B------:R-:W-:-:S07]  /*fe90*/  FFMA R72, R7, R123, R72 ;  /* 0x0000007b07487223 */ /* 0x000fce0000000048 */
[----:B------:R-:W-:Y:S05]  /*fea0*/  WARPSYNC.COLLECTIVE R91, `(.L_x_2660) ;  /* 0x000000005b087348 */ /* 0x000fea0003c00000 */
[----:B------:R0:W1:Y:S02]  /*feb0*/  SHFL.IDX P0, R123, R88, R89, R90 ;  /* 0x00000059587b7389 */ /* 0x000064000000005a */
[----:B01----:R-:W-:Y:S05]  /*fec0*/  ENDCOLLECTIVE ;  /* 0x000000000000791b */ /* 0x003fea0003800000 */
.L_x_2660:
[-C--:B------:R-:W-:Y:S01]  /*fed0*/  FFMA R57, R9, R11.reuse, R68 ;  /* 0x0000000b09397223 */ /* 0x080fe20000000044 */
[----:B------:R-:W-:Y:S01]  /*fee0*/  FFMA R58, R7, R11, R70 ;  /* 0x0000000b073a7223 */ /* 0x000fe20000000046 */
[----:B------:R-:W-:Y:S02]  /*fef0*/  MOV R88, R23 ;  /* 0x0000001700587202 */ /* 0x000fe40000000f00 */
[----:B------:R-:W-:-:S07]  /*ff00*/  MOV R11, R123 ;  /* 0x0000007b000b7202 */ /* 0x000fce0000000f00 */
[----:B------:R-:W-:Y:S05]  /*ff10*/  WARPSYNC.COLLECTIVE R91, `(.L_x_2661) ;  /* 0x000000005b087348 */ /* 0x000fea0003c00000 */
[----:B------:R0:W1:Y:S02]  /*ff20*/  SHFL.IDX P0, R123, R88, R89, R90 ;  /* 0x00000059587b7389 */ /* 0x000064000000005a */
[----:B01----:R-:W-:Y:S05]  /*ff30*/  ENDCOLLECTIVE ;  /* 0x000000000000791b */ /* 0x003fea0003800000 */
.L_x_2661:
[-C--:B------:R-:W-:Y:S01]  /*ff40*/  FFMA R55, R9, R49.reuse, R64 ;  /* 0x0000003109377223 */ /* 0x080fe20000000040 */
[----:B------:R-:W-:Y:S01]  /*ff50*/  FFMA R56, R7, R49, R66 ;  /* 0x0000003107387223 */ /* 0x000fe20000000042 */
[----:B------:R-:W-:Y:S02]  /*ff60*/  MOV R88, R24 ;  /* 0x0000001800587202 */ /* 0x000fe40000000f00 */
[----:B------:R-:W-:-:S07]  /*ff70*/  MOV R49, R123 ;  /* 0x0000007b00317202 */ /* 0x000fce0000000f00 */
[----:B------:R-:W-:Y:S05]  /*ff80*/  WARPSYNC.COLLECTIVE R91, `(.L_x_2662) ;  /* 0x000000005b087348 */ /* 0x000fea0003c00000 */
[----:B------:R0:W1:Y:S02]  /*ff90*/  SHFL.IDX P0, R123, R88, R89, R90 ;  /* 0x00000059587b7389 */ /* 0x000064000000005a */
[----:B01----:R-:W-:Y:S05]  /*ffa0*/  ENDCOLLECTIVE ;  /* 0x000000000000791b */ /* 0x003fea0003800000 */
.L_x_2662:
[----:B------:R-:W-:Y:S02]  /*ffb0*/  MOV R88, R25 ;  /* 0x0000001900587202 */ /* 0x000fe40000000f00 */
[----:B------:R-:W-:-:S07]  /*ffc0*/  MOV R79, R123 ;  /* 0x0000007b004f7202 */ /* 0x000fce0000000f00 */
[----:B------:R-:W-:Y:S05]  /*ffd0*/  WARPSYNC.COLLECTIVE R91, `(.L_x_2663) ;  /* 0x000000005b087348 */ /* 0x000fea0003c00000 */
[----:B------:R0:W1:Y:S02]  /*ffe0*/  SHFL.IDX P0, R123, R88, R89, R90 ;  /* 0x00000059587b7389 */ /* 0x000064000000005a */
[----:B01----:R-:W-:Y:S05]  /*fff0*/  ENDCOLLECTIVE ;  /* 0x000000000000791b */ /* 0x003fea0003800000 */
.L_x_2663:
[----:B------:R-:W-:Y:S02]  /*10000*/  MOV R88, R26 ;  /* 0x0000001a00587202 */ /* 0x000fe40000000f00 */
[----:B------:R-:W-:-:S07]  /*10010*/  MOV R83, R123 ;  /* 0x0000007b00537202 */ /* 0x000fce0000000f00 */
[----:B------:R-:W-:Y:S05]  /*10020*/  WARPSYNC.COLLECTIVE R91, `(.L_x_2664) ;  /* 0x000000005b087348 */ /* 0x000fea0003c00000 */
[----:B------:R0:W1:Y:S02]  /*10030*/  SHFL.IDX P0, R123, R88, R89, R90 ;  /* 0x00000059587b7389 */ /* 0x000064000000005a */
[----:B01----:R-:W-:Y:S05]  /*10040*/  ENDCOLLECTIVE ;  /* 0x000000000000791b */ /* 0x003fea0003800000 */
.L_x_2664:
[-C--:B------:R-:W-:Y:S01]  /*10050*/  FFMA R67, R9, R45.reuse, R134 ;  /* 0x0000002d09437223 */ /* 0x080fe20000000086 */
[----:B------:R-:W-:Y:S01]  /*10060*/  FFMA R68, R7, R45, R136 ;  /* 0x0000002d07447223 */ /* 0x000fe20000000088 */
[----:B------:R-:W-:Y:S02]  /*10070*/  MOV R88, R28 ;  /* 0x0000001c00587202 */ /* 0x000fe40000000f00 */
[----:B------:R-:W-:-:S07]  /*10080*/  MOV R45, R123 ;  /* 0x0000007b002d7202 */ /* 0x000fce0000000f00 */
[----:B------:R-:W-:Y:S05]  /*10090*/  WARPSYNC.COLLECTIVE R91, `(.L_x_2665) ;  /* 0x000000005b087348 */ /* 0x000fea0003c00000 */
[----:B------:R0:W1:Y:S02]  /*100a0*/  SHFL.IDX P0, R123, R88, R89, R90 ;  /* 0x00000059587b7389 */ /* 0x000064000000005a */
[----:B01----:R-:W-:Y:S05]  /*100b0*/  ENDCOLLECTIVE ;  /* 0x000000000000791b */ /* 0x003fea0003800000 */
.L_x_2665:
        /* <DEDUP_REMOVED lines=11> */
.L_x_2666:
[----:B------:R-:W-:Y:S02]  /*10170*/  MOV R88, R30 ;  /* 0x0000001e00587202 */ /* 0x000fe40000000f00 */
[----:B------:R-:W-:-:S07]  /*10180*/  MOV R46, R123 ;  /* 0x0000007b002e7202 */ /* 0x000fce0000000f00 */
[----:B------:R-:W-:Y:S05]  /*10190*/  WARPSYNC.COLLECTIVE R91, `(.L_x_2667) ;  /* 0x000000005b087348 */ /* 0x000fea0003c00000 */
[----:B------:R0:W1:Y:S02]  /*101a0*/  SHFL.IDX P0, R123, R88, R89, R90 ;  /* 0x00000059587b7389 */ /* 0x000064000000005a */
[----:B01----:R-:W-:Y:S05]  /*101b0*/  ENDCOLLECTIVE ;  /* 0x000000000000791b */ /* 0x003fea0003800000 */
.L_x_2667:
[----:B------:R-:W-:Y:S01]  /*101c0*/  MOV R88, R31 ;  /* 0x0000001f00587202 */ /* 0x000fe20000000f00 */
[-C--:B------:R-:W-:Y:S01]  /*101d0*/  FFMA R103, R9, R123.reuse, R158 ;  /* 0x0000007b09677223 */ /* 0x080fe2000000009e */
[----:B------:R-:W-:-:S07]  /*101e0*/  FFMA R104, R7, R123, R104 ;  /* 0x0000007b07687223 */ /* 0x000fce0000000068 */
[----:B------:R-:W-:Y:S05]  /*101f0*/  WARPSYNC.COLLECTIVE R91, `(.L_x_2668) ;  /* 0x000000005b087348 */ /* 0x000fea0003c00000 */
[----:B------:R0:W1:Y:S02]  /*10200*/  SHFL.IDX P0, R123, R88, R89, R90 ;  /* 0x00000059587b7389 */ /* 0x000064000000005a */
[----:B01----:R-:W-:Y:S05]  /*10210*/  ENDCOLLECTIVE ;  /* 0x000000000000791b */ /* 0x003fea0003800000 */
.L_x_2668:
[-C--:B------:R-:W-:Y:S01]  /*10220*/  FFMA R73, R9, R11.reuse, R144 ;  /* 0x0000000b09497223 */ /* 0x080fe20000000090 */
[----:B------:R-:W-:Y:S01]  /*10230*/  FFMA R74, R7, R11, R74 ;  /* 0x0000000b074a7223 */ /* 0x000fe2000000004a */
[----:B------:R-:W-:Y:S02]  /*10240*/  MOV R88, R32 ;  /* 0x0000002000587202 */ /* 0x000fe40000000f00 */
[----:B------:R-:W-:-:S07]  /*10250*/  MOV R11, R123 ;  /* 0x0000007b000b7202 */ /* 0x000fce0000000f00 */
[----:B------:R-:W-:Y:S05]  /*10260*/  WARPSYNC.COLLECTIVE R91, `(.L_x_2669) ;  /* 0x000000005b087348 */ /* 0x000fea0003c00000 */
[----:B------:R0:W1:Y:S02]  /*10270*/  SHFL.IDX P0, R123, R88, R89, R90 ;  /* 0x00000059587b7389 */ /* 0x000064000000005a */
[----:B01----:R-:W-:Y:S05]  /*10280*/  ENDCOLLECTIVE ;  /* 0x000000000000791b */ /* 0x003fea0003800000 */
.L_x_2669:
[-C--:B------:R-:W-:Y:S01]  /*10290*/  FFMA R97, R9, R45.reuse, R152 ;  /* 0x0000002d09617223 */ /* 0x080fe20000000098 */
[----:B------:R-:W-:Y:S01]  /*102a0*/  FFMA R98, R7, R45, R98 ;  /* 0x0000002d07627223 */ /* 0x000fe20000000062 */
[----:B------:R-:W-:Y:S02]  /*102b0*/  MOV R88, R34 ;  /* 0x0000002200587202 */ /* 0x000fe40000000f00 */
[----:B------:R-:W-:-:S07]  /*102c0*/  MOV R45, R123 ;  /* 0x0000007b002d7202 */ /* 0x000fce0000000f00 */
[----:B------:R-:W-:Y:S05]  /*102d0*/  WARPSYNC.COLLECTIVE R91, `(.L_x_2670) ;  /* 0x000000005b087348 */ /* 0x000fea0003c00000 */
[----:B------:R0:W1:Y:S02]  /*102e0*/  SHFL.IDX P0, R123, R88, R89, R90 ;  /* 0x00000059587b7389 */ /* 0x000064000000005a */
[----:B01----:R-:W-:Y:S05]  /*102f0*/  ENDCOLLECTIVE ;  /* 0x000000000000791b */ /* 0x003fea0003800000 */
.L_x_2670:
[-C--:B------:R-:W-:Y:S01]  /*10300*/  FFMA R69, R9, R47.reuse, R138 ;  /* 0x0000002f09457223 */ /* 0x080fe2000000008a */
[----:B------:R-:W-:Y:S01]  /*10310*/  FFMA R70, R7, R47, R140 ;  /* 0x0000002f07467223 */ /* 0x000fe2000000008c */
[----:B------:R-:W-:Y:S02]  /*10320*/  MOV R88, R35 ;  /* 0x0000002300587202 */ /* 0x000fe40000000f00 */
[----:B------:R-:W-:-:S07]  /*10330*/  MOV R47, R123 ;  /* 0x0000007b002f7202 */ /* 0x000fce0000000f00 */
[----:B------:R-:W-:Y:S05]  /*10340*/  WARPSYNC.COLLECTIVE R91, `(.L_x_2671) ;  /* 0x000000005b087348 */ /* 0x000fea0003c00000 */
[----:B------:R0:W1:Y:S02]  /*10350*/  SHFL.IDX P0, R123, R88, R89, R90 ;  /* 0x00000059587b7389 */ /* 0x000064000000005a */
[----:B01----:R-:W-:Y:S05]  /*10360*/  ENDCOLLECTIVE ;  /* 0x000000000000791b */ /* 0x003fea0003800000 */
.L_x_2671:
[-C--:B------:R-:W-:Y:S01]  /*10370*/  FFMA R99, R9, R8.reuse, R154 ;  /* 0x0000000809637223 */ /* 0x080fe2000000009a */
[----:B------:R-:W-:Y:S01]  /*10380*/  FFMA R100, R7, R8, R100 ;  /* 0x0000000807647223 */ /* 0x000fe20000000064 */
[----:B------:R-:W-:Y:S02]  /*10390*/  MOV R88, R36 ;  /* 0x0000002400587202 */ /* 0x000fe40000000f00 */
[----:B------:R-:W-:-:S07]  /*103a0*/  MOV R8, R123 ;  /* 0x0000007b00087202 */ /* 0x000fce0000000f00 */
[----:B------:R-:W-:Y:S05]  /*103b0*/  WARPSYNC.COLLECTIVE R91, `(.L_x_2672) ;  /* 0x000000005b087348 */ /* 0x000fea0003c00000 */
[----:B------:R0:W1:Y:S02]  /*103c0*/  SHFL.IDX P0, R123, R88, R89, R90 ;  /* 0x00000059587b7389 */ /* 0x000064000000005a */
[----:B01----:R-:W-:Y:S05]  /*103d0*/  ENDCOLLECTIVE ;  /* 0x000000000000791b */ /* 0x003fea0003800000 */
.L_x_2672:
[-C--:B------:R-:W-:Y:S01]  /*103e0*/  FFMA R101, R9, R46.reuse, R156 ;  /* 0x0000002e09657223 */ /* 0x080fe2000000009c */
[----:B------:R-:W-:Y:S01]  /*103f0*/  FFMA R102, R7, R46, R102 ;  /* 0x0000002e07667223 */ /* 0x000fe20000000066 */
[----:B------:R-:W-:Y:S02]  /*10400*/  MOV R88, R37 ;  /* 0x0000002500587202 */ /* 0x000fe40000000f00 */
[----:B------:R-:W-:-:S07]  /*10410*/  MOV R46, R123 ;  /* 0x0000007b002e7202 */ /* 0x000fce0000000f00 */
[----:B------:R-:W-:Y:S05]  /*10420*/  WARPSYNC.COLLECTIVE R91, `(.L_x_2673) ;  /* 0x000000005b087348 */ /* 0x000fea0003c00000 */
[----:B------:R0:W1:Y:S02]  /*10430*/  SHFL.IDX P0, R123, R88, R89, R90 ;  /* 0x00000059587b7389 */ /* 0x000064000000005a */
[----:B01----:R-:W-:Y:S05]  /*10440*/  ENDCOLLECTIVE ;  /* 0x000000000000791b */ /* 0x003fea0003800000 */
.L_x_2673:
[----:B------:R-:W-:Y:S02]  /*10450*/  MOV R88, R38 ;  /* 0x0000002600587202 */ /* 0x000fe40000000f00 */
[----:B------:R-:W-:-:S07]  /*10460*/  MOV R76, R123 ;  /* 0x0000007b004c7202 */ /* 0x000fce0000000f00 */
[----:B------:R-:W-:Y:S05]  /*10470*/  WARPSYNC.COLLECTIVE R91, `(.L_x_2674) ;  /* 0x000000005b087348 */ /* 0x000fea0003c00000 */
[----:B------:R0:W1:Y:S02]  /*10480*/  SHFL.IDX P0, R123, R88, R89, R90 ;  /* 0x00000059587b7389 */ /* 0x000064000000005a */
[----:B01----:R-:W-:Y:S05]  /*10490*/  ENDCOLLECTIVE ;  /* 0x000000000000791b */ /* 0x003fea0003800000 */
.L_x_2674:
[----:B------:R-:W-:Y:S02]  /*104a0*/  MOV R88, R39 ;  /* 0x0000002700587202 */ /* 0x000fe40000000f00 */
[----:B------:R-:W-:-:S07]  /*104b0*/  MOV R84, R123 ;  /* 0x0000007b00547202 */ /* 0x000fce0000000f00 */
[----:B------:R-:W-:Y:S05]  /*104c0*/  WARPSYNC.COLLECTIVE R91, `(.L_x_2675) ;  /* 0x000000005b087348 */ /* 0x000fea0003c00000 */
[----:B------:R0:W1:Y:S02]  /*104d0*/  SHFL.IDX P0, R123, R88, R89, R90 ;  /* 0x00000059587b7389 */ /* 0x000064000000005a */
[----:B01----:R-:W-:Y:S05]  /*104e0*/  ENDCOLLECTIVE ;  /* 0x000000000000791b */ /* 0x003fea0003800000 */
.L_x_2675:
[----:B------:R-:W-:Y:S02]  /*104f0*/  MOV R88, R40 ;  /* 0x0000002800587202 */ /* 0x000fe40000000f00 */
[----:B------:R-:W-:-:S07]  /*10500*/  MOV R122, R123 ;  /* 0x0000007b007a7202 */ /* 0x000fce0000000f00 */
[----:B------:R-:W-:Y:S05]  /*10510*/  WARPSYNC.COLLECTIVE R91, `(.L_x_2676) ;  /* 0x000000005b087348 */ /* 0x000fea0003c00000 */
[----:B------:R0:W1:Y:S02]  /*10520*/  SHFL.IDX P0, R123, R88, R89, R90 ;  /* 0x00000059587b7389 */ /* 0x000064000000005a */
[----:B01----:R-:W-:Y:S05]  /*10530*/  ENDCOLLECTIVE ;  /* 0x000000000000791b */ /* 0x003fea0003800000 */
.L_x_2676:
[----:B------:R-:W-:Y:S02]  /*10540*/  MOV R88, R41 ;  /* 0x0000002900587202 */ /* 0x000fe40000000f00 */
[----:B------:R-:W-:-:S07]  /*10550*/  MOV R124, R123 ;  /* 0x0000007b007c7202 */ /* 0x000fce0000000f00 */
[----:B------:R-:W-:Y:S05]  /*10560*/  WARPSYNC.COLLECTIVE R91, `(.L_x_2677) ;  /* 0x000000005b087348 */ /* 0x000fea0003c00000 */
[----:B------:R0:W1:Y:S02]  /*10570*/  SHFL.IDX P0, R123, R88, R89, R90 ;  /* 0x00000059587b7389 */ /* 0x000064000000005a */
[----:B01----:R-:W-:Y:S05]  /*10580*/  ENDCOLLECTIVE ;  /* 0x000000000000791b */ /* 0x003fea0003800000 */
.L_x_2677:
[-C--:B------:R-:W-:Y:S01]  /*10590*/  FFMA R75, R9, R49.reuse, R146 ;  /* 0x00000031094b7223 */ /* 0x080fe20000000092 */
[----:B------:R-:W-:Y:S01]  /*105a0*/  FFMA R92, R7, R49, R92 ;  /* 0x00000031075c7223 */ /* 0x000fe2000000005c */
[----:B------:R-:W-:Y:S02]  /*105b0*/  MOV R88, R42 ;  /* 0x0000002a00587202 */ /* 0x000fe40000000f00 */
[----:B------:R-:W-:-:S07]  /*105c0*/  MOV R49, R123 ;  /* 0x0000007b00317202 */ /* 0x000fce0000000f00 */
[----:B------:R-:W-:Y:S05]  /*105d0*/  WARPSYNC.COLLECTIVE R91, `(.L_x_2678) ;  /* 0x000000005b087348 */ /* 0x000fea0003c00000 */
[----:B------:R0:W1:Y:S02]  /*105e0*/  SHFL.IDX P0, R123, R88, R89, R90 ;  /* 0x00000059587b7389 */ /* 0x000064000000005a */
[----:B01----:R-:W-:Y:S05]  /*105f0*/  ENDCOLLECTIVE ;  /* 0x000000000000791b */ /* 0x003fea0003800000 */
.L_x_2678:
        /* <DEDUP_REMOVED lines=25> */
.L_x_2407:
        /* <DEDUP_REMOVED lines=11> */
.L_x_2681:
[----:B------:R-:W-:Y:S05]  /*10840*/  BSYNC B1 ;  /* 0x0000000000017941 */ /* 0x000fea0003800000 */
.L_x_2680:
        /* <DEDUP_REMOVED lines=9> */
.L_x_2682:
[----:B------:R-:W-:Y:S01]  /*108e0*/  MOV R89, R47 ;  /* 0x0000002f00597202 */ /* 0x000fe20000000f00 */
[----:B------:R-:W-:Y:S01]  /*108f0*/  IMAD.WIDE R84, R85, 0x4, R82 ;  /* 0x0000000455547825 */ /* 0x000fe200078e0252 */
[----:B------:R-:W-:-:S07]  /*10900*/  MOV R79, R123 ;  /* 0x0000007b004f7202 */ /* 0x000fce0000000f00 */
[----:B------:R-:W-:Y:S05]  /*10910*/  WARPSYNC.COLLECTIVE R91, `(.L_x_2683) ;  /* 0x000000005b087348 */ /* 0x000fea0003c00000 */
[----:B------:R0:W1:Y:S02]  /*10920*/  SHFL.IDX P0, R123, R88, R89, R90 ;  /* 0x00000059587b7389 */ /* 0x000064000000005a */
[----:B01----:R-:W-:Y:S05]  /*10930*/  ENDCOLLECTIVE ;  /* 0x000000000000791b */ /* 0x003fea0003800000 */
.L_x_2683:
[----:B------:R-:W-:Y:S02]  /*10940*/  MOV R89, R49 ;  /* 0x0000003100597202 */ /* 0x000fe40000000f00 */
[----:B------:R-:W-:-:S07]  /*10950*/  MOV R44, R123 ;  /* 0x0000007b002c7202 */ /* 0x000fce0000000f00 */
[----:B------:R-:W-:Y:S05]  /*10960*/  WARPSYNC.COLLECTIVE R91, `(.L_x_2684) ;  /* 0x000000005b087348 */ /* 0x000fea0003c00000 */
[----:B------:R0:W1:Y:S02]  /*10970*/  SHFL.IDX P0, R123, R88, R89, R90 ;  /* 0x00000059587b7389 */ /* 0x000064000000005a */
[----:B01----:R-:W-:Y:S05]  /*10980*/  ENDCOLLECTIVE ;  /* 0x000000000000791b */ /* 0x003fea0003800000 */
.L_x_2684:
[----:B------:R-:W-:Y:S02]  /*10990*/  MOV R88, R9 ;  /* 0x0000000900587202 */ /* 0x000fe40000000f00 */
[----:B------:R-:W-:Y:S02]  /*109a0*/  MOV R89, R43 ;  /* 0x0000002b00597202 */ /* 0x000fe40000000f00 */
[----:B------:R-:W-:-:S07]  /*109b0*/  MOV R46, R123 ;  /* 0x0000007b002e7202 */ /* 0x000fce0000000f00 */
[----:B------:R-:W-:Y:S05]  /*109c0*/  WARPSYNC.COLLECTIVE R91, `(.L_x_2685) ;  /* 0x000000005b087348 */ /* 0x000fea0003c00000 */
[----:B------:R0:W1:Y:S02]  /*109d0*/  SHFL.IDX P0, R123, R88, R89, R90 ;  /* 0x00000059587b7389 */ /* 0x000064000000005a */
[----:B01----:R-:W-:Y:S05]  /*109e0*/  ENDCOLLECTIVE ;  /* 0x000000000000791b */ /* 0x003fea0003800000 */
.L_x_2685:
[----:B------:R-:W-:Y:S02]  /*109f0*/  MOV R88, R10 ;  /* 0x0000000a00587202 */ /* 0x000fe40000000f00 */
[----:B------:R-:W-:-:S07]  /*10a00*/  MOV R86, R123 ;  /* 0x0000007b00567202 */ /* 0x000fce0000000f00 */
[----:B------:R-:W-:Y:S05]  /*10a10*/  WARPSYNC.COLLECTIVE R91, `(.L_x_2686) ;  /* 0x000000005b087348 */ /* 0x000fea0003c00000 */
[----:B------:R0:W1:Y:S02]  /*10a20*/  SHFL.IDX P0, R123, R88, R89, R90 ;  /* 0x00000059587b7389 */ /* 0x000064000000005a */
[----:B01----:R-:W-:Y:S05]  /*10a30*/  ENDCOLLECTIVE ;  /* 0x000000000000791b */ /* 0x003fea0003800000 */
.L_x_2686:
        /* <DEDUP_REMOVED lines=17> */
.L_x_2687:
        /* <DEDUP_REMOVED lines=24> */
.L_x_2688:
        /* <DEDUP_REMOVED lines=17> */
.L_x_2689:
        /* <DEDUP_REMOVED lines=15> */
.L_x_2690:
        /* <DEDUP_REMOVED lines=13> */
.L_x_2691:
        /* <DEDUP_REMOVED lines=15> */
.L_x_2692:
        /* <DEDUP_REMOVED lines=17> */
.L_x_2693:
        /* <DEDUP_REMOVED lines=16> */
.L_x_2694:
        /* <DEDUP_REMOVED lines=13> */
.L_x_2695:
        /* <DEDUP_REMOVED lines=15> */
.L_x_2696:
        /* <DEDUP_REMOVED lines=15> */
.L_x_2697:
        /* <DEDUP_REMOVED lines=18> */
.L_x_2698:
        /* <DEDUP_REMOVED lines=15> */
.L_x_2699:
        /* <DEDUP_REMOVED lines=12> */
.L_x_2700:
        /* <DEDUP_REMOVED lines=15> */
.L_x_2701:
        /* <DEDUP_REMOVED lines=17> */
.L_x_2702:
        /* <DEDUP_REMOVED lines=15> */
.L_x_2703:
        /* <DEDUP_REMOVED lines=13> */
.L_x_2704:
        /* <DEDUP_REMOVED lines=16> */
.L_x_2705:
        /* <DEDUP_REMOVED lines=15> */
.L_x_2706:
        /* <DEDUP_REMOVED lines=17> */
.L_x_2707:
        /* <DEDUP_REMOVED lines=15> */
.L_x_2708:
        /* <DEDUP_REMOVED lines=15> */
.L_x_2709:
        /* <DEDUP_REMOVED lines=12> */
.L_x_2710:
        /* <DEDUP_REMOVED lines=15> */
.L_x_2711:
        /* <DEDUP_REMOVED lines=18> */
.L_x_2712:
        /* <DEDUP_REMOVED lines=15> */
.L_x_2713:
        /* <DEDUP_REMOVED lines=14> */
.L_x_2714:
        /* <DEDUP_REMOVED lines=15> */
.L_x_2715:
        /* <DEDUP_REMOVED lines=17> */
.L_x_2716:
        /* <DEDUP_REMOVED lines=17> */
.L_x_2717:
[----:B------:R-:W-:Y:S01]  /*12870*/  FADD R125, R76, R125 ;  /* 0x0000007d4c7d7221 */ /* 0x000fe20000000000 */
[----:B------:R-:W-:Y:S02]  /*12880*/  MOV R88, R10 ;  /* 0x0000000a00587202 */ /* 0x000fe40000000f00 */
[----:B------:R-:W-:-:S07]  /*12890*/  MOV R76, R123 ;  /* 0x0000007b004c7202 */ /* 0x000fce0000000f00 */
[----:B------:R-:W-:Y:S05]  /*128a0*/  WARPSYNC.COLLECTIVE R91, `(.L_x_2718) ;  /* 0x000000005b087348 */ /* 0x000fea0003c00000 */
[----:B------:R0:W1:Y:S02]  /*128b0*/  SHFL.IDX P0, R123, R88, R89, R90 ;  /* 0x00000059587b7389 */ /* 0x000064000000005a */
[----:B01----:R-:W-:Y:S05]  /*128c0*/  ENDCOLLECTIVE ;  /* 0x000000000000791b */ /* 0x003fea0003800000 */
.L_x_2718:
[----:B------:R-:W-:Y:S02]  /*128d0*/  MOV R88, R11 ;  /* 0x0000000b00587202 */ /* 0x000fe40000000f00 */
[----:B------:R-:W-:-:S07]  /*128e0*/  MOV R85, R123 ;  /* 0x0000007b00557202 */ /* 0x000fce0000000f00 */
[----:B------:R-:W-:Y:S05]  /*128f0*/  WARPSYNC.COLLECTIVE R91, `(.L_x_2719) ;  /* 0x000000005b087348 */ /* 0x000fea0003c00000 */
[----:B------:R0:W1:Y:S02]  /*12900*/  SHFL.IDX P0, R123, R88, R89, R90 ;  /* 0x00000059587b7389 */ /* 0x000064000000005a */
[----:B01----:R-:W-:Y:S05]  /*12910*/  ENDCOLLECTIVE ;  /* 0x000000000000791b */ /* 0x003fea0003800000 */
.L_x_2719:
        /* <DEDUP_REMOVED lines=8> */
.L_x_2720:
[----:B------:R-:W-:Y:S01]  /*129a0*/  FFMA R81, R76, R122, R81 ;  /* 0x0000007a4c517223 */ /* 0x000fe20000000051 */
[----:B------:R-:W-:Y:S02]  /*129b0*/  MOV R88, R13 ;  /* 0x0000000d00587202 */ /* 0x000fe40000000f00 */
[----:B------:R-:W-:-:S07]  /*129c0*/  MOV R76, R123 ;  /* 0x0000007b004c7202 */ /* 0x000fce0000000f00 */
[----:B------:R-:W-:Y:S05]  /*129d0*/  WARPSYNC.COLLECTIVE R91, `(.L_x_2721) ;  /* 0x000000005b087348 */ /* 0x000fea0003c00000 */
[----:B------:R0:W1:Y:S02]  /*129e0*/  SHFL.IDX P0, R123, R88, R89, R90 ;  /* 0x00000059587b7389 */ /* 0x000064000000005a */
[----:B01----:R-:W-:Y:S05]  /*129f0*/  ENDCOLLECTIVE ;  /* 0x000000000000791b */ /* 0x003fea0003800000 */
.L_x_2721:
[----:B------:R-:W-:Y:S02]  /*12a00*/  MOV R88, R14 ;  /* 0x0000000e00587202 */ /* 0x000fe40000000f00 */
[----:B------:R-:W-:-:S07]  /*12a10*/  MOV R84, R123 ;  /* 0x0000007b00547202 */ /* 0x000fce0000000f00 */
[----:B------:R-:W-:Y:S05]  /*12a20*/  WARPSYNC.COLLECTIVE R91, `(.L_x_2722) ;  /* 0x000000005b087348 */ /* 0x000fea0003c00000 */
[----:B------:R0:W1:Y:S02]  /*12a30*/  SHFL.IDX P0, R123, R88, R89, R90 ;  /* 0x00000059587b7389 */ /* 0x000064000000005a */
[----:B01----:R-:W-:Y:S05]  /*12a40*/  ENDCOLLECTIVE ;  /* 0x000000000000791b */ /* 0x003fea0003800000 */
.L_x_2722:
[----:B------:R-:W-:Y:S02]  /*12a50*/  MOV R88, R15 ;  /* 0x0000000f00587202 */ /* 0x000fe40000000f00 */
[----:B------:R-:W-:-:S07]  /*12a60*/  MOV R86, R123 ;  /* 0x0000007b00567202 */ /* 0x000fce0000000f00 */
[----:B------:R-:W-:Y:S05]  /*12a70*/  WARPSYNC.COLLECTIVE R91, `(.L_x_2723) ;  /* 0x000000005b087348 */ /* 0x000fea0003c00000 */
[----:B------:R0:W1:Y:S02]  /*12a80*/  SHFL.IDX P0, R123, R88, R89, R90 ;  /* 0x00000059587b7389 */ /* 0x000064000000005a */
[----:B01----:R-:W-:Y:S05]  /*12a90*/  ENDCOLLECTIVE ;  /* 0x000000000000791b */ /* 0x003fea0003800000 */
.L_x_2723:
[----:B------:R-:W-:Y:S02]  /*12aa0*/  MOV R88, R16 ;  /* 0x0000001000587202 */ /* 0x000fe40000000f00 */
[----:B------:R-:W-:-:S07]  /*12ab0*/  MOV R124, R123 ;  /* 0x0000007b007c7202 */ /* 0x000fce0000000f00 */
[----:B------:R-:W-:Y:S05]  /*12ac0*/  WARPSYNC.COLLECTIVE R91, `(.L_x_2724) ;  /* 0x000000005b087348 */ /* 0x000fea0003c00000 */
[----:B------:R0:W1:Y:S02]  /*12ad0*/  SHFL.IDX P0, R123, R88, R89, R90 ;  /* 0x00000059587b7389 */ /* 0x000064000000005a */
[----:B01----:R-:W-:Y:S05]  /*12ae0*/  ENDCOLLECTIVE ;  /* 0x000000000000791b */ /* 0x003fea0003800000 */
.L_x_2724:
[----:B------:R-:W-:Y:S02]  /*12af0*/  MOV R88, R17 ;  /* 0x0000001100587202 */ /* 0x000fe40000000f00 */
[----:B------:R-:W-:-:S07]  /*12b00*/  MOV R126, R123 ;  /* 0x0000007b007e7202 */ /* 0x000fce0000000f00 */
[----:B------:R-:W-:Y:S05]  /*12b10*/  WARPSYNC.COLLECTIVE R91, `(.L_x_2725) ;  /* 0x000000005b087348 */ /* 0x000fea0003c00000 */
[----:B------:R0:W1:Y:S02]  /*12b20*/  SHFL.IDX P0, R123, R88, R89, R90 ;  /* 0x00000059587b7389 */ /* 0x000064000000005a */
[----:B01----:R-:W-:Y:S05]  /*12b30*/  ENDCOLLECTIVE ;  /* 0x000000000000791b */ /* 0x003fea0003800000 */
.L_x_2725:
[----:B------:R-:W-:Y:S02]  /*12b40*/  MOV R88, R18 ;  /* 0x0000001200587202 */ /* 0x000fe40000000f00 */
[----:B------:R-:W-:-:S07]  /*12b50*/  MOV R128, R123 ;  /* 0x0000007b00807202 */ /* 0x000fce0000000f00 */
[----:B------:R-:W-:Y:S05]  /*12b60*/  WARPSYNC.COLLECTIVE R91, `(.L_x_2726) ;  /* 0x000000005b087348 */ /* 0x000fea0003c00000 */
[----:B------:R0:W1:Y:S02]  /*12b70*/  SHFL.IDX P0, R123, R88, R89, R90 ;  /* 0x00000059587b7389 */ /* 0x000064000000005a */
[----:B01----:R-:W-:Y:S05]  /*12b80*/  ENDCOLLECTIVE ;  /* 0x000000000000791b */ /* 0x003fea0003800000 */
.L_x_2726:
[----:B------:R-:W-:Y:S02]  /*12b90*/  MOV R88, R19 ;  /* 0x0000001300587202 */ /* 0x000fe40000000f00 */
[----:B------:R-:W-:-:S07]  /*12ba0*/  MOV R130, R123 ;  /* 0x0000007b00827202 */ /* 0x000fce0000000f00 */
[----:B------:R-:W-:Y:S05]  /*12bb0*/  WARPSYNC.COLLECTIVE R91, `(.L_x_2727) ;  /* 0x000000005b087348 */ /* 0x000fea0003c00000 */
[----:B------:R0:W1:Y:S02]  /*12bc0*/  SHFL.IDX P0, R123, R88, R89, R90 ;  /* 0x00000059587b7389 */ /* 0x000064000000005a */
[----:B01----:R-:W-:Y:S05]  /*12bd0*/  ENDCOLLECTIVE ;  /* 0x000000000000791b */ /* 0x003fea0003800000 */
.L_x_2727:
[----:B------:R-:W-:Y:S02]  /*12be0*/  MOV R88, R20 ;  /* 0x0000001400587202 */ /* 0x000fe40000000f00 */
[----:B------:R-:W-:-:S07]  /*12bf0*/  MOV R132, R123 ;  /* 0x0000007b00847202 */ /* 0x000fce0000000f00 */
[----:B------:R-:W-:Y:S05]  /*12c00*/  WARPSYNC.COLLECTIVE R91, `(.L_x_2728) ;  /* 0x000000005b087348 */ /* 0x000fea0003c00000 */
[----:B------:R0:W1:Y:S02]  /*12c10*/  SHFL.IDX P0, R123, R88, R89, R90 ;  /* 0x00000059587b7389 */ /* 0x000064000000005a */
[----:B01----:R-:W-:Y:S05]  /*12c20*/  ENDCOLLECTIVE ;  /* 0x000000000000791b */ /* 0x003fea0003800000 */
.L_x_2728:
[----:B------:R-:W-:Y:S02]  /*12c30*/  MOV R88, R21 ;  /* 0x0000001500587202 */ /* 0x000fe40000000f00 */
[----:B------:R-:W-:-:S07]  /*12c40*/  MOV R134, R123 ;  /* 0x0000007b00867202 */ /* 0x000fce0000000f00 */
[----:B------:R-:W-:Y:S05]  /*12c50*/  WARPSYNC.COLLECTIVE R91, `(.L_x_2729) ;  /* 0x000000005b087348 */ /* 0x000fea0003c00000 */
[----:B------:R0:W1:Y:S02]  /*12c60*/  SHFL.IDX P0, R123, R88, R89, R90 ;  /* 0x00000059587b7389 */ /* 0x000064000000005a */
[----:B01----:R-:W-:Y:S05]  /*12c70*/  ENDCOLLECTIVE ;  /* 0x000000000000791b */ /* 0x003fea0003800000 */
.L_x_2729:
[----:B------:R-:W-:Y:S01]  /*12c80*/  MOV R88, R22 ;  /* 0x0000001600587202 */ /* 0x000fe20000000f00 */
[-C--:B------:R-:W-:Y:S01]  /*12c90*/  FFMA R71, R122, R123.reuse, R71 ;  /* 0x0000007b7a477223 */ /* 0x080fe20000000047 */
[----:B------:R-:W-:-:S07]  /*12ca0*/  FFMA R72, R79, R123, R72 ;  /* 0x0000007b4f487223 */ /* 0x000fce0000000048 */
[----:B------:R-:W-:Y:S05]  /*12cb0*/  WARPSYNC.COLLECTIVE R91, `(.L_x_2730) ;  /* 0x000000005b087348 */ /* 0x000fea0003c00000 */
[----:B------:R0:W1:Y:S02]  /*12cc0*/  SHFL.IDX P0, R123, R88, R89, R90 ;  /* 0x00000059587b7389 */ /* 0x000064000000005a */
[----:B01----:R-:W-:Y:S05]  /*12cd0*/  ENDCOLLECTIVE ;  /* 0x000000000000791b */ /* 0x003fea0003800000 */
.L_x_2730:
[-C--:B------:R-:W-:Y:S01]  /*12ce0*/  FFMA R53, R122, R76.reuse, R53 ;  /* 0x0000004c7a357223 */ /* 0x080fe20000000035 */
[----:B------:R-:W-:Y:S01]  /*12cf0*/  FFMA R54, R79, R76, R54 ;  /* 0x0000004c4f367223 */ /* 0x000fe20000000036 */
[----:B------:R-:W-:Y:S02]  /*12d00*/  MOV R88, R23 ;  /* 0x0000001700587202 */ /* 0x000fe40000000f00 */
[----:B------:R-:W-:-:S07]  /*12d10*/  MOV R76, R123 ;  /* 0x0000007b004c7202 */ /* 0x000fce0000000f00 */
[----:B------:R-:W-:Y:S05]  /*12d20*/  WARPSYNC.COLLECTIVE R91, `(.L_x_2731) ;  /* 0x000000005b087348 */ /* 0x000fea0003c00000 */
[----:B------:R0:W1:Y:S02]  /*12d30*/  SHFL.IDX P0, R123, R88, R89, R90 ;  /* 0x00000059587b7389 */ /* 0x000064000000005a */
[----:B01----:R-:W-:Y:S05]  /*12d40*/  ENDCOLLECTIVE ;  /* 0x000000000000791b */ /* 0x003fea0003800000 */
.L_x_2731:
[-C--:B------:R-:W-:Y:S01]  /*12d50*/  FFMA R55, R122, R84.reuse, R55 ;  /* 0x000000547a377223 */ /* 0x080fe20000000037 */
[----:B------:R-:W-:Y:S01]  /*12d60*/  FFMA R56, R79, R84, R56 ;  /* 0x000000544f387223 */ /* 0x000fe20000000038 */
[----:B------:R-:W-:Y:S02]  /*12d70*/  MOV R88, R24 ;  /* 0x0000001800587202 */ /* 0x000fe40000000f00 */
[----:B------:R-:W-:-:S07]  /*12d80*/  MOV R84, R123 ;  /* 0x0000007b00547202 */ /* 0x000fce0000000f00 */
[----:B------:R-:W-:Y:S05]  /*12d90*/  WARPSYNC.COLLECTIVE R91, `(.L_x_2732) ;  /* 0x000000005b087348 */ /* 0x000fea0003c00000 */
[----:B------:R0:W1:Y:S02]  /*12da0*/  SHFL.IDX P0, R123, R88, R89, R90 ;  /* 0x00000059587b7389 */ /* 0x000064000000005a */
[----:B01----:R-:W-:Y:S05]  /*12db0*/  ENDCOLLECTIVE ;  /* 0x000000000000791b */ /* 0x003fea0003800000 */
.L_x_2732:
[-C--:B------:R-:W-:Y:S01]  /*12dc0*/  FFMA R57, R122, R86.reuse, R57 ;  /* 0x000000567a397223 */ /* 0x080fe20000000039 */
[----:B------:R-:W-:Y:S01]  /*12dd0*/  FFMA R58, R79, R86, R58 ;  /* 0x000000564f3a7223 */ /* 0x000fe2000000003a */
[----:B------:R-:W-:Y:S02]  /*12de0*/  MOV R88, R25 ;  /* 0x0000001900587202 */ /* 0x000fe40000000f00 */
[----:B------:R-:W-:-:S07]  /*12df0*/  MOV R86, R123 ;  /* 0x0000007b00567202 */ /* 0x000fce0000000f00 */
[----:B------:R-:W-:Y:S05]  /*12e00*/  WARPSYNC.COLLECTIVE R91, `(.L_x_2733) ;  /* 0x000000005b087348 */ /* 0x000fea0003c00000 */
[----:B------:R0:W1:Y:S02]  /*12e10*/  SHFL.IDX P0, R123, R88, R89, R90 ;  /* 0x00000059587b7389 */ /* 0x000064000000005a */
[----:B01----:R-:W-:Y:S05]  /*12e20*/  ENDCOLLECTIVE ;  /* 0x000000000000791b */ /* 0x003fea0003800000 */
.L_x_2733:
[-C--:B------:R-:W-:Y:S01]  /*12e30*/  FFMA R59, R122, R124.reuse, R59 ;  /* 0x0000007c7a3b7223 */ /* 0x080fe2000000003b */
[----:B------:R-:W-:Y:S01]  /*12e40*/  FFMA R60, R79, R124, R60 ;  /* 0x0000007c4f3c7223 */ /* 0x000fe2000000003c */
[----:B------:R-:W-:Y:S02]  /*12e50*/  MOV R88, R26 ;  /* 0x0000001a00587202 */ /* 0x000fe40000000f00 */
[----:B------:R-:W-:-:S07]  /*12e60*/  MOV R124, R123 ;  /* 0x0000007b007c7202 */ /* 0x000fce0000000f00 */
[----:B------:R-:W-:Y:S05]  /*12e70*/  WARPSYNC.COLLECTIVE R91, `(.L_x_2734) ;  /* 0x000000005b087348 */ /* 0x000fea0003c00000 */
[----:B------:R0:W1:Y:S02]  /*12e80*/  SHFL.IDX P0, R123, R88, R89, R90 ;  /* 0x00000059587b7389 */ /* 0x000064000000005a */
[----:B01----:R-:W-:Y:S05]  /*12e90*/  ENDCOLLECTIVE ;  /* 0x000000000000791b */ /* 0x003fea0003800000 */
.L_x_2734:
[-C--:B------:R-:W-:Y:S01]  /*12ea0*/  FFMA R61, R122, R126.reuse, R61 ;  /* 0x0000007e7a3d7223 */ /* 0x080fe2000000003d */
[----:B------:R-:W-:Y:S01]  /*12eb0*/  FFMA R62, R79, R126, R62 ;  /* 0x0000007e4f3e7223 */ /* 0x000fe2000000003e */
[----:B------:R-:W-:Y:S02]  /*12ec0*/  MOV R88, R28 ;  /* 0x0000001c00587202 */ /* 0x000fe40000000f00 */
[----:B------:R-:W-:-:S07]  /*12ed0*/  MOV R126, R123 ;  /* 0x0000007b007e7202 */ /* 0x000fce0000000f00 */
[----:B------:R-:W-:Y:S05]  /*12ee0*/  WARPSYNC.COLLECTIVE R91, `(.L_x_2735) ;  /* 0x000000005b087348 */ /* 0x000fea0003c00000 */
[----:B------:R0:W1:Y:S02]  /*12ef0*/  SHFL.IDX P0, R123, R88, R89, R90 ;  /* 0x00000059587b7389 */ /* 0x000064000000005a */
[----:B01----:R-:W-:Y:S05]  /*12f00*/  ENDCOLLECTIVE ;  /* 0x000000000000791b */ /* 0x003fea0003800000 */
.L_x_2735:
[-C--:B------:R-:W-:Y:S01]  /*12f10*/  FFMA R63, R122, R128.reuse, R63 ;  /* 0x000000807a3f7223 */ /* 0x080fe2000000003f */
[----:B------:R-:W-:Y:S01]  /*12f20*/  FFMA R64, R79, R128, R64 ;  /* 0x000000804f407223 */ /* 0x000fe20000000040 */
[----:B------:R-:W-:Y:S02]  /*12f30*/  MOV R88, R29 ;  /* 0x0000001d00587202 */ /* 0x000fe40000000f00 */
[----:B------:R-:W-:-:S07]  /*12f40*/  MOV R128, R123 ;  /* 0x0000007b00807202 */ /* 0x000fce0000000f00 */
[----:B------:R-:W-:Y:S05]  /*12f50*/  WARPSYNC.COLLECTIVE R91, `(.L_x_2736) ;  /* 0x000000005b087348 */ /* 0x000fea0003c00000 */
[----:B------:R0:W1:Y:S02]  /*12f60*/  SHFL.IDX P0, R123, R88, R89, R90 ;  /* 0x00000059587b7389 */ /* 0x000064000000005a */
[----:B01----:R-:W-:Y:S05]  /*12f70*/  ENDCOLLECTIVE ;  /* 0x000000000000791b */ /* 0x003fea0003800000 */
.L_x_2736:
[-C--:B------:R-:W-:Y:S01]  /*12f80*/  FFMA R65, R122, R130.reuse, R65 ;  /* 0x000000827a417223 */ /* 0x080fe20000000041 */
[----:B------:R-:W-:Y:S01]  /*12f90*/  FFMA R66, R79, R130, R66 ;  /* 0x000000824f427223 */ /* 0x000fe20000000042 */
[----:B------:R-:W-:Y:S02]  /*12fa0*/  MOV R88, R30 ;  /* 0x0000001e00587202 */ /* 0x000fe40000000f00 */
[----:B------:R-:W-:-:S07]  /*12fb0*/  MOV R130, R123 ;  /* 0x0000007b00827202 */ /* 0x000fce0000000f00 */
[----:B------:R-:W-:Y:S05]  /*12fc0*/  WARPSYNC.COLLECTIVE R91, `(.L_x_2737) ;  /* 0x000000005b087348 */ /* 0x000fea0003c00000 */
[----:B------:R0:W1:Y:S02]  /*12fd0*/  SHFL.IDX P0, R123, R88, R89, R90 ;  /* 0x00000059587b7389 */ /* 0x000064000000005a */
[----:B01----:R-:W-:Y:S05]  /*12fe0*/  ENDCOLLECTIVE ;  /* 0x000000000000791b */ /* 0x003fea0003800000 */
.L_x_2737:
[-C--:B------:R-:W-:Y:S01]  /*12ff0*/  FFMA R67, R122, R132.reuse, R67 ;  /* 0x000000847a437223 */ /* 0x080fe20000000043 */
[----:B------:R-:W-:Y:S01]  /*13000*/  FFMA R68, R79, R132, R68 ;  /* 0x000000844f447223 */ /* 0x000fe20000000044 */
[----:B------:R-:W-:Y:S02]  /*13010*/  MOV R88, R31 ;  /* 0x0000001f00587202 */ /* 0x000fe40000000f00 */
[----:B------:R-:W-:-:S07]  /*13020*/  MOV R132, R123 ;  /* 0x0000007b00847202 */ /* 0x000fce0000000f00 */
[----:B------:R-:W-:Y:S05]  /*13030*/  WARPSYNC.COLLECTIVE R91, `(.L_x_2738) ;  /* 0x000000005b087348 */ /* 0x000fea0003c00000 */
[----:B------:R0:W1:Y:S02]  /*13040*/  SHFL.IDX P0, R123, R88, R89, R90 ;  /* 0x00000059587b7389 */ /* 0x000064000000005a */
[----:B01----:R-:W-:Y:S05]  /*13050*/  ENDCOLLECTIVE ;  /* 0x000000000000791b */ /* 0x003fea0003800000 */
.L_x_2738:
[-C--:B------:R-:W-:Y:S01]  /*13060*/  FFMA R69, R122, R134.reuse, R69 ;  /* 0x000000867a457223 */ /* 0x080fe20000000045 */
[----:B------:R-:W-:Y:S01]  /*13070*/  FFMA R70, R79, R134, R70 ;  /* 0x000000864f467223 */ /* 0x000fe20000000046 */
[----:B------:R-:W-:Y:S02]  /*13080*/  MOV R88, R32 ;  /* 0x0000002000587202 */ /* 0x000fe40000000f00 */
[----:B------:R-:W-:-:S07]  /*13090*/  MOV R134, R123 ;  /* 0x0000007b00867202 */ /* 0x000fce0000000f00 */
[----:B------:R-:W-:Y:S05]  /*130a0*/  WARPSYNC.COLLECTIVE R91, `(.L_x_2739) ;  /* 0x000000005b087348 */ /* 0x000fea0003c00000 */
[----:B------:R0:W1:Y:S02]  /*130b0*/  SHFL.IDX P0, R123, R88, R89, R90 ;  /* 0x00000059587b7389 */ /* 0x000064000000005a */
[----:B01----:R-:W-:Y:S05]  /*130c0*/  ENDCOLLECTIVE ;  /* 0x000000000000791b */ /* 0x003fea0003800000 */
.L_x_2739:
[----:B------:R-:W-:Y:S01]  /*130d0*/  MOV R88, R34 ;  /* 0x0000002200587202 */ /* 0x000fe20000000f00 */
[-C--:B------:R-:W-:Y:S01]  /*130e0*/  FFMA R107, R122, R123.reuse, R107 ;  /* 0x0000007b7a6b7223 */ /* 0x080fe2000000006b */
[----:B------:R-:W-:-:S07]  /*130f0*/  FFMA R108, R79, R123, R108 ;  /* 0x0000007b4f6c7223 */ /* 0x000fce000000006c */
[----:B------:R-:W-:Y:S05]  /*13100*/  WARPSYNC.COLLECTIVE R91, `(.L_x_2740) ;  /* 0x000000005b087348 */ /* 0x000fea0003c00000 */
[----:B------:R0:W1:Y:S02]  /*13110*/  SHFL.IDX P0, R123, R88, R89, R90 ;  /* 0x00000059587b7389 */ /* 0x000064000000005a */
[----:B01----:R-:W-:Y:S05]  /*13120*/  ENDCOLLECTIVE ;  /* 0x000000000000791b */ /* 0x003fea0003800000 */
.L_x_2740:
[-C--:B------:R-:W-:Y:S01]  /*13130*/  FFMA R75, R122, R84.reuse, R75 ;  /* 0x000000547a4b7223 */ /* 0x080fe2000000004b */
[----:B------:R-:W-:Y:S01]  /*13140*/  FFMA R92, R79, R84, R92 ;  /* 0x000000544f5c7223 */ /* 0x000fe2000000005c */
[----:B------:R-:W-:Y:S02]  /*13150*/  MOV R88, R35 ;  /* 0x0000002300587202 */ /* 0x000fe40000000f00 */
[----:B------:R-:W-:-:S07]  /*13160*/  MOV R84, R123 ;  /* 0x0000007b00547202 */ /* 0x000fce0000000f00 */
[----:B------:R-:W-:Y:S05]  /*13170*/  WARPSYNC.COLLECTIVE R91, `(.L_x_2741) ;  /* 0x000000005b087348 */ /* 0x000fea0003c00000 */
[----:B------:R0:W1:Y:S02]  /*13180*/  SHFL.IDX P0, R123, R88, R89, R90 ;  /* 0x00000059587b7389 */ /* 0x000064000000005a */
[----:B01----:R-:W-:Y:S05]  /*13190*/  ENDCOLLECTIVE ;  /* 0x000000000000791b */ /* 0x003fea0003800000 */
.L_x_2741:
[-C--:B------:R-:W-:Y:S01]  /*131a0*/  FFMA R48, R122, R85.reuse, R48 ;  /* 0x000000557a307223 */ /* 0x080fe20000000030 */
[----:B------:R-:W-:Y:S01]  /*131b0*/  FFMA R50, R79, R85, R50 ;  /* 0x000000554f327223 */ /* 0x000fe20000000032 */
[----:B------:R-:W-:Y:S02]  /*131c0*/  MOV R88, R36 ;  /* 0x0000002400587202 */ /* 0x000fe40000000f00 */
[----:B------:R-:W-:-:S07]  /*131d0*/  MOV R85, R123 ;  /* 0x0000007b00557202 */ /* 0x000fce0000000f00 */
[----:B------:R-:W-:Y:S05]  /*131e0*/  WARPSYNC.COLLECTIVE R91, `(.L_x_2742) ;  /* 0x000000005b087348 */ /* 0x000fea0003c00000 */
[----:B------:R0:W1:Y:S02]  /*131f0*/  SHFL.IDX P0, R123, R88, R89, R90 ;  /* 0x00000059587b7389 */ /* 0x000064000000005a */
[----:B01----:R-:W-:Y:S05]  /*13200*/  ENDCOLLECTIVE ;  /* 0x000000000000791b */ /* 0x003fea0003800000 */
.L_x_2742:
[-C--:B------:R-:W-:Y:S01]  /*13210*/  FFMA R93, R122, R86.reuse, R93 ;  /* 0x000000567a5d7223 */ /* 0x080fe2000000005d */
[----:B------:R-:W-:Y:S01]  /*13220*/  FFMA R94, R79, R86, R94 ;  /* 0x000000564f5e7223 */ /* 0x000fe2000000005e */
[----:B------:R-:W-:Y:S02]  /*13230*/  MOV R88, R37 ;  /* 0x0000002500587202 */ /* 0x000fe40000000f00 */
[----:B------:R-:W-:-:S07]  /*13240*/  MOV R86, R123 ;  /* 0x0000007b00567202 */ /* 0x000fce0000000f00 */
[----:B------:R-:W-:Y:S05]  /*13250*/  WARPSYNC.COLLECTIVE R91, `(.L_x_2743) ;  /* 0x000000005b087348 */ /* 0x000fea0003c00000 */
[----:B------:R0:W1:Y:S02]  /*13260*/  SHFL.IDX P0, R123, R88, R89, R90 ;  /* 0x00000059587b7389 */ /* 0x000064000000005a */
[----:B01----:R-:W-:Y:S05]  /*13270*/  ENDCOLLECTIVE ;  /* 0x000000000000791b */ /* 0x003fea0003800000 */
.L_x_2743:
[-C--:B------:R-:W-:Y:S01]  /*13280*/  FFMA R97, R122, R126.reuse, R97 ;  /* 0x0000007e7a617223 */ /* 0x080fe20000000061 */
[----:B------:R-:W-:Y:S01]  /*13290*/  FFMA R98, R79, R126, R98 ;  /* 0x0000007e4f627223 */ /* 0x000fe20000000062 */
[----:B------:R-:W-:Y:S02]  /*132a0*/  MOV R88, R38 ;  /* 0x0000002600587202 */ /* 0x000fe40000000f00 */
[----:B------:R-:W-:-:S07]  /*132b0*/  MOV R126, R123 ;  /* 0x0000007b007e7202 */ /* 0x000fce0000000f00 */
[----:B------:R-:W-:Y:S05]  /*132c0*/  WARPSYNC.COLLECTIVE R91, `(.L_x_2744) ;  /* 0x000000005b087348 */ /* 0x000fea0003c00000 */
[----:B------:R0:W1:Y:S02]  /*132d0*/  SHFL.IDX P0, R123, R88, R89, R90 ;  /* 0x00000059587b7389 */ /* 0x000064000000005a */
[----:B01----:R-:W-:Y:S05]  /*132e0*/  ENDCOLLECTIVE ;  /* 0x000000000000791b */ /* 0x003fea0003800000 */
.L_x_2744:
[----:B------:R-:W-:Y:S02]  /*132f0*/  MOV R88, R39 ;  /* 0x0000002700587202 */ /* 0x000fe40000000f00 */
[----:B------:R-:W-:-:S07]  /*13300*/  MOV R127, R123 ;  /* 0x0000007b007f7202 */ /* 0x000fce0000000f00 */
[----:B------:R-:W-:Y:S05]  /*13310*/  WARPSYNC.COLLECTIVE R91, `(.L_x_2745) ;  /* 0x000000005b087348 */ /* 0x000fea0003c00000 */
[----:B------:R0:W1:Y:S02]  /*13320*/  SHFL.IDX P0, R123, R88, R89, R90 ;  /* 0x00000059587b7389 */ /* 0x000064000000005a */
[----:B01----:R-:W-:Y:S05]  /*13330*/  ENDCOLLECTIVE ;  /* 0x000000000000791b */ /* 0x003fea0003800000 */
.L_x_2745:
[-C--:B------:R-:W-:Y:S01]  /*13340*/  FFMA R99, R122, R128.reuse, R99 ;  /* 0x000000807a637223 */ /* 0x080fe20000000063 */
[----:B------:R-:W-:Y:S01]  /*13350*/  FFMA R100, R79, R128, R100 ;  /* 0x000000804f647223 */ /* 0x000fe20000000064 */
[----:B------:R-:W-:Y:S02]  /*13360*/  MOV R88, R40 ;  /* 0x0000002800587202 */ /* 0x000fe40000000f00 */
[----:B------:R-:W-:-:S07]  /*13370*/  MOV R128, R123 ;  /* 0x0000007b00807202 */ /* 0x000fce0000000f00 */
[----:B------:R-:W-:Y:S05]  /*13380*/  WARPSYNC.COLLECTIVE R91, `(.L_x_2746) ;  /* 0x000000005b087348 */ /* 0x000fea0003c00000 */
[----:B------:R0:W1:Y:S02]  /*13390*/  SHFL.IDX P0, R123, R88, R89, R90 ;  /* 0x00000059587b7389 */ /* 0x000064000000005a */
[----:B01----:R-:W-:Y:S05]  /*133a0*/  ENDCOLLECTIVE ;  /* 0x000000000000791b */ /* 0x003fea0003800000 */
.L_x_2746:
[-C--:B------:R-:W-:Y:S01]  /*133b0*/  FFMA R101, R122, R130.reuse, R101 ;  /* 0x000000827a657223 */ /* 0x080fe20000000065 */
[----:B------:R-:W-:Y:S01]  /*133c0*/  FFMA R102, R79, R130, R102 ;  /* 0x000000824f667223 */ /* 0x000fe20000000066 */
[----:B------:R-:W-:Y:S02]  /*133d0*/  MOV R88, R41 ;  /* 0x0000002900587202 */ /* 0x000fe40000000f00 */
[----:B------:R-:W-:-:S07]  /*133e0*/  MOV R130, R123 ;  /* 0x0000007b00827202 */ /* 0x000fce0000000f00 */
[----:B------:R-:W-:Y:S05]  /*133f0*/  WARPSYNC.COLLECTIVE R91, `(.L_x_2747) ;  /* 0x000000005b087348 */ /* 0x000fea0003c00000 */
[----:B------:R0:W1:Y:S02]  /*13400*/  SHFL.IDX P0, R123, R88, R89, R90 ;  /* 0x00000059587b7389 */ /* 0x000064000000005a */
[----:B01----:R-:W-:Y:S05]  /*13410*/  ENDCOLLECTIVE ;  /* 0x000000000000791b */ /* 0x003fea0003800000 */
.L_x_2747:
[----:B------:R-:W-:Y:S02]  /*13420*/  MOV R88, R42 ;  /* 0x0000002a00587202 */ /* 0x000fe40000000f00 */
[----:B------:R-:W-:-:S07]  /*13430*/  MOV R129, R123 ;  /* 0x0000007b00817202 */ /* 0x000fce0000000f00 */
[----:B------:R-:W-:Y:S05]  /*13440*/  WARPSYNC.COLLECTIVE R91, `(.L_x_2748) ;  /* 0x000000005b087348 */ /* 0x000fea0003c00000 */
[----:B------:R0:W1:Y:S02]  /*13450*/  SHFL.IDX P0, R123, R88, R89, R90 ;  /* 0x00000059587b7389 */ /* 0x000064000000005a */
[----:B01----:R-:W-:Y:S05]  /*13460*/  ENDCOLLECTIVE ;  /* 0x000000000000791b */ /* 0x003fea0003800000 */
.L_x_2748:
        /* <DEDUP_REMOVED lines=23> */
.L_x_2749:
[----:B------:R-:W-:Y:S01]  /*135e0*/  FFMA R114, R79, R86, R114 ;  /* 0x000000564f727223 */ /* 0x000fe20000000072 */
[----:B------:R-:W-:Y:S02]  /*135f0*/  MOV R88, R10 ;  /* 0x0000000a00587202 */ /* 0x000fe40000000f00 */
[----:B------:R-:W-:-:S07]  /*13600*/  MOV R86, R123 ;  /* 0x0000007b00567202 */ /* 0x000fce0000000f00 */
[----:B------:R-:W-:Y:S05]  /*13610*/  WARPSYNC.COLLECTIVE R91, `(.L_x_2750) ;  /* 0x000000005b087348 */ /* 0x000fea0003c00000 */
[----:B------:R0:W1:Y:S02]  /*13620*/  SHFL.IDX P0, R123, R88, R89, R90 ;  /* 0x00000059587b7389 */ /* 0x000064000000005a */
[----:B01----:R-:W-:Y:S05]  /*13630*/  ENDCOLLECTIVE ;  /* 0x000000000000791b */ /* 0x003fea0003800000 */
.L_x_2750:
        /* <DEDUP_REMOVED lines=18> */
.L_x_2751:
[----:B------:R-:W-:Y:S02]  /*13760*/  MOV R88, R12 ;  /* 0x0000000c00587202 */ /* 0x000fe40000000f00 */
[----:B------:R-:W-:-:S07]  /*13770*/  MOV R79, R123 ;  /* 0x0000007b004f7202 */ /* 0x000fce0000000f00 */
[----:B------:R-:W-:Y:S05]  /*13780*/  WARPSYNC.COLLECTIVE R91, `(.L_x_2752) ;  /* 0x000000005b087348 */ /* 0x000fea0003c00000 */
[----:B------:R0:W1:Y:S02]  /*13790*/  SHFL.IDX P0, R123, R88, R89, R90 ;  /* 0x00000059587b7389 */ /* 0x000064000000005a */
[----:B01----:R-:W-:Y:S05]  /*137a0*/  ENDCOLLECTIVE ;  /* 0x000000000000791b */ /* 0x003fea0003800000 */
.L_x_2752:
[----:B------:R-:W-:Y:S01]  /*137b0*/  MOV R88, R13 ;  /* 0x0000000d00587202 */ /* 0x000fe20000000f00 */
[-C--:B------:R-:W-:Y:S01]  /*137c0*/  FFMA R124, R44, R123.reuse, R53 ;  /* 0x0000007b2c7c7223 */ /* 0x080fe20000000035 */
[----:B------:R-:W-:-:S07]  /*137d0*/  FFMA R54, R45, R123, R54 ;  /* 0x0000007b2d367223 */ /* 0x000fce0000000036 */
[----:B------:R-:W-:Y:S05]  /*137e0*/  WARPSYNC.COLLECTIVE R91, `(.L_x_2753) ;  /* 0x000000005b087348 */ /* 0x000fea0003c00000 */
[----:B------:R0:W1:Y:S02]  /*137f0*/  SHFL.IDX P0, R123, R88, R89, R90 ;  /* 0x00000059587b7389 */ /* 0x000064000000005a */
[----:B01----:R-:W-:Y:S05]  /*13800*/  ENDCOLLECTIVE ;  /* 0x000000000000791b */ /* 0x003fea0003800000 */
.L_x_2753:
[----:B------:R-:W-:Y:S02]  /*13810*/  MOV R88, R14 ;  /* 0x0000000e00587202 */ /* 0x000fe40000000f00 */
[----:B------:R-:W-:-:S07]  /*13820*/  MOV R128, R123 ;  /* 0x0000007b00807202 */ /* 0x000fce0000000f00 */
[----:B------:R-:W-:Y:S05]  /*13830*/  WARPSYNC.COLLECTIVE R91, `(.L_x_2754) ;  /* 0x000000005b087348 */ /* 0x000fea0003c00000 */
[----:B------:R0:W1:Y:S02]  /*13840*/  SHFL.IDX P0, R123, R88, R89, R90 ;  /* 0x00000059587b7389 */ /* 0x000064000000005a */
[----:B01----:R-:W-:Y:S05]  /*13850*/  ENDCOLLECTIVE ;  /* 0x000000000000791b */ /* 0x003fea0003800000 */
.L_x_2754:
[----:B------:R-:W-:Y:S02]  /*13860*/  MOV R88, R15 ;  /* 0x0000000f00587202 */ /* 0x000fe40000000f00 */
[----:B------:R-:W-:-:S07]  /*13870*/  MOV R130, R123 ;  /* 0x0000007b00827202 */ /* 0x000fce0000000f00 */
[----:B------:R-:W-:Y:S05]  /*13880*/  WARPSYNC.COLLECTIVE R91, `(.L_x_2755) ;  /* 0x000000005b087348 */ /* 0x000fea0003c00000 */
[----:B------:R0:W1:Y:S02]  /*13890*/  SHFL.IDX P0, R123, R88, R89, R90 ;  /* 0x00000059587b7389 */ /* 0x000064000000005a */
[----:B01----:R-:W-:Y:S05]  /*138a0*/  ENDCOLLECTIVE ;  /* 0x000000000000791b */ /* 0x003fea0003800000 */
.L_x_2755:
[----:B------:R-:W-:Y:S02]  /*138b0*/  MOV R88, R16 ;  /* 0x0000001000587202 */ /* 0x000fe40000000f00 */
[----:B------:R-:W-:-:S07]  /*138c0*/  MOV R132, R123 ;  /* 0x0000007b00847202 */ /* 0x000fce0000000f00 */
[----:B------:R-:W-:Y:S05]  /*138d0*/  WARPSYNC.COLLECTIVE R91, `(.L_x_2756) ;  /* 0x000000005b087348 */ /* 0x000fea0003c00000 */
[----:B------:R0:W1:Y:S02]  /*138e0*/  SHFL.IDX P0, R123, R88, R89, R90 ;  /* 0x00000059587b7389 */ /* 0x000064000000005a */
[----:B01----:R-:W-:Y:S05]  /*138f0*/  ENDCOLLECTIVE ;  /* 0x000000000000791b */ /* 0x003fea0003800000 */
.L_x_2756:
[----:B------:R-:W-:Y:S02]  /*13900*/  MOV R88, R17 ;  /* 0x0000001100587202 */ /* 0x000fe40000000f00 */
[----:B------:R-:W-:-:S07]  /*13910*/  MOV R134, R123 ;  /* 0x0000007b00867202 */ /* 0x000fce0000000f00 */
[----:B------:R-:W-:Y:S05]  /*13920*/  WARPSYNC.COLLECTIVE R91, `(.L_x_2757) ;  /* 0x000000005b087348 */ /* 0x000fea0003c00000 */
[----:B------:R0:W1:Y:S02]  /*13930*/  SHFL.IDX P0, R123, R88, R89, R90 ;  /* 0x00000059587b7389 */ /* 0x000064000000005a */
[----:B01----:R-:W-:Y:S05]  /*13940*/  ENDCOLLECTIVE ;  /* 0x000000000000791b */ /* 0x003fea0003800000 */
.L_x_2757:
[----:B------:R-:W-:Y:S02]  /*13950*/  MOV R88, R18 ;  /* 0x0000001200587202 */ /* 0x000fe40000000f00 */
[----:B------:R-:W-:-:S07]  /*13960*/  MOV R136, R123 ;  /* 0x0000007b00887202 */ /* 0x000fce0000000f00 */
[----:B------:R-:W-:Y:S05]  /*13970*/  WARPSYNC.COLLECTIVE R91, `(.L_x_2758) ;  /* 0x000000005b087348 */ /* 0x000fea0003c00000 */
[----:B------:R0:W1:Y:S02]  /*13980*/  SHFL.IDX P0, R123, R88, R89, R90 ;  /* 0x00000059587b7389 */ /* 0x000064000000005a */
[----:B01----:R-:W-:Y:S05]  /*13990*/  ENDCOLLECTIVE ;  /* 0x000000000000791b */ /* 0x003fea0003800000 */
.L_x_2758:
[----:B------:R-:W-:Y:S02]  /*139a0*/  MOV R88, R19 ;  /* 0x0000001300587202 */ /* 0x000fe40000000f00 */
[----:B------:R-:W-:-:S07]  /*139b0*/  MOV R138, R123 ;  /* 0x0000007b008a7202 */ /* 0x000fce0000000f00 */
[----:B------:R-:W-:Y:S05]  /*139c0*/  WARPSYNC.COLLECTIVE R91, `(.L_x_2759) ;  /* 0x000000005b087348 */ /* 0x000fea0003c00000 */
[----:B------:R0:W1:Y:S02]  /*139d0*/  SHFL.IDX P0, R123, R88, R89, R90 ;  /* 0x00000059587b7389 */ /* 0x000064000000005a */
[----:B01----:R-:W-:Y:S05]  /*139e0*/  ENDCOLLECTIVE ;  /* 0x000000000000791b */ /* 0x003fea0003800000 */
.L_x_2759:
[----:B------:R-:W-:Y:S02]  /*139f0*/  MOV R88, R20 ;  /* 0x0000001400587202 */ /* 0x000fe40000000f00 */
[----:B------:R-:W-:-:S07]  /*13a00*/  MOV R140, R123 ;  /* 0x0000007b008c7202 */ /* 0x000fce0000000f00 */
[----:B------:R-:W-:Y:S05]  /*13a10*/  WARPSYNC.COLLECTIVE R91, `(.L_x_2760) ;  /* 0x000000005b087348 */ /* 0x000fea0003c00000 */
[----:B------:R0:W1:Y:S02]  /*13a20*/  SHFL.IDX P0, R123, R88, R89, R90 ;  /* 0x00000059587b7389 */ /* 0x000064000000005a */
[----:B01----:R-:W-:Y:S05]  /*13a30*/  ENDCOLLECTIVE ;  /* 0x000000000000791b */ /* 0x003fea0003800000 */
.L_x_2760:
[----:B------:R-:W-:Y:S02]  /*13a40*/  MOV R88, R21 ;  /* 0x0000001500587202 */ /* 0x000fe40000000f00 */
[----:B------:R-:W-:-:S07]  /*13a50*/  MOV R142, R123 ;  /* 0x0000007b008e7202 */ /* 0x000fce0000000f00 */
[----:B------:R-:W-:Y:S05]  /*13a60*/  WARPSYNC.COLLECTIVE R91, `(.L_x_2761) ;  /* 0x000000005b087348 */ /* 0x000fea0003c00000 */
[----:B------:R0:W1:Y:S02]  /*13a70*/  SHFL.IDX P0, R123, R88, R89, R90 ;  /* 0x00000059587b7389 */ /* 0x000064000000005a */
[----:B01----:R-:W-:Y:S05]  /*13a80*/  ENDCOLLECTIVE ;  /* 0x000000000000791b */ /* 0x003fea0003800000 */
.L_x_2761:
        /* <DEDUP_REMOVED lines=22> */
.L_x_2762:
[----:B------:R-:W-:Y:S02]  /*13bf0*/  MOV R88, R23 ;  /* 0x0000001700587202 */ /* 0x000fe40000000f00 */
[----:B------:R-:W-:-:S07]  /*13c00*/  MOV R146, R123 ;  /* 0x0000007b00927202 */ /* 0x000fce0000000f00 */
[----:B------:R-:W-:Y:S05]  /*13c10*/  WARPSYNC.COLLECTIVE R91, `(.L_x_2763) ;  /* 0x000000005b087348 */ /* 0x000fea0003c00000 */
[----:B------:R0:W1:Y:S02]  /*13c20*/  SHFL.IDX P0, R123, R88, R89, R90 ;  /* 0x00000059587b7389 */ /* 0x000064000000005a */
[----:B01----:R-:W-:Y:S05]  /*13c30*/  ENDCOLLECTIVE ;  /* 0x000000000000791b */ /* 0x003fea0003800000 */
.L_x_2763:
[----:B------:R-:W-:Y:S02]  /*13c40*/  MOV R88, R24 ;  /* 0x0000001800587202 */ /* 0x000fe40000000f00 */
[----:B------:R-:W-:-:S07]  /*13c50*/  MOV R148, R123 ;  /* 0x0000007b00947202 */ /* 0x000fce0000000f00 */
[----:B------:R-:W-:Y:S05]  /*13c60*/  WARPSYNC.COLLECTIVE R91, `(.L_x_2764) ;  /* 0x000000005b087348 */ /* 0x000fea0003c00000 */
[----:B------:R0:W1:Y:S02]  /*13c70*/  SHFL.IDX P0, R123, R88, R89, R90 ;  /* 0x00000059587b7389 */ /* 0x000064000000005a */
[----:B01----:R-:W-:Y:S05]  /*13c80*/  ENDCOLLECTIVE ;  /* 0x000000000000791b */ /* 0x003fea0003800000 */
.L_x_2764:
[----:B------:R-:W-:Y:S02]  /*13c90*/  MOV R88, R25 ;  /* 0x0000001900587202 */ /* 0x000fe40000000f00 */
[----:B------:R-:W-:-:S07]  /*13ca0*/  MOV R150, R123 ;  /* 0x0000007b00967202 */ /* 0x000fce0000000f00 */
[----:B------:R-:W-:Y:S05]  /*13cb0*/  WARPSYNC.COLLECTIVE R91, `(.L_x_2765) ;  /* 0x000000005b087348 */ /* 0x000fea0003c00000 */
[----:B------:R0:W1:Y:S02]  /*13cc0*/  SHFL.IDX P0, R123, R88, R89, R90 ;  /* 0x00000059587b7389 */ /* 0x000064000000005a */
[----:B01----:R-:W-:Y:S05]  /*13cd0*/  ENDCOLLECTIVE ;  /* 0x000000000000791b */ /* 0x003fea0003800000 */
.L_x_2765:
[----:B------:R-:W-:Y:S02]  /*13ce0*/  MOV R88, R26 ;  /* 0x0000001a00587202 */ /* 0x000fe40000000f00 */
[----:B------:R-:W-:-:S07]  /*13cf0*/  MOV R152, R123 ;  /* 0x0000007b00987202 */ /* 0x000fce0000000f00 */
[----:B------:R-:W-:Y:S05]  /*13d00*/  WARPSYNC.COLLECTIVE R91, `(.L_x_2766) ;  /* 0x000000005b087348 */ /* 0x000fea0003c00000 */
[----:B------:R0:W1:Y:S02]  /*13d10*/  SHFL.IDX P0, R123, R88, R89, R90 ;  /* 0x00000059587b7389 */ /* 0x000064000000005a */
[----:B01----:R-:W-:Y:S05]  /*13d20*/  ENDCOLLECTIVE ;  /* 0x000000000000791b */ /* 0x003fea0003800000 */
.L_x_2766:
[----:B------:R-:W-:Y:S02]  /*13d30*/  MOV R88, R28 ;  /* 0x0000001c00587202 */ /* 0x000fe40000000f00 */
[----:B------:R-:W-:-:S07]  /*13d40*/  MOV R154, R123 ;  /* 0x0000007b009a7202 */ /* 0x000fce0000000f00 */
[----:B------:R-:W-:Y:S05]  /*13d50*/  WARPSYNC.COLLECTIVE R91, `(.L_x_2767) ;  /* 0x000000005b087348 */ /* 0x000fea0003c00000 */
[----:B------:R0:W1:Y:S02]  /*13d60*/  SHFL.IDX P0, R123, R88, R89, R90 ;  /* 0x00000059587b7389 */ /* 0x000064000000005a */
[----:B01----:R-:W-:Y:S05]  /*13d70*/  ENDCOLLECTIVE ;  /* 0x000000000000791b */ /* 0x003fea0003800000 */
.L_x_2767:
[----:B------:R-:W-:Y:S02]  /*13d80*/  MOV R88, R29 ;  /* 0x0000001d00587202 */ /* 0x000fe40000000f00 */
[----:B------:R-:W-:-:S07]  /*13d90*/  MOV R156, R123 ;  /* 0x0000007b009c7202 */ /* 0x000fce0000000f00 */
[----:B------:R-:W-:Y:S05]  /*13da0*/  WARPSYNC.COLLECTIVE R91, `(.L_x_2768) ;  /* 0x000000005b087348 */ /* 0x000fea0003c00000 */
[----:B------:R0:W1:Y:S02]  /*13db0*/  SHFL.IDX P0, R123, R88, R89, R90 ;  /* 0x00000059587b7389 */ /* 0x000064000000005a */
[----:B01----:R-:W-:Y:S05]  /*13dc0*/  ENDCOLLECTIVE ;  /* 0x000000000000791b */ /* 0x003fea0003800000 */
.L_x_2768:
[----:B------:R-:W-:Y:S02]  /*13dd0*/  MOV R88, R30 ;  /* 0x0000001e00587202 */ /* 0x000fe40000000f00 */
[----:B------:R-:W-:-:S07]  /*13de0*/  MOV R158, R123 ;  /* 0x0000007b009e7202 */ /* 0x000fce0000000f00 */
[----:B------:R-:W-:Y:S05]  /*13df0*/  WARPSYNC.COLLECTIVE R91, `(.L_x_2769) ;  /* 0x000000005b087348 */ /* 0x000fea0003c00000 */
[----:B------:R0:W1:Y:S02]  /*13e00*/  SHFL.IDX P0, R123, R88, R89, R90 ;  /* 0x00000059587b7389 */ /* 0x000064000000005a */
[----:B01----:R-:W-:Y:S05]  /*13e10*/  ENDCOLLECTIVE ;  /* 0x000000000000791b */ /* 0x003fea0003800000 */
.L_x_2769:
[----:B------:R-:W-:Y:S02]  /*13e20*/  MOV R88, R31 ;  /* 0x0000001f00587202 */ /* 0x000fe40000000f00 */
[----:B------:R-:W-:-:S07]  /*13e30*/  MOV R160, R123 ;  /* 0x0000007b00a07202 */ /* 0x000fce0000000f00 */
[----:B------:R-:W-:Y:S05]  /*13e40*/  WARPSYNC.COLLECTIVE R91, `(.L_x_2770) ;  /* 0x000000005b087348 */ /* 0x000fea0003c00000 */
[----:B------:R0:W1:Y:S02]  /*13e50*/  SHFL.IDX P0, R123, R88, R89, R90 ;  /* 0x00000059587b7389 */ /* 0x000064000000005a */
[----:B01----:R-:W-:Y:S05]  /*13e60*/  ENDCOLLECTIVE ;  /* 0x000000000000791b */ /* 0x003fea0003800000 */
.L_x_2770:
        /* <DEDUP_REMOVED lines=8> */
.L_x_2771:
        /* <DEDUP_REMOVED lines=24> */
.L_x_2772:
[----:B------:R-:W-:Y:S01]  /*14070*/  FFMA R76, R44, R79, R51 ;  /* 0x0000004f2c4c7223 */ /* 0x000fe20000000033 */
[----:B------:R-:W-:Y:S02]  /*14080*/  MOV R88, R35 ;  /* 0x0000002300587202 */ /* 0x000fe40000000f00 */
[----:B------:R-:W-:-:S07]  /*14090*/  MOV R51, R123 ;  /* 0x0000007b00337202 */ /* 0x000fce0000000f00 */
[----:B------:R-:W-:Y:S05]  /*140a0*/  WARPSYNC.COLLECTIVE R91, `(.L_x_2773) ;  /* 0x000000005b087348 */ /* 0x000fea0003c00000 */
[----:B------:R0:W1:Y:S02]  /*140b0*/  SHFL.IDX P0, R123, R88, R89, R90 ;  /* 0x00000059587b7389 */ /* 0x000064000000005a */
[----:B01----:R-:W-:Y:S05]  /*140c0*/  ENDCOLLECTIVE ;  /* 0x000000000000791b */ /* 0x003fea0003800000 */
.L_x_2773:
[----:B------:R-:W-:Y:S02]  /*140d0*/  MOV R88, R36 ;  /* 0x0000002400587202 */ /* 0x000fe40000000f00 */
[----:B------:R-:W-:-:S07]  /*140e0*/  MOV R53, R123 ;  /* 0x0000007b00357202 */ /* 0x000fce0000000f00 */
[----:B------:R-:W-:Y:S05]  /*140f0*/  WARPSYNC.COLLECTIVE R91, `(.L_x_2774) ;  /* 0x000000005b087348 */ /* 0x000fea0003c00000 */
[----:B------:R0:W1:Y:S02]  /*14100*/  SHFL.IDX P0, R123, R88, R89, R90 ;  /* 0x00000059587b7389 */ /* 0x000064000000005a */
[----:B01----:R-:W-:Y:S05]  /*14110*/  ENDCOLLECTIVE ;  /* 0x000000000000791b */ /* 0x003fea0003800000 */
.L_x_2774:
[----:B------:R-:W-:Y:S02]  /*14120*/  MOV R88, R37 ;  /* 0x0000002500587202 */ /* 0x000fe40000000f00 */
[----:B------:R-:W-:-:S07]  /*14130*/  MOV R55, R123 ;  /* 0x0000007b00377202 */ /* 0x000fce0000000f00 */
[----:B------:R-:W-:Y:S05]  /*14140*/  WARPSYNC.COLLECTIVE R91, `(.L_x_2775) ;  /* 0x000000005b087348 */ /* 0x000fea0003c00000 */
[----:B------:R0:W1:Y:S02]  /*14150*/  SHFL.IDX P0, R123, R88, R89, R90 ;  /* 0x00000059587b7389 */ /* 0x000064000000005a */
[----:B01----:R-:W-:Y:S05]  /*14160*/  ENDCOLLECTIVE ;  /* 0x000000000000791b */ /* 0x003fea0003800000 */
.L_x_2775:
[----:B------:R-:W-:Y:S02]  /*14170*/  MOV R88, R38 ;  /* 0x0000002600587202 */ /* 0x000fe40000000f00 */
[----:B------:R-:W-:-:S07]  /*14180*/  MOV R57, R123 ;  /* 0x0000007b00397202 */ /* 0x000fce0000000f00 */
[----:B------:R-:W-:Y:S05]  /*14190*/  WARPSYNC.COLLECTIVE R91, `(.L_x_2776) ;  /* 0x000000005b087348 */ /* 0x000fea0003c00000 */
[----:B------:R0:W1:Y:S02]  /*141a0*/  SHFL.IDX P0, R123, R88, R89, R90 ;  /* 0x00000059587b7389 */ /* 0x000064000000005a */
[----:B01----:R-:W-:Y:S05]  /*141b0*/  ENDCOLLECTIVE ;  /* 0x000000000000791b */ /* 0x003fea0003800000 */
.L_x_2776:
[----:B------:R-:W-:Y:S02]  /*141c0*/  MOV R88, R39 ;  /* 0x0000002700587202 */ /* 0x000fe40000000f00 */
[----:B------:R-:W-:-:S07]  /*141d0*/  MOV R59, R123 ;  /* 0x0000007b003b7202 */ /* 0x000fce0000000f00 */
[----:B------:R-:W-:Y:S05]  /*141e0*/  WARPSYNC.COLLECTIVE R91, `(.L_x_2777) ;  /* 0x000000005b087348 */ /* 0x000fea0003c00000 */
[----:B------:R0:W1:Y:S02]  /*141f0*/  SHFL.IDX P0, R123, R88, R89, R90 ;  /* 0x00000059587b7389 */ /* 0x000064000000005a */
[----:B01----:R-:W-:Y:S05]  /*14200*/  ENDCOLLECTIVE ;  /* 0x000000000000791b */ /* 0x003fea0003800000 */
.L_x_2777:
[----:B------:R-:W-:Y:S02]  /*14210*/  MOV R88, R40 ;  /* 0x0000002800587202 */ /* 0x000fe40000000f00 */
[----:B------:R-:W-:-:S07]  /*14220*/  MOV R61, R123 ;  /* 0x0000007b003d7202 */ /* 0x000fce0000000f00 */
[----:B------:R-:W-:Y:S05]  /*14230*/  WARPSYNC.COLLECTIVE R91, `(.L_x_2778) ;  /* 0x000000005b087348 */ /* 0x000fea0003c00000 */
[----:B------:R0:W1:Y:S02]  /*14240*/  SHFL.IDX P0, R123, R88, R89, R90 ;  /* 0x00000059587b7389 */ /* 0x000064000000005a */
[----:B01----:R-:W-:Y:S05]  /*14250*/  ENDCOLLECTIVE ;  /* 0x000000000000791b */ /* 0x003fea0003800000 */
.L_x_2778:
[----:B------:R-:W-:Y:S02]  /*14260*/  MOV R88, R41 ;  /* 0x0000002900587202 */ /* 0x000fe40000000f00 */
[----:B------:R-:W-:-:S07]  /*14270*/  MOV R63, R123 ;  /* 0x0000007b003f7202 */ /* 0x000fce0000000f00 */
[----:B------:R-:W-:Y:S05]  /*14280*/  WARPSYNC.COLLECTIVE R91, `(.L_x_2779) ;  /* 0x000000005b087348 */ /* 0x000fea0003c00000 */
[----:B------:R0:W1:Y:S02]  /*14290*/  SHFL.IDX P0, R123, R88, R89, R90 ;  /* 0x00000059587b7389 */ /* 0x000064000000005a */
[----:B01----:R-:W-:Y:S05]  /*142a0*/  ENDCOLLECTIVE ;  /* 0x000000000000791b */ /* 0x003fea0003800000 */
.L_x_2779:
[----:B------:R-:W-:Y:S02]  /*142b0*/  MOV R88, R42 ;  /* 0x0000002a00587202 */ /* 0x000fe40000000f00 */
[----:B------:R-:W-:-:S07]  /*142c0*/  MOV R65, R123 ;  /* 0x0000007b00417202 */ /* 0x000fce0000000f00 */
[----:B------:R-:W-:Y:S05]  /*142d0*/  WARPSYNC.COLLECTIVE R91, `(.L_x_2780) ;  /* 0x000000005b087348 */ /* 0x000fea0003c00000 */
[----:B------:R0:W1:Y:S02]  /*142e0*/  SHFL.IDX P0, R123, R88, R89, R90 ;  /* 0x00000059587b7389 */ /* 0x000064000000005a */
[----:B01----:R-:W-:Y:S05]  /*142f0*/  ENDCOLLECTIVE ;  /* 0x000000000000791b */ /* 0x003fea0003800000 */
.L_x_2780:
[----:B------:R-:W-:Y:S02]  /*14300*/  MOV R88, R9 ;  /* 0x0000000900587202 */ /* 0x000fe40000000f00 */
[----:B------:R-:W-:Y:S02]  /*14310*/  MOV R89, R49 ;  /* 0x0000003100597202 */ /* 0x000fe40000000f00 */
[----:B------:R-:W-:-:S07]  /*14320*/  MOV R67, R123 ;  /* 0x0000007b00437202 */ /* 0x000fce0000000f00 */
[----:B------:R-:W-:Y:S05]  /*14330*/  WARPSYNC.COLLECTIVE R91, `(.L_x_2781) ;  /* 0x000000005b087348 */ /* 0x000fea0003c00000 */
[----:B------:R0:W1:Y:S02]  /*14340*/  SHFL.IDX P0, R123, R88, R89, R90 ;  /* 0x00000059587b7389 */ /* 0x000064000000005a */
[----:B01----:R-:W-:Y:S05]  /*14350*/  ENDCOLLECTIVE ;  /* 0x000000000000791b */ /* 0x003fea0003800000 */
.L_x_2781:
[----:B------:R-:W-:Y:S02]  /*14360*/  MOV R88, R10 ;  /* 0x0000000a00587202 */ /* 0x000fe40000000f00 */
[----:B------:R-:W-:-:S07]  /*14370*/  MOV R46, R123 ;  /* 0x0000007b002e7202 */ /* 0x000fce0000000f00 */
[----:B------:R-:W-:Y:S05]  /*14380*/  WARPSYNC.COLLECTIVE R91, `(.L_x_2782) ;  /* 0x000000005b087348 */ /* 0x000fea0003c00000 */
[----:B------:R0:W1:Y:S02]  /*14390*/  SHFL.IDX P0, R123, R88, R89, R90 ;  /* 0x00000059587b7389 */ /* 0x000064000000005a */
[----:B01----:R-:W-:Y:S05]  /*143a0*/  ENDCOLLECTIVE ;  /* 0x000000000000791b */ /* 0x003fea0003800000 */
.L_x_2782:
[----:B------:R-:W-:Y:S01]  /*143b0*/  MOV R88, R11 ;  /* 0x0000000b00587202 */ /* 0x000fe20000000f00 */
[-C--:B------:R-:W-:Y:S01]  /*143c0*/  FFMA R48, R47, R123.reuse, R48 ;  /* 0x0000007b2f307223 */ /* 0x080fe20000000030 */
[----:B------:R-:W-:-:S07]  /*143d0*/  FFMA R50, R43, R123, R50 ;  /* 0x0000007b2b327223 */ /* 0x000fce0000000032 */
[----:B------:R-:W-:Y:S05]  /*143e0*/  WARPSYNC.COLLECTIVE R91, `(.L_x_2783) ;  /* 0x000000005b087348 */ /* 0x000fea0003c00000 */
[----:B------:R0:W1:Y:S02]  /*143f0*/  SHFL.IDX P0, R123, R88, R89, R90 ;  /* 0x00000059587b7389 */ /* 0x000064000000005a */
[----:B01----:R-:W-:Y:S05]  /*14400*/  ENDCOLLECTIVE ;  /* 0x000000000000791b */ /* 0x003fea0003800000 */
.L_x_2783:
        /* <DEDUP_REMOVED lines=9> */
.L_x_2784:
        /* <DEDUP_REMOVED lines=15> */
.L_x_2785:
[----:B------:R-:W-:Y:S01]  /*14590*/  FFMA R115, R44, R57, R115 ;  /* 0x000000392c737223 */ /* 0x000fe20000000073 */
[----:B------:R-:W-:Y:S02]  /*145a0*/  MOV R88, R14 ;  /* 0x0000000e00587202 */ /* 0x000fe40000000f00 */
[----:B------:R-:W-:-:S07]  /*145b0*/  MOV R57, R123 ;  /* 0x0000007b00397202 */ /* 0x000fce0000000f00 */
[----:B------:R-:W-:Y:S05]  /*145c0*/  WARPSYNC.COLLECTIVE R91, `(.L_x_2786) ;  /* 0x000000005b087348 */ /* 0x000fea0003c00000 */
[----:B------:R0:W1:Y:S02]  /*145d0*/  SHFL.IDX P0, R123, R88, R89, R90 ;  /* 0x00000059587b7389 */ /* 0x000064000000005a */
[----:B01----:R-:W-:Y:S05]  /*145e0*/  ENDCOLLECTIVE ;  /* 0x000000000000791b */ /* 0x003fea0003800000 */
.L_x_2786:
        /* <DEDUP_REMOVED lines=9> */
.L_x_2787:
[----:B------:R-:W-:Y:S01]  /*14680*/  FFMA R119, R44, R61, R119 ;  /* 0x0000003d2c777223 */ /* 0x000fe20000000077 */
[----:B------:R-:W-:Y:S02]  /*14690*/  MOV R88, R16 ;  /* 0x0000001000587202 */ /* 0x000fe40000000f00 */
[----:B------:R-:W-:-:S07]  /*146a0*/  MOV R61, R123 ;  /* 0x0000007b003d7202 */ /* 0x000fce0000000f00 */
[----:B------:R-:W-:Y:S05]  /*146b0*/  WARPSYNC.COLLECTIVE R91, `(.L_x_2788) ;  /* 0x000000005b087348 */ /* 0x000fea0003c00000 */
[----:B------:R0:W1:Y:S02]  /*146c0*/  SHFL.IDX P0, R123, R88, R89, R90 ;  /* 0x00000059587b7389 */ /* 0x000064000000005a */
[----:B01----:R-:W-:Y:S05]  /*146d0*/  ENDCOLLECTIVE ;  /* 0x000000000000791b */ /* 0x003fea0003800000 */
.L_x_2788:
[----:B------:R-:W-:Y:S01]  /*146e0*/  FFMA R121, R44, R63, R121 ;  /* 0x0000003f2c797223 */ /* 0x000fe20000000079 */
[----:B------:R-:W-:Y:S02]  /*146f0*/  MOV R88, R17 ;  /* 0x0000001100587202 */ /* 0x000fe40000000f00 */
[----:B------:R-:W-:-:S07]  /*14700*/  MOV R63, R123 ;  /* 0x0000007b003f7202 */ /* 0x000fce0000000f00 */
[----:B------:R-:W-:Y:S05]  /*14710*/  WARPSYNC.COLLECTIVE R91, `(.L_x_2789) ;  /* 0x000000005b087348 */ /* 0x000fea0003c00000 */
[----:B------:R0:W1:Y:S02]  /*14720*/  SHFL.IDX P0, R123, R88, R89, R90 ;  /* 0x00000059587b7389 */ /* 0x000064000000005a */
[----:B01----:R-:W-:Y:S05]  /*14730*/  ENDCOLLECTIVE ;  /* 0x000000000000791b */ /* 0x003fea0003800000 */
.L_x_2789:
[----:B------:R-:W-:Y:S01]  /*14740*/  FFMA R80, R44, R65, R80 ;  /* 0x000000412c507223 */ /* 0x000fe20000000050 */
[----:B------:R-:W-:Y:S02]  /*14750*/  MOV R88, R18 ;  /* 0x0000001200587202 */ /* 0x000fe40000000f00 */
[----:B------:R-:W-:-:S07]  /*14760*/  MOV R65, R123 ;  /* 0x0000007b00417202 */ /* 0x000fce0000000f00 */
[----:B------:R-:W-:Y:S05]  /*14770*/  WARPSYNC.COLLECTIVE R91, `(.L_x_2790) ;  /* 0x000000005b087348 */ /* 0x000fea0003c00000 */
[----:B------:R0:W1:Y:S02]  /*14780*/  SHFL.IDX P0, R123, R88, R89, R90 ;  /* 0x00000059587b7389 */ /* 0x000064000000005a */
[----:B01----:R-:W-:Y:S05]  /*14790*/  ENDCOLLECTIVE ;  /* 0x000000000000791b */ /* 0x003fea0003800000 */
.L_x_2790:
        /* <DEDUP_REMOVED lines=9> */
.L_x_2791:
[-C--:B------:R-:W-:Y:S01]  /*14830*/  FFMA R51, R47, R46.reuse, R76 ;  /* 0x0000002e2f337223 */ /* 0x080fe2000000004c */
[----:B------:R-:W-:Y:S01]  /*14840*/  FFMA R52, R43, R46, R52 ;  /* 0x0000002e2b347223 */ /* 0x000fe20000000034 */
[----:B------:R-:W-:Y:S02]  /*14850*/  MOV R88, R20 ;  /* 0x0000001400587202 */ /* 0x000fe40000000f00 */
[----:B------:R-:W-:-:S07]  /*14860*/  MOV R46, R123 ;  /* 0x0000007b002e7202 */ /* 0x000fce0000000f00 */
[----:B------:R-:W-:Y:S05]  /*14870*/  WARPSYNC.COLLECTIVE R91, `(.L_x_2792) ;  /* 0x000000005b087348 */ /* 0x000fea0003c00000 */
[----:B------:R0:W1:Y:S02]  /*14880*/  SHFL.IDX P0, R123, R88, R89, R90 ;  /* 0x00000059587b7389 */ /* 0x000064000000005a */
[----:B01----:R-:W-:Y:S05]  /*14890*/  ENDCOLLECTIVE ;  /* 0x000000000000791b */ /* 0x003fea0003800000 */
.L_x_2792:
[----:B------:R-:W-:Y:S02]  /*148a0*/  MOV R88, R21 ;  /* 0x0000001500587202 */ /* 0x000fe40000000f00 */
[----:B------:R-:W-:-:S07]  /*148b0*/  MOV R71, R123 ;  /* 0x0000007b00477202 */ /* 0x000fce0000000f00 */
[----:B------:R-:W-:Y:S05]  /*148c0*/  WARPSYNC.COLLECTIVE R91, `(.L_x_2793) ;  /* 0x000000005b087348 */ /* 0x000fea0003c00000 */
[----:B------:R0:W1:Y:S02]  /*148d0*/  SHFL.IDX P0, R123, R88, R89, R90 ;  /* 0x00000059587b7389 */ /* 0x000064000000005a */
[----:B01----:R-:W-:Y:S05]  /*148e0*/  ENDCOLLECTIVE ;  /* 0x000000000000791b */ /* 0x003fea0003800000 */
.L_x_2793:
        /* <DEDUP_REMOVED lines=8> */
.L_x_2794:
[-C--:B------:R-:W-:Y:S01]  /*14970*/  FFMA R53, R47, R45.reuse, R124 ;  /* 0x0000002d2f357223 */ /* 0x080fe2000000007c */
[----:B------:R-:W-:Y:S01]  /*14980*/  FFMA R54, R43, R45, R54 ;  /* 0x0000002d2b367223 */ /* 0x000fe20000000036 */
[----:B------:R-:W-:Y:S02]  /*14990*/  MOV R88, R23 ;  /* 0x0000001700587202 */ /* 0x000fe40000000f00 */
[----:B------:R-:W-:-:S07]  /*149a0*/  MOV R45, R123 ;  /* 0x0000007b002d7202 */ /* 0x000fce0000000f00 */
[----:B------:R-:W-:Y:S05]  /*149b0*/  WARPSYNC.COLLECTIVE R91, `(.L_x_2795) ;  /* 0x000000005b087348 */ /* 0x000fea0003c00000 */
[----:B------:R0:W1:Y:S02]  /*149c0*/  SHFL.IDX P0, R123, R88, R89, R90 ;  /* 0x00000059587b7389 */ /* 0x000064000000005a */
[----:B01----:R-:W-:Y:S05]  /*149d0*/  ENDCOLLECTIVE ;  /* 0x000000000000791b */ /* 0x003fea0003800000 */
.L_x_2795:
[----:B------:R-:W-:Y:S02]  /*149e0*/  MOV R88, R24 ;  /* 0x0000001800587202 */ /* 0x000fe40000000f00 */
[----:B------:R-:W-:-:S07]  /*149f0*/  MOV R79, R123 ;  /* 0x0000007b004f7202 */ /* 0x000fce0000000f00 */
[----:B------:R-:W-:Y:S05]  /*14a00*/  WARPSYNC.COLLECTIVE R91, `(.L_x_2796) ;  /* 0x000000005b087348 */ /* 0x000fea0003c00000 */
[----:B------:R0:W1:Y:S02]  /*14a10*/  SHFL.IDX P0, R123, R88, R89, R90 ;  /* 0x00000059587b7389 */ /* 0x000064000000005a */
[----:B01----:R-:W-:Y:S05]  /*14a20*/  ENDCOLLECTIVE ;  /* 0x000000000000791b */ /* 0x003fea0003800000 */
.L_x_2796:
[----:B------:R-:W-:Y:S02]  /*14a30*/  MOV R88, R25 ;  /* 0x0000001900587202 */ /* 0x000fe40000000f00 */
[----:B------:R-:W-:-:S07]  /*14a40*/  MOV R83, R123 ;  /* 0x0000007b00537202 */ /* 0x000fce0000000f00 */
[----:B------:R-:W-:Y:S05]  /*14a50*/  WARPSYNC.COLLECTIVE R91, `(.L_x_2797) ;  /* 0x000000005b087348 */ /* 0x000fea0003c00000 */
[----:B------:R0:W1:Y:S02]  /*14a60*/  SHFL.IDX P0, R123, R88, R89, R90 ;  /* 0x00000059587b7389 */ /* 0x000064000000005a */
[----:B01----:R-:W-:Y:S05]  /*14a70*/  ENDCOLLECTIVE ;  /* 0x000000000000791b */ /* 0x003fea0003800000 */
.L_x_2797:
[----:B------:R-:W-:Y:S02]  /*14a80*/  MOV R88, R26 ;  /* 0x0000001a00587202 */ /* 0x000fe40000000f00 */
[----:B------:R-:W-:-:S07]  /*14a90*/  MOV R85, R123 ;  /* 0x0000007b00557202 */ /* 0x000fce0000000f00 */
[----:B------:R-:W-:Y:S05]  /*14aa0*/  WARPSYNC.COLLECTIVE R91, `(.L_x_2798) ;  /* 0x000000005b087348 */ /* 0x000fea0003c00000 */
[----:B------:R0:W1:Y:S02]  /*14ab0*/  SHFL.IDX P0, R123, R88, R89, R90 ;  /* 0x00000059587b7389 */ /* 0x000064000000005a */
[----:B01----:R-:W-:Y:S05]  /*14ac0*/  ENDCOLLECTIVE ;  /* 0x000000000000791b */ /* 0x003fea0003800000 */
.L_x_2798:
[----:B------:R-:W-:Y:S02]  /*14ad0*/  MOV R88, R28 ;  /* 0x0000001c00587202 */ /* 0x000fe40000000f00 */
[----:B------:R-:W-:-:S07]  /*14ae0*/  MOV R87, R123 ;  /* 0x0000007b00577202 */ /* 0x000fce0000000f00 */
[----:B------:R-:W-:Y:S05]  /*14af0*/  WARPSYNC.COLLECTIVE R91, `(.L_x_2799) ;  /* 0x000000005b087348 */ /* 0x000fea0003c00000 */
[----:B------:R0:W1:Y:S02]  /*14b00*/  SHFL.IDX P0, R123, R88, R89, R90 ;  /* 0x00000059587b7389 */ /* 0x000064000000005a */
[----:B01----:R-:W-:Y:S05]  /*14b10*/  ENDCOLLECTIVE ;  /* 0x000000000000791b */ /* 0x003fea0003800000 */
.L_x_2799:
[----:B------:R-:W-:Y:S02]  /*14b20*/  MOV R88, R29 ;  /* 0x0000001d00587202 */ /* 0x000fe40000000f00 */
[----:B------:R-:W-:-:S07]  /*14b30*/  MOV R101, R123 ;  /* 0x0000007b00657202 */ /* 0x000fce0000000f00 */
[----:B------:R-:W-:Y:S05]  /*14b40*/  WARPSYNC.COLLECTIVE R91, `(.L_x_2800) ;  /* 0x000000005b087348 */ /* 0x000fea0003c00000 */
[----:B------:R0:W1:Y:S02]  /*14b50*/  SHFL.IDX P0, R123, R88, R89, R90 ;  /* 0x00000059587b7389 */ /* 0x000064000000005a */
[----:B01----:R-:W-:Y:S05]  /*14b60*/  ENDCOLLECTIVE ;  /* 0x000000000000791b */ /* 0x003fea0003800000 */
.L_x_2800:
        /* <DEDUP_REMOVED lines=15> */
.L_x_2801:
[----:B------:R-:W-:Y:S02]  /*14c60*/  MOV R88, R31 ;  /* 0x0000001f00587202 */ /* 0x000fe40000000f00 */
[----:B------:R-:W-:-:S07]  /*14c70*/  MOV R76, R123 ;  /* 0x0000007b004c7202 */ /* 0x000fce0000000f00 */
[----:B------:R-:W-:Y:S05]  /*14c80*/  WARPSYNC.COLLECTIVE R91, `(.L_x_2802) ;  /* 0x000000005b087348 */ /* 0x000fea0003c00000 */
[----:B------:R0:W1:Y:S02]  /*14c90*/  SHFL.IDX P0, R123, R88, R89, R90 ;  /* 0x00000059587b7389 */ /* 0x000064000000005a */
[----:B01----:R-:W-:Y:S05]  /*14ca0*/  ENDCOLLECTIVE ;  /* 0x000000000000791b */ /* 0x003fea0003800000 */
.L_x_2802:
[----:B------:R-:W-:Y:S01]  /*14cb0*/  MOV R88, R32 ;  /* 0x0000002000587202 */ /* 0x000fe20000000f00 */
[-C--:B------:R-:W-:Y:S01]  /*14cc0*/  FFMA R105, R47, R123.reuse, R160 ;  /* 0x0000007b2f697223 */ /* 0x080fe200000000a0 */
[----:B------:R-:W-:-:S07]  /*14cd0*/  FFMA R106, R43, R123, R106 ;  /* 0x0000007b2b6a7223 */ /* 0x000fce000000006a */
[----:B------:R-:W-:Y:S05]  /*14ce0*/  WARPSYNC.COLLECTIVE R91, `(.L_x_2803) ;  /* 0x000000005b087348 */ /* 0x000fea0003c00000 */
[----:B------:R0:W1:Y:S02]  /*14cf0*/  SHFL.IDX P0, R123, R88, R89, R90 ;  /* 0x00000059587b7389 */ /* 0x000064000000005a */
[----:B01----:R-:W-:Y:S05]  /*14d00*/  ENDCOLLECTIVE ;  /* 0x000000000000791b */ /* 0x003fea0003800000 */
.L_x_2803:
[-C--:B------:R-:W-:Y:S01]  /*14d10*/  FFMA R73, R47, R45.reuse, R144 ;  /* 0x0000002d2f497223 */ /* 0x080fe20000000090 */
[----:B------:R-:W-:Y:S01]  /*14d20*/  FFMA R74, R43, R45, R74 ;  /* 0x0000002d2b4a7223 */ /* 0x000fe2000000004a */
[----:B------:R-:W-:Y:S02]  /*14d30*/  MOV R88, R34 ;  /* 0x0000002200587202 */ /* 0x000fe40000000f00 */
[----:B------:R-:W-:-:S07]  /*14d40*/  MOV R45, R123 ;  /* 0x0000007b002d7202 */ /* 0x000fce0000000f00 */
[----:B------:R-:W-:Y:S05]  /*14d50*/  WARPSYNC.COLLECTIVE R91, `(.L_x_2804) ;  /* 0x000000005b087348 */ /* 0x000fea0003c00000 */
[----:B------:R0:W1:Y:S02]  /*14d60*/  SHFL.IDX P0, R123, R88, R89, R90 ;  /* 0x00000059587b7389 */ /* 0x000064000000005a */
[----:B01----:R-:W-:Y:S05]  /*14d70*/  ENDCOLLECTIVE ;  /* 0x000000000000791b */ /* 0x003fea0003800000 */
.L_x_2804:
[-C--:B------:R-:W-:Y:S01]  /*14d80*/  FFMA R75, R47, R79.reuse, R146 ;  /* 0x0000004f2f4b7223 */ /* 0x080fe20000000092 */
[----:B------:R-:W-:Y:S01]  /*14d90*/  FFMA R92, R43, R79, R92 ;  /* 0x0000004f2b5c7223 */ /* 0x000fe2000000005c */
[----:B------:R-:W-:Y:S02]  /*14da0*/  MOV R88, R35 ;  /* 0x0000002300587202 */ /* 0x000fe40000000f00 */
[----:B------:R-:W-:-:S07]  /*14db0*/  MOV R79, R123 ;  /* 0x0000007b004f7202 */ /* 0x000fce0000000f00 */
[----:B------:R-:W-:Y:S05]  /*14dc0*/  WARPSYNC.COLLECTIVE R91, `(.L_x_2805) ;  /* 0x000000005b087348 */ /* 0x000fea0003c00000 */
[----:B------:R0:W1:Y:S02]  /*14dd0*/  SHFL.IDX P0, R123, R88, R89, R90 ;  /* 0x00000059587b7389 */ /* 0x000064000000005a */
[----:B01----:R-:W-:Y:S05]  /*14de0*/  ENDCOLLECTIVE ;  /* 0x000000000000791b */ /* 0x003fea0003800000 */
.L_x_2805:
[----:B------:R-:W-:Y:S02]  /*14df0*/  MOV R88, R36 ;  /* 0x0000002400587202 */ /* 0x000fe40000000f00 */
[----:B------:R-:W-:-:S07]  /*14e00*/  MOV R82, R123 ;  /* 0x0000007b00527202 */ /* 0x000fce0000000f00 */
[----:B------:R-:W-:Y:S05]  /*14e10*/  WARPSYNC.COLLECTIVE R91, `(.L_x_2806) ;  /* 0x000000005b087348 */ /* 0x000fea0003c00000 */
[----:B------:R0:W1:Y:S02]  /*14e20*/  SHFL.IDX P0, R123, R88, R89, R90 ;  /* 0x00000059587b7389 */ /* 0x000064000000005a */
[----:B01----:R-:W-:Y:S05]  /*14e30*/  ENDCOLLECTIVE ;  /* 0x000000000000791b */ /* 0x003fea0003800000 */
.L_x_2806:
[-C--:B------:R-:W-:Y:S01]  /*14e40*/  FFMA R103, R47, R76.reuse, R158 ;  /* 0x0000004c2f677223 */ /* 0x080fe2000000009e */
[----:B------:R-:W-:Y:S01]  /*14e50*/  FFMA R104, R43, R76, R104 ;  /* 0x0000004c2b687223 */ /* 0x000fe20000000068 */
[----:B------:R-:W-:Y:S02]  /*14e60*/  MOV R88, R37 ;  /* 0x0000002500587202 */ /* 0x000fe40000000f00 */
[----:B------:R-:W-:-:S07]  /*14e70*/  MOV R76, R123 ;  /* 0x0000007b004c7202 */ /* 0x000fce0000000f00 */
[----:B------:R-:W-:Y:S05]  /*14e80*/  WARPSYNC.COLLECTIVE R91, `(.L_x_2807) ;  /* 0x000000005b087348 */ /* 0x000fea0003c00000 */
[----:B------:R0:W1:Y:S02]  /*14e90*/  SHFL.IDX P0, R123, R88, R89, R90 ;  /* 0x00000059587b7389 */ /* 0x000064000000005a */
[----:B01----:R-:W-:Y:S05]  /*14ea0*/  ENDCOLLECTIVE ;  /* 0x000000000000791b */ /* 0x003fea0003800000 */
.L_x_2807:
[----:B------:R-:W-:Y:S02]  /*14eb0*/  MOV R88, R38 ;  /* 0x0000002600587202 */ /* 0x000fe40000000f00 */
[----:B------:R-:W-:-:S07]  /*14ec0*/  MOV R122, R123 ;  /* 0x0000007b007a7202 */ /* 0x000fce0000000f00 */
[----:B------:R-:W-:Y:S05]  /*14ed0*/  WARPSYNC.COLLECTIVE R91, `(.L_x_2808) ;  /* 0x000000005b087348 */ /* 0x000fea0003c00000 */
[----:B------:R0:W1:Y:S02]  /*14ee0*/  SHFL.IDX P0, R123, R88, R89, R90 ;  /* 0x00000059587b7389 */ /* 0x000064000000005a */
[----:B01----:R-:W-:Y:S05]  /*14ef0*/  ENDCOLLECTIVE ;  /* 0x000000000000791b */ /* 0x003fea0003800000 */
.L_x_2808:
[----:B------:R-:W-:Y:S02]  /*14f00*/  MOV R88, R39 ;  /* 0x0000002700587202 */ /* 0x000fe40000000f00 */
[----:B------:R-:W-:-:S07]  /*14f10*/  MOV R124, R123 ;  /* 0x0000007b007c7202 */ /* 0x000fce0000000f00 */
[----:B------:R-:W-:Y:S05]  /*14f20*/  WARPSYNC.COLLECTIVE R91, `(.L_x_2809) ;  /* 0x000000005b087348 */ /* 0x000fea0003c00000 */
[----:B------:R0:W1:Y:S02]  /*14f30*/  SHFL.IDX P0, R123, R88, R89, R90 ;  /* 0x00000059587b7389 */ /* 0x000064000000005a */
[----:B01----:R-:W-:Y:S05]  /*14f40*/  ENDCOLLECTIVE ;  /* 0x000000000000791b */ /* 0x003fea0003800000 */
.L_x_2809:
[----:B------:R-:W-:Y:S02]  /*14f50*/  MOV R88, R40 ;  /* 0x0000002800587202 */ /* 0x000fe40000000f00 */
[----:B------:R-:W-:-:S07]  /*14f60*/  MOV R126, R123 ;  /* 0x0000007b007e7202 */ /* 0x000fce0000000f00 */
[----:B------:R-:W-:Y:S05]  /*14f70*/  WARPSYNC.COLLECTIVE R91, `(.L_x_2810) ;  /* 0x000000005b087348 */ /* 0x000fea0003c00000 */
[----:B------:R0:W1:Y:S02]  /*14f80*/  SHFL.IDX P0, R123, R88, R89, R90 ;  /* 0x00000059587b7389 */ /* 0x000064000000005a */
[----:B01----:R-:W-:Y:S05]  /*14f90*/  ENDCOLLECTIVE ;  /* 0x000000000000791b */ /* 0x003fea0003800000 */
.L_x_2810:
[----:B------:R-:W-:Y:S02]  /*14fa0*/  MOV R88, R41 ;  /* 0x0000002900587202 */ /* 0x000fe40000000f00 */
[----:B------:R-:W-:-:S07]  /*14fb0*/  MOV R128, R123 ;  /* 0x0000007b00807202 */ /* 0x000fce0000000f00 */
[----:B------:R-:W-:Y:S05]  /*14fc0*/  WARPSYNC.COLLECTIVE R91, `(.L_x_2811) ;  /* 0x000000005b087348 */ /* 0x000fea0003c00000 */
[----:B------:R0:W1:Y:S02]  /*14fd0*/  SHFL.IDX P0, R123, R88, R89, R90 ;  /* 0x00000059587b7389 */ /* 0x000064000000005a */
[----:B01----:R-:W-:Y:S05]  /*14fe0*/  ENDCOLLECTIVE ;  /* 0x000000000000791b */ /* 0x003fea0003800000 */
.L_x_2811:
[-C--:B------:R-:W-:Y:S01]  /*14ff0*/  FFMA R93, R47, R83.reuse, R148 ;  /* 0x000000532f5d7223 */ /* 0x080fe20000000094 */
[----:B------:R-:W-:Y:S01]  /*15000*/  FFMA R94, R43, R83, R94 ;  /* 0x000000532b5e7223 */ /* 0x000fe2000000005e */
[----:B------:R-:W-:Y:S02]  /*15010*/  MOV R88, R42 ;  /* 0x0000002a00587202 */ /* 0x000fe40000000f00 */
[----:B------:R-:W-:-:S07]  /*15020*/  MOV R83, R123 ;  /* 0x0000007b00537202 */ /* 0x000fce0000000f00 */
[----:B------:R-:W-:Y:S05]  /*15030*/  WARPSYNC.COLLECTIVE R91, `(.L_x_2812) ;  /* 0x000000005b087348 */ /* 0x000fea0003c00000 */
[----:B------:R0:W1:Y:S02]  /*15040*/  SHFL.IDX P0, R123, R88, R89, R90 ;  /* 0x00000059587b7389 */ /* 0x000064000000005a */
[----:B01----:R-:W-:Y:S05]  /*15050*/  ENDCOLLECTIVE ;  /* 0x000000000000791b */ /* 0x003fea0003800000 */
.L_x_2812:
        /* <DEDUP_REMOVED lines=27> */
.L_x_2410:
        /* <DEDUP_REMOVED lines=8> */
.L_x_2815:
[----:B------:R-:W-:Y:S05]  /*15290*/  BSYNC B1 ;  /* 0x0000000000017941 */ /* 0x000fea0003800000 */
.L_x_2814:
        /* <DEDUP_REMOVED lines=12> */
.L_x_2816:
[----:B------:R-:W-:Y:S02]  /*15360*/  MOV R88, R9 ;  /* 0x0000000900587202 */ /* 0x000fe40000000f00 */
[----:B------:R-:W-:Y:S02]  /*15370*/  MOV R89, R47 ;  /* 0x0000002f00597202 */ /* 0x000fe40000000f00 */
[----:B------:R-:W-:-:S07]  /*15380*/  MOV R43, R123 ;  /* 0x0000007b002b7202 */ /* 0x000fce0000000f00 */
[----:B------:R-:W-:Y:S05]  /*15390*/  WARPSYNC.COLLECTIVE R91, `(.L_x_2817) ;  /* 0x000000005b087348 */ /* 0x000fea0003c00000 */
[----:B------:R0:W1:Y:S02]  /*153a0*/  SHFL.IDX P0, R123, R88, R89, R90 ;  /* 0x00000059587b7389 */ /* 0x000064000000005a */
[----:B01----:R-:W-:Y:S05]  /*153b0*/  ENDCOLLECTIVE ;  /* 0x000000000000791b */ /* 0x003fea0003800000 */
.L_x_2817:
[----:B------:R-:W-:-:S05]  /*153c0*/  IMAD.WIDE R44, R43, 0x4, R44 ;  /* 0x000000042b2c7825 */ /* 0x000fca00078e022c */
[----:B------:R0:W5:Y:S01]  /*153d0*/  LDG.E.CONSTANT R43, desc[UR4][R44.64] ;  /* 0x000000042c2b7981 */ /* 0x000162000c1e9900 */
[----:B------:R-:W-:Y:S02]  /*153e0*/  MOV R88, R10 ;  /* 0x0000000a00587202 */ /* 0x000fe40000000f00 */
[----:B------:R-:W-:-:S07]  /*153f0*/  MOV R84, R123 ;  /* 0x0000007b00547202 */ /* 0x000fce0000000f00 */
[----:B0----5:R-:W-:Y:S05]  /*15400*/  WARPSYNC.COLLECTIVE R91, `(.L_x_2818) ;  /* 0x000000005b087348 */ /* 0x021fea0003c00000 */
[----:B------:R1:W2:Y:S02]  /*15410*/  SHFL.IDX P0, R123, R88, R89, R90 ;  /* 0x00000059587b7389 */ /* 0x0002a4000000005a */
[----:B012--5:R-:W-:Y:S05]  /*15420*/  ENDCOLLECTIVE ;  /* 0x000000000000791b */ /* 0x027fea0003800000 */
.L_x_2818:
        /* <DEDUP_REMOVED lines=8> */
.L_x_2819:
[----:B------:R-:W-:Y:S02]  /*154b0*/  MOV R88, R12 ;  /* 0x0000000c00587202 */ /* 0x000fe40000000f00 */
[----:B------:R-:W-:-:S07]  /*154c0*/  MOV R86, R123 ;  /* 0x0000007b00567202 */ /* 0x000fce0000000f00 */
[----:B------:R-:W-:Y:S05]  /*154d0*/  WARPSYNC.COLLECTIVE R91, `(.L_x_2820) ;  /* 0x000000005b087348 */ /* 0x000fea0003c00000 */
[----:B------:R0:W1:Y:S02]  /*154e0*/  SHFL.IDX P0, R123, R88, R89, R90 ;  /* 0x00000059587b7389 */ /* 0x000064000000005a */
[----:B01----:R-:W-:Y:S05]  /*154f0*/  ENDCOLLECTIVE ;  /* 0x000000000000791b */ /* 0x003fea0003800000 */
.L_x_2820:
[-C--:B------:R-:W-:Y:S01]  /*15500*/  FFMA R49, R33, R86.reuse, R52 ;  /* 0x0000005621317223 */ /* 0x080fe20000000034 */
[----:B------:R-:W-:Y:S01]  /*15510*/  FFMA R51, R4, R86, R51 ;  /* 0x0000005604337223 */ /* 0x000fe20000000033 */
[----:B------:R-:W-:Y:S02]  /*15520*/  MOV R88, R13 ;  /* 0x0000000d00587202 */ /* 0x000fe40000000f00 */
[----:B------:R-:W-:-:S07]  /*15530*/  MOV R122, R123 ;  /* 0x0000007b007a7202 */ /* 0x000fce0000000f00 */
[----:B------:R-:W-:Y:S05]  /*15540*/  WARPSYNC.COLLECTIVE R91, `(.L_x_2821) ;  /* 0x000000005b087348 */ /* 0x000fea0003c00000 */
[----:B------:R0:W1:Y:S02]  /*15550*/  SHFL.IDX P0, R123, R88, R89, R90 ;  /* 0x00000059587b7389 */ /* 0x000064000000005a */
[----:B01----:R-:W-:Y:S05]  /*15560*/  ENDCOLLECTIVE ;  /* 0x000000000000791b */ /* 0x003fea0003800000 */
.L_x_2821:
[-C--:B------:R-:W-:Y:S01]  /*15570*/  FFMA R52, R4, R122.reuse, R53 ;  /* 0x0000007a04347223 */ /* 0x080fe20000000035 */
[----:B------:R-:W-:Y:S01]  /*15580*/  FFMA R53, R33, R122, R54 ;  /* 0x0000007a21357223 */ /* 0x000fe20000000036 */
[----:B------:R-:W-:Y:S02]  /*15590*/  MOV R88, R14 ;  /* 0x0000000e00587202 */ /* 0x000fe40000000f00 */
[----:B------:R-:W-:-:S07]  /*155a0*/  MOV R124, R123 ;  /* 0x0000007b007c7202 */ /* 0x000fce0000000f00 */
[----:B------:R-:W-:Y:S05]  /*155b0*/  WARPSYNC.COLLECTIVE R91, `(.L_x_2822) ;  /* 0x000000005b087348 */ /* 0x000fea0003c00000 */
[----:B------:R0:W1:Y:S02]  /*155c0*/  SHFL.IDX P0, R123, R88, R89, R90 ;  /* 0x00000059587b7389 */ /* 0x000064000000005a */
[----:B01----:R-:W-:Y:S05]  /*155d0*/  ENDCOLLECTIVE ;  /* 0x000000000000791b */ /* 0x003fea0003800000 */
.L_x_2822:
[-C--:B------:R-:W-:Y:S01]  /*155e0*/  FFMA R54, R4, R124.reuse, R55 ;  /* 0x0000007c04367223 */ /* 0x080fe20000000037 */
[----:B------:R-:W-:Y:S01]  /*155f0*/  FFMA R55, R33, R124, R56 ;  /* 0x0000007c21377223 */ /* 0x000fe20000000038 */
[----:B------:R-:W-:Y:S02]  /*15600*/  MOV R88, R15 ;  /* 0x0000000f00587202 */ /* 0x000fe40000000f00 */
[----:B------:R-:W-:-:S07]  /*15610*/  MOV R126, R123 ;  /* 0x0000007b007e7202 */ /* 0x000fce0000000f00 */
[----:B------:R-:W-:Y:S05]  /*15620*/  WARPSYNC.COLLECTIVE R91, `(.L_x_2823) ;  /* 0x000000005b087348 */ /* 0x000fea0003c00000 */
[----:B------:R0:W1:Y:S02]  /*15630*/  SHFL.IDX P0, R123, R88, R89, R90 ;  /* 0x00000059587b7389 */ /* 0x000064000000005a */
[----:B01----:R-:W-:Y:S05]  /*15640*/  ENDCOLLECTIVE ;  /* 0x000000000000791b */ /* 0x003fea0003800000 */
.L_x_2823:
[-C--:B------:R-:W-:Y:S01]  /*15650*/  FFMA R56, R4, R126.reuse, R57 ;  /* 0x0000007e04387223 */ /* 0x080fe20000000039 */
[----:B------:R-:W-:Y:S01]  /*15660*/  FFMA R57, R33, R126, R58 ;  /* 0x0000007e21397223 */ /* 0x000fe2000000003a */
[----:B------:R-:W-:Y:S02]  /*15670*/  MOV R88, R16 ;  /* 0x0000001000587202 */ /* 0x000fe40000000f00 */
[----:B------:R-:W-:-:S07]  /*15680*/  MOV R79, R123 ;  /* 0x0000007b004f7202 */ /* 0x000fce0000000f00 */
[----:B------:R-:W-:Y:S05]  /*15690*/  WARPSYNC.COLLECTIVE R91, `(.L_x_2824) ;  /* 0x000000005b087348 */ /* 0x000fea0003c00000 */
[----:B------:R0:W1:Y:S02]  /*156a0*/  SHFL.IDX P0, R123, R88, R89, R90 ;  /* 0x00000059587b7389 */ /* 0x000064000000005a */
[----:B01----:R-:W-:Y:S05]  /*156b0*/  ENDCOLLECTIVE ;  /* 0x000000000000791b */ /* 0x003fea0003800000 */
.L_x_2824:
[-C--:B------:R-:W-:Y:S01]  /*156c0*/  FFMA R58, R4, R79.reuse, R59 ;  /* 0x0000004f043a7223 */ /* 0x080fe2000000003b */
[----:B------:R-:W-:Y:S01]  /*156d0*/  FFMA R59, R33, R79, R60 ;  /* 0x0000004f213b7223 */ /* 0x000fe2000000003c */
[----:B------:R-:W-:Y:S02]  /*156e0*/  MOV R88, R17 ;  /* 0x0000001100587202 */ /* 0x000fe40000000f00 */
[----:B------:R-:W-:-:S07]  /*156f0*/  MOV R85, R123 ;  /* 0x0000007b00557202 */ /* 0x000fce0000000f00 */
[----:B------:R-:W-:Y:S05]  /*15700*/  WARPSYNC.COLLECTIVE R91, `(.L_x_2825) ;  /* 0x000000005b087348 */ /* 0x000fea0003c00000 */
[----:B------:R0:W1:Y:S02]  /*15710*/  SHFL.IDX P0, R123, R88, R89, R90 ;  /* 0x00000059587b7389 */ /* 0x000064000000005a */
[----:B01----:R-:W-:Y:S05]  /*15720*/  ENDCOLLECTIVE ;  /* 0x000000000000791b */ /* 0x003fea0003800000 */
.L_x_2825:
        /* <DEDUP_REMOVED lines=8> */
.L_x_2826:
[----:B------:R-:W-:Y:S02]  /*157b0*/  MOV R88, R19 ;  /* 0x0000001300587202 */ /* 0x000fe40000000f00 */
[----:B------:R-:W-:-:S07]  /*157c0*/  MOV R82, R123 ;  /* 0x0000007b00527202 */ /* 0x000fce0000000f00 */
[----:B------:R-:W-:Y:S05]  /*157d0*/  WARPSYNC.COLLECTIVE R91, `(.L_x_2827) ;  /* 0x000000005b087348 */ /* 0x000fea0003c00000 */
[----:B------:R0:W1:Y:S02]  /*157e0*/  SHFL.IDX P0, R123, R88, R89, R90 ;  /* 0x00000059587b7389 */ /* 0x000064000000005a */
[----:B01----:R-:W-:Y:S05]  /*157f0*/  ENDCOLLECTIVE ;  /* 0x000000000000791b */ /* 0x003fea0003800000 */
.L_x_2827:
[-C--:B------:R-:W-:Y:S01]  /*15800*/  FFMA R64, R4, R82.reuse, R65 ;  /* 0x0000005204407223 */ /* 0x080fe20000000041 */
[----:B------:R-:W-:Y:S01]  /*15810*/  FFMA R65, R33, R82, R66 ;  /* 0x0000005221417223 */ /* 0x000fe20000000042 */
[----:B------:R-:W-:Y:S02]  /*15820*/  MOV R88, R20 ;  /* 0x0000001400587202 */ /* 0x000fe40000000f00 */
[----:B------:R-:W-:-:S07]  /*15830*/  MOV R84, R123 ;  /* 0x0000007b00547202 */ /* 0x000fce0000000f00 */
[----:B------:R-:W-:Y:S05]  /*15840*/  WARPSYNC.COLLECTIVE R91, `(.L_x_2828) ;  /* 0x000000005b087348 */ /* 0x000fea0003c00000 */
[----:B------:R0:W1:Y:S02]  /*15850*/  SHFL.IDX P0, R123, R88, R89, R90 ;  /* 0x00000059587b7389 */ /* 0x000064000000005a */
[----:B01----:R-:W-:Y:S05]  /*15860*/  ENDCOLLECTIVE ;  /* 0x000000000000791b */ /* 0x003fea0003800000 */
.L_x_2828:
[-C--:B------:R-:W-:Y:S01]  /*15870*/  FFMA R66, R4, R84.reuse, R67 ;  /* 0x0000005404427223 */ /* 0x080fe20000000043 */
[----:B------:R-:W-:Y:S01]  /*15880*/  FFMA R67, R33, R84, R68 ;  /* 0x0000005421437223 */ /* 0x000fe20000000044 */
[----:B------:R-:W-:Y:S02]  /*15890*/  MOV R88, R21 ;  /* 0x0000001500587202 */ /* 0x000fe40000000f00 */
[----:B------:R-:W-:-:S07]  /*158a0*/  MOV R86, R123 ;  /* 0x0000007b00567202 */ /* 0x000fce0000000f00 */
[----:B------:R-:W-:Y:S05]  /*158b0*/  WARPSYNC.COLLECTIVE R91, `(.L_x_2829) ;  /* 0x000000005b087348 */ /* 0x000fea0003c00000 */
[----:B------:R0:W1:Y:S02]  /*158c0*/  SHFL.IDX P0, R123, R88, R89, R90 ;  /* 0x00000059587b7389 */ /* 0x000064000000005a */
[----:B01----:R-:W-:Y:S05]  /*158d0*/  ENDCOLLECTIVE ;  /* 0x000000000000791b */ /* 0x003fea0003800000 */
.L_x_2829:
[-C--:B------:R-:W-:Y:S01]  /*158e0*/  FFMA R68, R4, R86.reuse, R69 ;  /* 0x0000005604447223 */ /* 0x080fe20000000045 */
[----:B------:R-:W-:Y:S01]  /*158f0*/  FFMA R69, R33, R86, R70 ;  /* 0x0000005621457223 */ /* 0x000fe20000000046 */
[----:B------:R-:W-:Y:S02]  /*15900*/  MOV R88, R22 ;  /* 0x0000001600587202 */ /* 0x000fe40000000f00 */
[----:B------:R-:W-:-:S07]  /*15910*/  MOV R122, R123 ;  /* 0x0000007b007a7202 */ /* 0x000fce0000000f00 */
[----:B------:R-:W-:Y:S05]  /*15920*/  WARPSYNC.COLLECTIVE R91, `(.L_x_2830) ;  /* 0x000000005b087348 */ /* 0x000fea0003c00000 */
[----:B------:R0:W1:Y:S02]  /*15930*/  SHFL.IDX P0, R123, R88, R89, R90 ;  /* 0x00000059587b7389 */ /* 0x000064000000005a */
[----:B01----:R-:W-:Y:S05]  /*15940*/  ENDCOLLECTIVE ;  /* 0x000000000000791b */ /* 0x003fea0003800000 */
.L_x_2830:
[-C--:B------:R-:W-:Y:S01]  /*15950*/  FFMA R70, R4, R122.reuse, R71 ;  /* 0x0000007a04467223 */ /* 0x080fe20000000047 */
[----:B------:R-:W-:Y:S01]  /*15960*/  FFMA R71, R33, R122, R72 ;  /* 0x0000007a21477223 */ /* 0x000fe20000000048 */
[----:B------:R-:W-:Y:S02]  /*15970*/  MOV R88, R23 ;  /* 0x0000001700587202 */ /* 0x000fe40000000f00 */
[----:B------:R-:W-:-:S07]  /*15980*/  MOV R124, R123 ;  /* 0x0000007b007c7202 */ /* 0x000fce0000000f00 */
[----:B------:R-:W-:Y:S05]  /*15990*/  WARPSYNC.COLLECTIVE R91, `(.L_x_2831) ;  /* 0x000000005b087348 */ /* 0x000fea0003c00000 */
[----:B------:R0:W1:Y:S02]  /*159a0*/  SHFL.IDX P0, R123, R88, R89, R90 ;  /* 0x00000059587b7389 */ /* 0x000064000000005a */
[----:B01----:R-:W-:Y:S05]  /*159b0*/  ENDCOLLECTIVE ;  /* 0x000000000000791b */ /* 0x003fea0003800000 */
.L_x_2831:
[-C--:B------:R-:W-:Y:S01]  /*159c0*/  FFMA R72, R4, R124.reuse, R73 ;  /* 0x0000007c04487223 */ /* 0x080fe20000000049 */
[----:B------:R-:W-:Y:S01]  /*159d0*/  FFMA R73, R33, R124, R74 ;  /* 0x0000007c21497223 */ /* 0x000fe2000000004a */
[----:B------:R-:W-:Y:S02]  /*159e0*/  MOV R88, R24 ;  /* 0x0000001800587202 */ /* 0x000fe40000000f00 */
[----:B------:R-:W-:-:S07]  /*159f0*/  MOV R126, R123 ;  /* 0x0000007b007e7202 */ /* 0x000fce0000000f00 */
[----:B------:R-:W-:Y:S05]  /*15a00*/  WARPSYNC.COLLECTIVE R91, `(.L_x_2832) ;  /* 0x000000005b087348 */ /* 0x000fea0003c00000 */
[----:B------:R0:W1:Y:S02]  /*15a10*/  SHFL.IDX P0, R123, R88, R89, R90 ;  /* 0x00000059587b7389 */ /* 0x000064000000005a */
[----:B01----:R-:W-:Y:S05]  /*15a20*/  ENDCOLLECTIVE ;  /* 0x000000000000791b */ /* 0x003fea0003800000 */
.L_x_2832:
[-C--:B------:R-:W-:Y:S01]  /*15a30*/  FFMA R74, R4, R126.reuse, R75 ;  /* 0x0000007e044a7223 */ /* 0x080fe2000000004b */
[----:B------:R-:W-:Y:S01]  /*15a40*/  FFMA R75, R33, R126, R92 ;  /* 0x0000007e214b7223 */ /* 0x000fe2000000005c */
[----:B------:R-:W-:Y:S02]  /*15a50*/  MOV R88, R25 ;  /* 0x0000001900587202 */ /* 0x000fe40000000f00 */
[----:B------:R-:W-:-:S07]  /*15a60*/  MOV R128, R123 ;  /* 0x0000007b00807202 */ /* 0x000fce0000000f00 */
[----:B------:R-:W-:Y:S05]  /*15a70*/  WARPSYNC.COLLECTIVE R91, `(.L_x_2833) ;  /* 0x000000005b087348 */ /* 0x000fea0003c00000 */
[----:B------:R0:W1:Y:S02]  /*15a80*/  SHFL.IDX P0, R123, R88, R89, R90 ;  /* 0x00000059587b7389 */ /* 0x000064000000005a */
[----:B01----:R-:W-:Y:S05]  /*15a90*/  ENDCOLLECTIVE ;  /* 0x000000000000791b */ /* 0x003fea0003800000 */
.L_x_2833:
[-C--:B------:R-:W-:Y:S01]  /*15aa0*/  FFMA R79, R33, R128.reuse, R94 ;  /* 0x00000080214f7223 */ /* 0x080fe2000000005e */
[----:B------:R-:W-:Y:S01]  /*15ab0*/  FFMA R82, R4, R128, R93 ;  /* 0x0000008004527223 */ /* 0x000fe2000000005d */
[----:B------:R-:W-:Y:S02]  /*15ac0*/  MOV R88, R26 ;  /* 0x0000001a00587202 */ /* 0x000fe40000000f00 */
[----:B------:R-:W-:-:S07]  /*15ad0*/  MOV R130, R123 ;  /* 0x0000007b00827202 */ /* 0x000fce0000000f00 */
[----:B------:R-:W-:Y:S05]  /*15ae0*/  WARPSYNC.COLLECTIVE R91, `(.L_x_2834) ;  /* 0x000000005b087348 */ /* 0x000fea0003c00000 */
[----:B------:R0:W1:Y:S02]  /*15af0*/  SHFL.IDX P0, R123, R88, R89, R90 ;  /* 0x00000059587b7389 */ /* 0x000064000000005a */
[----:B01----:R-:W-:Y:S05]  /*15b00*/  ENDCOLLECTIVE ;  /* 0x000000000000791b */ /* 0x003fea0003800000 */
.L_x_2834:
[-C--:B------:R-:W-:Y:S01]  /*15b10*/  FFMA R84, R4, R130.reuse, R95 ;  /* 0x0000008204547223 */ /* 0x080fe2000000005f */
[----:B------:R-:W-:Y:S01]  /*15b20*/  FFMA R83, R33, R130, R96 ;  /* 0x0000008221537223 */ /* 0x000fe20000000060 */
[----:B------:R-:W-:Y:S02]  /*15b30*/  MOV R88, R28 ;  /* 0x0000001c00587202 */ /* 0x000fe40000000f00 */
[----:B------:R-:W-:-:S07]  /*15b40*/  MOV R132, R123 ;  /* 0x0000007b00847202 */ /* 0x000fce0000000f00 */
[----:B------:R-:W-:Y:S05]  /*15b50*/  WARPSYNC.COLLECTIVE R91, `(.L_x_2835) ;  /* 0x000000005b087348 */ /* 0x000fea0003c00000 */
[----:B------:R0:W1:Y:S02]  /*15b60*/  SHFL.IDX P0, R123, R88, R89, R90 ;  /* 0x00000059587b7389 */ /* 0x000064000000005a */
[----:B01----:R-:W-:Y:S05]  /*15b70*/  ENDCOLLECTIVE ;  /* 0x000000000000791b */ /* 0x003fea0003800000 */
.L_x_2835:
[-C--:B------:R-:W-:Y:S01]  /*15b80*/  FFMA R86, R4, R132.reuse, R97 ;  /* 0x0000008404567223 */ /* 0x080fe20000000061 */
[----:B------:R-:W-:Y:S01]  /*15b90*/  FFMA R85, R33, R132, R98 ;  /* 0x0000008421557223 */ /* 0x000fe20000000062 */
[----:B------:R-:W-:Y:S02]  /*15ba0*/  MOV R88, R29 ;  /* 0x0000001d00587202 */ /* 0x000fe40000000f00 */
[----:B------:R-:W-:-:S07]  /*15bb0*/  MOV R134, R123 ;  /* 0x0000007b00867202 */ /* 0x000fce0000000f00 */
[----:B------:R-:W-:Y:S05]  /*15bc0*/  WARPSYNC.COLLECTIVE R91, `(.L_x_2836) ;  /* 0x000000005b087348 */ /* 0x000fea0003c00000 */
[----:B------:R0:W1:Y:S02]  /*15bd0*/  SHFL.IDX P0, R123, R88, R89, R90 ;  /* 0x00000059587b7389 */ /* 0x000064000000005a */
[----:B01----:R-:W-:Y:S05]  /*15be0*/  ENDCOLLECTIVE ;  /* 0x000000000000791b */ /* 0x003fea0003800000 */
.L_x_2836:
        /* <DEDUP_REMOVED lines=8> */
.L_x_2837:
[----:B------:R-:W-:Y:S02]  /*15c70*/  MOV R88, R31 ;  /* 0x0000001f00587202 */ /* 0x000fe40000000f00 */
[----:B------:R-:W-:-:S07]  /*15c80*/  MOV R97, R123 ;  /* 0x0000007b00617202 */ /* 0x000fce0000000f00 */
[----:B------:R-:W-:Y:S05]  /*15c90*/  WARPSYNC.COLLECTIVE R91, `(.L_x_2838) ;  /* 0x000000005b087348 */ /* 0x000fea0003c00000 */
[----:B------:R0:W1:Y:S02]  /*15ca0*/  SHFL.IDX P0, R123, R88, R89, R90 ;  /* 0x00000059587b7389 */ /* 0x000064000000005a */
[----:B01----:R-:W-:Y:S05]  /*15cb0*/  ENDCOLLECTIVE ;  /* 0x000000000000791b */ /* 0x003fea0003800000 */
.L_x_2838:
[-C--:B------:R-:W-:Y:S01]  /*15cc0*/  FFMA R96, R4, R97.reuse, R103 ;  /* 0x0000006104607223 */ /* 0x080fe20000000067 */
[----:B------:R-:W-:Y:S01]  /*15cd0*/  FFMA R97, R33, R97, R104 ;  /* 0x0000006121617223 */ /* 0x000fe20000000068 */
[----:B------:R-:W-:Y:S02]  /*15ce0*/  MOV R88, R32 ;  /* 0x0000002000587202 */ /* 0x000fe40000000f00 */
[----:B------:R-:W-:-:S07]  /*15cf0*/  MOV R99, R123 ;  /* 0x0000007b00637202 */ /* 0x000fce0000000f00 */
[----:B------:R-:W-:Y:S05]  /*15d00*/  WARPSYNC.COLLECTIVE R91, `(.L_x_2839) ;  /* 0x000000005b087348 */ /* 0x000fea0003c00000 */
[----:B------:R0:W1:Y:S02]  /*15d10*/  SHFL.IDX P0, R123, R88, R89, R90 ;  /* 0x00000059587b7389 */ /* 0x000064000000005a */
[----:B01----:R-:W-:Y:S05]  /*15d20*/  ENDCOLLECTIVE ;  /* 0x000000000000791b */ /* 0x003fea0003800000 */
.L_x_2839:
[-C--:B------:R-:W-:Y:S01]  /*15d30*/  FFMA R98, R4, R99.reuse, R105 ;  /* 0x0000006304627223 */ /* 0x080fe20000000069 */
[----:B------:R-:W-:Y:S01]  /*15d40*/  FFMA R99, R33, R99, R106 ;  /* 0x0000006321637223 */ /* 0x000fe2000000006a */
[----:B------:R-:W-:Y:S02]  /*15d50*/  MOV R88, R34 ;  /* 0x0000002200587202 */ /* 0x000fe40000000f00 */
[----:B------:R-:W-:-:S07]  /*15d60*/  MOV R125, R123 ;  /* 0x0000007b007d7202 */ /* 0x000fce0000000f00 */
[----:B------:R-:W-:Y:S05]  /*15d70*/  WARPSYNC.COLLECTIVE R91, `(.L_x_2840) ;  /* 0x000000005b087348 */ /* 0x000fea0003c00000 */
[----:B------:R0:W1:Y:S02]  /*15d80*/  SHFL.IDX P0, R123, R88, R89, R90 ;  /* 0x00000059587b7389 */ /* 0x000064000000005a */
[----:B01----:R-:W-:Y:S05]  /*15d90*/  ENDCOLLECTIVE ;  /* 0x000000000000791b */ /* 0x003fea0003800000 */
.L_x_2840:
[-C--:B------:R-:W-:Y:S01]  /*15da0*/  FFMA R100, R4, R125.reuse, R107 ;  /* 0x0000007d04647223 */ /* 0x080fe2000000006b */
[----:B------:R-:W-:Y:S01]  /*15db0*/  FFMA R101, R33, R125, R108 ;  /* 0x0000007d21657223 */ /* 0x000fe2000000006c */
[----:B------:R-:W-:Y:S02]  /*15dc0*/  MOV R88, R35 ;  /* 0x0000002300587202 */ /* 0x000fe40000000f00 */
[----:B------:R-:W-:-:S07]  /*15dd0*/  MOV R127, R123 ;  /* 0x0000007b007f7202 */ /* 0x000fce0000000f00 */
[----:B------:R-:W-:Y:S05]  /*15de0*/  WARPSYNC.COLLECTIVE R91, `(.L_x_2841) ;  /* 0x000000005b087348 */ /* 0x000fea0003c00000 */
[----:B------:R0:W1:Y:S02]  /*15df0*/  SHFL.IDX P0, R123, R88, R89, R90 ;  /* 0x00000059587b7389 */ /* 0x000064000000005a */
[----:B01----:R-:W-:Y:S05]  /*15e00*/  ENDCOLLECTIVE ;  /* 0x000000000000791b */ /* 0x003fea0003800000 */
.L_x_2841:
[-C--:B------:R-:W-:Y:S01]  /*15e10*/  FFMA R122, R4, R127.reuse, R109 ;  /* 0x0000007f047a7223 */ /* 0x080fe2000000006d */
[----:B------:R-:W-:Y:S01]  /*15e20*/  FFMA R103, R33, R127, R110 ;  /* 0x0000007f21677223 */ /* 0x000fe2000000006e */
[----:B------:R-:W-:Y:S02]  /*15e30*/  MOV R88, R36 ;  /* 0x0000002400587202 */ /* 0x000fe40000000f00 */
[----:B------:R-:W-:-:S07]  /*15e40*/  MOV R129, R123 ;  /* 0x0000007b00817202 */ /* 0x000fce0000000f00 */
[----:B------:R-:W-:Y:S05]  /*15e50*/  WARPSYNC.COLLECTIVE R91, `(.L_x_2842) ;  /* 0x000000005b087348 */ /* 0x000fea0003c00000 */
[----:B------:R0:W1:Y:S02]  /*15e60*/  SHFL.IDX P0, R123, R88, R89, R90 ;  /* 0x00000059587b7389 */ /* 0x000064000000005a */
[----:B01----:R-:W-:Y:S05]  /*15e70*/  ENDCOLLECTIVE ;  /* 0x000000000000791b */ /* 0x003fea0003800000 */
.L_x_2842:
[-C--:B------:R-:W-:Y:S01]  /*15e80*/  FFMA R124, R4, R129.reuse, R111 ;  /* 0x00000081047c7223 */ /* 0x080fe2000000006f */
[----:B------:R-:W-:Y:S01]  /*15e90*/  FFMA R105, R33, R129, R112 ;  /* 0x0000008121697223 */ /* 0x000fe20000000070 */
[----:B------:R-:W-:Y:S02]  /*15ea0*/  MOV R88, R37 ;  /* 0x0000002500587202 */ /* 0x000fe40000000f00 */
[----:B------:R-:W-:-:S07]  /*15eb0*/  MOV R131, R123 ;  /* 0x0000007b00837202 */ /* 0x000fce0000000f00 */
[----:B------:R-:W-:Y:S05]  /*15ec0*/  WARPSYNC.COLLECTIVE R91, `(.L_x_2843) ;  /* 0x000000005b087348 */ /* 0x000fea0003c00000 */
[----:B------:R0:W1:Y:S02]  /*15ed0*/  SHFL.IDX P0, R123, R88, R89, R90 ;  /* 0x00000059587b7389 */ /* 0x000064000000005a */
[----:B01----:R-:W-:Y:S05]  /*15ee0*/  ENDCOLLECTIVE ;  /* 0x000000000000791b */ /* 0x003fea0003800000 */
.L_x_2843:
[-C--:B------:R-:W-:Y:S01]  /*15ef0*/  FFMA R126, R4, R131.reuse, R113 ;  /* 0x00000083047e7223 */ /* 0x080fe20000000071 */
[----:B------:R-:W-:Y:S01]  /*15f00*/  FFMA R107, R33, R131, R114 ;  /* 0x00000083216b7223 */ /* 0x000fe20000000072 */
[----:B------:R-:W-:Y:S02]  /*15f10*/  MOV R88, R38 ;  /* 0x0000002600587202 */ /* 0x000fe40000000f00 */
[----:B------:R-:W-:-:S07]  /*15f20*/  MOV R133, R123 ;  /* 0x0000007b00857202 */ /* 0x000fce0000000f00 */
[----:B------:R-:W-:Y:S05]  /*15f30*/  WARPSYNC.COLLECTIVE R91, `(.L_x_2844) ;  /* 0x000000005b087348 */ /* 0x000fea0003c00000 */
[----:B------:R0:W1:Y:S02]  /*15f40*/  SHFL.IDX P0, R123, R88, R89, R90 ;  /* 0x00000059587b7389 */ /* 0x000064000000005a */
[----:B01----:R-:W-:Y:S05]  /*15f50*/  ENDCOLLECTIVE ;  /* 0x000000000000791b */ /* 0x003fea0003800000 */
.L_x_2844:
[-C--:B------:R-:W-:Y:S01]  /*15f60*/  FFMA R128, R4, R133.reuse, R115 ;  /* 0x0000008504807223 */ /* 0x080fe20000000073 */
[----:B------:R-:W-:Y:S01]  /*15f70*/  FFMA R109, R33, R133, R116 ;  /* 0x00000085216d7223 */ /* 0x000fe20000000074 */
[----:B------:R-:W-:Y:S02]  /*15f80*/  MOV R88, R39 ;  /* 0x0000002700587202 */ /* 0x000fe40000000f00 */
[----:B------:R-:W-:-:S07]  /*15f90*/  MOV R135, R123 ;  /* 0x0000007b00877202 */ /* 0x000fce0000000f00 */
[----:B------:R-:W-:Y:S05]  /*15fa0*/  WARPSYNC.COLLECTIVE R91, `(.L_x_2845) ;  /* 0x000000005b087348 */ /* 0x000fea0003c00000 */
[----:B------:R0:W1:Y:S02]  /*15fb0*/  SHFL.IDX P0, R123, R88, R89, R90 ;  /* 0x00000059587b7389 */ /* 0x000064000000005a */
[----:B01----:R-:W-:Y:S05]  /*15fc0*/  ENDCOLLECTIVE ;  /* 0x000000000000791b */ /* 0x003fea0003800000 */
.L_x_2845:
[-C--:B------:R-:W-:Y:S01]  /*15fd0*/  FFMA R130, R4, R135.reuse, R117 ;  /* 0x0000008704827223 */ /* 0x080fe20000000075 */
[----:B------:R-:W-:Y:S01]  /*15fe0*/  FFMA R111, R33, R135, R118 ;  /* 0x00000087216f7223 */ /* 0x000fe20000000076 */
[----:B------:R-:W-:Y:S02]  /*15ff0*/  MOV R88, R40 ;  /* 0x0000002800587202 */ /* 0x000fe40000000f00 */
[----:B------:R-:W-:-:S07]  /*16000*/  MOV R137, R123 ;  /* 0x0000007b00897202 */ /* 0x000fce0000000f00 */
[----:B------:R-:W-:Y:S05]  /*16010*/  WARPSYNC.COLLECTIVE R91, `(.L_x_2846) ;  /* 0x000000005b087348 */ /* 0x000fea0003c00000 */
[----:B------:R0:W1:Y:S02]  /*16020*/  SHFL.IDX P0, R123, R88, R89, R90 ;  /* 0x00000059587b7389 */ /* 0x000064000000005a */
[----:B01----:R-:W-:Y:S05]  /*16030*/  ENDCOLLECTIVE ;  /* 0x000000000000791b */ /* 0x003fea0003800000 */
.L_x_2846:
[-C--:B------:R-:W-:Y:S01]  /*16040*/  FFMA R132, R4, R137.reuse, R119 ;  /* 0x0000008904847223 */ /* 0x080fe20000000077 */
[----:B------:R-:W-:Y:S01]  /*16050*/  FFMA R113, R33, R137, R120 ;  /* 0x0000008921717223 */ /* 0x000fe20000000078 */
[----:B------:R-:W-:Y:S02]  /*16060*/  MOV R88, R41 ;  /* 0x0000002900587202 */ /* 0x000fe40000000f00 */
[----:B------:R-:W-:-:S07]  /*16070*/  MOV R138, R123 ;  /* 0x0000007b008a7202 */ /* 0x000fce0000000f00 */
[----:B------:R-:W-:Y:S05]  /*16080*/  WARPSYNC.COLLECTIVE R91, `(.L_x_2847) ;  /* 0x000000005b087348 */ /* 0x000fea0003c00000 */
[----:B------:R0:W1:Y:S02]  /*16090*/  SHFL.IDX P0, R123, R88, R89, R90 ;  /* 0x00000059587b7389 */ /* 0x000064000000005a */
[----:B01----:R-:W-:Y:S05]  /*160a0*/  ENDCOLLECTIVE ;  /* 0x000000000000791b */ /* 0x003fea0003800000 */
.L_x_2847:
[-C--:B------:R-:W-:Y:S01]  /*160b0*/  FFMA R134, R4, R138.reuse, R121 ;  /* 0x0000008a04867223 */ /* 0x080fe20000000079 */
[----:B------:R-:W-:Y:S01]  /*160c0*/  FFMA R115, R33, R138, R87 ;  /* 0x0000008a21737223 */ /* 0x000fe20000000057 */
[----:B------:R-:W-:Y:S02]  /*160d0*/  MOV R88, R42 ;  /* 0x0000002a00587202 */ /* 0x000fe40000000f00 */
[----:B------:R-:W-:-:S07]  /*160e0*/  MOV R139, R123 ;  /* 0x0000007b008b7202 */ /* 0x000fce0000000f00 */
[----:B------:R-:W-:Y:S05]  /*160f0*/  WARPSYNC.COLLECTIVE R91, `(.L_x_2848) ;  /* 0x000000005b087348 */ /* 0x000fea0003c00000 */
[----:B------:R0:W1:Y:S02]  /*16100*/  SHFL.IDX P0, R123, R88, R89, R90 ;  /* 0x00000059587b7389 */ /* 0x000064000000005a */
[----:B01----:R-:W-:Y:S05]  /*16110*/  ENDCOLLECTIVE ;  /* 0x000000000000791b */ /* 0x003fea0003800000 */
.L_x_2848:
        /* <DEDUP_REMOVED lines=11> */
.L_x_2849:
[----:B------:R-:W-:Y:S02]  /*161d0*/  MOV R88, R10 ;  /* 0x0000000a00587202 */ /* 0x000fe40000000f00 */
[----:B------:R-:W-:-:S07]  /*161e0*/  MOV R80, R123 ;  /* 0x0000007b00507202 */ /* 0x000fce0000000f00 */
[----:B------:R-:W-:Y:S05]  /*161f0*/  WARPSYNC.COLLECTIVE R91, `(.L_x_2850) ;  /* 0x000000005b087348 */ /* 0x000fea0003c00000 */
[----:B------:R0:W1:Y:S02]  /*16200*/  SHFL.IDX P0, R123, R88, R89, R90 ;  /* 0x00000059587b7389 */ /* 0x000064000000005a */
[----:B01----:R-:W-:Y:S05]  /*16210*/  ENDCOLLECTIVE ;  /* 0x000000000000791b */ /* 0x003fea0003800000 */
.L_x_2850:
[----:B------:R-:W-:Y:S01]  /*16220*/  MOV R88, R11 ;  /* 0x0000000b00587202 */ /* 0x000fe20000000f00 */
[----:B------:R-:W-:Y:S01]  /*16230*/  FFMA R48, R43, R123, R48 ;  /* 0x0000007b2b307223 */ /* 0x000fe20000000030 */
[----:B------:R-:W-:Y:S01]  /*16240*/  FFMA R81, R80, R43, R81 ;  /* 0x0000002b50517223 */ /* 0x000fe20000000051 */
[----:B------:R-:W-:-:S07]  /*16250*/  FFMA R50, R4, R123, R50 ;  /* 0x0000007b04327223 */ /* 0x000fce0000000032 */
[----:B------:R-:W-:Y:S05]  /*16260*/  WARPSYNC.COLLECTIVE R91, `(.L_x_2851) ;  /* 0x000000005b087348 */ /* 0x000fea0003c00000 */
[----:B------:R0:W1:Y:S02]  /*16270*/  SHFL.IDX P0, R123, R88, R89, R90 ;  /* 0x00000059587b7389 */ /* 0x000064000000005a */
[----:B01----:R-:W-:Y:S05]  /*16280*/  ENDCOLLECTIVE ;  /* 0x000000000000791b */ /* 0x003fea0003800000 */
.L_x_2851:
[----:B------:R-:W-:Y:S02]  /*16290*/  MOV R88, R12 ;  /* 0x0000000c00587202 */ /* 0x000fe40000000f00 */
[----:B------:R-:W-:-:S07]  /*162a0*/  MOV R44, R123 ;  /* 0x0000007b002c7202 */ /* 0x000fce0000000f00 */
[----:B------:R-:W-:Y:S05]  /*162b0*/  WARPSYNC.COLLECTIVE R91, `(.L_x_2852) ;  /* 0x000000005b087348 */ /* 0x000fea0003c00000 */
[----:B------:R0:W1:Y:S02]  /*162c0*/  SHFL.IDX P0, R123, R88, R89, R90 ;  /* 0x00000059587b7389 */ /* 0x000064000000005a */
[----:B01----:R-:W-:Y:S05]  /*162d0*/  ENDCOLLECTIVE ;  /* 0x000000000000791b */ /* 0x003fea0003800000 */
.L_x_2852:
[----:B------:R-:W-:Y:S02]  /*162e0*/  MOV R88, R13 ;  /* 0x0000000d00587202 */ /* 0x000fe40000000f00 */
[----:B------:R-:W-:-:S07]  /*162f0*/  MOV R45, R123 ;  /* 0x0000007b002d7202 */ /* 0x000fce0000000f00 */
[----:B------:R-:W-:Y:S05]  /*16300*/  WARPSYNC.COLLECTIVE R91, `(.L_x_2853) ;  /* 0x000000005b087348 */ /* 0x000fea0003c00000 */
[----:B------:R0:W1:Y:S02]  /*16310*/  SHFL.IDX P0, R123, R88, R89, R90 ;  /* 0x00000059587b7389 */ /* 0x000064000000005a */
[----:B01----:R-:W-:Y:S05]  /*16320*/  ENDCOLLECTIVE ;  /* 0x000000000000791b */ /* 0x003fea0003800000 */
.L_x_2853:
[----:B------:R-:W-:Y:S02]  /*16330*/  MOV R88, R14 ;  /* 0x0000000e00587202 */ /* 0x000fe40000000f00 */
[----:B------:R-:W-:-:S07]  /*16340*/  MOV R47, R123 ;  /* 0x0000007b002f7202 */ /* 0x000fce0000000f00 */
[----:B------:R-:W-:Y:S05]  /*16350*/  WARPSYNC.COLLECTIVE R91, `(.L_x_2854) ;  /* 0x000000005b087348 */ /* 0x000fea0003c00000 */
[----:B------:R0:W1:Y:S02]  /*16360*/  SHFL.IDX P0, R123, R88, R89, R90 ;  /* 0x00000059587b7389 */ /* 0x000064000000005a */
[----:B01----:R-:W-:Y:S05]  /*16370*/  ENDCOLLECTIVE ;  /* 0x000000000000791b */ /* 0x003fea0003800000 */
.L_x_2854:
[----:B------:R-:W-:Y:S02]  /*16380*/  MOV R88, R15 ;  /* 0x0000000f00587202 */ /* 0x000fe40000000f00 */
[----:B------:R-:W-:-:S07]  /*16390*/  MOV R87, R123 ;  /* 0x0000007b00577202 */ /* 0x000fce0000000f00 */
[----:B------:R-:W-:Y:S05]  /*163a0*/  WARPSYNC.COLLECTIVE R91, `(.L_x_2855) ;  /* 0x000000005b087348 */ /* 0x000fea0003c00000 */
[----:B------:R0:W1:Y:S02]  /*163b0*/  SHFL.IDX P0, R123, R88, R89, R90 ;  /* 0x00000059587b7389 */ /* 0x000064000000005a */
[----:B01----:R-:W-:Y:S05]  /*163c0*/  ENDCOLLECTIVE ;  /* 0x000000000000791b */ /* 0x003fea0003800000 */
.L_x_2855:
[----:B------:R-:W-:Y:S02]  /*163d0*/  MOV R88, R16 ;  /* 0x0000001000587202 */ /* 0x000fe40000000f00 */
[----:B------:R-:W-:-:S07]  /*163e0*/  MOV R119, R123 ;  /* 0x0000007b00777202 */ /* 0x000fce0000000f00 */
[----:B------:R-:W-:Y:S05]  /*163f0*/  WARPSYNC.COLLECTIVE R91, `(.L_x_2856) ;  /* 0x000000005b087348 */ /* 0x000fea0003c00000 */
[----:B------:R0:W1:Y:S02]  /*16400*/  SHFL.IDX P0, R123, R88, R89, R90 ;  /* 0x00000059587b7389 */ /* 0x000064000000005a */
[----:B01----:R-:W-:Y:S05]  /*16410*/  ENDCOLLECTIVE ;  /* 0x000000000000791b */ /* 0x003fea0003800000 */
.L_x_2856:
[----:B------:R-:W-:Y:S02]  /*16420*/  MOV R88, R17 ;  /* 0x0000001100587202 */ /* 0x000fe40000000f00 */
[----:B------:R-:W-:-:S07]  /*16430*/  MOV R121, R123 ;  /* 0x0000007b00797202 */ /* 0x000fce0000000f00 */
[----:B------:R-:W-:Y:S05]  /*16440*/  WARPSYNC.COLLECTIVE R91, `(.L_x_2857) ;  /* 0x000000005b087348 */ /* 0x000fea0003c00000 */
[----:B------:R0:W1:Y:S02]  /*16450*/  SHFL.IDX P0, R123, R88, R89, R90 ;  /* 0x00000059587b7389 */ /* 0x000064000000005a */
[----:B01----:R-:W-:Y:S05]  /*16460*/  ENDCOLLECTIVE ;  /* 0x000000000000791b */ /* 0x003fea0003800000 */
.L_x_2857:
[----:B------:R-:W-:Y:S01]  /*16470*/  FFMA R77, R80, R4, R77 ;  /* 0x00000004504d7223 */ /* 0x000fe2000000004d */
[----:B------:R-:W-:Y:S02]  /*16480*/  MOV R88, R18 ;  /* 0x0000001200587202 */ /* 0x000fe40000000f00 */
[----:B------:R-:W-:-:S07]  /*16490*/  MOV R80, R123 ;  /* 0x0000007b00507202 */ /* 0x000fce0000000f00 */
[----:B------:R-:W-:Y:S05]  /*164a0*/  WARPSYNC.COLLECTIVE R91, `(.L_x_2858) ;  /* 0x000000005b087348 */ /* 0x000fea0003c00000 */
[----:B------:R0:W1:Y:S02]  /*164b0*/  SHFL.IDX P0, R123, R88, R89, R90 ;  /* 0x00000059587b7389 */ /* 0x000064000000005a */
[----:B01----:R-:W-:Y:S05]  /*164c0*/  ENDCOLLECTIVE ;  /* 0x000000000000791b */ /* 0x003fea0003800000 */
.L_x_2858:
        /* <DEDUP_REMOVED lines=10> */
.L_x_2859:
[----:B------:R-:W-:Y:S02]  /*16570*/  MOV R88, R20 ;  /* 0x0000001400587202 */ /* 0x000fe40000000f00 */
[----:B------:R-:W-:-:S07]  /*16580*/  MOV R53, R123 ;  /* 0x0000007b00357202 */ /* 0x000fce0000000f00 */
[----:B------:R-:W-:Y:S05]  /*16590*/  WARPSYNC.COLLECTIVE R91, `(.L_x_2860) ;  /* 0x000000005b087348 */ /* 0x000fea0003c00000 */
[----:B------:R0:W1:Y:S02]  /*165a0*/  SHFL.IDX P0, R123, R88, R89, R90 ;  /* 0x00000059587b7389 */ /* 0x000064000000005a */
[----:B01----:R-:W-:Y:S05]  /*165b0*/  ENDCOLLECTIVE ;  /* 0x000000000000791b */ /* 0x003fea0003800000 */
.L_x_2860:
        /* <DEDUP_REMOVED lines=8> */
.L_x_2861:
[----:B------:R-:W-:Y:S02]  /*16640*/  MOV R88, R22 ;  /* 0x0000001600587202 */ /* 0x000fe40000000f00 */
[----:B------:R-:W-:-:S07]  /*16650*/  MOV R57, R123 ;  /* 0x0000007b00397202 */ /* 0x000fce0000000f00 */
[----:B------:R-:W-:Y:S05]  /*16660*/  WARPSYNC.COLLECTIVE R91, `(.L_x_2862) ;  /* 0x000000005b087348 */ /* 0x000fea0003c00000 */
[----:B------:R0:W1:Y:S02]  /*16670*/  SHFL.IDX P0, R123, R88, R89, R90 ;  /* 0x00000059587b7389 */ /* 0x000064000000005a */
[----:B01----:R-:W-:Y:S05]  /*16680*/  ENDCOLLECTIVE ;  /* 0x000000000000791b */ /* 0x003fea0003800000 */
.L_x_2862:
[----:B------:R-:W-:Y:S01]  /*16690*/  FFMA R152, R43, R47, R54 ;  /* 0x0000002f2b987223 */ /* 0x000fe20000000036 */
[----:B------:R-:W-:Y:S01]  /*166a0*/  FFMA R47, R4, R119, R59 ;  /* 0x00000077042f7223 */ /* 0x000fe2000000003b */
[----:B------:R-:W-:Y:S02]  /*166b0*/  MOV R88, R23 ;  /* 0x0000001700587202 */ /* 0x000fe40000000f00 */
[----:B------:R-:W-:-:S07]  /*166c0*/  MOV R59, R123 ;  /* 0x0000007b003b7202 */ /* 0x000fce0000000f00 */
[----:B------:R-:W-:Y:S05]  /*166d0*/  WARPSYNC.COLLECTIVE R91, `(.L_x_2863) ;  /* 0x000000005b087348 */ /* 0x000fea0003c00000 */
[----:B------:R0:W1:Y:S02]  /*166e0*/  SHFL.IDX P0, R123, R88, R89, R90 ;  /* 0x00000059587b7389 */ /* 0x000064000000005a */
[----:B01----:R-:W-:Y:S05]  /*166f0*/  ENDCOLLECTIVE ;  /* 0x000000000000791b */ /* 0x003fea0003800000 */
.L_x_2863:
[----:B------:R-:W-:Y:S01]  /*16700*/  FFMA R78, R4, R121, R61 ;  /* 0x00000079044e7223 */ /* 0x000fe2000000003d */
[----:B------:R-:W-:Y:S02]  /*16710*/  MOV R88, R24 ;  /* 0x0000001800587202 */ /* 0x000fe40000000f00 */
[----:B------:R-:W-:-:S07]  /*16720*/  MOV R61, R123 ;  /* 0x0000007b003d7202 */ /* 0x000fce0000000f00 */
[----:B------:R-:W-:Y:S05]  /*16730*/  WARPSYNC.COLLECTIVE R91, `(.L_x_2864) ;  /* 0x000000005b087348 */ /* 0x000fea0003c00000 */
[----:B------:R0:W1:Y:S02]  /*16740*/  SHFL.IDX P0, R123, R88, R89, R90 ;  /* 0x00000059587b7389 */ /* 0x000064000000005a */
[----:B01----:R-:W-:Y:S05]  /*16750*/  ENDCOLLECTIVE ;  /* 0x000000000000791b */ /* 0x003fea0003800000 */
.L_x_2864:
        /* <DEDUP_REMOVED lines=9> */
.L_x_2865:
[----:B------:R-:W-:Y:S02]  /*167f0*/  MOV R88, R26 ;  /* 0x0000001a00587202 */ /* 0x000fe40000000f00 */
[----:B------:R-:W-:-:S07]  /*16800*/  MOV R125, R123 ;  /* 0x0000007b007d7202 */ /* 0x000fce0000000f00 */
[----:B------:R-:W-:Y:S05]  /*16810*/  WARPSYNC.COLLECTIVE R91, `(.L_x_2866) ;  /* 0x000000005b087348 */ /* 0x000fea0003c00000 */
[----:B------:R0:W1:Y:S02]  /*16820*/  SHFL.IDX P0, R123, R88, R89, R90 ;  /* 0x00000059587b7389 */ /* 0x000064000000005a */
[----:B01----:R-:W-:Y:S05]  /*16830*/  ENDCOLLECTIVE ;  /* 0x000000000000791b */ /* 0x003fea0003800000 */
.L_x_2866:
[----:B------:R-:W-:Y:S01]  /*16840*/  MOV R88, R28 ;  /* 0x0000001c00587202 */ /* 0x000fe20000000f00 */
[-C--:B------:R-:W-:Y:S01]  /*16850*/  FFMA R140, R43, R123.reuse, R86 ;  /* 0x0000007b2b8c7223 */ /* 0x080fe20000000056 */
[----:B------:R-:W-:-:S07]  /*16860*/  FFMA R85, R4, R123, R85 ;  /* 0x0000007b04557223 */ /* 0x000fce0000000055 */
[----:B------:R-:W-:Y:S05]  /*16870*/  WARPSYNC.COLLECTIVE R91, `(.L_x_2867) ;  /* 0x000000005b087348 */ /* 0x000fea0003c00000 */
[----:B------:R0:W1:Y:S02]  /*16880*/  SHFL.IDX P0, R123, R88, R89, R90 ;  /* 0x00000059587b7389 */ /* 0x000064000000005a */
[----:B01----:R-:W-:Y:S05]  /*16890*/  ENDCOLLECTIVE ;  /* 0x000000000000791b */ /* 0x003fea0003800000 */
.L_x_2867:
[----:B------:R-:W-:Y:S02]  /*168a0*/  MOV R88, R29 ;  /* 0x0000001d00587202 */ /* 0x000fe40000000f00 */
[----:B------:R-:W-:-:S07]  /*168b0*/  MOV R52, R123 ;  /* 0x0000007b00347202 */ /* 0x000fce0000000f00 */
[----:B------:R-:W-:Y:S05]  /*168c0*/  WARPSYNC.COLLECTIVE R91, `(.L_x_2868) ;  /* 0x000000005b087348 */ /* 0x000fea0003c00000 */
[----:B------:R0:W1:Y:S02]  /*168d0*/  SHFL.IDX P0, R123, R88, R89, R90 ;  /* 0x00000059587b7389 */ /* 0x000064000000005a */
[----:B01----:R-:W-:Y:S05]  /*168e0*/  ENDCOLLECTIVE ;  /* 0x000000000000791b */ /* 0x003fea0003800000 */
.L_x_2868:
[-C--:B------:R-:W-:Y:S01]  /*168f0*/  FFMA R129, R43, R53.reuse, R66 ;  /* 0x000000352b817223 */ /* 0x080fe20000000042 */
[----:B------:R-:W-:Y:S01]  /*16900*/  FFMA R102, R4, R53, R67 ;  /* 0x0000003504667223 */ /* 0x000fe20000000043 */
[----:B------:R-:W-:Y:S02]  /*16910*/  MOV R88, R30 ;  /* 0x0000001e00587202 */ /* 0x000fe40000000f00 */
[----:B------:R-:W-:-:S07]  /*16920*/  MOV R53, R123 ;  /* 0x0000007b00357202 */ /* 0x000fce0000000f00 */
[----:B------:R-:W-:Y:S05]  /*16930*/  WARPSYNC.COLLECTIVE R91, `(.L_x_2869) ;  /* 0x000000005b087348 */ /* 0x000fea0003c00000 */
[----:B------:R0:W1:Y:S02]  /*16940*/  SHFL.IDX P0, R123, R88, R89, R90 ;  /* 0x00000059587b7389 */ /* 0x000064000000005a */
[----:B01----:R-:W-:Y:S05]  /*16950*/  ENDCOLLECTIVE ;  /* 0x000000000000791b */ /* 0x003fea0003800000 */
.L_x_2869:
[----:B------:R-:W-:Y:S02]  /*16960*/  MOV R88, R31 ;  /* 0x0000001f00587202 */ /* 0x000fe40000000f00 */
[----:B------:R-:W-:-:S07]  /*16970*/  MOV R54, R123 ;  /* 0x0000007b00367202 */ /* 0x000fce0000000f00 */
[----:B------:R-:W-:Y:S05]  /*16980*/  WARPSYNC.COLLECTIVE R91, `(.L_x_2870) ;  /* 0x000000005b087348 */ /* 0x000fea0003c00000 */
[----:B------:R0:W1:Y:S02]  /*16990*/  SHFL.IDX P0, R123, R88, R89, R90 ;  /* 0x00000059587b7389 */ /* 0x000064000000005a */
[----:B01----:R-:W-:Y:S05]  /*169a0*/  ENDCOLLECTIVE ;  /* 0x000000000000791b */ /* 0x003fea0003800000 */
.L_x_2870:
[-C--:B------:R-:W-:Y:S01]  /*169b0*/  FFMA R131, R43, R55.reuse, R68 ;  /* 0x000000372b837223 */ /* 0x080fe20000000044 */
[----:B------:R-:W-:Y:S01]  /*169c0*/  FFMA R104, R4, R55, R69 ;  /* 0x0000003704687223 */ /* 0x000fe20000000045 */
[----:B------:R-:W-:Y:S02]  /*169d0*/  MOV R88, R32 ;  /* 0x0000002000587202 */ /* 0x000fe40000000f00 */
[----:B------:R-:W-:-:S07]  /*169e0*/  MOV R55, R123 ;  /* 0x0000007b00377202 */ /* 0x000fce0000000f00 */
[----:B------:R-:W-:Y:S05]  /*169f0*/  WARPSYNC.COLLECTIVE R91, `(.L_x_2871) ;  /* 0x000000005b087348 */ /* 0x000fea0003c00000 */
[----:B------:R0:W1:Y:S02]  /*16a00*/  SHFL.IDX P0, R123, R88, R89, R90 ;  /* 0x00000059587b7389 */ /* 0x000064000000005a */
[----:B01----:R-:W-:Y:S05]  /*16a10*/  ENDCOLLECTIVE ;  /* 0x000000000000791b */ /* 0x003fea0003800000 */
.L_x_2871:
[----:B------:R-:W-:Y:S01]  /*16a20*/  MOV R88, R34 ;  /* 0x0000002200587202 */ /* 0x000fe20000000f00 */
[-C--:B------:R-:W-:Y:S01]  /*16a30*/  FFMA R145, R43, R123.reuse, R100 ;  /* 0x0000007b2b917223 */ /* 0x080fe20000000064 */
[----:B------:R-:W-:-:S07]  /*16a40*/  FFMA R114, R4, R123, R101 ;  /* 0x0000007b04727223 */ /* 0x000fce0000000065 */
[----:B------:R-:W-:Y:S05]  /*16a50*/  WARPSYNC.COLLECTIVE R91, `(.L_x_2872) ;  /* 0x000000005b087348 */ /* 0x000fea0003c00000 */
[----:B------:R0:W1:Y:S02]  /*16a60*/  SHFL.IDX P0, R123, R88, R89, R90 ;  /* 0x00000059587b7389 */ /* 0x000064000000005a */
[----:B01----:R-:W-:Y:S05]  /*16a70*/  ENDCOLLECTIVE ;  /* 0x000000000000791b */ /* 0x003fea0003800000 */
.L_x_2872:
[-C--:B------:R-:W-:Y:S01]  /*16a80*/  FFMA R133, R43, R57.reuse, R70 ;  /* 0x000000392b857223 */ /* 0x080fe20000000046 */
[----:B------:R-:W-:Y:S01]  /*16a90*/  FFMA R106, R4, R57, R71 ;  /* 0x00000039046a7223 */ /* 0x000fe20000000047 */
[----:B------:R-:W-:Y:S02]  /*16aa0*/  MOV R88, R35 ;  /* 0x0000002300587202 */ /* 0x000fe40000000f00 */
[----:B------:R-:W-:-:S07]  /*16ab0*/  MOV R57, R123 ;  /* 0x0000007b00397202 */ /* 0x000fce0000000f00 */
[----:B------:R-:W-:Y:S05]  /*16ac0*/  WARPSYNC.COLLECTIVE R91, `(.L_x_2873) ;  /* 0x000000005b087348 */ /* 0x000fea0003c00000 */
[----:B------:R0:W1:Y:S02]  /*16ad0*/  SHFL.IDX P0, R123, R88, R89, R90 ;  /* 0x00000059587b7389 */ /* 0x000064000000005a */
[----:B01----:R-:W-:Y:S05]  /*16ae0*/  ENDCOLLECTIVE ;  /* 0x000000000000791b */ /* 0x003fea0003800000 */
.L_x_2873:
[-C--:B------:R-:W-:Y:S01]  /*16af0*/  FFMA R135, R43, R59.reuse, R72 ;  /* 0x0000003b2b877223 */ /* 0x080fe20000000048 */
[----:B------:R-:W-:Y:S01]  /*16b00*/  FFMA R108, R4, R59, R73 ;  /* 0x0000003b046c7223 */ /* 0x000fe20000000049 */
[----:B------:R-:W-:Y:S02]  /*16b10*/  MOV R88, R36 ;  /* 0x0000002400587202 */ /* 0x000fe40000000f00 */
[----:B------:R-:W-:-:S07]  /*16b20*/  MOV R59, R123 ;  /* 0x0000007b003b7202 */ /* 0x000fce0000000f00 */
[----:B------:R-:W-:Y:S05]  /*16b30*/  WARPSYNC.COLLECTIVE R91, `(.L_x_2874) ;  /* 0x000000005b087348 */ /* 0x000fea0003c00000 */
[----:B------:R0:W1:Y:S02]  /*16b40*/  SHFL.IDX P0, R123, R88, R89, R90 ;  /* 0x00000059587b7389 */ /* 0x000064000000005a */
[----:B01----:R-:W-:Y:S05]  /*16b50*/  ENDCOLLECTIVE ;  /* 0x000000000000791b */ /* 0x003fea0003800000 */
.L_x_2874:
[-C--:B------:R-:W-:Y:S01]  /*16b60*/  FFMA R137, R43, R61.reuse, R74 ;  /* 0x0000003d2b897223 */ /* 0x080fe2000000004a */
[----:B------:R-:W-:Y:S01]  /*16b70*/  FFMA R110, R4, R61, R75 ;  /* 0x0000003d046e7223 */ /* 0x000fe2000000004b */
[----:B------:R-:W-:Y:S02]  /*16b80*/  MOV R88, R37 ;  /* 0x0000002500587202 */ /* 0x000fe40000000f00 */
[----:B------:R-:W-:-:S07]  /*16b90*/  MOV R61, R123 ;  /* 0x0000007b003d7202 */ /* 0x000fce0000000f00 */
[----:B------:R-:W-:Y:S05]  /*16ba0*/  WARPSYNC.COLLECTIVE R91, `(.L_x_2875) ;  /* 0x000000005b087348 */ /* 0x000fea0003c00000 */
[----:B------:R0:W1:Y:S02]  /*16bb0*/  SHFL.IDX P0, R123, R88, R89, R90 ;  /* 0x00000059587b7389 */ /* 0x000064000000005a */
[----:B01----:R-:W-:Y:S05]  /*16bc0*/  ENDCOLLECTIVE ;  /* 0x000000000000791b */ /* 0x003fea0003800000 */
.L_x_2875:
        /* <DEDUP_REMOVED lines=8> */
.L_x_2876:
[-C--:B------:R-:W-:Y:S01]  /*16c50*/  FFMA R138, R43, R63.reuse, R82 ;  /* 0x0000003f2b8a7223 */ /* 0x080fe20000000052 */
[----:B------:R-:W-:Y:S01]  /*16c60*/  FFMA R79, R4, R63, R79 ;  /* 0x0000003f044f7223 */ /* 0x000fe2000000004f */
[----:B------:R-:W-:Y:S02]  /*16c70*/  MOV R88, R39 ;  /* 0x0000002700587202 */ /* 0x000fe40000000f00 */
[----:B------:R-:W-:-:S07]  /*16c80*/  MOV R63, R123 ;  /* 0x0000007b003f7202 */ /* 0x000fce0000000f00 */
[----:B------:R-:W-:Y:S05]  /*16c90*/  WARPSYNC.COLLECTIVE R91, `(.L_x_2877) ;  /* 0x000000005b087348 */ /* 0x000fea0003c00000 */
[----:B------:R0:W1:Y:S02]  /*16ca0*/  SHFL.IDX P0, R123, R88, R89, R90 ;  /* 0x00000059587b7389 */ /* 0x000064000000005a */
[----:B01----:R-:W-:Y:S05]  /*16cb0*/  ENDCOLLECTIVE ;  /* 0x000000000000791b */ /* 0x003fea0003800000 */
.L_x_2877:
[----:B------:R-:W-:Y:S02]  /*16cc0*/  MOV R88, R40 ;  /* 0x0000002800587202 */ /* 0x000fe40000000f00 */
[----:B------:R-:W-:-:S07]  /*16cd0*/  MOV R65, R123 ;  /* 0x0000007b00417202 */ /* 0x000fce0000000f00 */
[----:B------:R-:W-:Y:S05]  /*16ce0*/  WARPSYNC.COLLECTIVE R91, `(.L_x_2878) ;  /* 0x000000005b087348 */ /* 0x000fea0003c00000 */
[----:B------:R0:W1:Y:S02]  /*16cf0*/  SHFL.IDX P0, R123, R88, R89, R90 ;  /* 0x00000059587b7389 */ /* 0x000064000000005a */
[----:B01----:R-:W-:Y:S05]  /*16d00*/  ENDCOLLECTIVE ;  /* 0x000000000000791b */ /* 0x003fea0003800000 */
.L_x_2878:
[----:B------:R-:W-:Y:S02]  /*16d10*/  MOV R88, R41 ;  /* 0x0000002900587202 */ /* 0x000fe40000000f00 */
[----:B------:R-:W-:-:S07]  /*16d20*/  MOV R149, R123 ;  /* 0x0000007b00957202 */ /* 0x000fce0000000f00 */
[----:B------:R-:W-:Y:S05]  /*16d30*/  WARPSYNC.COLLECTIVE R91, `(.L_x_2879) ;  /* 0x000000005b087348 */ /* 0x000fea0003c00000 */
[----:B------:R0:W1:Y:S02]  /*16d40*/  SHFL.IDX P0, R123, R88, R89, R90 ;  /* 0x00000059587b7389 */ /* 0x000064000000005a */
[----:B01----:R-:W-:Y:S05]  /*16d50*/  ENDCOLLECTIVE ;  /* 0x000000000000791b */ /* 0x003fea0003800000 */
.L_x_2879:
[----:B------:R-:W-:Y:S01]  /*16d60*/  FFMA R83, R4, R125, R83 ;  /* 0x0000007d04537223 */ /* 0x000fe20000000053 */
[----:B------:R-:W-:Y:S02]  /*16d70*/  MOV R88, R42 ;  /* 0x0000002a00587202 */ /* 0x000fe40000000f00 */
[----:B------:R-:W-:-:S07]  /*16d80*/  MOV R125, R123 ;  /* 0x0000007b007d7202 */ /* 0x000fce0000000f00 */
[----:B------:R-:W-:Y:S05]  /*16d90*/  WARPSYNC.COLLECTIVE R91, `(.L_x_2880) ;  /* 0x000000005b087348 */ /* 0x000fea0003c00000 */
[----:B------:R0:W1:Y:S02]  /*16da0*/  SHFL.IDX P0, R123, R88, R89, R90 ;  /* 0x00000059587b7389 */ /* 0x000064000000005a */
[----:B01----:R-:W-:Y:S05]  /*16db0*/  ENDCOLLECTIVE ;  /* 0x000000000000791b */ /* 0x003fea0003800000 */
.L_x_2880:
        /* <DEDUP_REMOVED lines=78> */
.L_x_2413:
[----:B------:R-:W-:Y:S01]  /*172a0*/  HFMA2 R90, -RZ, RZ, 0, 1.847743988037109375e-06 ;  /* 0x0000001fff5a7431 */ /* 0x000fe200000001ff */
[----:B------:R-:W-:Y:S01]  /*172b0*/  BSSY B1, `(.L_x_2882) ;  /* 0x0000006000017945 */ /* 0x000fe20003800000 */
[----:B------:R-:W-:Y:S02]  /*172c0*/  MOV R88, R8 ;  /* 0x0000000800587202 */ /* 0x000fe40000000f00 */
[----:B------:R-:W-:-:S07]  /*172d0*/  MOV R91, 0xffffffff ;  /* 0xffffffff005b7802 */ /* 0x000fce0000000f00 */
[----:B-----5:R-:W-:Y:S05]  /*172e0*/  WARPSYNC.COLLECTIVE R91, `(.L_x_2883) ;  /* 0x000000005b087348 */ /* 0x020fea0003c00000 */
[----:B------:R0:W1:Y:S02]  /*172f0*/  SHFL.IDX P0, R123, R88, R89, R90 ;  /* 0x00000059587b7389 */ /* 0x000064000000005a */
[----:B01---5:R-:W-:Y:S05]  /*17300*/  ENDCOLLECTIVE ;  /* 0x000000000000791b */ /* 0x023fea0003800000 */
.L_x_2883:
[----:B------:R-:W-:Y:S05]  /*17310*/  BSYNC B1 ;  /* 0x0000000000017941 */ /* 0x000fea0003800000 */
.L_x_2882:
        /* <DEDUP_REMOVED lines=8> */
.L_x_2884:
[----:B------:R0:W5:Y:S04]  /*173a0*/  LDG.E.CONSTANT R4, desc[UR4][R44.64] ;  /* 0x000000042c047981 */ /* 0x000168000c1e9900 */
[----:B------:R0:W5:Y:S01]  /*173b0*/  LDG.E.CONSTANT R3, desc[UR4][R44.64+0x80] ;  /* 0x000080042c037981 */ /* 0x000162000c1e9900 */
[----:B------:R-:W-:Y:S02]  /*173c0*/  MOV R88, R10 ;  /* 0x0000000a00587202 */ /* 0x000fe40000000f00 */
[----:B------:R-:W-:-:S07]  /*173d0*/  MOV R46, R123 ;  /* 0x0000007b002e7202 */ /* 0x000fce0000000f00 */
[----:B0----5:R-:W-:Y:S05]  /*173e0*/  WARPSYNC.COLLECTIVE R91, `(.L_x_2885) ;  /* 0x000000005b087348 */ /* 0x021fea0003c00000 */
[----:B------:R1:W2:Y:S02]  /*173f0*/  SHFL.IDX P0, R123, R88, R89, R90 ;  /* 0x00000059587b7389 */ /* 0x0002a4000000005a */
[----:B012--5:R-:W-:Y:S05]  /*17400*/  ENDCOLLECTIVE ;  /* 0x000000000000791b */ /* 0x027fea0003800000 */
.L_x_2885:
[----:B------:R-:W-:Y:S02]  /*17410*/  MOV R88, R11 ;  /* 0x0000000b00587202 */ /* 0x000fe40000000f00 */
[----:B------:R-:W-:-:S07]  /*17420*/  MOV R7, R123 ;  /* 0x0000007b00077202 */ /* 0x000fce0000000f00 */
[----:B------:R-:W-:Y:S05]  /*17430*/  WARPSYNC.COLLECTIVE R91, `(.L_x_2886) ;  /* 0x000000005b087348 */ /* 0x000fea0003c00000 */
[----:B------:R0:W1:Y:S02]  /*17440*/  SHFL.IDX P0, R123, R88, R89, R90 ;  /* 0x00000059587b7389 */ /* 0x000064000000005a */
[----:B01----:R-:W-:Y:S05]  /*17450*/  ENDCOLLECTIVE ;  /* 0x000000000000791b */ /* 0x003fea0003800000 */
.L_x_2886:
[----:B------:R-:W-:Y:S02]  /*17460*/  MOV R88, R12 ;  /* 0x0000000c00587202 */ /* 0x000fe40000000f00 */
[----:B------:R-:W-:-:S07]  /*17470*/  MOV R82, R123 ;  /* 0x0000007b00527202 */ /* 0x000fce0000000f00 */
[----:B------:R-:W-:Y:S05]  /*17480*/  WARPSYNC.COLLECTIVE R91, `(.L_x_2887) ;  /* 0x000000005b087348 */ /* 0x000fea0003c00000 */
[----:B------:R0:W1:Y:S02]  /*17490*/  SHFL.IDX P0, R123, R88, R89, R90 ;  /* 0x00000059587b7389 */ /* 0x000064000000005a */
[----:B01----:R-:W-:Y:S05]  /*174a0*/  ENDCOLLECTIVE ;  /* 0x000000000000791b */ /* 0x003fea0003800000 */
.L_x_2887:
[----:B------:R-:W-:Y:S02]  /*174b0*/  MOV R88, R13 ;  /* 0x0000000d00587202 */ /* 0x000fe40000000f00 */
[----:B------:R-:W-:-:S07]  /*174c0*/  MOV R12, R123 ;  /* 0x0000007b000c7202 */ /* 0x000fce0000000f00 */
[----:B------:R-:W-:Y:S05]  /*174d0*/  WARPSYNC.COLLECTIVE R91, `(.L_x_2888) ;  /* 0x000000005b087348 */ /* 0x000fea0003c00000 */
[----:B------:R0:W1:Y:S02]  /*174e0*/  SHFL.IDX P0, R123, R88, R89, R90 ;  /* 0x00000059587b7389 */ /* 0x000064000000005a */
[----:B01----:R-:W-:Y:S05]  /*174f0*/  ENDCOLLECTIVE ;  /* 0x000000000000791b */ /* 0x003fea0003800000 */
.L_x_2888:
[----:B------:R-:W-:Y:S02]  /*17500*/  MOV R88, R14 ;  /* 0x0000000e00587202 */ /* 0x000fe40000000f00 */
[----:B------:R-:W-:-:S07]  /*17510*/  MOV R84, R123 ;  /* 0x0000007b00547202 */ /* 0x000fce0000000f00 */
[----:B------:R-:W-:Y:S05]  /*17520*/  WARPSYNC.COLLECTIVE R91, `(.L_x_2889) ;  /* 0x000000005b087348 */ /* 0x000fea0003c00000 */
[----:B------:R0:W1:Y:S02]  /*17530*/  SHFL.IDX P0, R123, R88, R89, R90 ;  /* 0x00000059587b7389 */ /* 0x000064000000005a */
[----:B01----:R-:W-:Y:S05]  /*17540*/  ENDCOLLECTIVE ;  /* 0x000000000000791b */ /* 0x003fea0003800000 */
.L_x_2889:
[----:B------:R-:W-:Y:S02]  /*17550*/  MOV R88, R15 ;  /* 0x0000000f00587202 */ /* 0x000fe40000000f00 */
[----:B------:R-:W-:-:S07]  /*17560*/  MOV R14, R123 ;  /* 0x0000007b000e7202 */ /* 0x000fce0000000f00 */
[----:B------:R-:W-:Y:S05]  /*17570*/  WARPSYNC.COLLECTIVE R91, `(.L_x_2890) ;  /* 0x000000005b087348 */ /* 0x000fea0003c00000 */
[----:B------:R0:W1:Y:S02]  /*17580*/  SHFL.IDX P0, R123, R88, R89, R90 ;  /* 0x00000059587b7389 */ /* 0x000064000000005a */
[----:B01----:R-:W-:Y:S05]  /*17590*/  ENDCOLLECTIVE ;  /* 0x000000000000791b */ /* 0x003fea0003800000 */
.L_x_2890:
[----:B------:R-:W-:Y:S02]  /*175a0*/  MOV R88, R16 ;  /* 0x0000001000587202 */ /* 0x000fe40000000f00 */
[----:B------:R-:W-:-:S07]  /*175b0*/  MOV R86, R123 ;  /* 0x0000007b00567202 */ /* 0x000fce0000000f00 */
[----:B------:R-:W-:Y:S05]  /*175c0*/  WARPSYNC.COLLECTIVE R91, `(.L_x_2891) ;  /* 0x000000005b087348 */ /* 0x000fea0003c00000 */
[----:B------:R0:W1:Y:S02]  /*175d0*/  SHFL.IDX P0, R123, R88, R89, R90 ;  /* 0x00000059587b7389 */ /* 0x000064000000005a */
[----:B01----:R-:W-:Y:S05]  /*175e0*/  ENDCOLLECTIVE ;  /* 0x000000000000791b */ /* 0x003fea0003800000 */
.L_x_2891:
[----:B------:R-:W-:Y:S02]  /*175f0*/  MOV R88, R17 ;  /* 0x0000001100587202 */ /* 0x000fe40000000f00 */
[----:B------:R-:W-:-:S07]  /*17600*/  MOV R16, R123 ;  /* 0x0000007b00107202 */ /* 0x000fce0000000f00 */
[----:B------:R-:W-:Y:S05]  /*17610*/  WARPSYNC.COLLECTIVE R91, `(.L_x_2892) ;  /* 0x000000005b087348 */ /* 0x000fea0003c00000 */
[----:B------:R0:W1:Y:S02]  /*17620*/  SHFL.IDX P0, R123, R88, R89, R90 ;  /* 0x00000059587b7389 */ /* 0x000064000000005a */
[----:B01----:R-:W-:Y:S05]  /*17630*/  ENDCOLLECTIVE ;  /* 0x000000000000791b */ /* 0x003fea0003800000 */
.L_x_2892:
[----:B------:R-:W-:Y:S02]  /*17640*/  MOV R88, R18 ;  /* 0x0000001200587202 */ /* 0x000fe40000000f00 */
[----:B------:R-:W-:-:S07]  /*17650*/  MOV R122, R123 ;  /* 0x0000007b007a7202 */ /* 0x000fce0000000f00 */
[----:B------:R-:W-:Y:S05]  /*17660*/  WARPSYNC.COLLECTIVE R91, `(.L_x_2893) ;  /* 0x000000005b087348 */ /* 0x000fea0003c00000 */
[----:B------:R0:W1:Y:S02]  /*17670*/  SHFL.IDX P0, R123, R88, R89, R90 ;  /* 0x00000059587b7389 */ /* 0x000064000000005a */
[----:B01----:R-:W-:Y:S05]  /*17680*/  ENDCOLLECTIVE ;  /* 0x000000000000791b */ /* 0x003fea0003800000 */
.L_x_2893:
[----:B------:R-:W-:Y:S02]  /*17690*/  MOV R88, R19 ;  /* 0x0000001300587202 */ /* 0x000fe40000000f00 */
[----:B------:R-:W-:-:S07]  /*176a0*/  MOV R18, R123 ;  /* 0x0000007b00127202 */ /* 0x000fce0000000f00 */
[----:B------:R-:W-:Y:S05]  /*176b0*/  WARPSYNC.COLLECTIVE R91, `(.L_x_2894) ;  /* 0x000000005b087348 */ /* 0x000fea0003c00000 */
[----:B------:R0:W1:Y:S02]  /*176c0*/  SHFL.IDX P0, R123, R88, R89, R90 ;  /* 0x00000059587b7389 */ /* 0x000064000000005a */
[----:B01----:R-:W-:Y:S05]  /*176d0*/  ENDCOLLECTIVE ;  /* 0x000000000000791b */ /* 0x003fea0003800000 */
.L_x_2894:
[----:B------:R-:W-:Y:S02]  /*176e0*/  MOV R88, R20 ;  /* 0x0000001400587202 */ /* 0x000fe40000000f00 */
[----:B------:R-:W-:-:S07]  /*176f0*/  MOV R44, R123 ;  /* 0x0000007b002c7202 */ /* 0x000fce0000000f00 */
[----:B------:R-:W-:Y:S05]  /*17700*/  WARPSYNC.COLLECTIVE R91, `(.L_x_2895) ;  /* 0x000000005b087348 */ /* 0x000fea0003c00000 */
[----:B------:R0:W1:Y:S02]  /*17710*/  SHFL.IDX P0, R123, R88, R89, R90 ;  /* 0x00000059587b7389 */ /* 0x000064000000005a */
[----:B01----:R-:W-:Y:S05]  /*17720*/  ENDCOLLECTIVE ;  /* 0x000000000000791b */ /* 0x003fea0003800000 */
.L_x_2895:
        /* <DEDUP_REMOVED lines=12> */
.L_x_2896:
        /* <DEDUP_REMOVED lines=22> */
.L_x_2897:
[-C--:B------:R-:W-:Y:S01]  /*17950*/  FFMA R71, R4, R10.reuse, R71 ;  /* 0x0000000a04477223 */ /* 0x080fe20000000047 */
[----:B------:R-:W-:Y:S01]  /*17960*/  FFMA R72, R3, R10, R72 ;  /* 0x0000000a03487223 */ /* 0x000fe20000000048 */
[----:B------:R-:W-:Y:S02]  /*17970*/  MOV R88, R23 ;  /* 0x0000001700587202 */ /* 0x000fe40000000f00 */
[----:B------:R-:W-:-:S07]  /*17980*/  MOV R22, R123 ;  /* 0x0000007b00167202 */ /* 0x000fce0000000f00 */
[----:B------:R-:W-:Y:S05]  /*17990*/  WARPSYNC.COLLECTIVE R91, `(.L_x_2898) ;  /* 0x000000005b087348 */ /* 0x000fea0003c00000 */
[----:B------:R0:W1:Y:S02]  /*179a0*/  SHFL.IDX P0, R123, R88, R89, R90 ;  /* 0x00000059587b7389 */ /* 0x000064000000005a */
[----:B01----:R-:W-:Y:S05]  /*179b0*/  ENDCOLLECTIVE ;  /* 0x000000000000791b */ /* 0x003fea0003800000 */
.L_x_2898:
[-C--:B------:R-:W-:Y:S01]  /*179c0*/  FFMA R73, R4, R22.reuse, R73 ;  /* 0x0000001604497223 */ /* 0x080fe20000000049 */
[----:B------:R-:W-:Y:S01]  /*179d0*/  FFMA R74, R3, R22, R74 ;  /* 0x00000016034a7223 */ /* 0x000fe2000000004a */
[----:B------:R-:W-:Y:S02]  /*179e0*/  MOV R88, R24 ;  /* 0x0000001800587202 */ /* 0x000fe40000000f00 */
[----:B------:R-:W-:-:S07]  /*179f0*/  MOV R124, R123 ;  /* 0x0000007b007c7202 */ /* 0x000fce0000000f00 */
[----:B------:R-:W-:Y:S05]  /*17a00*/  WARPSYNC.COLLECTIVE R91, `(.L_x_2899) ;  /* 0x000000005b087348 */ /* 0x000fea0003c00000 */
[----:B------:R0:W1:Y:S02]  /*17a10*/  SHFL.IDX P0, R123, R88, R89, R90 ;  /* 0x00000059587b7389 */ /* 0x000064000000005a */
[----:B01----:R-:W-:Y:S05]  /*17a20*/  ENDCOLLECTIVE ;  /* 0x000000000000791b */ /* 0x003fea0003800000 */
.L_x_2899:
[-C--:B------:R-:W-:Y:S01]  /*17a30*/  FFMA R75, R4, R124.reuse, R75 ;  /* 0x0000007c044b7223 */ /* 0x080fe2000000004b */
[----:B------:R-:W-:Y:S01]  /*17a40*/  FFMA R92, R3, R124, R92 ;  /* 0x0000007c035c7223 */ /* 0x000fe2000000005c */
[----:B------:R-:W-:Y:S02]  /*17a50*/  MOV R88, R25 ;  /* 0x0000001900587202 */ /* 0x000fe40000000f00 */
[----:B------:R-:W-:-:S07]  /*17a60*/  MOV R24, R123 ;  /* 0x0000007b00187202 */ /* 0x000fce0000000f00 */
[----:B------:R-:W-:Y:S05]  /*17a70*/  WARPSYNC.COLLECTIVE R91, `(.L_x_2900) ;  /* 0x000000005b087348 */ /* 0x000fea0003c00000 */
[----:B------:R0:W1:Y:S02]  /*17a80*/  SHFL.IDX P0, R123, R88, R89, R90 ;  /* 0x00000059587b7389 */ /* 0x000064000000005a */
[----:B01----:R-:W-:Y:S05]  /*17a90*/  ENDCOLLECTIVE ;  /* 0x000000000000791b */ /* 0x003fea0003800000 */
.L_x_2900:
[-C--:B------:R-:W-:Y:S01]  /*17aa0*/  FFMA R93, R4, R24.reuse, R93 ;  /* 0x00000018045d7223 */ /* 0x080fe2000000005d */
[----:B------:R-:W-:Y:S01]  /*17ab0*/  FFMA R94, R3, R24, R94 ;  /* 0x00000018035e7223 */ /* 0x000fe2000000005e */
[----:B------:R-:W-:Y:S02]  /*17ac0*/  MOV R88, R26 ;  /* 0x0000001a00587202 */ /* 0x000fe40000000f00 */
[----:B------:R-:W-:-:S07]  /*17ad0*/  MOV R126, R123 ;  /* 0x0000007b007e7202 */ /* 0x000fce0000000f00 */
[----:B------:R-:W-:Y:S05]  /*17ae0*/  WARPSYNC.COLLECTIVE R91, `(.L_x_2901) ;  /* 0x000000005b087348 */ /* 0x000fea0003c00000 */
[----:B------:R0:W1:Y:S02]  /*17af0*/  SHFL.IDX P0, R123, R88, R89, R90 ;  /* 0x00000059587b7389 */ /* 0x000064000000005a */
[----:B01----:R-:W-:Y:S05]  /*17b00*/  ENDCOLLECTIVE ;  /* 0x000000000000791b */ /* 0x003fea0003800000 */
.L_x_2901:
[-C--:B------:R-:W-:Y:S01]  /*17b10*/  FFMA R95, R4, R126.reuse, R95 ;  /* 0x0000007e045f7223 */ /* 0x080fe2000000005f */
[----:B------:R-:W-:Y:S01]  /*17b20*/  FFMA R96, R3, R126, R96 ;  /* 0x0000007e03607223 */ /* 0x000fe20000000060 */
[----:B------:R-:W-:Y:S02]  /*17b30*/  MOV R88, R28 ;  /* 0x0000001c00587202 */ /* 0x000fe40000000f00 */
[----:B------:R-:W-:-:S07]  /*17b40*/  MOV R26, R123 ;  /* 0x0000007b001a7202 */ /* 0x000fce0000000f00 */
[----:B------:R-:W-:Y:S05]  /*17b50*/  WARPSYNC.COLLECTIVE R91, `(.L_x_2902) ;  /* 0x000000005b087348 */ /* 0x000fea0003c00000 */
[----:B------:R0:W1:Y:S02]  /*17b60*/  SHFL.IDX P0, R123, R88, R89, R90 ;  /* 0x00000059587b7389 */ /* 0x000064000000005a */
[----:B01----:R-:W-:Y:S05]  /*17b70*/  ENDCOLLECTIVE ;  /* 0x000000000000791b */ /* 0x003fea0003800000 */
.L_x_2902:
[-C--:B------:R-:W-:Y:S01]  /*17b80*/  FFMA R97, R4, R26.reuse, R97 ;  /* 0x0000001a04617223 */ /* 0x080fe20000000061 */
[----:B------:R-:W-:Y:S01]  /*17b90*/  FFMA R98, R3, R26, R98 ;  /* 0x0000001a03627223 */ /* 0x000fe20000000062 */
[----:B------:R-:W-:Y:S02]  /*17ba0*/  MOV R88, R29 ;  /* 0x0000001d00587202 */ /* 0x000fe40000000f00 */
[----:B------:R-:W-:-:S07]  /*17bb0*/  MOV R28, R123 ;  /* 0x0000007b001c7202 */ /* 0x000fce0000000f00 */
[----:B------:R-:W-:Y:S05]  /*17bc0*/  WARPSYNC.COLLECTIVE R91, `(.L_x_2903) ;  /* 0x000000005b087348 */ /* 0x000fea0003c00000 */
[----:B------:R0:W1:Y:S02]  /*17bd0*/  SHFL.IDX P0, R123, R88, R89, R90 ;  /* 0x00000059587b7389 */ /* 0x000064000000005a */
[----:B01----:R-:W-:Y:S05]  /*17be0*/  ENDCOLLECTIVE ;  /* 0x000000000000791b */ /* 0x003fea0003800000 */
.L_x_2903:
[-C--:B------:R-:W-:Y:S01]  /*17bf0*/  FFMA R99, R4, R28.reuse, R99 ;  /* 0x0000001c04637223 */ /* 0x080fe20000000063 */
[----:B------:R-:W-:Y:S01]  /*17c00*/  FFMA R100, R3, R28, R100 ;  /* 0x0000001c03647223 */ /* 0x000fe20000000064 */
[----:B------:R-:W-:Y:S02]  /*17c10*/  MOV R88, R30 ;  /* 0x0000001e00587202 */ /* 0x000fe40000000f00 */
[----:B------:R-:W-:-:S07]  /*17c20*/  MOV R128, R123 ;  /* 0x0000007b00807202 */ /* 0x000fce0000000f00 */
[----:B------:R-:W-:Y:S05]  /*17c30*/  WARPSYNC.COLLECTIVE R91, `(.L_x_2904) ;  /* 0x000000005b087348 */ /* 0x000fea0003c00000 */
[----:B------:R0:W1:Y:S02]  /*17c40*/  SHFL.IDX P0, R123, R88, R89, R90 ;  /* 0x00000059587b7389 */ /* 0x000064000000005a */
[----:B01----:R-:W-:Y:S05]  /*17c50*/  ENDCOLLECTIVE ;  /* 0x000000000000791b */ /* 0x003fea0003800000 */
.L_x_2904:
[-C--:B------:R-:W-:Y:S01]  /*17c60*/  FFMA R101, R4, R128.reuse, R101 ;  /* 0x0000008004657223 */ /* 0x080fe20000000065 */
[----:B------:R-:W-:Y:S01]  /*17c70*/  FFMA R102, R3, R128, R102 ;  /* 0x0000008003667223 */ /* 0x000fe20000000066 */
[----:B------:R-:W-:Y:S02]  /*17c80*/  MOV R88, R31 ;  /* 0x0000001f00587202 */ /* 0x000fe40000000f00 */
[----:B------:R-:W-:-:S07]  /*17c90*/  MOV R30, R123 ;  /* 0x0000007b001e7202 */ /* 0x000fce0000000f00 */
[----:B------:R-:W-:Y:S05]  /*17ca0*/  WARPSYNC.COLLECTIVE R91, `(.L_x_2905) ;  /* 0x000000005b087348 */ /* 0x000fea0003c00000 */
[----:B------:R0:W1:Y:S02]  /*17cb0*/  SHFL.IDX P0, R123, R88, R89, R90 ;  /* 0x00000059587b7389 */ /* 0x000064000000005a */
[----:B01----:R-:W-:Y:S05]  /*17cc0*/  ENDCOLLECTIVE ;  /* 0x000000000000791b */ /* 0x003fea0003800000 */
.L_x_2905:
[-C--:B------:R-:W-:Y:S01]  /*17cd0*/  FFMA R103, R4, R30.reuse, R103 ;  /* 0x0000001e04677223 */ /* 0x080fe20000000067 */
[----:B------:R-:W-:Y:S01]  /*17ce0*/  FFMA R104, R3, R30, R104 ;  /* 0x0000001e03687223 */ /* 0x000fe20000000068 */
[----:B------:R-:W-:Y:S02]  /*17cf0*/  MOV R88, R32 ;  /* 0x0000002000587202 */ /* 0x000fe40000000f00 */
[----:B------:R-:W-:-:S07]  /*17d00*/  MOV R130, R123 ;  /* 0x0000007b00827202 */ /* 0x000fce0000000f00 */
[----:B------:R-:W-:Y:S05]  /*17d10*/  WARPSYNC.COLLECTIVE R91, `(.L_x_2906) ;  /* 0x000000005b087348 */ /* 0x000fea0003c00000 */
[----:B------:R0:W1:Y:S02]  /*17d20*/  SHFL.IDX P0, R123, R88, R89, R90 ;  /* 0x00000059587b7389 */ /* 0x000064000000005a */
[----:B01----:R-:W-:Y:S05]  /*17d30*/  ENDCOLLECTIVE ;  /* 0x000000000000791b */ /* 0x003fea0003800000 */
.L_x_2906:
[-C--:B------:R-:W-:Y:S01]  /*17d40*/  FFMA R105, R4, R130.reuse, R105 ;  /* 0x0000008204697223 */ /* 0x080fe20000000069 */
[----:B------:R-:W-:Y:S01]  /*17d50*/  FFMA R106, R3, R130, R106 ;  /* 0x00000082036a7223 */ /* 0x000fe2000000006a */
[----:B------:R-:W-:Y:S02]  /*17d60*/  MOV R88, R34 ;  /* 0x0000002200587202 */ /* 0x000fe40000000f00 */
[----:B------:R-:W-:-:S07]  /*17d70*/  MOV R32, R123 ;  /* 0x0000007b00207202 */ /* 0x000fce0000000f00 */
[----:B------:R-:W-:Y:S05]  /*17d80*/  WARPSYNC.COLLECTIVE R91, `(.L_x_2907) ;  /* 0x000000005b087348 */ /* 0x000fea0003c00000 */
[----:B------:R0:W1:Y:S02]  /*17d90*/  SHFL.IDX P0, R123, R88, R89, R90 ;  /* 0x00000059587b7389 */ /* 0x000064000000005a */
[----:B01----:R-:W-:Y:S05]  /*17da0*/  ENDCOLLECTIVE ;  /* 0x000000000000791b */ /* 0x003fea0003800000 */
.L_x_2907:
[-C--:B------:R-:W-:Y:S01]  /*17db0*/  FFMA R107, R4, R32.reuse, R107 ;  /* 0x00000020046b7223 */ /* 0x080fe2000000006b */
[----:B------:R-:W-:Y:S01]  /*17dc0*/  FFMA R108, R3, R32, R108 ;  /* 0x00000020036c7223 */ /* 0x000fe2000000006c */
[----:B------:R-:W-:Y:S02]  /*17dd0*/  MOV R88, R35 ;  /* 0x0000002300587202 */ /* 0x000fe40000000f00 */
[----:B------:R-:W-:-:S07]  /*17de0*/  MOV R34, R123 ;  /* 0x0000007b00227202 */ /* 0x000fce0000000f00 */
[----:B------:R-:W-:Y:S05]  /*17df0*/  WARPSYNC.COLLECTIVE R91, `(.L_x_2908) ;  /* 0x000000005b087348 */ /* 0x000fea0003c00000 */
[----:B------:R0:W1:Y:S02]  /*17e00*/  SHFL.IDX P0, R123, R88, R89, R90 ;  /* 0x00000059587b7389 */ /* 0x000064000000005a */
[----:B01----:R-:W-:Y:S05]  /*17e10*/  ENDCOLLECTIVE ;  /* 0x000000000000791b */ /* 0x003fea0003800000 */
.L_x_2908:
[-C--:B------:R-:W-:Y:S01]  /*17e20*/  FFMA R109, R4, R34.reuse, R109 ;  /* 0x00000022046d7223 */ /* 0x080fe2000000006d */
[----:B------:R-:W-:Y:S01]  /*17e30*/  FFMA R110, R3, R34, R110 ;  /* 0x00000022036e7223 */ /* 0x000fe2000000006e */
[----:B------:R-:W-:Y:S02]  /*17e40*/  MOV R88, R36 ;  /* 0x0000002400587202 */ /* 0x000fe40000000f00 */
[----:B------:R-:W-:-:S07]  /*17e50*/  MOV R132, R123 ;  /* 0x0000007b00847202 */ /* 0x000fce0000000f00 */
[----:B------:R-:W-:Y:S05]  /*17e60*/  WARPSYNC.COLLECTIVE R91, `(.L_x_2909) ;  /* 0x000000005b087348 */ /* 0x000fea0003c00000 */
[----:B------:R0:W1:Y:S02]  /*17e70*/  SHFL.IDX P0, R123, R88, R89, R90 ;  /* 0x00000059587b7389 */ /* 0x000064000000005a */
[----:B01----:R-:W-:Y:S05]  /*17e80*/  ENDCOLLECTIVE ;  /* 0x000000000000791b */ /* 0x003fea0003800000 */
.L_x_2909:
[-C--:B------:R-:W-:Y:S01]  /*17e90*/  FFMA R111, R4, R132.reuse, R111 ;  /* 0x00000084046f7223 */ /* 0x080fe2000000006f */
[----:B------:R-:W-:Y:S01]  /*17ea0*/  FFMA R112, R3, R132, R112 ;  /* 0x0000008403707223 */ /* 0x000fe20000000070 */
[----:B------:R-:W-:Y:S02]  /*17eb0*/  MOV R88, R37 ;  /* 0x0000002500587202 */ /* 0x000fe40000000f00 */
[----:B------:R-:W-:-:S07]  /*17ec0*/  MOV R36, R123 ;  /* 0x0000007b00247202 */ /* 0x000fce0000000f00 */
[----:B------:R-:W-:Y:S05]  /*17ed0*/  WARPSYNC.COLLECTIVE R91, `(.L_x_2910) ;  /* 0x000000005b087348 */ /* 0x000fea0003c00000 */
[----:B------:R0:W1:Y:S02]  /*17ee0*/  SHFL.IDX P0, R123, R88, R89, R90 ;  /* 0x00000059587b7389 */ /* 0x000064000000005a */
[----:B01----:R-:W-:Y:S05]  /*17ef0*/  ENDCOLLECTIVE ;  /* 0x000000000000791b */ /* 0x003fea0003800000 */
.L_x_2910:
[-C--:B------:R-:W-:Y:S01]  /*17f00*/  FFMA R113, R4, R36.reuse, R113 ;  /* 0x0000002404717223 */ /* 0x080fe20000000071 */
[----:B------:R-:W-:Y:S01]  /*17f10*/  FFMA R114, R3, R36, R114 ;  /* 0x0000002403727223 */ /* 0x000fe20000000072 */
[----:B------:R-:W-:Y:S02]  /*17f20*/  MOV R88, R38 ;  /* 0x0000002600587202 */ /* 0x000fe40000000f00 */
[----:B------:R-:W-:-:S07]  /*17f30*/  MOV R134, R123 ;  /* 0x0000007b00867202 */ /* 0x000fce0000000f00 */
[----:B------:R-:W-:Y:S05]  /*17f40*/  WARPSYNC.COLLECTIVE R91, `(.L_x_2911) ;  /* 0x000000005b087348 */ /* 0x000fea0003c00000 */
[----:B------:R0:W1:Y:S02]  /*17f50*/  SHFL.IDX P0, R123, R88, R89, R90 ;  /* 0x00000059587b7389 */ /* 0x000064000000005a */
[----:B01----:R-:W-:Y:S05]  /*17f60*/  ENDCOLLECTIVE ;  /* 0x000000000000791b */ /* 0x003fea0003800000 */
.L_x_2911:
[-C--:B------:R-:W-:Y:S01]  /*17f70*/  FFMA R115, R4, R134.reuse, R115 ;  /* 0x0000008604737223 */ /* 0x080fe20000000073 */
[----:B------:R-:W-:Y:S01]  /*17f80*/  FFMA R116, R3, R134, R116 ;  /* 0x0000008603747223 */ /* 0x000fe20000000074 */
[----:B------:R-:W-:Y:S02]  /*17f90*/  MOV R88, R39 ;  /* 0x0000002700587202 */ /* 0x000fe40000000f00 */
[----:B------:R-:W-:-:S07]  /*17fa0*/  MOV R38, R123 ;  /* 0x0000007b00267202 */ /* 0x000fce0000000f00 */
[----:B------:R-:W-:Y:S05]  /*17fb0*/  WARPSYNC.COLLECTIVE R91, `(.L_x_2912) ;  /* 0x000000005b087348 */ /* 0x000fea0003c00000 */
[----:B------:R0:W1:Y:S02]  /*17fc0*/  SHFL.IDX P0, R123, R88, R89, R90 ;  /* 0x00000059587b7389 */ /* 0x000064000000005a */
[----:B01----:R-:W-:Y:S05]  /*17fd0*/  ENDCOLLECTIVE ;  /* 0x000000000000791b */ /* 0x003fea0003800000 */
.L_x_2912:
[-C--:B------:R-:W-:Y:S01]  /*17fe0*/  FFMA R117, R4, R38.reuse, R117 ;  /* 0x0000002604757223 */ /* 0x080fe20000000075 */
[----:B------:R-:W-:Y:S01]  /*17ff0*/  FFMA R118, R3, R38, R118 ;  /* 0x0000002603767223 */ /* 0x000fe20000000076 */
[----:B------:R-:W-:Y:S02]  /*18000*/  MOV R88, R40 ;  /* 0x0000002800587202 */ /* 0x000fe40000000f00 */
[----:B------:R-:W-:-:S07]  /*18010*/  MOV R8, R123 ;  /* 0x0000007b00087202 */ /* 0x000fce0000000f00 */
[----:B------:R-:W-:Y:S05]  /*18020*/  WARPSYNC.COLLECTIVE R91, `(.L_x_2913) ;  /* 0x000000005b087348 */ /* 0x000fea0003c00000 */
[----:B------:R0:W1:Y:S02]  /*18030*/  SHFL.IDX P0, R123, R88, R89, R90 ;  /* 0x00000059587b7389 */ /* 0x000064000000005a */
[----:B01----:R-:W-:Y:S05]  /*18040*/  ENDCOLLECTIVE ;  /* 0x000000000000791b */ /* 0x003fea0003800000 */
.L_x_2913:
[-C--:B------:R-:W-:Y:S01]  /*18050*/  FFMA R119, R4, R8.reuse, R119 ;  /* 0x0000000804777223 */ /* 0x080fe20000000077 */
[----:B------:R-:W-:Y:S01]  /*18060*/  FFMA R120, R3, R8, R120 ;  /* 0x0000000803787223 */ /* 0x000fe20000000078 */
[----:B------:R-:W-:Y:S02]  /*18070*/  MOV R88, R41 ;  /* 0x0000002900587202 */ /* 0x000fe40000000f00 */
[----:B------:R-:W-:-:S07]  /*18080*/  MOV R40, R123 ;  /* 0x0000007b00287202 */ /* 0x000fce0000000f00 */
[----:B------:R-:W-:Y:S05]  /*18090*/  WARPSYNC.COLLECTIVE R91, `(.L_x_2914) ;  /* 0x000000005b087348 */ /* 0x000fea0003c00000 */
[----:B------:R0:W1:Y:S02]  /*180a0*/  SHFL.IDX P0, R123, R88, R89, R90 ;  /* 0x00000059587b7389 */ /* 0x000064000000005a */
[----:B01----:R-:W-:Y:S05]  /*180b0*/  ENDCOLLECTIVE ;  /* 0x000000000000791b */ /* 0x003fea0003800000 */
.L_x_2914:
[-C--:B------:R-:W-:Y:S01]  /*180c0*/  FFMA R121, R4, R40.reuse, R121 ;  /* 0x0000002804797223 */ /* 0x080fe20000000079 */
[----:B------:R-:W-:Y:S01]  /*180d0*/  FFMA R87, R3, R40, R87 ;  /* 0x0000002803577223 */ /* 0x000fe20000000057 */
[----:B------:R-:W-:Y:S02]  /*180e0*/  MOV R88, R42 ;  /* 0x0000002a00587202 */ /* 0x000fe40000000f00 */
[----:B------:R-:W-:-:S07]  /*180f0*/  MOV R41, R123 ;  /* 0x0000007b00297202 */ /* 0x000fce0000000f00 */
[----:B------:R-:W-:Y:S05]  /*18100*/  WARPSYNC.COLLECTIVE R91, `(.L_x_2915) ;  /* 0x000000005b087348 */ /* 0x000fea0003c00000 */
[----:B------:R0:W1:Y:S02]  /*18110*/  SHFL.IDX P0, R123, R88, R89, R90 ;  /* 0x00000059587b7389 */ /* 0x000064000000005a */
[----:B01----:R-:W-:Y:S05]  /*18120*/  ENDCOLLECTIVE ;  /* 0x000000000000791b */ /* 0x003fea0003800000 */
.L_x_2915:
[-C--:B------:R-:W-:Y:S01]  /*18130*/  FFMA R80, R4, R41.reuse, R80 ;  /* 0x0000002904507223 */ /* 0x080fe20000000050 */
[----:B------:R-:W-:Y:S01]  /*18140*/  FFMA R78, R3, R41, R78 ;  /* 0x00000029034e7223 */ /* 0x000fe2000000004e */
[----:B------:R-:W-:Y:S06]  /*18150*/  BRA `(.L_x_2916) ;  /* 0xffffff0800007947 */ /* 0x000fec000383ffff */
.L_x_2917:
        /* <DEDUP_REMOVED lines=10> */
.L_x_4383:


//--------------------- .text._Z12_spmm_conv_3PKfPfiiPKiS3_S3_S0_ --------------------------
	.section	.text._Z12_spmm_conv_3PKfPfiiPKiS3_S3_S0_,"ax",@progbits
	.align	128
        .global         _Z12_spmm_conv_3PKfPfiiPKiS3_S3_S0_
        .type           _Z12_spmm_conv_3PKfPfiiPKiS3_S3_S0_,@function
        .size           _Z12_spmm_conv_3PKfPfiiPKiS3_S3_S0_,(.L_x_4384 - _Z12_spmm_conv_3PKfPfiiPKiS3_S3_S0_)
        .other          _Z12_spmm_conv_3PKfPfiiPKiS3_S3_S0_,@"STO_CUDA_ENTRY STV_DEFAULT"
_Z12_spmm_conv_3PKfPfiiPKiS3_S3_S0_:
.text._Z12_spmm_conv_3PKfPfiiPKiS3_S3_S0_:
        /* <DEDUP_REMOVED lines=73> */
.L_x_2923:
        /* <DEDUP_REMOVED lines=47> */
.L_x_2921:
[----:B------:R-:W-:Y:S05]  /*0780*/  BSYNC.RECONVERGENT B1 ;  /* 0x0000000000017941 */ /* 0x000fea0003800200 */
.L_x_2920:
        /* <DEDUP_REMOVED lines=305> */
.L_x_3032:
        /* <DEDUP_REMOVED lines=20> */
.L_x_2919:
[----:B------:R-:W-:Y:S05]  /*1be0*/  BSYNC B0 ;  /* 0x0000000000007941 */ /* 0x000fea0003800000 */
.L_x_2918:
        /* <DEDUP_REMOVED lines=64> */
.L_x_2925:
[----:B------:R-:W-:Y:S05]  /*1ff0*/  BSYNC.RECONVERGENT B0 ;  /* 0x0000000000007941 */ /* 0x000fea0003800200 */
.L_x_2924:
        /* <DEDUP_REMOVED lines=256> */
.L_x_3082:
[-C--:B--2---:R-:W-:Y:S01]  /*3000*/  FFMA R63, R6, R74.reuse, R23 ;  /* 0x0000004a063f7223 */ /* 0x084fe20000000017 */
[----:B------:R-:W-:-:S07]  /*3010*/  FFMA R30, R7, R74, R30 ;  /* 0x0000004a071e7223 */ /* 0x000fce000000001e */
.L_x_2927:
[----:B------:R-:W-:Y:S05]  /*3020*/  BSYNC B0 ;  /* 0x0000000000007941 */ /* 0x000fea0003800000 */
.L_x_2926:
        /* <DEDUP_REMOVED lines=89> */
.L_x_3108:
[-C--:B------:R-:W-:Y:S01]  /*35c0*/  FFMA R63, R2, R74.reuse, R63 ;  /* 0x0000004a023f7223 */ /* 0x080fe2000000003f */
[----:B------:R-:W-:-:S07]  /*35d0*/  FFMA R30, R3, R74, R30 ;  /* 0x0000004a031e7223 */ /* 0x000fce000000001e */
.L_x_2930:
[----:B------:R-:W-:Y:S05]  /*35e0*/  BSYNC B0 ;  /* 0x0000000000007941 */ /* 0x000fea0003800000 */
.L_x_2929:
        /* <DEDUP_REMOVED lines=42> */
.L_x_3122:
[-C--:B------:R-:W-:Y:S01]  /*3890*/  FFMA R63, R7, R74.reuse, R63 ;  /* 0x0000004a073f7223 */ /* 0x080fe2000000003f */
[----:B------:R-:W-:-:S07]  /*38a0*/  FFMA R30, R9, R74, R30 ;  /* 0x0000004a091e7223 */ /* 0x000fce000000001e */
.L_x_2933:
[----:B------:R-:W-:Y:S05]  /*38b0*/  BSYNC B0 ;  /* 0x0000000000007941 */ /* 0x000fea0003800000 */
.L_x_2932:
        /* <DEDUP_REMOVED lines=68> */
.L_x_2922:
        /* <DEDUP_REMOVED lines=8> */
.L_x_2936:
[----:B------:R-:W-:Y:S05]  /*3d80*/  BSYNC B1 ;  /* 0x0000000000017941 */ /* 0x000fea0003800000 */
.L_x_2935:
        /* <DEDUP_REMOVED lines=14> */
.L_x_2937:
        /* <DEDUP_REMOVED lines=8> */
.L_x_2938:
[----:B------:R-:W-:Y:S02]  /*3ef0*/  MOV R72, R7 ;  /* 0x0000000700487202 */ /* 0x000fe40000000f00 */
[----:B------:R-:W-:-:S07]  /*3f00*/  MOV R73, R74 ;  /* 0x0000004a00497202 */ /* 0x000fce0000000f00 */
[----:B------:R-:W-:Y:S05]  /*3f10*/  WARPSYNC.COLLECTIVE R70, `(.L_x_2939) ;  /* 0x0000000046087348 */ /* 0x000fea0003c00000 */
[----:B------:R0:W1:Y:S02]  /*3f20*/  SHFL.IDX P0, R74, R87, R72, R85 ;  /* 0x00000048574a7389 */ /* 0x0000640000000055 */
[----:B01----:R-:W-:Y:S05]  /*3f30*/  ENDCOLLECTIVE ;  /* 0x000000000000791b */ /* 0x003fea0003800000 */
.L_x_2939:
[----:B------:R-:W-:Y:S02]  /*3f40*/  MOV R72, R67 ;  /* 0x0000004300487202 */ /* 0x000fe40000000f00 */
[----:B------:R-:W-:-:S07]  /*3f50*/  MOV R21, R74 ;  /* 0x0000004a00157202 */ /* 0x000fce0000000f00 */
[----:B------:R-:W-:Y:S05]  /*3f60*/  WARPSYNC.COLLECTIVE R70, `(.L_x_2940) ;  /* 0x0000000046087348 */ /* 0x000fea0003c00000 */
[----:B------:R0:W1:Y:S02]  /*3f70*/  SHFL.IDX P0, R74, R87, R72, R85 ;  /* 0x00000048574a7389 */ /* 0x0000640000000055 */
[----:B01----:R-:W-:Y:S05]  /*3f80*/  ENDCOLLECTIVE ;  /* 0x000000000000791b */ /* 0x003fea0003800000 */
.L_x_2940:
[----:B------:R-:W-:Y:S02]  /*3f90*/  MOV R72, R65 ;  /* 0x0000004100487202 */ /* 0x000fe40000000f00 */
[----:B------:R-:W-:-:S07]  /*3fa0*/  MOV R19, R74 ;  /* 0x0000004a00137202 */ /* 0x000fce0000000f00 */
[----:B------:R-:W-:Y:S05]  /*3fb0*/  WARPSYNC.COLLECTIVE R70, `(.L_x_2941) ;  /* 0x0000000046087348 */ /* 0x000fea0003c00000 */
[----:B------:R0:W1:Y:S02]  /*3fc0*/  SHFL.IDX P0, R74, R87, R72, R85 ;  /* 0x00000048574a7389 */ /* 0x0000640000000055 */
[----:B01----:R-:W-:Y:S05]  /*3fd0*/  ENDCOLLECTIVE ;  /* 0x000000000000791b */ /* 0x003fea0003800000 */
.L_x_2941:
[----:B------:R-:W-:Y:S02]  /*3fe0*/  MOV R72, R15 ;  /* 0x0000000f00487202 */ /* 0x000fe40000000f00 */
[----:B------:R-:W-:-:S07]  /*3ff0*/  MOV R17, R74 ;  /* 0x0000004a00117202 */ /* 0x000fce0000000f00 */
[----:B------:R-:W-:Y:S05]  /*4000*/  WARPSYNC.COLLECTIVE R70, `(.L_x_2942) ;  /* 0x0000000046087348 */ /* 0x000fea0003c00000 */
[----:B------:R0:W1:Y:S02]  /*4010*/  SHFL.IDX P0, R74, R87, R72, R85 ;  /* 0x00000048574a7389 */ /* 0x0000640000000055 */
[----:B01----:R-:W-:Y:S05]  /*4020*/  ENDCOLLECTIVE ;  /* 0x000000000000791b */ /* 0x003fea0003800000 */
.L_x_2942:
[----:B------:R-:W-:Y:S02]  /*4030*/  MOV R72, R11 ;  /* 0x0000000b00487202 */ /* 0x000fe40000000f00 */
[----:B------:R-:W-:-:S07]  /*4040*/  MOV R13, R74 ;  /* 0x0000004a000d7202 */ /* 0x000fce0000000f00 */
[----:B------:R-:W-:Y:S05]  /*4050*/  WARPSYNC.COLLECTIVE R70, `(.L_x_2943) ;  /* 0x0000000046087348 */ /* 0x000fea0003c00000 */
[----:B------:R0:W1:Y:S02]  /*4060*/  SHFL.IDX P0, R74, R87, R72, R85 ;  /* 0x00000048574a7389 */ /* 0x0000640000000055 */
[----:B01----:R-:W-:Y:S05]  /*4070*/  ENDCOLLECTIVE ;  /* 0x000000000000791b */ /* 0x003fea0003800000 */
.L_x_2943:
[----:B------:R-:W-:Y:S02]  /*4080*/  MOV R87, R0 ;  /* 0x0000000000577202 */ /* 0x000fe40000000f00 */
[----:B------:R-:W-:Y:S02]  /*4090*/  MOV R72, R81 ;  /* 0x0000005100487202 */ /* 0x000fe40000000f00 */
[----:B------:R-:W-:-:S07]  /*40a0*/  MOV R9, R74 ;  /* 0x0000004a00097202 */ /* 0x000fce0000000f00 */
[----:B------:R-:W-:Y:S05]  /*40b0*/  WARPSYNC.COLLECTIVE R70, `(.L_x_2944) ;  /* 0x0000000046087348 */ /* 0x000fea0003c00000 */
[----:B------:R0:W1:Y:S02]  /*40c0*/  SHFL.IDX P0, R74, R87, R72, R85 ;  /* 0x00000048574a7389 */ /* 0x0000640000000055 */
[----:B01----:R-:W-:Y:S05]  /*40d0*/  ENDCOLLECTIVE ;  /* 0x000000000000791b */ /* 0x003fea0003800000 */
.L_x_2944:
[----:B------:R-:W-:Y:S01]  /*40e0*/  MOV R87, R20 ;  /* 0x0000001400577202 */ /* 0x000fe20000000f00 */
[C---:B------:R-:W-:Y:S01]  /*40f0*/  FFMA R38, R74.reuse, R79, R38 ;  /* 0x0000004f4a267223 */ /* 0x040fe20000000026 */
[----:B------:R-:W-:-:S07]  /*4100*/  FFMA R40, R74, R77, R40 ;  /* 0x0000004d4a287223 */ /* 0x000fce0000000028 */
[----:B------:R-:W-:Y:S05]  /*4110*/  WARPSYNC.COLLECTIVE R70, `(.L_x_2945) ;  /* 0x0000000046087348 */ /* 0x000fea0003c00000 */
[----:B------:R0:W1:Y:S02]  /*4120*/  SHFL.IDX P0, R74, R87, R72, R85 ;  /* 0x00000048574a7389 */ /* 0x0000640000000055 */
[----:B01----:R-:W-:Y:S05]  /*4130*/  ENDCOLLECTIVE ;  /* 0x000000000000791b */ /* 0x003fea0003800000 */
.L_x_2945:
[----:B------:R-:W-:Y:S02]  /*4140*/  MOV R87, R64 ;  /* 0x0000004000577202 */ /* 0x000fe40000000f00 */
[----:B------:R-:W-:-:S07]  /*4150*/  MOV R76, R74 ;  /* 0x0000004a004c7202 */ /* 0x000fce0000000f00 */
[----:B------:R-:W-:Y:S05]  /*4160*/  WARPSYNC.COLLECTIVE R70, `(.L_x_2946) ;  /* 0x0000000046087348 */ /* 0x000fea0003c00000 */
[----:B------:R0:W1:Y:S02]  /*4170*/  SHFL.IDX P0, R74, R87, R72, R85 ;  /* 0x00000048574a7389 */ /* 0x0000640000000055 */
[----:B01----:R-:W-:Y:S05]  /*4180*/  ENDCOLLECTIVE ;  /* 0x000000000000791b */ /* 0x003fea0003800000 */
.L_x_2946:
        /* <DEDUP_REMOVED lines=8> */
.L_x_2947:
[----:B------:R-:W-:Y:S02]  /*4210*/  MOV R87, R8 ;  /* 0x0000000800577202 */ /* 0x000fe40000000f00 */
[----:B------:R-:W-:-:S07]  /*4220*/  MOV R76, R74 ;  /* 0x0000004a004c7202 */ /* 0x000fce0000000f00 */
[----:B------:R-:W-:Y:S05]  /*4230*/  WARPSYNC.COLLECTIVE R70, `(.L_x_2948) ;  /* 0x0000000046087348 */ /* 0x000fea0003c00000 */
[----:B------:R0:W1:Y:S02]  /*4240*/  SHFL.IDX P0, R74, R87, R72, R85 ;  /* 0x00000048574a7389 */ /* 0x0000640000000055 */
[----:B01----:R-:W-:Y:S05]  /*4250*/  ENDCOLLECTIVE ;  /* 0x000000000000791b */ /* 0x003fea0003800000 */
.L_x_2948:
[-C--:B------:R-:W-:Y:S01]  /*4260*/  FFMA R50, R79, R76.reuse, R50 ;  /* 0x0000004c4f327223 */ /* 0x080fe20000000032 */
[----:B------:R-:W-:Y:S01]  /*4270*/  FFMA R51, R77, R76, R51 ;  /* 0x0000004c4d337223 */ /* 0x000fe20000000033 */
[----:B------:R-:W-:Y:S02]  /*4280*/  MOV R87, R10 ;  /* 0x0000000a00577202 */ /* 0x000fe40000000f00 */
[----:B------:R-:W-:-:S07]  /*4290*/  MOV R78, R74 ;  /* 0x0000004a004e7202 */ /* 0x000fce0000000f00 */
[----:B------:R-:W-:Y:S05]  /*42a0*/  WARPSYNC.COLLECTIVE R70, `(.L_x_2949) ;  /* 0x0000000046087348 */ /* 0x000fea0003c00000 */
[----:B------:R0:W1:Y:S02]  /*42b0*/  SHFL.IDX P0, R74, R87, R72, R85 ;  /* 0x00000048574a7389 */ /* 0x0000640000000055 */
[----:B01----:R-:W-:Y:S05]  /*42c0*/  ENDCOLLECTIVE ;  /* 0x000000000000791b */ /* 0x003fea0003800000 */
.L_x_2949:
[-C--:B------:R-:W-:Y:S01]  /*42d0*/  FFMA R52, R79, R78.reuse, R52 ;  /* 0x0000004e4f347223 */ /* 0x080fe20000000034 */
[----:B------:R-:W-:Y:S01]  /*42e0*/  FFMA R53, R77, R78, R53 ;  /* 0x0000004e4d357223 */ /* 0x000fe20000000035 */
[----:B------:R-:W-:Y:S02]  /*42f0*/  MOV R87, R12 ;  /* 0x0000000c00577202 */ /* 0x000fe40000000f00 */
[----:B------:R-:W-:-:S07]  /*4300*/  MOV R80, R74 ;  /* 0x0000004a00507202 */ /* 0x000fce0000000f00 */
[----:B------:R-:W-:Y:S05]  /*4310*/  WARPSYNC.COLLECTIVE R70, `(.L_x_2950) ;  /* 0x0000000046087348 */ /* 0x000fea0003c00000 */
[----:B------:R0:W1:Y:S02]  /*4320*/  SHFL.IDX P0, R74, R87, R72, R85 ;  /* 0x00000048574a7389 */ /* 0x0000640000000055 */
[----:B01----:R-:W-:Y:S05]  /*4330*/  ENDCOLLECTIVE ;  /* 0x000000000000791b */ /* 0x003fea0003800000 */
.L_x_2950:
        /* <DEDUP_REMOVED lines=8> */
.L_x_2951:
[----:B------:R-:W-:Y:S02]  /*43c0*/  MOV R87, R16 ;  /* 0x0000001000577202 */ /* 0x000fe40000000f00 */
[----:B------:R-:W-:-:S07]  /*43d0*/  MOV R4, R74 ;  /* 0x0000004a00047202 */ /* 0x000fce0000000f00 */
[----:B------:R-:W-:Y:S05]  /*43e0*/  WARPSYNC.COLLECTIVE R70, `(.L_x_2952) ;  /* 0x0000000046087348 */ /* 0x000fea0003c00000 */
[----:B------:R0:W1:Y:S02]  /*43f0*/  SHFL.IDX P0, R74, R87, R72, R85 ;  /* 0x00000048574a7389 */ /* 0x0000640000000055 */
[----:B01----:R-:W-:Y:S05]  /*4400*/  ENDCOLLECTIVE ;  /* 0x000000000000791b */ /* 0x003fea0003800000 */
.L_x_2952:
        /* <DEDUP_REMOVED lines=8> */
.L_x_2953:
        /* <DEDUP_REMOVED lines=8> */
.L_x_2954:
        /* <DEDUP_REMOVED lines=11> */
.L_x_2955:
[----:B------:R-:W-:Y:S02]  /*45c0*/  MOV R87, R20 ;  /* 0x0000001400577202 */ /* 0x000fe40000000f00 */
[----:B------:R-:W-:-:S07]  /*45d0*/  MOV R81, R74 ;  /* 0x0000004a00517202 */ /* 0x000fce0000000f00 */
[----:B------:R-:W-:Y:S05]  /*45e0*/  WARPSYNC.COLLECTIVE R70, `(.L_x_2956) ;  /* 0x0000000046087348 */ /* 0x000fea0003c00000 */
[----:B------:R0:W1:Y:S02]  /*45f0*/  SHFL.IDX P0, R74, R87, R72, R85 ;  /* 0x00000048574a7389 */ /* 0x0000640000000055 */
[----:B01----:R-:W-:Y:S05]  /*4600*/  ENDCOLLECTIVE ;  /* 0x000000000000791b */ /* 0x003fea0003800000 */
.L_x_2956:
[----:B------:R-:W-:Y:S01]  /*4610*/  MOV R87, R64 ;  /* 0x0000004000577202 */ /* 0x000fe20000000f00 */
[----:B------:R-:W-:Y:S01]  /*4620*/  FFMA R44, R76, R74, R44 ;  /* 0x0000004a4c2c7223 */ /* 0x000fe2000000002c */
[----:B------:R-:W-:Y:S01]  /*4630*/  FFMA R40, R81, R76, R40 ;  /* 0x0000004c51287223 */ /* 0x000fe20000000028 */
[----:B------:R-:W-:-:S07]  /*4640*/  FFMA R42, R79, R74, R42 ;  /* 0x0000004a4f2a7223 */ /* 0x000fce000000002a */
[----:B------:R-:W-:Y:S05]  /*4650*/  WARPSYNC.COLLECTIVE R70, `(.L_x_2957) ;  /* 0x0000000046087348 */ /* 0x000fea0003c00000 */
[----:B------:R0:W1:Y:S02]  /*4660*/  SHFL.IDX P0, R74, R87, R72, R85 ;  /* 0x00000048574a7389 */ /* 0x0000640000000055 */
[----:B01----:R-:W-:Y:S05]  /*4670*/  ENDCOLLECTIVE ;  /* 0x000000000000791b */ /* 0x003fea0003800000 */
.L_x_2957:
[----:B------:R-:W-:Y:S01]  /*4680*/  MOV R87, R6 ;  /* 0x0000000600577202 */ /* 0x000fe20000000f00 */
[-C--:B------:R-:W-:Y:S01]  /*4690*/  FFMA R46, R79, R74.reuse, R46 ;  /* 0x0000004a4f2e7223 */ /* 0x080fe2000000002e */
[----:B------:R-:W-:-:S07]  /*46a0*/  FFMA R48, R76, R74, R48 ;  /* 0x0000004a4c307223 */ /* 0x000fce0000000030 */
[----:B------:R-:W-:Y:S05]  /*46b0*/  WARPSYNC.COLLECTIVE R70, `(.L_x_2958) ;  /* 0x0000000046087348 */ /* 0x000fea0003c00000 */
[----:B------:R0:W1:Y:S02]  /*46c0*/  SHFL.IDX P0, R74, R87, R72, R85 ;  /* 0x00000048574a7389 */ /* 0x0000640000000055 */
[----:B01----:R-:W-:Y:S05]  /*46d0*/  ENDCOLLECTIVE ;  /* 0x000000000000791b */ /* 0x003fea0003800000 */
.L_x_2958:
[----:B------:R-:W-:Y:S01]  /*46e0*/  FFMA R38, R81, R79, R38 ;  /* 0x0000004f51267223 */ /* 0x000fe20000000026 */
[----:B------:R-:W-:Y:S02]  /*46f0*/  MOV R87, R8 ;  /* 0x0000000800577202 */ /* 0x000fe40000000f00 */
[----:B------:R-:W-:-:S07]  /*4700*/  MOV R81, R74 ;  /* 0x0000004a00517202 */ /* 0x000fce0000000f00 */
[----:B------:R-:W-:Y:S05]  /*4710*/  WARPSYNC.COLLECTIVE R70, `(.L_x_2959) ;  /* 0x0000000046087348 */ /* 0x000fea0003c00000 */
[----:B------:R0:W1:Y:S02]  /*4720*/  SHFL.IDX P0, R74, R87, R72, R85 ;  /* 0x00000048574a7389 */ /* 0x0000640000000055 */
[----:B01----:R-:W-:Y:S05]  /*4730*/  ENDCOLLECTIVE ;  /* 0x000000000000791b */ /* 0x003fea0003800000 */
.L_x_2959:
[----:B------:R-:W-:Y:S02]  /*4740*/  MOV R87, R10 ;  /* 0x0000000a00577202 */ /* 0x000fe40000000f00 */
[----:B------:R-:W-:-:S07]  /*4750*/  MOV R5, R74 ;  /* 0x0000004a00057202 */ /* 0x000fce0000000f00 */
[----:B------:R-:W-:Y:S05]  /*4760*/  WARPSYNC.COLLECTIVE R70, `(.L_x_2960) ;  /* 0x0000000046087348 */ /* 0x000fea0003c00000 */
[----:B------:R0:W1:Y:S02]  /*4770*/  SHFL.IDX P0, R74, R87, R72, R85 ;  /* 0x00000048574a7389 */ /* 0x0000640000000055 */
[----:B01----:R-:W-:Y:S05]  /*4780*/  ENDCOLLECTIVE ;  /* 0x000000000000791b */ /* 0x003fea0003800000 */
.L_x_2960:
[----:B------:R-:W-:Y:S02]  /*4790*/  MOV R87, R12 ;  /* 0x0000000c00577202 */ /* 0x000fe40000000f00 */
[----:B------:R-:W-:-:S07]  /*47a0*/  MOV R83, R74 ;  /* 0x0000004a00537202 */ /* 0x000fce0000000f00 */
[----:B------:R-:W-:Y:S05]  /*47b0*/  WARPSYNC.COLLECTIVE R70, `(.L_x_2961) ;  /* 0x0000000046087348 */ /* 0x000fea0003c00000 */
[----:B------:R0:W1:Y:S02]  /*47c0*/  SHFL.IDX P0, R74, R87, R72, R85 ;  /* 0x00000048574a7389 */ /* 0x0000640000000055 */
[----:B01----:R-:W-:Y:S05]  /*47d0*/  ENDCOLLECTIVE ;  /* 0x000000000000791b */ /* 0x003fea0003800000 */
.L_x_2961:
[----:B------:R-:W-:Y:S01]  /*47e0*/  MOV R87, R14 ;  /* 0x0000000e00577202 */ /* 0x000fe20000000f00 */
[-C--:B------:R-:W-:Y:S01]  /*47f0*/  FFMA R56, R79, R74.reuse, R56 ;  /* 0x0000004a4f387223 */ /* 0x080fe20000000038 */
[----:B------:R-:W-:-:S07]  /*4800*/  FFMA R57, R76, R74, R57 ;  /* 0x0000004a4c397223 */ /* 0x000fce0000000039 */
[----:B------:R-:W-:Y:S05]  /*4810*/  WARPSYNC.COLLECTIVE R70, `(.L_x_2962) ;  /* 0x0000000046087348 */ /* 0x000fea0003c00000 */
[----:B------:R0:W1:Y:S02]  /*4820*/  SHFL.IDX P0, R74, R87, R72, R85 ;  /* 0x00000048574a7389 */ /* 0x0000640000000055 */
[----:B01----:R-:W-:Y:S05]  /*4830*/  ENDCOLLECTIVE ;  /* 0x000000000000791b */ /* 0x003fea0003800000 */
.L_x_2962:
[----:B------:R-:W-:Y:S02]  /*4840*/  MOV R87, R16 ;  /* 0x0000001000577202 */ /* 0x000fe40000000f00 */
[----:B------:R-:W-:-:S07]  /*4850*/  MOV R4, R74 ;  /* 0x0000004a00047202 */ /* 0x000fce0000000f00 */
[----:B------:R-:W-:Y:S05]  /*4860*/  WARPSYNC.COLLECTIVE R70, `(.L_x_2963) ;  /* 0x0000000046087348 */ /* 0x000fea0003c00000 */
[----:B------:R0:W1:Y:S02]  /*4870*/  SHFL.IDX P0, R74, R87, R72, R85 ;  /* 0x00000048574a7389 */ /* 0x0000640000000055 */
[----:B01----:R-:W-:Y:S05]  /*4880*/  ENDCOLLECTIVE ;  /* 0x000000000000791b */ /* 0x003fea0003800000 */
.L_x_2963:
        /* <DEDUP_REMOVED lines=14> */
.L_x_2964:
[-C--:B------:R-:W-:Y:S01]  /*4970*/  FFMA R50, R79, R81.reuse, R50 ;  /* 0x000000514f327223 */ /* 0x080fe20000000032 */
[----:B------:R-:W-:Y:S01]  /*4980*/  FFMA R51, R76, R81, R51 ;  /* 0x000000514c337223 */ /* 0x000fe20000000033 */
[----:B------:R-:W-:Y:S02]  /*4990*/  MOV R87, R68 ;  /* 0x0000004400577202 */ /* 0x000fe40000000f00 */
[----:B------:R-:W-:-:S07]  /*49a0*/  MOV R81, R74 ;  /* 0x0000004a00517202 */ /* 0x000fce0000000f00 */
[----:B------:R-:W-:Y:S05]  /*49b0*/  WARPSYNC.COLLECTIVE R70, `(.L_x_2965) ;  /* 0x0000000046087348 */ /* 0x000fea0003c00000 */
[----:B------:R0:W1:Y:S02]  /*49c0*/  SHFL.IDX P0, R74, R87, R72, R85 ;  /* 0x00000048574a7389 */ /* 0x0000640000000055 */
[----:B01----:R-:W-:Y:S05]  /*49d0*/  ENDCOLLECTIVE ;  /* 0x000000000000791b */ /* 0x003fea0003800000 */
.L_x_2965:
[----:B------:R-:W-:Y:S02]  /*49e0*/  MOV R87, R0 ;  /* 0x0000000000577202 */ /* 0x000fe40000000f00 */
[----:B------:R-:W-:Y:S02]  /*49f0*/  MOV R72, R71 ;  /* 0x0000004700487202 */ /* 0x000fe40000000f00 */
[----:B------:R-:W-:-:S07]  /*4a00*/  MOV R78, R74 ;  /* 0x0000004a004e7202 */ /* 0x000fce0000000f00 */
[----:B------:R-:W-:Y:S05]  /*4a10*/  WARPSYNC.COLLECTIVE R70, `(.L_x_2966) ;  /* 0x0000000046087348 */ /* 0x000fea0003c00000 */
[----:B------:R0:W1:Y:S02]  /*4a20*/  SHFL.IDX P0, R74, R87, R72, R85 ;  /* 0x00000048574a7389 */ /* 0x0000640000000055 */
[----:B01----:R-:W-:Y:S05]  /*4a30*/  ENDCOLLECTIVE ;  /* 0x000000000000791b */ /* 0x003fea0003800000 */
.L_x_2966:
[----:B------:R-:W-:Y:S02]  /*4a40*/  MOV R87, R20 ;  /* 0x0000001400577202 */ /* 0x000fe40000000f00 */
[----:B------:R-:W-:-:S07]  /*4a50*/  MOV R75, R74 ;  /* 0x0000004a004b7202 */ /* 0x000fce0000000f00 */
[----:B------:R-:W-:Y:S05]  /*4a60*/  WARPSYNC.COLLECTIVE R70, `(.L_x_2967) ;  /* 0x0000000046087348 */ /* 0x000fea0003c00000 */
[----:B------:R0:W1:Y:S02]  /*4a70*/  SHFL.IDX P0, R74, R87, R72, R85 ;  /* 0x00000048574a7389 */ /* 0x0000640000000055 */
[----:B01----:R-:W-:Y:S05]  /*4a80*/  ENDCOLLECTIVE ;  /* 0x000000000000791b */ /* 0x003fea0003800000 */
.L_x_2967:
        /* <DEDUP_REMOVED lines=10> */
.L_x_2968:
[----:B------:R-:W-:Y:S01]  /*4b30*/  MOV R87, R6 ;  /* 0x0000000600577202 */ /* 0x000fe20000000f00 */
[-C--:B------:R-:W-:Y:S01]  /*4b40*/  FFMA R46, R73, R74.reuse, R46 ;  /* 0x0000004a492e7223 */ /* 0x080fe2000000002e */
[----:B------:R-:W-:-:S07]  /*4b50*/  FFMA R48, R30, R74, R48 ;  /* 0x0000004a1e307223 */ /* 0x000fce0000000030 */
[----:B------:R-:W-:Y:S05]  /*4b60*/  WARPSYNC.COLLECTIVE R70, `(.L_x_2969) ;  /* 0x0000000046087348 */ /* 0x000fea0003c00000 */
[----:B------:R0:W1:Y:S02]  /*4b70*/  SHFL.IDX P0, R74, R87, R72, R85 ;  /* 0x00000048574a7389 */ /* 0x0000640000000055 */
[----:B01----:R-:W-:Y:S05]  /*4b80*/  ENDCOLLECTIVE ;  /* 0x000000000000791b */ /* 0x003fea0003800000 */
.L_x_2969:
[----:B------:R-:W-:Y:S02]  /*4b90*/  MOV R87, R8 ;  /* 0x0000000800577202 */ /* 0x000fe40000000f00 */
[----:B------:R-:W-:-:S07]  /*4ba0*/  MOV R79, R74 ;  /* 0x0000004a004f7202 */ /* 0x000fce0000000f00 */
[----:B------:R-:W-:Y:S05]  /*4bb0*/  WARPSYNC.COLLECTIVE R70, `(.L_x_2970) ;  /* 0x0000000046087348 */ /* 0x000fea0003c00000 */
[----:B------:R0:W1:Y:S02]  /*4bc0*/  SHFL.IDX P0, R74, R87, R72, R85 ;  /* 0x00000048574a7389 */ /* 0x0000640000000055 */
[----:B01----:R-:W-:Y:S05]  /*4bd0*/  ENDCOLLECTIVE ;  /* 0x000000000000791b */ /* 0x003fea0003800000 */
.L_x_2970:
[----:B------:R-:W-:Y:S02]  /*4be0*/  MOV R87, R10 ;  /* 0x0000000a00577202 */ /* 0x000fe40000000f00 */
[----:B------:R-:W-:-:S07]  /*4bf0*/  MOV R5, R74 ;  /* 0x0000004a00057202 */ /* 0x000fce0000000f00 */
[----:B------:R-:W-:Y:S05]  /*4c00*/  WARPSYNC.COLLECTIVE R70, `(.L_x_2971) ;  /* 0x0000000046087348 */ /* 0x000fea0003c00000 */
[----:B------:R0:W1:Y:S02]  /*4c10*/  SHFL.IDX P0, R74, R87, R72, R85 ;  /* 0x00000048574a7389 */ /* 0x0000640000000055 */
[----:B01----:R-:W-:Y:S05]  /*4c20*/  ENDCOLLECTIVE ;  /* 0x000000000000791b */ /* 0x003fea0003800000 */
.L_x_2971:
[----:B------:R-:W-:Y:S02]  /*4c30*/  MOV R87, R12 ;  /* 0x0000000c00577202 */ /* 0x000fe40000000f00 */
[----:B------:R-:W-:-:S07]  /*4c40*/  MOV R81, R74 ;  /* 0x0000004a00517202 */ /* 0x000fce0000000f00 */
[----:B------:R-:W-:Y:S05]  /*4c50*/  WARPSYNC.COLLECTIVE R70, `(.L_x_2972) ;  /* 0x0000000046087348 */ /* 0x000fea0003c00000 */
[----:B------:R0:W1:Y:S02]  /*4c60*/  SHFL.IDX P0, R74, R87, R72, R85 ;  /* 0x00000048574a7389 */ /* 0x0000640000000055 */
[----:B01----:R-:W-:Y:S05]  /*4c70*/  ENDCOLLECTIVE ;  /* 0x000000000000791b */ /* 0x003fea0003800000 */
.L_x_2972:
[----:B------:R-:W-:Y:S01]  /*4c80*/  MOV R87, R14 ;  /* 0x0000000e00577202 */ /* 0x000fe20000000f00 */
[-C--:B------:R-:W-:Y:S01]  /*4c90*/  FFMA R56, R73, R74.reuse, R56 ;  /* 0x0000004a49387223 */ /* 0x080fe20000000038 */
[----:B------:R-:W-:-:S07]  /*4ca0*/  FFMA R57, R30, R74, R57 ;  /* 0x0000004a1e397223 */ /* 0x000fce0000000039 */
[----:B------:R-:W-:Y:S05]  /*4cb0*/  WARPSYNC.COLLECTIVE R70, `(.L_x_2973) ;  /* 0x0000000046087348 */ /* 0x000fea0003c00000 */
[----:B------:R0:W1:Y:S02]  /*4cc0*/  SHFL.IDX P0, R74, R87, R72, R85 ;  /* 0x00000048574a7389 */ /* 0x0000640000000055 */
[----:B01----:R-:W-:Y:S05]  /*4cd0*/  ENDCOLLECTIVE ;  /* 0x000000000000791b */ /* 0x003fea0003800000 */
.L_x_2973:
        /* <DEDUP_REMOVED lines=12> */
.L_x_2974:
        /* <DEDUP_REMOVED lines=8> */
.L_x_2975:
        /* <DEDUP_REMOVED lines=8> */
.L_x_2976:
[----:B------:R-:W-:Y:S02]  /*4ea0*/  MOV R87, R0 ;  /* 0x0000000000577202 */ /* 0x000fe40000000f00 */
[----:B------:R-:W-:Y:S02]  /*4eb0*/  MOV R72, R7 ;  /* 0x0000000700487202 */ /* 0x000fe40000000f00 */
[----:B------:R-:W-:-:S07]  /*4ec0*/  MOV R50, R74 ;  /* 0x0000004a00327202 */ /* 0x000fce0000000f00 */
[----:B------:R-:W-:Y:S05]  /*4ed0*/  WARPSYNC.COLLECTIVE R70, `(.L_x_2977) ;  /* 0x0000000046087348 */ /* 0x000fea0003c00000 */
[----:B------:R0:W1:Y:S02]  /*4ee0*/  SHFL.IDX P0, R74, R87, R72, R85 ;  /* 0x00000048574a7389 */ /* 0x0000640000000055 */
[----:B01----:R-:W-:Y:S05]  /*4ef0*/  ENDCOLLECTIVE ;  /* 0x000000000000791b */ /* 0x003fea0003800000 */
.L_x_2977:
        /* <DEDUP_REMOVED lines=17> */
.L_x_2978:
[----:B------:R-:W-:Y:S01]  /*5010*/  MOV R87, R64 ;  /* 0x0000004000577202 */ /* 0x000fe20000000f00 */
[-C--:B------:R-:W-:Y:S01]  /*5020*/  FFMA R42, R21, R74.reuse, R42 ;  /* 0x0000004a152a7223 */ /* 0x080fe2000000002a */
[----:B------:R-:W-:-:S07]  /*5030*/  FFMA R44, R71, R74, R44 ;  /* 0x0000004a472c7223 */ /* 0x000fce000000002c */
[----:B------:R-:W-:Y:S05]  /*5040*/  WARPSYNC.COLLECTIVE R70, `(.L_x_2979) ;  /* 0x0000000046087348 */ /* 0x000fea0003c00000 */
[----:B------:R0:W1:Y:S02]  /*5050*/  SHFL.IDX P0, R74, R87, R72, R85 ;  /* 0x00000048574a7389 */ /* 0x0000640000000055 */
[----:B01----:R-:W-:Y:S05]  /*5060*/  ENDCOLLECTIVE ;  /* 0x000000000000791b */ /* 0x003fea0003800000 */
.L_x_2979:
[----:B------:R-:W-:Y:S01]  /*5070*/  MOV R87, R6 ;  /* 0x0000000600577202 */ /* 0x000fe20000000f00 */
[-C--:B------:R-:W-:Y:S01]  /*5080*/  FFMA R46, R21, R74.reuse, R46 ;  /* 0x0000004a152e7223 */ /* 0x080fe2000000002e */
[----:B------:R-:W-:-:S07]  /*5090*/  FFMA R48, R71, R74, R48 ;  /* 0x0000004a47307223 */ /* 0x000fce0000000030 */
[----:B------:R-:W-:Y:S05]  /*50a0*/  WARPSYNC.COLLECTIVE R70, `(.L_x_2980) ;  /* 0x0000000046087348 */ /* 0x000fea0003c00000 */
[----:B------:R0:W1:Y:S02]  /*50b0*/  SHFL.IDX P0, R74, R87, R72, R85 ;  /* 0x00000048574a7389 */ /* 0x0000640000000055 */
[----:B01----:R-:W-:Y:S05]  /*50c0*/  ENDCOLLECTIVE ;  /* 0x000000000000791b */ /* 0x003fea0003800000 */
.L_x_2980:
[----:B------:R-:W-:Y:S01]  /*50d0*/  MOV R87, R8 ;  /* 0x0000000800577202 */ /* 0x000fe20000000f00 */
[-C--:B------:R-:W-:Y:S01]  /*50e0*/  FFMA R4, R21, R74.reuse, R75 ;  /* 0x0000004a15047223 */ /* 0x080fe2000000004b */
[----:B------:R-:W-:-:S07]  /*50f0*/  FFMA R76, R71, R74, R76 ;  /* 0x0000004a474c7223 */ /* 0x000fce000000004c */
[----:B------:R-:W-:Y:S05]  /*5100*/  WARPSYNC.COLLECTIVE R70, `(.L_x_2981) ;  /* 0x0000000046087348 */ /* 0x000fea0003c00000 */
[----:B------:R0:W1:Y:S02]  /*5110*/  SHFL.IDX P0, R74, R87, R72, R85 ;  /* 0x00000048574a7389 */ /* 0x0000640000000055 */
[----:B01----:R-:W-:Y:S05]  /*5120*/  ENDCOLLECTIVE ;  /* 0x000000000000791b */ /* 0x003fea0003800000 */
.L_x_2981:
[----:B------:R-:W-:Y:S01]  /*5130*/  MOV R87, R10 ;  /* 0x0000000a00577202 */ /* 0x000fe20000000f00 */
[-C--:B------:R-:W-:Y:S01]  /*5140*/  FFMA R52, R21, R74.reuse, R52 ;  /* 0x0000004a15347223 */ /* 0x080fe20000000034 */
[----:B------:R-:W-:-:S07]  /*5150*/  FFMA R78, R71, R74, R53 ;  /* 0x0000004a474e7223 */ /* 0x000fce0000000035 */
[----:B------:R-:W-:Y:S05]  /*5160*/  WARPSYNC.COLLECTIVE R70, `(.L_x_2982) ;  /* 0x0000000046087348 */ /* 0x000fea0003c00000 */
[----:B------:R0:W1:Y:S02]  /*5170*/  SHFL.IDX P0, R74, R87, R72, R85 ;  /* 0x00000048574a7389 */ /* 0x0000640000000055 */
[----:B01----:R-:W-:Y:S05]  /*5180*/  ENDCOLLECTIVE ;  /* 0x000000000000791b */ /* 0x003fea0003800000 */
.L_x_2982:
[----:B------:R-:W-:Y:S01]  /*5190*/  MOV R87, R12 ;  /* 0x0000000c00577202 */ /* 0x000fe20000000f00 */
[-C--:B------:R-:W-:Y:S01]  /*51a0*/  FFMA R54, R21, R74.reuse, R54 ;  /* 0x0000004a15367223 */ /* 0x080fe20000000036 */
[----:B------:R-:W-:-:S07]  /*51b0*/  FFMA R80, R71, R74, R55 ;  /* 0x0000004a47507223 */ /* 0x000fce0000000037 */
[----:B------:R-:W-:Y:S05]  /*51c0*/  WARPSYNC.COLLECTIVE R70, `(.L_x_2983) ;  /* 0x0000000046087348 */ /* 0x000fea0003c00000 */
[----:B------:R0:W1:Y:S02]  /*51d0*/  SHFL.IDX P0, R74, R87, R72, R85 ;  /* 0x00000048574a7389 */ /* 0x0000640000000055 */
[----:B01----:R-:W-:Y:S05]  /*51e0*/  ENDCOLLECTIVE ;  /* 0x000000000000791b */ /* 0x003fea0003800000 */
.L_x_2983:
[----:B------:R-:W-:Y:S01]  /*51f0*/  MOV R87, R14 ;  /* 0x0000000e00577202 */ /* 0x000fe20000000f00 */
[-C--:B------:R-:W-:Y:S01]  /*5200*/  FFMA R56, R21, R74.reuse, R56 ;  /* 0x0000004a15387223 */ /* 0x080fe20000000038 */
[----:B------:R-:W-:-:S07]  /*5210*/  FFMA R82, R71, R74, R57 ;  /* 0x0000004a47527223 */ /* 0x000fce0000000039 */
[----:B------:R-:W-:Y:S05]  /*5220*/  WARPSYNC.COLLECTIVE R70, `(.L_x_2984) ;  /* 0x0000000046087348 */ /* 0x000fea0003c00000 */
[----:B------:R0:W1:Y:S02]  /*5230*/  SHFL.IDX P0, R74, R87, R72, R85 ;  /* 0x00000048574a7389 */ /* 0x0000640000000055 */
[----:B01----:R-:W-:Y:S05]  /*5240*/  ENDCOLLECTIVE ;  /* 0x000000000000791b */ /* 0x003fea0003800000 */
.L_x_2984:
[----:B------:R-:W-:Y:S01]  /*5250*/  MOV R87, R16 ;  /* 0x0000001000577202 */ /* 0x000fe20000000f00 */
[-C--:B------:R-:W-:Y:S01]  /*5260*/  FFMA R58, R21, R74.reuse, R58 ;  /* 0x0000004a153a7223 */ /* 0x080fe2000000003a */
[----:B------:R-:W-:-:S07]  /*5270*/  FFMA R84, R71, R74, R59 ;  /* 0x0000004a47547223 */ /* 0x000fce000000003b */
[----:B------:R-:W-:Y:S05]  /*5280*/  WARPSYNC.COLLECTIVE R70, `(.L_x_2985) ;  /* 0x0000000046087348 */ /* 0x000fea0003c00000 */
[----:B------:R0:W1:Y:S02]  /*5290*/  SHFL.IDX P0, R74, R87, R72, R85 ;  /* 0x00000048574a7389 */ /* 0x0000640000000055 */
[----:B01----:R-:W-:Y:S05]  /*52a0*/  ENDCOLLECTIVE ;  /* 0x000000000000791b */ /* 0x003fea0003800000 */
.L_x_2985:
[----:B------:R-:W-:Y:S01]  /*52b0*/  MOV R87, R18 ;  /* 0x0000001200577202 */ /* 0x000fe20000000f00 */
[-C--:B------:R-:W-:Y:S01]  /*52c0*/  FFMA R60, R21, R74.reuse, R60 ;  /* 0x0000004a153c7223 */ /* 0x080fe2000000003c */
[----:B------:R-:W-:-:S07]  /*52d0*/  FFMA R86, R71, R74, R61 ;  /* 0x0000004a47567223 */ /* 0x000fce000000003d */
[----:B------:R-:W-:Y:S05]  /*52e0*/  WARPSYNC.COLLECTIVE R70, `(.L_x_2986) ;  /* 0x0000000046087348 */ /* 0x000fea0003c00000 */
[----:B------:R0:W1:Y:S02]  /*52f0*/  SHFL.IDX P0, R74, R87, R72, R85 ;  /* 0x00000048574a7389 */ /* 0x0000640000000055 */
[----:B01----:R-:W-:Y:S05]  /*5300*/  ENDCOLLECTIVE ;  /* 0x000000000000791b */ /* 0x003fea0003800000 */
.L_x_2986:
[----:B------:R-:W-:Y:S01]  /*5310*/  MOV R87, R68 ;  /* 0x0000004400577202 */ /* 0x000fe20000000f00 */
[-C--:B------:R-:W-:Y:S01]  /*5320*/  FFMA R62, R21, R74.reuse, R62 ;  /* 0x0000004a153e7223 */ /* 0x080fe2000000003e */
[----:B------:R-:W-:-:S07]  /*5330*/  FFMA R28, R71, R74, R28 ;  /* 0x0000004a471c7223 */ /* 0x000fce000000001c */
[----:B------:R-:W-:Y:S05]  /*5340*/  WARPSYNC.COLLECTIVE R70, `(.L_x_2987) ;  /* 0x0000000046087348 */ /* 0x000fea0003c00000 */
[----:B------:R0:W1:Y:S02]  /*5350*/  SHFL.IDX P0, R74, R87, R72, R85 ;  /* 0x00000048574a7389 */ /* 0x0000640000000055 */
[----:B01----:R-:W-:Y:S05]  /*5360*/  ENDCOLLECTIVE ;  /* 0x000000000000791b */ /* 0x003fea0003800000 */
.L_x_2987:
[----:B------:R-:W-:Y:S02]  /*5370*/  MOV R87, R0 ;  /* 0x0000000000577202 */ /* 0x000fe40000000f00 */
[----:B------:R-:W-:Y:S01]  /*5380*/  MOV R72, R67 ;  /* 0x0000004300487202 */ /* 0x000fe20000000f00 */
[-C--:B------:R-:W-:Y:S01]  /*5390*/  FFMA R88, R21, R74.reuse, R63 ;  /* 0x0000004a15587223 */ /* 0x080fe2000000003f */
[----:B------:R-:W-:-:S07]  /*53a0*/  FFMA R30, R71, R74, R30 ;  /* 0x0000004a471e7223 */ /* 0x000fce000000001e */
[----:B------:R-:W-:Y:S05]  /*53b0*/  WARPSYNC.COLLECTIVE R70, `(.L_x_2988) ;  /* 0x0000000046087348 */ /* 0x000fea0003c00000 */
[----:B------:R0:W1:Y:S02]  /*53c0*/  SHFL.IDX P0, R74, R87, R72, R85 ;  /* 0x00000048574a7389 */ /* 0x0000640000000055 */
[----:B01----:R-:W-:Y:S05]  /*53d0*/  ENDCOLLECTIVE ;  /* 0x000000000000791b */ /* 0x003fea0003800000 */
.L_x_2988:
[----:B------:R-:W-:Y:S02]  /*53e0*/  MOV R87, R20 ;  /* 0x0000001400577202 */ /* 0x000fe40000000f00 */
[----:B------:R-:W-:-:S07]  /*53f0*/  MOV R5, R74 ;  /* 0x0000004a00057202 */ /* 0x000fce0000000f00 */
[----:B------:R-:W-:Y:S05]  /*5400*/  WARPSYNC.COLLECTIVE R70, `(.L_x_2989) ;  /* 0x0000000046087348 */ /* 0x000fea0003c00000 */
[----:B------:R0:W1:Y:S02]  /*5410*/  SHFL.IDX P0, R74, R87, R72, R85 ;  /* 0x00000048574a7389 */ /* 0x0000640000000055 */
[----:B01----:R-:W-:Y:S05]  /*5420*/  ENDCOLLECTIVE ;  /* 0x000000000000791b */ /* 0x003fea0003800000 */
.L_x_2989:
[----:B------:R-:W-:Y:S02]  /*5430*/  MOV R87, R64 ;  /* 0x0000004000577202 */ /* 0x000fe40000000f00 */
[----:B------:R-:W-:-:S07]  /*5440*/  MOV R21, R74 ;  /* 0x0000004a00157202 */ /* 0x000fce0000000f00 */
[----:B------:R-:W-:Y:S05]  /*5450*/  WARPSYNC.COLLECTIVE R70, `(.L_x_2990) ;  /* 0x0000000046087348 */ /* 0x000fea0003c00000 */
[----:B------:R0:W1:Y:S02]  /*5460*/  SHFL.IDX P0, R74, R87, R72, R85 ;  /* 0x00000048574a7389 */ /* 0x0000640000000055 */
[----:B01----:R-:W-:Y:S05]  /*5470*/  ENDCOLLECTIVE ;  /* 0x000000000000791b */ /* 0x003fea0003800000 */
.L_x_2990:
[----:B------:R-:W-:Y:S01]  /*5480*/  MOV R87, R6 ;  /* 0x0000000600577202 */ /* 0x000fe20000000f00 */
[-C--:B------:R-:W-:Y:S01]  /*5490*/  FFMA R46, R19, R74.reuse, R46 ;  /* 0x0000004a132e7223 */ /* 0x080fe2000000002e */
[----:B------:R-:W-:-:S07]  /*54a0*/  FFMA R48, R73, R74, R48 ;  /* 0x0000004a49307223 */ /* 0x000fce0000000030 */
[----:B------:R-:W-:Y:S05]  /*54b0*/  WARPSYNC.COLLECTIVE R70, `(.L_x_2991) ;  /* 0x0000000046087348 */ /* 0x000fea0003c00000 */
[----:B------:R0:W1:Y:S02]  /*54c0*/  SHFL.IDX P0, R74, R87, R72, R85 ;  /* 0x00000048574a7389 */ /* 0x0000640000000055 */
[----:B01----:R-:W-:Y:S05]  /*54d0*/  ENDCOLLECTIVE ;  /* 0x000000000000791b */ /* 0x003fea0003800000 */
.L_x_2991:
[C---:B------:R-:W-:Y:S01]  /*54e0*/  FFMA R38, R5.reuse, R19, R38 ;  /* 0x0000001305267223 */ /* 0x040fe20000000026 */
[----:B------:R-:W-:Y:S01]  /*54f0*/  FFMA R40, R5, R73, R40 ;  /* 0x0000004905287223 */ /* 0x000fe20000000028 */
[----:B------:R-:W-:Y:S02]  /*5500*/  MOV R87, R8 ;  /* 0x0000000800577202 */ /* 0x000fe40000000f00 */
[----:B------:R-:W-:-:S07]  /*5510*/  MOV R5, R74 ;  /* 0x0000004a00057202 */ /* 0x000fce0000000f00 */
[----:B------:R-:W-:Y:S05]  /*5520*/  WARPSYNC.COLLECTIVE R70, `(.L_x_2992) ;  /* 0x0000000046087348 */ /* 0x000fea0003c00000 */
[----:B------:R0:W1:Y:S02]  /*5530*/  SHFL.IDX P0, R74, R87, R72, R85 ;  /* 0x00000048574a7389 */ /* 0x0000640000000055 */
[----:B01----:R-:W-:Y:S05]  /*5540*/  ENDCOLLECTIVE ;  /* 0x000000000000791b */ /* 0x003fea0003800000 */
.L_x_2992:
[----:B------:R-:W-:Y:S02]  /*5550*/  MOV R87, R10 ;  /* 0x0000000a00577202 */ /* 0x000fe40000000f00 */
[----:B------:R-:W-:-:S07]  /*5560*/  MOV R51, R74 ;  /* 0x0000004a00337202 */ /* 0x000fce0000000f00 */
[----:B------:R-:W-:Y:S05]  /*5570*/  WARPSYNC.COLLECTIVE R70, `(.L_x_2993) ;  /* 0x0000000046087348 */ /* 0x000fea0003c00000 */
[----:B------:R0:W1:Y:S02]  /*5580*/  SHFL.IDX P0, R74, R87, R72, R85 ;  /* 0x00000048574a7389 */ /* 0x0000640000000055 */
[----:B01----:R-:W-:Y:S05]  /*5590*/  ENDCOLLECTIVE ;  /* 0x000000000000791b */ /* 0x003fea0003800000 */
.L_x_2993:
[----:B------:R-:W-:Y:S02]  /*55a0*/  MOV R87, R12 ;  /* 0x0000000c00577202 */ /* 0x000fe40000000f00 */
[----:B------:R-:W-:-:S07]  /*55b0*/  MOV R53, R74 ;  /* 0x0000004a00357202 */ /* 0x000fce0000000f00 */
[----:B------:R-:W-:Y:S05]  /*55c0*/  WARPSYNC.COLLECTIVE R70, `(.L_x_2994) ;  /* 0x0000000046087348 */ /* 0x000fea0003c00000 */
[----:B------:R0:W1:Y:S02]  /*55d0*/  SHFL.IDX P0, R74, R87, R72, R85 ;  /* 0x00000048574a7389 */ /* 0x0000640000000055 */
[----:B01----:R-:W-:Y:S05]  /*55e0*/  ENDCOLLECTIVE ;  /* 0x000000000000791b */ /* 0x003fea0003800000 */
.L_x_2994:
[----:B------:R-:W-:Y:S01]  /*55f0*/  MOV R87, R14 ;  /* 0x0000000e00577202 */ /* 0x000fe20000000f00 */
[-C--:B------:R-:W-:Y:S01]  /*5600*/  FFMA R56, R19, R74.reuse, R56 ;  /* 0x0000004a13387223 */ /* 0x080fe20000000038 */
[----:B------:R-:W-:-:S07]  /*5610*/  FFMA R82, R73, R74, R82 ;  /* 0x0000004a49527223 */ /* 0x000fce0000000052 */
[----:B------:R-:W-:Y:S05]  /*5620*/  WARPSYNC.COLLECTIVE R70, `(.L_x_2995) ;  /* 0x0000000046087348 */ /* 0x000fea0003c00000 */
[----:B------:R0:W1:Y:S02]  /*5630*/  SHFL.IDX P0, R74, R87, R72, R85 ;  /* 0x00000048574a7389 */ /* 0x0000640000000055 */
[----:B01----:R-:W-:Y:S05]  /*5640*/  ENDCOLLECTIVE ;  /* 0x000000000000791b */ /* 0x003fea0003800000 */
.L_x_2995:
        /* <DEDUP_REMOVED lines=9> */
.L_x_2996:
        /* <DEDUP_REMOVED lines=14> */
.L_x_2997:
[-C--:B------:R-:W-:Y:S01]  /*57c0*/  FFMA R54, R19, R53.reuse, R54 ;  /* 0x0000003513367223 */ /* 0x080fe20000000036 */
[----:B------:R-:W-:Y:S01]  /*57d0*/  FFMA R80, R73, R53, R80 ;  /* 0x0000003549507223 */ /* 0x000fe20000000050 */
[----:B------:R-:W-:Y:S02]  /*57e0*/  MOV R87, R68 ;  /* 0x0000004400577202 */ /* 0x000fe40000000f00 */
[----:B------:R-:W-:-:S07]  /*57f0*/  MOV R53, R74 ;  /* 0x0000004a00357202 */ /* 0x000fce0000000f00 */
[----:B------:R-:W-:Y:S05]  /*5800*/  WARPSYNC.COLLECTIVE R70, `(.L_x_2998) ;  /* 0x0000000046087348 */ /* 0x000fea0003c00000 */
[----:B------:R0:W1:Y:S02]  /*5810*/  SHFL.IDX P0, R74, R87, R72, R85 ;  /* 0x00000048574a7389 */ /* 0x0000640000000055 */
[----:B01----:R-:W-:Y:S05]  /*5820*/  ENDCOLLECTIVE ;  /* 0x000000000000791b */ /* 0x003fea0003800000 */
.L_x_2998:
[----:B------:R-:W-:Y:S02]  /*5830*/  MOV R87, R0 ;  /* 0x0000000000577202 */ /* 0x000fe40000000f00 */
[----:B------:R-:W-:Y:S02]  /*5840*/  MOV R72, R65 ;  /* 0x0000004100487202 */ /* 0x000fe40000000f00 */
[----:B------:R-:W-:-:S07]  /*5850*/  MOV R55, R74 ;  /* 0x0000004a00377202 */ /* 0x000fce0000000f00 */
[----:B------:R-:W-:Y:S05]  /*5860*/  WARPSYNC.COLLECTIVE R70, `(.L_x_2999) ;  /* 0x0000000046087348 */ /* 0x000fea0003c00000 */
[----:B------:R0:W1:Y:S02]  /*5870*/  SHFL.IDX P0, R74, R87, R72, R85 ;  /* 0x00000048574a7389 */ /* 0x0000640000000055 */
[----:B01----:R-:W-:Y:S05]  /*5880*/  ENDCOLLECTIVE ;  /* 0x000000000000791b */ /* 0x003fea0003800000 */
.L_x_2999:
        /* <DEDUP_REMOVED lines=8> */
.L_x_3000:
[----:B------:R-:W-:Y:S02]  /*5910*/  MOV R87, R64 ;  /* 0x0000004000577202 */ /* 0x000fe40000000f00 */
[----:B------:R-:W-:-:S07]  /*5920*/  MOV R50, R74 ;  /* 0x0000004a00327202 */ /* 0x000fce0000000f00 */
[----:B------:R-:W-:Y:S05]  /*5930*/  WARPSYNC.COLLECTIVE R70, `(.L_x_3001) ;  /* 0x0000000046087348 */ /* 0x000fea0003c00000 */
[----:B------:R0:W1:Y:S02]  /*5940*/  SHFL.IDX P0, R74, R87, R72, R85 ;  /* 0x00000048574a7389 */ /* 0x0000640000000055 */
[----:B01----:R-:W-:Y:S05]  /*5950*/  ENDCOLLECTIVE ;  /* 0x000000000000791b */ /* 0x003fea0003800000 */
.L_x_3001:
[----:B------:R-:W-:Y:S01]  /*5960*/  MOV R87, R6 ;  /* 0x0000000600577202 */ /* 0x000fe20000000f00 */
[-C--:B------:R-:W-:Y:S01]  /*5970*/  FFMA R46, R51, R74.reuse, R46 ;  /* 0x0000004a332e7223 */ /* 0x080fe2000000002e */
[----:B------:R-:W-:-:S07]  /*5980*/  FFMA R48, R17, R74, R48 ;  /* 0x0000004a11307223 */ /* 0x000fce0000000030 */
[----:B------:R-:W-:Y:S05]  /*5990*/  WARPSYNC.COLLECTIVE R70, `(.L_x_3002) ;  /* 0x0000000046087348 */ /* 0x000fea0003c00000 */
[----:B------:R0:W1:Y:S02]  /*59a0*/  SHFL.IDX P0, R74, R87, R72, R85 ;  /* 0x00000048574a7389 */ /* 0x0000640000000055 */
[----:B01----:R-:W-:Y:S05]  /*59b0*/  ENDCOLLECTIVE ;  /* 0x000000000000791b */ /* 0x003fea0003800000 */
.L_x_3002:
[-C--:B------:R-:W-:Y:S01]  /*59c0*/  FFMA R42, R51, R50.reuse, R42 ;  /* 0x00000032332a7223 */ /* 0x080fe2000000002a */
[----:B------:R-:W-:Y:S01]  /*59d0*/  FFMA R44, R17, R50, R44 ;  /* 0x00000032112c7223 */ /* 0x000fe2000000002c */
[----:B------:R-:W-:Y:S02]  /*59e0*/  MOV R87, R8 ;  /* 0x0000000800577202 */ /* 0x000fe40000000f00 */
[----:B------:R-:W-:-:S07]  /*59f0*/  MOV R50, R74 ;  /* 0x0000004a00327202 */ /* 0x000fce0000000f00 */
[----:B------:R-:W-:Y:S05]  /*5a00*/  WARPSYNC.COLLECTIVE R70, `(.L_x_3003) ;  /* 0x0000000046087348 */ /* 0x000fea0003c00000 */
[----:B------:R0:W1:Y:S02]  /*5a10*/  SHFL.IDX P0, R74, R87, R72, R85 ;  /* 0x00000048574a7389 */ /* 0x0000640000000055 */
[----:B01----:R-:W-:Y:S05]  /*5a20*/  ENDCOLLECTIVE ;  /* 0x000000000000791b */ /* 0x003fea0003800000 */
.L_x_3003:
[----:B------:R-:W-:Y:S02]  /*5a30*/  MOV R87, R10 ;  /* 0x0000000a00577202 */ /* 0x000fe40000000f00 */
[----:B------:R-:W-:-:S07]  /*5a40*/  MOV R5, R74 ;  /* 0x0000004a00057202 */ /* 0x000fce0000000f00 */
[----:B------:R-:W-:Y:S05]  /*5a50*/  WARPSYNC.COLLECTIVE R70, `(.L_x_3004) ;  /* 0x0000000046087348 */ /* 0x000fea0003c00000 */
[----:B------:R0:W1:Y:S02]  /*5a60*/  SHFL.IDX P0, R74, R87, R72, R85 ;  /* 0x00000048574a7389 */ /* 0x0000640000000055 */
[----:B01----:R-:W-:Y:S05]  /*5a70*/  ENDCOLLECTIVE ;  /* 0x000000000000791b */ /* 0x003fea0003800000 */
.L_x_3004:
[----:B------:R-:W-:Y:S02]  /*5a80*/  MOV R87, R12 ;  /* 0x0000000c00577202 */ /* 0x000fe40000000f00 */
[----:B------:R-:W-:-:S07]  /*5a90*/  MOV R53, R74 ;  /* 0x0000004a00357202 */ /* 0x000fce0000000f00 */
[----:B------:R-:W-:Y:S05]  /*5aa0*/  WARPSYNC.COLLECTIVE R70, `(.L_x_3005) ;  /* 0x0000000046087348 */ /* 0x000fea0003c00000 */
[----:B------:R0:W1:Y:S02]  /*5ab0*/  SHFL.IDX P0, R74, R87, R72, R85 ;  /* 0x00000048574a7389 */ /* 0x0000640000000055 */
[----:B01----:R-:W-:Y:S05]  /*5ac0*/  ENDCOLLECTIVE ;  /* 0x000000000000791b */ /* 0x003fea0003800000 */
.L_x_3005:
[----:B------:R-:W-:Y:S01]  /*5ad0*/  MOV R87, R14 ;  /* 0x0000000e00577202 */ /* 0x000fe20000000f00 */
[-C--:B------:R-:W-:Y:S01]  /*5ae0*/  FFMA R56, R51, R74.reuse, R56 ;  /* 0x0000004a33387223 */ /* 0x080fe20000000038 */
[----:B------:R-:W-:-:S07]  /*5af0*/  FFMA R82, R17, R74, R82 ;  /* 0x0000004a11527223 */ /* 0x000fce0000000052 */
[----:B------:R-:W-:Y:S05]  /*5b00*/  WARPSYNC.COLLECTIVE R70, `(.L_x_3006) ;  /* 0x0000000046087348 */ /* 0x000fea0003c00000 */
[----:B------:R0:W1:Y:S02]  /*5b10*/  SHFL.IDX P0, R74, R87, R72, R85 ;  /* 0x00000048574a7389 */ /* 0x0000640000000055 */
[----:B01----:R-:W-:Y:S05]  /*5b20*/  ENDCOLLECTIVE ;  /* 0x000000000000791b */ /* 0x003fea0003800000 */
.L_x_3006:
[-C--:B------:R-:W-:Y:S01]  /*5b30*/  FFMA R52, R51, R5.reuse, R52 ;  /* 0x0000000533347223 */ /* 0x080fe20000000034 */
[----:B------:R-:W-:Y:S01]  /*5b40*/  FFMA R78, R17, R5, R78 ;  /* 0x00000005114e7223 */ /* 0x000fe2000000004e */
[----:B------:R-:W-:Y:S02]  /*5b50*/  MOV R87, R16 ;  /* 0x0000001000577202 */ /* 0x000fe40000000f00 */
[----:B------:R-:W-:-:S07]  /*5b60*/  MOV R5, R74 ;  /* 0x0000004a00057202 */ /* 0x000fce0000000f00 */
[----:B------:R-:W-:Y:S05]  /*5b70*/  WARPSYNC.COLLECTIVE R70, `(.L_x_3007) ;  /* 0x0000000046087348 */ /* 0x000fea0003c00000 */
[----:B------:R0:W1:Y:S02]  /*5b80*/  SHFL.IDX P0, R74, R87, R72, R85 ;  /* 0x00000048574a7389 */ /* 0x0000640000000055 */
[----:B01----:R-:W-:Y:S05]  /*5b90*/  ENDCOLLECTIVE ;  /* 0x000000000000791b */ /* 0x003fea0003800000 */
.L_x_3007:
[-C--:B------:R-:W-:Y:S01]  /*5ba0*/  FFMA R54, R51, R53.reuse, R54 ;  /* 0x0000003533367223 */ /* 0x080fe20000000036 */
[----:B------:R-:W-:Y:S01]  /*5bb0*/  FFMA R80, R17, R53, R80 ;  /* 0x0000003511507223 */ /* 0x000fe20000000050 */
[----:B------:R-:W-:Y:S02]  /*5bc0*/  MOV R87, R18 ;  /* 0x0000001200577202 */ /* 0x000fe40000000f00 */
[----:B------:R-:W-:-:S07]  /*5bd0*/  MOV R53, R74 ;  /* 0x0000004a00357202 */ /* 0x000fce0000000f00 */
[----:B------:R-:W-:Y:S05]  /*5be0*/  WARPSYNC.COLLECTIVE R70, `(.L_x_3008) ;  /* 0x0000000046087348 */ /* 0x000fea0003c00000 */
[----:B------:R0:W1:Y:S02]  /*5bf0*/  SHFL.IDX P0, R74, R87, R72, R85 ;  /* 0x00000048574a7389 */ /* 0x0000640000000055 */
[----:B01----:R-:W-:Y:S05]  /*5c00*/  ENDCOLLECTIVE ;  /* 0x000000000000791b */ /* 0x003fea0003800000 */
.L_x_3008:
[-C--:B------:R-:W-:Y:S01]  /*5c10*/  FFMA R19, R19, R55.reuse, R88 ;  /* 0x0000003713137223 */ /* 0x080fe20000000058 */
[----:B------:R-:W-:Y:S01]  /*5c20*/  FFMA R30, R73, R55, R30 ;  /* 0x00000037491e7223 */ /* 0x000fe2000000001e */
[----:B------:R-:W-:Y:S02]  /*5c30*/  MOV R87, R68 ;  /* 0x0000004400577202 */ /* 0x000fe40000000f00 */
[----:B------:R-:W-:-:S07]  /*5c40*/  MOV R55, R74 ;  /* 0x0000004a00377202 */ /* 0x000fce0000000f00 */
[----:B------:R-:W-:Y:S05]  /*5c50*/  WARPSYNC.COLLECTIVE R70, `(.L_x_3009) ;  /* 0x0000000046087348 */ /* 0x000fea0003c00000 */
[----:B------:R0:W1:Y:S02]  /*5c60*/  SHFL.IDX P0, R74, R87, R72, R85 ;  /* 0x00000048574a7389 */ /* 0x0000640000000055 */
[----:B01----:R-:W-:Y:S05]  /*5c70*/  ENDCOLLECTIVE ;  /* 0x000000000000791b */ /* 0x003fea0003800000 */
.L_x_3009:
        /* <DEDUP_REMOVED lines=16> */
.L_x_3010:
        /* <DEDUP_REMOVED lines=10> */
.L_x_3011:
[----:B------:R-:W-:Y:S02]  /*5e20*/  MOV R87, R64 ;  /* 0x0000004000577202 */ /* 0x000fe40000000f00 */
[----:B------:R-:W-:-:S07]  /*5e30*/  MOV R53, R74 ;  /* 0x0000004a00357202 */ /* 0x000fce0000000f00 */
[----:B------:R-:W-:Y:S05]  /*5e40*/  WARPSYNC.COLLECTIVE R70, `(.L_x_3012) ;  /* 0x0000000046087348 */ /* 0x000fea0003c00000 */
[----:B------:R0:W1:Y:S02]  /*5e50*/  SHFL.IDX P0, R74, R87, R72, R85 ;  /* 0x00000048574a7389 */ /* 0x0000640000000055 */
[----:B01----:R-:W-:Y:S05]  /*5e60*/  ENDCOLLECTIVE ;  /* 0x000000000000791b */ /* 0x003fea0003800000 */
.L_x_3012:
[----:B------:R-:W-:Y:S01]  /*5e70*/  MOV R87, R6 ;  /* 0x0000000600577202 */ /* 0x000fe20000000f00 */
[-C--:B------:R-:W-:Y:S01]  /*5e80*/  FFMA R46, R51, R74.reuse, R46 ;  /* 0x0000004a332e7223 */ /* 0x080fe2000000002e */
[----:B------:R-:W-:-:S07]  /*5e90*/  FFMA R48, R13, R74, R48 ;  /* 0x0000004a0d307223 */ /* 0x000fce0000000030 */
[----:B------:R-:W-:Y:S05]  /*5ea0*/  WARPSYNC.COLLECTIVE R70, `(.L_x_3013) ;  /* 0x0000000046087348 */ /* 0x000fea0003c00000 */
[----:B------:R0:W1:Y:S02]  /*5eb0*/  SHFL.IDX P0, R74, R87, R72, R85 ;  /* 0x00000048574a7389 */ /* 0x0000640000000055 */
[----:B01----:R-:W-:Y:S05]  /*5ec0*/  ENDCOLLECTIVE ;  /* 0x000000000000791b */ /* 0x003fea0003800000 */
.L_x_3013:
[----:B------:R-:W-:Y:S02]  /*5ed0*/  MOV R87, R8 ;  /* 0x0000000800577202 */ /* 0x000fe40000000f00 */
[----:B------:R-:W-:-:S07]  /*5ee0*/  MOV R50, R74 ;  /* 0x0000004a00327202 */ /* 0x000fce0000000f00 */
[----:B------:R-:W-:Y:S05]  /*5ef0*/  WARPSYNC.COLLECTIVE R70, `(.L_x_3014) ;  /* 0x0000000046087348 */ /* 0x000fea0003c00000 */
[----:B------:R0:W1:Y:S02]  /*5f00*/  SHFL.IDX P0, R74, R87, R72, R85 ;  /* 0x00000048574a7389 */ /* 0x0000640000000055 */
[----:B01----:R-:W-:Y:S05]  /*5f10*/  ENDCOLLECTIVE ;  /* 0x000000000000791b */ /* 0x003fea0003800000 */
.L_x_3014:
        /* <DEDUP_REMOVED lines=8> */
.L_x_3015:
[----:B------:R-:W-:Y:S01]  /*5fa0*/  FFMA R28, R17, R55, R28 ;  /* 0x00000037111c7223 */ /* 0x000fe2000000001c */
[----:B------:R-:W-:Y:S02]  /*5fb0*/  MOV R87, R12 ;  /* 0x0000000c00577202 */ /* 0x000fe40000000f00 */
[----:B------:R-:W-:-:S07]  /*5fc0*/  MOV R17, R74 ;  /* 0x0000004a00117202 */ /* 0x000fce0000000f00 */
[----:B------:R-:W-:Y:S05]  /*5fd0*/  WARPSYNC.COLLECTIVE R70, `(.L_x_3016) ;  /* 0x0000000046087348 */ /* 0x000fea0003c00000 */
[----:B------:R0:W1:Y:S02]  /*5fe0*/  SHFL.IDX P0, R74, R87, R72, R85 ;  /* 0x00000048574a7389 */ /* 0x0000640000000055 */
[----:B01----:R-:W-:Y:S05]  /*5ff0*/  ENDCOLLECTIVE ;  /* 0x000000000000791b */ /* 0x003fea0003800000 */
.L_x_3016:
[----:B------:R-:W-:Y:S01]  /*6000*/  MOV R87, R14 ;  /* 0x0000000e00577202 */ /* 0x000fe20000000f00 */
[-C--:B------:R-:W-:Y:S01]  /*6010*/  FFMA R56, R51, R74.reuse, R56 ;  /* 0x0000004a33387223 */ /* 0x080fe20000000038 */
[----:B------:R-:W-:-:S07]  /*6020*/  FFMA R82, R13, R74, R82 ;  /* 0x0000004a0d527223 */ /* 0x000fce0000000052 */
[----:B------:R-:W-:Y:S05]  /*6030*/  WARPSYNC.COLLECTIVE R70, `(.L_x_3017) ;  /* 0x0000000046087348 */ /* 0x000fea0003c00000 */
[----:B------:R0:W1:Y:S02]  /*6040*/  SHFL.IDX P0, R74, R87, R72, R85 ;  /* 0x00000048574a7389 */ /* 0x0000640000000055 */
[----:B01----:R-:W-:Y:S05]  /*6050*/  ENDCOLLECTIVE ;  /* 0x000000000000791b */ /* 0x003fea0003800000 */
.L_x_3017:
[-C--:B------:R-:W-:Y:S01]  /*6060*/  FFMA R54, R51, R17.reuse, R54 ;  /* 0x0000001133367223 */ /* 0x080fe20000000036 */
[----:B------:R-:W-:Y:S01]  /*6070*/  FFMA R80, R13, R17, R80 ;  /* 0x000000110d507223 */ /* 0x000fe20000000050 */
[----:B------:R-:W-:Y:S02]  /*6080*/  MOV R87, R16 ;  /* 0x0000001000577202 */ /* 0x000fe40000000f00 */
[----:B------:R-:W-:-:S07]  /*6090*/  MOV R17, R74 ;  /* 0x0000004a00117202 */ /* 0x000fce0000000f00 */
[----:B------:R-:W-:Y:S05]  /*60a0*/  WARPSYNC.COLLECTIVE R70, `(.L_x_3018) ;  /* 0x0000000046087348 */ /* 0x000fea0003c00000 */
[----:B------:R0:W1:Y:S02]  /*60b0*/  SHFL.IDX P0, R74, R87, R72, R85 ;  /* 0x00000048574a7389 */ /* 0x0000640000000055 */
[----:B01----:R-:W-:Y:S05]  /*60c0*/  ENDCOLLECTIVE ;  /* 0x000000000000791b */ /* 0x003fea0003800000 */
.L_x_3018:
[-C--:B------:R-:W-:Y:S01]  /*60d0*/  FFMA R42, R51, R53.reuse, R42 ;  /* 0x00000035332a7223 */ /* 0x080fe2000000002a */
[----:B------:R-:W-:Y:S01]  /*60e0*/  FFMA R44, R13, R53, R44 ;  /* 0x000000350d2c7223 */ /* 0x000fe2000000002c */
[----:B------:R-:W-:Y:S02]  /*60f0*/  MOV R87, R18 ;  /* 0x0000001200577202 */ /* 0x000fe40000000f00 */
[----:B------:R-:W-:-:S07]  /*6100*/  MOV R53, R74 ;  /* 0x0000004a00357202 */ /* 0x000fce0000000f00 */
[----:B------:R-:W-:Y:S05]  /*6110*/  WARPSYNC.COLLECTIVE R70, `(.L_x_3019) ;  /* 0x0000000046087348 */ /* 0x000fea0003c00000 */
[----:B------:R0:W1:Y:S02]  /*6120*/  SHFL.IDX P0, R74, R87, R72, R85 ;  /* 0x00000048574a7389 */ /* 0x0000640000000055 */
[----:B01----:R-:W-:Y:S05]  /*6130*/  ENDCOLLECTIVE ;  /* 0x000000000000791b */ /* 0x003fea0003800000 */
.L_x_3019:
[----:B------:R-:W-:Y:S02]  /*6140*/  MOV R87, R68 ;  /* 0x0000004400577202 */ /* 0x000fe40000000f00 */
[----:B------:R-:W-:-:S07]  /*6150*/  MOV R55, R74 ;  /* 0x0000004a00377202 */ /* 0x000fce0000000f00 */
[----:B------:R-:W-:Y:S05]  /*6160*/  WARPSYNC.COLLECTIVE R70, `(.L_x_3020) ;  /* 0x0000000046087348 */ /* 0x000fea0003c00000 */
[----:B------:R0:W1:Y:S02]  /*6170*/  SHFL.IDX P0, R74, R87, R72, R85 ;  /* 0x00000048574a7389 */ /* 0x0000640000000055 */
[----:B01----:R-:W-:Y:S05]  /*6180*/  ENDCOLLECTIVE ;  /* 0x000000000000791b */ /* 0x003fea0003800000 */
.L_x_3020:
[----:B------:R-:W-:Y:S02]  /*6190*/  MOV R87, R0 ;  /* 0x0000000000577202 */ /* 0x000fe40000000f00 */
[----:B------:R-:W-:Y:S02]  /*61a0*/  MOV R72, R11 ;  /* 0x0000000b00487202 */ /* 0x000fe40000000f00 */
[----:B------:R-:W-:-:S07]  /*61b0*/  MOV R4, R74 ;  /* 0x0000004a00047202 */ /* 0x000fce0000000f00 */
[----:B------:R-:W-:Y:S05]  /*61c0*/  WARPSYNC.COLLECTIVE R70, `(.L_x_3021) ;  /* 0x0000000046087348 */ /* 0x000fea0003c00000 */
[----:B------:R0:W1:Y:S02]  /*61d0*/  SHFL.IDX P0, R74, R87, R72, R85 ;  /* 0x00000048574a7389 */ /* 0x0000640000000055 */
[----:B01----:R-:W-:Y:S05]  /*61e0*/  ENDCOLLECTIVE ;  /* 0x000000000000791b */ /* 0x003fea0003800000 */
.L_x_3021:
        /* <DEDUP_REMOVED lines=12> */
.L_x_3022:
[----:B------:R-:W-:Y:S02]  /*62b0*/  MOV R87, R64 ;  /* 0x0000004000577202 */ /* 0x000fe40000000f00 */
[----:B------:R-:W-:-:S07]  /*62c0*/  MOV R7, R74 ;  /* 0x0000004a00077202 */ /* 0x000fce0000000f00 */
[----:B------:R-:W-:Y:S05]  /*62d0*/  WARPSYNC.COLLECTIVE R70, `(.L_x_3023) ;  /* 0x0000000046087348 */ /* 0x000fea0003c00000 */
[----:B------:R0:W1:Y:S02]  /*62e0*/  SHFL.IDX P0, R74, R87, R72, R85 ;  /* 0x00000048574a7389 */ /* 0x0000640000000055 */
[----:B01----:R-:W-:Y:S05]  /*62f0*/  ENDCOLLECTIVE ;  /* 0x000000000000791b */ /* 0x003fea0003800000 */
.L_x_3023:
[----:B------:R-:W-:Y:S02]  /*6300*/  MOV R87, R6 ;  /* 0x0000000600577202 */ /* 0x000fe40000000f00 */
[----:B------:R-:W-:-:S07]  /*6310*/  MOV R9, R74 ;  /* 0x0000004a00097202 */ /* 0x000fce0000000f00 */
[----:B------:R-:W-:Y:S05]  /*6320*/  WARPSYNC.COLLECTIVE R70, `(.L_x_3024) ;  /* 0x0000000046087348 */ /* 0x000fea0003c00000 */
[----:B------:R0:W1:Y:S02]  /*6330*/  SHFL.IDX P0, R74, R87, R72, R85 ;  /* 0x00000048574a7389 */ /* 0x0000640000000055 */
[----:B01----:R-:W-:Y:S05]  /*6340*/  ENDCOLLECTIVE ;  /* 0x000000000000791b */ /* 0x003fea0003800000 */
.L_x_3024:
[----:B------:R-:W-:Y:S01]  /*6350*/  MOV R87, R8 ;  /* 0x0000000800577202 */ /* 0x000fe20000000f00 */
[-C--:B------:R-:W-:Y:S01]  /*6360*/  FFMA R50, R63, R74.reuse, R21 ;  /* 0x0000004a3f327223 */ /* 0x080fe20000000015 */
[----:B------:R-:W-:-:S07]  /*6370*/  FFMA R51, R5, R74, R76 ;  /* 0x0000004a05337223 */ /* 0x000fce000000004c */
[----:B------:R-:W-:Y:S05]  /*6380*/  WARPSYNC.COLLECTIVE R70, `(.L_x_3025) ;  /* 0x0000000046087348 */ /* 0x000fea0003c00000 */
[----:B------:R0:W1:Y:S02]  /*6390*/  SHFL.IDX P0, R74, R87, R72, R85 ;  /* 0x00000048574a7389 */ /* 0x0000640000000055 */
[----:B01----:R-:W-:Y:S05]  /*63a0*/  ENDCOLLECTIVE ;  /* 0x000000000000791b */ /* 0x003fea0003800000 */
.L_x_3025:
[----:B------:R-:W-:Y:S02]  /*63b0*/  MOV R87, R10 ;  /* 0x0000000a00577202 */ /* 0x000fe40000000f00 */
[----:B------:R-:W-:-:S07]  /*63c0*/  MOV R3, R74 ;  /* 0x0000004a00037202 */ /* 0x000fce0000000f00 */
[----:B------:R-:W-:Y:S05]  /*63d0*/  WARPSYNC.COLLECTIVE R70, `(.L_x_3026) ;  /* 0x0000000046087348 */ /* 0x000fea0003c00000 */
[----:B------:R0:W1:Y:S02]  /*63e0*/  SHFL.IDX P0, R74, R87, R72, R85 ;  /* 0x00000048574a7389 */ /* 0x0000640000000055 */
[----:B01----:R-:W-:Y:S05]  /*63f0*/  ENDCOLLECTIVE ;  /* 0x000000000000791b */ /* 0x003fea0003800000 */
.L_x_3026:
[-C--:B------:R-:W-:Y:S01]  /*6400*/  FFMA R42, R63, R7.reuse, R42 ;  /* 0x000000073f2a7223 */ /* 0x080fe2000000002a */
[----:B------:R-:W-:Y:S01]  /*6410*/  FFMA R44, R5, R7, R44 ;  /* 0x00000007052c7223 */ /* 0x000fe2000000002c */
[----:B------:R-:W-:Y:S02]  /*6420*/  MOV R87, R12 ;  /* 0x0000000c00577202 */ /* 0x000fe40000000f00 */
[----:B------:R-:W-:-:S07]  /*6430*/  MOV R7, R74 ;  /* 0x0000004a00077202 */ /* 0x000fce0000000f00 */
[----:B------:R-:W-:Y:S05]  /*6440*/  WARPSYNC.COLLECTIVE R70, `(.L_x_3027) ;  /* 0x0000000046087348 */ /* 0x000fea0003c00000 */
[----:B------:R0:W1:Y:S02]  /*6450*/  SHFL.IDX P0, R74, R87, R72, R85 ;  /* 0x00000048574a7389 */ /* 0x0000640000000055 */
[----:B01----:R-:W-:Y:S05]  /*6460*/  ENDCOLLECTIVE ;  /* 0x000000000000791b */ /* 0x003fea0003800000 */
.L_x_3027:
[-C--:B------:R-:W-:Y:S01]  /*6470*/  FFMA R46, R63, R9.reuse, R46 ;  /* 0x000000093f2e7223 */ /* 0x080fe2000000002e */
[----:B------:R-:W-:Y:S01]  /*6480*/  FFMA R48, R5, R9, R48 ;  /* 0x0000000905307223 */ /* 0x000fe20000000030 */
[----:B------:R-:W-:Y:S02]  /*6490*/  MOV R87, R14 ;  /* 0x0000000e00577202 */ /* 0x000fe40000000f00 */
[----:B------:R-:W-:-:S07]  /*64a0*/  MOV R9, R74 ;  /* 0x0000004a00097202 */ /* 0x000fce0000000f00 */
[----:B------:R-:W-:Y:S05]  /*64b0*/  WARPSYNC.COLLECTIVE R70, `(.L_x_3028) ;  /* 0x0000000046087348 */ /* 0x000fea0003c00000 */
[----:B------:R0:W1:Y:S02]  /*64c0*/  SHFL.IDX P0, R74, R87, R72, R85 ;  /* 0x00000048574a7389 */ /* 0x0000640000000055 */
[----:B01----:R-:W-:Y:S05]  /*64d0*/  ENDCOLLECTIVE ;  /* 0x000000000000791b */ /* 0x003fea0003800000 */
.L_x_3028:
        /* <DEDUP_REMOVED lines=9> */
.L_x_3029:
[----:B------:R-:W-:Y:S02]  /*6570*/  MOV R87, R18 ;  /* 0x0000001200577202 */ /* 0x000fe40000000f00 */
[----:B------:R-:W-:-:S07]  /*6580*/  MOV R15, R74 ;  /* 0x0000004a000f7202 */ /* 0x000fce0000000f00 */
[----:B------:R-:W-:Y:S05]  /*6590*/  WARPSYNC.COLLECTIVE R70, `(.L_x_3030) ;  /* 0x0000000046087348 */ /* 0x000fea0003c00000 */
[----:B------:R0:W1:Y:S02]  /*65a0*/  SHFL.IDX P0, R74, R87, R72, R85 ;  /* 0x00000048574a7389 */ /* 0x0000640000000055 */
[----:B01----:R-:W-:Y:S05]  /*65b0*/  ENDCOLLECTIVE ;  /* 0x000000000000791b */ /* 0x003fea0003800000 */
.L_x_3030:
[----:B------:R-:W-:Y:S02]  /*65c0*/  MOV R87, R68 ;  /* 0x0000004400577202 */ /* 0x000fe40000000f00 */
[----:B------:R-:W-:-:S07]  /*65d0*/  MOV R17, R74 ;  /* 0x0000004a00117202 */ /* 0x000fce0000000f00 */
[----:B------:R-:W-:Y:S05]  /*65e0*/  WARPSYNC.COLLECTIVE R70, `(.L_x_3031) ;  /* 0x0000000046087348 */ /* 0x000fea0003c00000 */
[----:B------:R0:W1:Y:S02]  /*65f0*/  SHFL.IDX P0, R74, R87, R72, R85 ;  /* 0x00000048574a7389 */ /* 0x0000640000000055 */
[----:B01----:R-:W-:Y:S05]  /*6600*/  ENDCOLLECTIVE ;  /* 0x000000000000791b */ /* 0x003fea0003800000 */
.L_x_3031:
        /* <DEDUP_REMOVED lines=13> */
.L_x_2928:
        /* <DEDUP_REMOVED lines=11> */
.L_x_3034:
[----:B------:R-:W-:Y:S05]  /*6790*/  BSYNC B1 ;  /* 0x0000000000017941 */ /* 0x000fea0003800000 */
.L_x_3033:
        /* <DEDUP_REMOVED lines=9> */
.L_x_3035:
[----:B------:R-:W-:Y:S01]  /*6830*/  MOV R72, R17 ;  /* 0x0000001100487202 */ /* 0x000fe20000000f00 */
[----:B------:R-:W-:Y:S01]  /*6840*/  IMAD.WIDE R4, R5, 0x4, R2 ;  /* 0x0000000405047825 */ /* 0x000fe200078e0202 */
[----:B------:R-:W-:-:S07]  /*6850*/  MOV R7, R74 ;  /* 0x0000004a00077202 */ /* 0x000fce0000000f00 */
[----:B------:R-:W-:Y:S05]  /*6860*/  WARPSYNC.COLLECTIVE R70, `(.L_x_3036) ;  /* 0x0000000046087348 */ /* 0x000fea0003c00000 */
[----:B------:R0:W1:Y:S02]  /*6870*/  SHFL.IDX P0, R74, R87, R72, R85 ;  /* 0x00000048574a7389 */ /* 0x0000640000000055 */
[----:B01----:R-:W-:Y:S05]  /*6880*/  ENDCOLLECTIVE ;  /* 0x000000000000791b */ /* 0x003fea0003800000 */
.L_x_3036:
[----:B------:R-:W-:Y:S02]  /*6890*/  MOV R72, R15 ;  /* 0x0000000f00487202 */ /* 0x000fe40000000f00 */
[----:B------:R-:W-:-:S07]  /*68a0*/  MOV R23, R74 ;  /* 0x0000004a00177202 */ /* 0x000fce0000000f00 */
[----:B------:R-:W-:Y:S05]  /*68b0*/  WARPSYNC.COLLECTIVE R70, `(.L_x_3037) ;  /* 0x0000000046087348 */ /* 0x000fea0003c00000 */
[----:B------:R0:W1:Y:S02]  /*68c0*/  SHFL.IDX P0, R74, R87, R72, R85 ;  /* 0x00000048574a7389 */ /* 0x0000640000000055 */
[----:B01----:R-:W-:Y:S05]  /*68d0*/  ENDCOLLECTIVE ;  /* 0x000000000000791b */ /* 0x003fea0003800000 */
.L_x_3037:
[----:B------:R-:W-:Y:S02]  /*68e0*/  MOV R87, R0 ;  /* 0x0000000000577202 */ /* 0x000fe40000000f00 */
[----:B------:R-:W-:Y:S02]  /*68f0*/  MOV R72, R29 ;  /* 0x0000001d00487202 */ /* 0x000fe40000000f00 */
[----:B------:R-:W-:-:S07]  /*6900*/  MOV R21, R74 ;  /* 0x0000004a00157202 */ /* 0x000fce0000000f00 */
[----:B------:R-:W-:Y:S05]  /*6910*/  WARPSYNC.COLLECTIVE R70, `(.L_x_3038) ;  /* 0x0000000046087348 */ /* 0x000fea0003c00000 */
[----:B------:R0:W1:Y:S02]  /*6920*/  SHFL.IDX P0, R74, R87, R72, R85 ;  /* 0x00000048574a7389 */ /* 0x0000640000000055 */
[----:B01----:R-:W-:Y:S05]  /*6930*/  ENDCOLLECTIVE ;  /* 0x000000000000791b */ /* 0x003fea0003800000 */
.L_x_3038:
[----:B------:R-:W-:Y:S02]  /*6940*/  MOV R87, R20 ;  /* 0x0000001400577202 */ /* 0x000fe40000000f00 */
[----:B------:R-:W-:-:S07]  /*6950*/  MOV R27, R74 ;  /* 0x0000004a001b7202 */ /* 0x000fce0000000f00 */
[----:B------:R-:W-:Y:S05]  /*6960*/  WARPSYNC.COLLECTIVE R70, `(.L_x_3039) ;  /* 0x0000000046087348 */ /* 0x000fea0003c00000 */
[----:B------:R0:W1:Y:S02]  /*6970*/  SHFL.IDX P0, R74, R87, R72, R85 ;  /* 0x00000048574a7389 */ /* 0x0000640000000055 */
[----:B01----:R-:W-:Y:S05]  /*6980*/  ENDCOLLECTIVE ;  /* 0x000000000000791b */ /* 0x003fea0003800000 */
.L_x_3039:
        /* <DEDUP_REMOVED lines=14> */
.L_x_3040:
        /* <DEDUP_REMOVED lines=26> */
.L_x_3041:
        /* <DEDUP_REMOVED lines=16> */
.L_x_3042:
        /* <DEDUP_REMOVED lines=16> */
.L_x_3043:
        /* <DEDUP_REMOVED lines=17> */
.L_x_3044:
        /* <DEDUP_REMOVED lines=15> */
.L_x_3045:
        /* <DEDUP_REMOVED lines=16> */
.L_x_3046:
        /* <DEDUP_REMOVED lines=15> */
.L_x_3047:
        /* <DEDUP_REMOVED lines=15> */
.L_x_3048:
        /* <DEDUP_REMOVED lines=20> */
.L_x_3049:
[----:B------:R-:W-:Y:S02]  /*7430*/  MOV R87, R20 ;  /* 0x0000001400577202 */ /* 0x000fe40000000f00 */
[----:B------:R-:W-:-:S07]  /*7440*/  MOV R37, R74 ;  /* 0x0000004a00257202 */ /* 0x000fce0000000f00 */
[----:B------:R-:W-:Y:S05]  /*7450*/  WARPSYNC.COLLECTIVE R70, `(.L_x_3050) ;  /* 0x0000000046087348 */ /* 0x000fea0003c00000 */
[----:B------:R0:W1:Y:S02]  /*7460*/  SHFL.IDX P0, R74, R87, R72, R85 ;  /* 0x00000048574a7389 */ /* 0x0000640000000055 */
[----:B01----:R-:W-:Y:S05]  /*7470*/  ENDCOLLECTIVE ;  /* 0x000000000000791b */ /* 0x003fea0003800000 */
.L_x_3050:
[----:B------:R-:W-:Y:S02]  /*7480*/  MOV R87, R64 ;  /* 0x0000004000577202 */ /* 0x000fe40000000f00 */
[----:B------:R-:W-:-:S07]  /*7490*/  MOV R35, R74 ;  /* 0x0000004a00237202 */ /* 0x000fce0000000f00 */
[----:B------:R-:W-:Y:S05]  /*74a0*/  WARPSYNC.COLLECTIVE R70, `(.L_x_3051) ;  /* 0x0000000046087348 */ /* 0x000fea0003c00000 */
[----:B------:R0:W1:Y:S02]  /*74b0*/  SHFL.IDX P0, R74, R87, R72, R85 ;  /* 0x00000048574a7389 */ /* 0x0000640000000055 */
[----:B01----:R-:W-:Y:S05]  /*74c0*/  ENDCOLLECTIVE ;  /* 0x000000000000791b */ /* 0x003fea0003800000 */
.L_x_3051:
[----:B------:R-:W-:Y:S02]  /*74d0*/  MOV R87, R13 ;  /* 0x0000000d00577202 */ /* 0x000fe40000000f00 */
[----:B------:R-:W-:-:S07]  /*74e0*/  MOV R39, R74 ;  /* 0x0000004a00277202 */ /* 0x000fce0000000f00 */
[----:B------:R-:W-:Y:S05]  /*74f0*/  WARPSYNC.COLLECTIVE R70, `(.L_x_3052) ;  /* 0x0000000046087348 */ /* 0x000fea0003c00000 */
[----:B------:R0:W1:Y:S02]  /*7500*/  SHFL.IDX P0, R74, R87, R72, R85 ;  /* 0x00000048574a7389 */ /* 0x0000640000000055 */
[----:B01----:R-:W-:Y:S05]  /*7510*/  ENDCOLLECTIVE ;  /* 0x000000000000791b */ /* 0x003fea0003800000 */
.L_x_3052:
[----:B------:R-:W-:Y:S02]  /*7520*/  MOV R87, R8 ;  /* 0x0000000800577202 */ /* 0x000fe40000000f00 */
[----:B------:R-:W-:-:S07]  /*7530*/  MOV R43, R74 ;  /* 0x0000004a002b7202 */ /* 0x000fce0000000f00 */
[----:B------:R-:W-:Y:S05]  /*7540*/  WARPSYNC.COLLECTIVE R70, `(.L_x_3053) ;  /* 0x0000000046087348 */ /* 0x000fea0003c00000 */
[----:B------:R0:W1:Y:S02]  /*7550*/  SHFL.IDX P0, R74, R87, R72, R85 ;  /* 0x00000048574a7389 */ /* 0x0000640000000055 */
[----:B01----:R-:W-:Y:S05]  /*7560*/  ENDCOLLECTIVE ;  /* 0x000000000000791b */ /* 0x003fea0003800000 */
.L_x_3053:
[----:B------:R-:W-:Y:S02]  /*7570*/  MOV R87, R10 ;  /* 0x0000000a00577202 */ /* 0x000fe40000000f00 */
[----:B------:R-:W-:-:S07]  /*7580*/  MOV R38, R74 ;  /* 0x0000004a00267202 */ /* 0x000fce0000000f00 */
[----:B------:R-:W-:Y:S05]  /*7590*/  WARPSYNC.COLLECTIVE R70, `(.L_x_3054) ;  /* 0x0000000046087348 */ /* 0x000fea0003c00000 */
[----:B------:R0:W1:Y:S02]  /*75a0*/  SHFL.IDX P0, R74, R87, R72, R85 ;  /* 0x00000048574a7389 */ /* 0x0000640000000055 */
[----:B01----:R-:W-:Y:S05]  /*75b0*/  ENDCOLLECTIVE ;  /* 0x000000000000791b */ /* 0x003fea0003800000 */
.L_x_3054:
[----:B------:R-:W-:Y:S02]  /*75c0*/  MOV R87, R12 ;  /* 0x0000000c00577202 */ /* 0x000fe40000000f00 */
[----:B------:R-:W-:-:S07]  /*75d0*/  MOV R41, R74 ;  /* 0x0000004a00297202 */ /* 0x000fce0000000f00 */
[----:B------:R-:W-:Y:S05]  /*75e0*/  WARPSYNC.COLLECTIVE R70, `(.L_x_3055) ;  /* 0x0000000046087348 */ /* 0x000fea0003c00000 */
[----:B------:R0:W1:Y:S02]  /*75f0*/  SHFL.IDX P0, R74, R87, R72, R85 ;  /* 0x00000048574a7389 */ /* 0x0000640000000055 */
[----:B01----:R-:W-:Y:S05]  /*7600*/  ENDCOLLECTIVE ;  /* 0x000000000000791b */ /* 0x003fea0003800000 */
.L_x_3055:
[----:B------:R-:W-:Y:S02]  /*7610*/  MOV R87, R14 ;  /* 0x0000000e00577202 */ /* 0x000fe40000000f00 */
[----:B------:R-:W-:-:S07]  /*7620*/  MOV R5, R74 ;  /* 0x0000004a00057202 */ /* 0x000fce0000000f00 */
[----:B------:R-:W-:Y:S05]  /*7630*/  WARPSYNC.COLLECTIVE R70, `(.L_x_3056) ;  /* 0x0000000046087348 */ /* 0x000fea0003c00000 */
[----:B------:R0:W1:Y:S02]  /*7640*/  SHFL.IDX P0, R74, R87, R72, R85 ;  /* 0x00000048574a7389 */ /* 0x0000640000000055 */
[----:B01----:R-:W-:Y:S05]  /*7650*/  ENDCOLLECTIVE ;  /* 0x000000000000791b */ /* 0x003fea0003800000 */
.L_x_3056:
[----:B------:R-:W-:Y:S02]  /*7660*/  MOV R87, R16 ;  /* 0x0000001000577202 */ /* 0x000fe40000000f00 */
[----:B------:R-:W-:-:S07]  /*7670*/  MOV R4, R74 ;  /* 0x0000004a00047202 */ /* 0x000fce0000000f00 */
[----:B------:R-:W-:Y:S05]  /*7680*/  WARPSYNC.COLLECTIVE R70, `(.L_x_3057) ;  /* 0x0000000046087348 */ /* 0x000fea0003c00000 */
[----:B------:R0:W1:Y:S02]  /*7690*/  SHFL.IDX P0, R74, R87, R72, R85 ;  /* 0x00000048574a7389 */ /* 0x0000640000000055 */
[----:B01----:R-:W-:Y:S05]  /*76a0*/  ENDCOLLECTIVE ;  /* 0x000000000000791b */ /* 0x003fea0003800000 */
.L_x_3057:
[----:B------:R-:W-:Y:S02]  /*76b0*/  MOV R87, R18 ;  /* 0x0000001200577202 */ /* 0x000fe40000000f00 */
[----:B------:R-:W-:-:S07]  /*76c0*/  MOV R31, R74 ;  /* 0x0000004a001f7202 */ /* 0x000fce0000000f00 */
[----:B------:R-:W-:Y:S05]  /*76d0*/  WARPSYNC.COLLECTIVE R70, `(.L_x_3058) ;  /* 0x0000000046087348 */ /* 0x000fea0003c00000 */
[----:B------:R0:W1:Y:S02]  /*76e0*/  SHFL.IDX P0, R74, R87, R72, R85 ;  /* 0x00000048574a7389 */ /* 0x0000640000000055 */
[----:B01----:R-:W-:Y:S05]  /*76f0*/  ENDCOLLECTIVE ;  /* 0x000000000000791b */ /* 0x003fea0003800000 */
.L_x_3058:
[----:B------:R-:W-:Y:S02]  /*7700*/  MOV R87, R68 ;  /* 0x0000004400577202 */ /* 0x000fe40000000f00 */
[----:B------:R-:W-:-:S07]  /*7710*/  MOV R29, R74 ;  /* 0x0000004a001d7202 */ /* 0x000fce0000000f00 */
[----:B------:R-:W-:Y:S05]  /*7720*/  WARPSYNC.COLLECTIVE R70, `(.L_x_3059) ;  /* 0x0000000046087348 */ /* 0x000fea0003c00000 */
[----:B------:R0:W1:Y:S02]  /*7730*/  SHFL.IDX P0, R74, R87, R72, R85 ;  /* 0x00000048574a7389 */ /* 0x0000640000000055 */
[----:B01----:R-:W-:Y:S05]  /*7740*/  ENDCOLLECTIVE ;  /* 0x000000000000791b */ /* 0x003fea0003800000 */
.L_x_3059:
        /* <DEDUP_REMOVED lines=21> */
.L_x_3060:
[----:B------:R0:W5:Y:S04]  /*78a0*/  LDG.E.CONSTANT R6, desc[UR4][R2.64] ;  /* 0x0000000402067981 */ /* 0x000168000c1e9900 */
[----:B------:R0:W5:Y:S01]  /*78b0*/  LDG.E.CONSTANT R7, desc[UR4][R2.64+0x80] ;  /* 0x0000800402077981 */ /* 0x000162000c1e9900 */
[----:B------:R-:W-:Y:S02]  /*78c0*/  MOV R87, R20 ;  /* 0x0000001400577202 */ /* 0x000fe40000000f00 */
[----:B------:R-:W-:-:S07]  /*78d0*/  MOV R19, R74 ;  /* 0x0000004a00137202 */ /* 0x000fce0000000f00 */
[----:B0----5:R-:W-:Y:S05]  /*78e0*/  WARPSYNC.COLLECTIVE R70, `(.L_x_3061) ;  /* 0x0000000046087348 */ /* 0x021fea0003c00000 */
[----:B------:R1:W2:Y:S02]  /*78f0*/  SHFL.IDX P0, R74, R87, R72, R85 ;  /* 0x00000048574a7389 */ /* 0x0002a40000000055 */
[----:B012--5:R-:W-:Y:S05]  /*7900*/  ENDCOLLECTIVE ;  /* 0x000000000000791b */ /* 0x027fea0003800000 */
.L_x_3061:
[----:B------:R-:W-:Y:S02]  /*7910*/  MOV R87, R64 ;  /* 0x0000004000577202 */ /* 0x000fe40000000f00 */
[----:B------:R-:W-:-:S07]  /*7920*/  MOV R48, R74 ;  /* 0x0000004a00307202 */ /* 0x000fce0000000f00 */
[----:B------:R-:W-:Y:S05]  /*7930*/  WARPSYNC.COLLECTIVE R70, `(.L_x_3062) ;  /* 0x0000000046087348 */ /* 0x000fea0003c00000 */
[----:B------:R0:W1:Y:S02]  /*7940*/  SHFL.IDX P0, R74, R87, R72, R85 ;  /* 0x00000048574a7389 */ /* 0x0000640000000055 */
[----:B01----:R-:W-:Y:S05]  /*7950*/  ENDCOLLECTIVE ;  /* 0x000000000000791b */ /* 0x003fea0003800000 */
.L_x_3062:
[----:B------:R-:W-:Y:S02]  /*7960*/  MOV R87, R13 ;  /* 0x0000000d00577202 */ /* 0x000fe40000000f00 */
[----:B------:R-:W-:-:S07]  /*7970*/  MOV R71, R74 ;  /* 0x0000004a00477202 */ /* 0x000fce0000000f00 */
[----:B------:R-:W-:Y:S05]  /*7980*/  WARPSYNC.COLLECTIVE R70, `(.L_x_3063) ;  /* 0x0000000046087348 */ /* 0x000fea0003c00000 */
[----:B------:R0:W1:Y:S02]  /*7990*/  SHFL.IDX P0, R74, R87, R72, R85 ;  /* 0x00000048574a7389 */ /* 0x0000640000000055 */
[----:B01----:R-:W-:Y:S05]  /*79a0*/  ENDCOLLECTIVE ;  /* 0x000000000000791b */ /* 0x003fea0003800000 */
.L_x_3063:
[----:B------:R-:W-:Y:S02]  /*79b0*/  MOV R87, R8 ;  /* 0x0000000800577202 */ /* 0x000fe40000000f00 */
[----:B------:R-:W-:-:S07]  /*79c0*/  MOV R47, R74 ;  /* 0x0000004a002f7202 */ /* 0x000fce0000000f00 */
[----:B------:R-:W-:Y:S05]  /*79d0*/  WARPSYNC.COLLECTIVE R70, `(.L_x_3064) ;  /* 0x0000000046087348 */ /* 0x000fea0003c00000 */
[----:B------:R0:W1:Y:S02]  /*79e0*/  SHFL.IDX P0, R74, R87, R72, R85 ;  /* 0x00000048574a7389 */ /* 0x0000640000000055 */
[----:B01----:R-:W-:Y:S05]  /*79f0*/  ENDCOLLECTIVE ;  /* 0x000000000000791b */ /* 0x003fea0003800000 */
.L_x_3064:
[----:B------:R-:W-:Y:S02]  /*7a00*/  MOV R87, R10 ;  /* 0x0000000a00577202 */ /* 0x000fe40000000f00 */
[----:B------:R-:W-:-:S07]  /*7a10*/  MOV R73, R74 ;  /* 0x0000004a00497202 */ /* 0x000fce0000000f00 */
[----:B------:R-:W-:Y:S05]  /*7a20*/  WARPSYNC.COLLECTIVE R70, `(.L_x_3065) ;  /* 0x0000000046087348 */ /* 0x000fea0003c00000 */
[----:B------:R0:W1:Y:S02]  /*7a30*/  SHFL.IDX P0, R74, R87, R72, R85 ;  /* 0x00000048574a7389 */ /* 0x0000640000000055 */
[----:B01----:R-:W-:Y:S05]  /*7a40*/  ENDCOLLECTIVE ;  /* 0x000000000000791b */ /* 0x003fea0003800000 */
.L_x_3065:
[----:B------:R-:W-:Y:S02]  /*7a50*/  MOV R87, R12 ;  /* 0x0000000c00577202 */ /* 0x000fe40000000f00 */
[----:B------:R-:W-:-:S07]  /*7a60*/  MOV R2, R74 ;  /* 0x0000004a00027202 */ /* 0x000fce0000000f00 */
[----:B------:R-:W-:Y:S05]  /*7a70*/  WARPSYNC.COLLECTIVE R70, `(.L_x_3066) ;  /* 0x0000000046087348 */ /* 0x000fea0003c00000 */
[----:B------:R0:W1:Y:S02]  /*7a80*/  SHFL.IDX P0, R74, R87, R72, R85 ;  /* 0x00000048574a7389 */ /* 0x0000640000000055 */
[----:B01----:R-:W-:Y:S05]  /*7a90*/  ENDCOLLECTIVE ;  /* 0x000000000000791b */ /* 0x003fea0003800000 */
.L_x_3066:
[----:B------:R-:W-:Y:S02]  /*7aa0*/  MOV R87, R14 ;  /* 0x0000000e00577202 */ /* 0x000fe40000000f00 */
[----:B------:R-:W-:-:S07]  /*7ab0*/  MOV R3, R74 ;  /* 0x0000004a00037202 */ /* 0x000fce0000000f00 */
[----:B------:R-:W-:Y:S05]  /*7ac0*/  WARPSYNC.COLLECTIVE R70, `(.L_x_3067) ;  /* 0x0000000046087348 */ /* 0x000fea0003c00000 */
[----:B------:R0:W1:Y:S02]  /*7ad0*/  SHFL.IDX P0, R74, R87, R72, R85 ;  /* 0x00000048574a7389 */ /* 0x0000640000000055 */
[----:B01----:R-:W-:Y:S05]  /*7ae0*/  ENDCOLLECTIVE ;  /* 0x000000000000791b */ /* 0x003fea0003800000 */
.L_x_3067:
[----:B------:R-:W-:Y:S02]  /*7af0*/  MOV R87, R16 ;  /* 0x0000001000577202 */ /* 0x000fe40000000f00 */
[----:B------:R-:W-:-:S07]  /*7b00*/  MOV R21, R74 ;  /* 0x0000004a00157202 */ /* 0x000fce0000000f00 */
[----:B------:R-:W-:Y:S05]  /*7b10*/  WARPSYNC.COLLECTIVE R70, `(.L_x_3068) ;  /* 0x0000000046087348 */ /* 0x000fea0003c00000 */
[----:B------:R0:W1:Y:S02]  /*7b20*/  SHFL.IDX P0, R74, R87, R72, R85 ;  /* 0x00000048574a7389 */ /* 0x0000640000000055 */
[----:B01----:R-:W-:Y:S05]  /*7b30*/  ENDCOLLECTIVE ;  /* 0x000000000000791b */ /* 0x003fea0003800000 */
.L_x_3068:
        /* <DEDUP_REMOVED lines=11> */
.L_x_3069:
[----:B------:R-:W-:Y:S01]  /*7bf0*/  FFMA R55, R22, R41, R55 ;  /* 0x0000002916377223 */ /* 0x000fe20000000037 */
[----:B------:R-:W-:Y:S02]  /*7c00*/  MOV R87, R68 ;  /* 0x0000004400577202 */ /* 0x000fe40000000f00 */
[----:B------:R-:W-:-:S07]  /*7c10*/  MOV R41, R74 ;  /* 0x0000004a00297202 */ /* 0x000fce0000000f00 */
[----:B------:R-:W-:Y:S05]  /*7c20*/  WARPSYNC.COLLECTIVE R70, `(.L_x_3070) ;  /* 0x0000000046087348 */ /* 0x000fea0003c00000 */
[----:B------:R0:W1:Y:S02]  /*7c30*/  SHFL.IDX P0, R74, R87, R72, R85 ;  /* 0x00000048574a7389 */ /* 0x0000640000000055 */
[----:B01----:R-:W-:Y:S05]  /*7c40*/  ENDCOLLECTIVE ;  /* 0x000000000000791b */ /* 0x003fea0003800000 */
.L_x_3070:
[----:B------:R-:W-:Y:S01]  /*7c50*/  FFMA R51, R22, R43, R51 ;  /* 0x0000002b16337223 */ /* 0x000fe20000000033 */
[----:B------:R-:W-:Y:S02]  /*7c60*/  MOV R87, R0 ;  /* 0x0000000000577202 */ /* 0x000fe40000000f00 */
[----:B------:R-:W-:Y:S02]  /*7c70*/  MOV R72, R15 ;  /* 0x0000000f00487202 */ /* 0x000fe40000000f00 */
[----:B------:R-:W-:-:S07]  /*7c80*/  MOV R43, R74 ;  /* 0x0000004a002b7202 */ /* 0x000fce0000000f00 */
[----:B------:R-:W-:Y:S05]  /*7c90*/  WARPSYNC.COLLECTIVE R70, `(.L_x_3071) ;  /* 0x0000000046087348 */ /* 0x000fea0003c00000 */
[----:B------:R0:W1:Y:S02]  /*7ca0*/  SHFL.IDX P0, R74, R87, R72, R85 ;  /* 0x00000048574a7389 */ /* 0x0000640000000055 */
[----:B01----:R-:W-:Y:S05]  /*7cb0*/  ENDCOLLECTIVE ;  /* 0x000000000000791b */ /* 0x003fea0003800000 */
.L_x_3071:
[----:B------:R-:W-:Y:S01]  /*7cc0*/  FFMA R5, R19, R23, R26 ;  /* 0x0000001713057223 */ /* 0x000fe2000000001a */
[----:B------:R-:W-:Y:S02]  /*7cd0*/  MOV R87, R20 ;  /* 0x0000001400577202 */ /* 0x000fe40000000f00 */
[----:B------:R-:W-:-:S07]  /*7ce0*/  MOV R26, R74 ;  /* 0x0000004a001a7202 */ /* 0x000fce0000000f00 */
[----:B------:R-:W-:Y:S05]  /*7cf0*/  WARPSYNC.COLLECTIVE R70, `(.L_x_3072) ;  /* 0x0000000046087348 */ /* 0x000fea0003c00000 */
[----:B------:R0:W1:Y:S02]  /*7d00*/  SHFL.IDX P0, R74, R87, R72, R85 ;  /* 0x00000048574a7389 */ /* 0x0000640000000055 */
[----:B01----:R-:W-:Y:S05]  /*7d10*/  ENDCOLLECTIVE ;  /* 0x000000000000791b */ /* 0x003fea0003800000 */
.L_x_3072:
[----:B------:R-:W-:Y:S02]  /*7d20*/  MOV R87, R64 ;  /* 0x0000004000577202 */ /* 0x000fe40000000f00 */
[----:B------:R-:W-:-:S07]  /*7d30*/  MOV R33, R74 ;  /* 0x0000004a00217202 */ /* 0x000fce0000000f00 */
[----:B------:R-:W-:Y:S05]  /*7d40*/  WARPSYNC.COLLECTIVE R70, `(.L_x_3073) ;  /* 0x0000000046087348 */ /* 0x000fea0003c00000 */
[----:B------:R0:W1:Y:S02]  /*7d50*/  SHFL.IDX P0, R74, R87, R72, R85 ;  /* 0x00000048574a7389 */ /* 0x0000640000000055 */
[----:B01----:R-:W-:Y:S05]  /*7d60*/  ENDCOLLECTIVE ;  /* 0x000000000000791b */ /* 0x003fea0003800000 */
.L_x_3073:
[----:B------:R-:W-:Y:S02]  /*7d70*/  MOV R87, R13 ;  /* 0x0000000d00577202 */ /* 0x000fe40000000f00 */
[----:B------:R-:W-:-:S07]  /*7d80*/  MOV R4, R74 ;  /* 0x0000004a00047202 */ /* 0x000fce0000000f00 */
[----:B------:R-:W-:Y:S05]  /*7d90*/  WARPSYNC.COLLECTIVE R70, `(.L_x_3074) ;  /* 0x0000000046087348 */ /* 0x000fea0003c00000 */
[----:B------:R0:W1:Y:S02]  /*7da0*/  SHFL.IDX P0, R74, R87, R72, R85 ;  /* 0x00000048574a7389 */ /* 0x0000640000000055 */
[----:B01----:R-:W-:Y:S05]  /*7db0*/  ENDCOLLECTIVE ;  /* 0x000000000000791b */ /* 0x003fea0003800000 */
.L_x_3074:
        /* <DEDUP_REMOVED lines=8> */
.L_x_3075:
[----:B------:R-:W-:Y:S01]  /*7e40*/  FFMA R17, R23, R2, R54 ;  /* 0x0000000217117223 */ /* 0x000fe20000000036 */
[----:B------:R-:W-:Y:S02]  /*7e50*/  MOV R87, R10 ;  /* 0x0000000a00577202 */ /* 0x000fe40000000f00 */
[----:B------:R-:W-:-:S07]  /*7e60*/  MOV R54, R74 ;  /* 0x0000004a00367202 */ /* 0x000fce0000000f00 */
[----:B------:R-:W-:Y:S05]  /*7e70*/  WARPSYNC.COLLECTIVE R70, `(.L_x_3076) ;  /* 0x0000000046087348 */ /* 0x000fea0003c00000 */
[----:B------:R0:W1:Y:S02]  /*7e80*/  SHFL.IDX P0, R74, R87, R72, R85 ;  /* 0x00000048574a7389 */ /* 0x0000640000000055 */
[----:B01----:R-:W-:Y:S05]  /*7e90*/  ENDCOLLECTIVE ;  /* 0x000000000000791b */ /* 0x003fea0003800000 */
.L_x_3076:
[----:B------:R-:W-:Y:S01]  /*7ea0*/  FFMA R29, R23, R3, R56 ;  /* 0x00000003171d7223 */ /* 0x000fe20000000038 */
[----:B------:R-:W-:Y:S02]  /*7eb0*/  MOV R87, R12 ;  /* 0x0000000c00577202 */ /* 0x000fe40000000f00 */
[----:B------:R-:W-:-:S07]  /*7ec0*/  MOV R56, R74 ;  /* 0x0000004a00387202 */ /* 0x000fce0000000f00 */
[----:B------:R-:W-:Y:S05]  /*7ed0*/  WARPSYNC.COLLECTIVE R70, `(.L_x_3077) ;  /* 0x0000000046087348 */ /* 0x000fea0003c00000 */
[----:B------:R0:W1:Y:S02]  /*7ee0*/  SHFL.IDX P0, R74, R87, R72, R85 ;  /* 0x00000048574a7389 */ /* 0x0000640000000055 */
[----:B01----:R-:W-:Y:S05]  /*7ef0*/  ENDCOLLECTIVE ;  /* 0x000000000000791b */ /* 0x003fea0003800000 */
.L_x_3077:
[----:B------:R-:W-:Y:S01]  /*7f00*/  FFMA R30, R22, R31, R61 ;  /* 0x0000001f161e7223 */ /* 0x000fe2000000003d */
[----:B------:R-:W-:Y:S01]  /*7f10*/  FFMA R31, R23, R21, R58 ;  /* 0x00000015171f7223 */ /* 0x000fe2000000003a */
[----:B------:R-:W-:Y:S02]  /*7f20*/  MOV R87, R14 ;  /* 0x0000000e00577202 */ /* 0x000fe40000000f00 */
[----:B------:R-:W-:-:S07]  /*7f30*/  MOV R58, R74 ;  /* 0x0000004a003a7202 */ /* 0x000fce0000000f00 */
[----:B------:R-:W-:Y:S05]  /*7f40*/  WARPSYNC.COLLECTIVE R70, `(.L_x_3078) ;  /* 0x0000000046087348 */ /* 0x000fea0003c00000 */
[----:B------:R0:W1:Y:S02]  /*7f50*/  SHFL.IDX P0, R74, R87, R72, R85 ;  /* 0x00000048574a7389 */ /* 0x0000640000000055 */
[----:B01----:R-:W-:Y:S05]  /*7f60*/  ENDCOLLECTIVE ;  /* 0x000000000000791b */ /* 0x003fea0003800000 */
.L_x_3078:
[----:B------:R-:W-:Y:S01]  /*7f70*/  FFMA R61, R23, R25, R60 ;  /* 0x00000019173d7223 */ /* 0x000fe2000000003c */
[----:B------:R-:W-:Y:S02]  /*7f80*/  MOV R87, R16 ;  /* 0x0000001000577202 */ /* 0x000fe40000000f00 */
[----:B------:R-:W-:-:S07]  /*7f90*/  MOV R60, R74 ;  /* 0x0000004a003c7202 */ /* 0x000fce0000000f00 */
[----:B------:R-:W-:Y:S05]  /*7fa0*/  WARPSYNC.COLLECTIVE R70, `(.L_x_3079) ;  /* 0x0000000046087348 */ /* 0x000fea0003c00000 */
[----:B------:R0:W1:Y:S02]  /*7fb0*/  SHFL.IDX P0, R74, R87, R72, R85 ;  /* 0x00000048574a7389 */ /* 0x0000640000000055 */
[----:B01----:R-:W-:Y:S05]  /*7fc0*/  ENDCOLLECTIVE ;  /* 0x000000000000791b */ /* 0x003fea0003800000 */
.L_x_3079:
[----:B------:R-:W-:Y:S01]  /*7fd0*/  FFMA R65, R23, R41, R62 ;  /* 0x0000002917417223 */ /* 0x000fe2000000003e */
[----:B------:R-:W-:Y:S02]  /*7fe0*/  MOV R87, R18 ;  /* 0x0000001200577202 */ /* 0x000fe40000000f00 */
[----:B------:R-:W-:-:S07]  /*7ff0*/  MOV R62, R74 ;  /* 0x0000004a003e7202 */ /* 0x000fce0000000f00 */
[----:B------:R-:W-:Y:S05]  /*8000*/  WARPSYNC.COLLECTIVE R70, `(.L_x_3080) ;  /* 0x0000000046087348 */ /* 0x000fea0003c00000 */
[----:B------:R0:W1:Y:S02]  /*8010*/  SHFL.IDX P0, R74, R87, R72, R85 ;  /* 0x00000048574a7389 */ /* 0x0000640000000055 */
[----:B01----:R-:W-:Y:S05]  /*8020*/  ENDCOLLECTIVE ;  /* 0x000000000000791b */ /* 0x003fea0003800000 */
.L_x_3080:
        /* <DEDUP_REMOVED lines=31> */
.L_x_3081:
        /* <DEDUP_REMOVED lines=16> */
.L_x_2931:
        /* <DEDUP_REMOVED lines=8> */
.L_x_3084:
[----:B------:R-:W-:Y:S05]  /*83a0*/  BSYNC B1 ;  /* 0x0000000000017941 */ /* 0x000fea0003800000 */
.L_x_3083:
        /* <DEDUP_REMOVED lines=10> */
.L_x_3085:
        /* <DEDUP_REMOVED lines=8> */
.L_x_3086:
[----:B------:R0:W5:Y:S04]  /*84d0*/  LDG.E.CONSTANT R2, desc[UR4][R22.64] ;  /* 0x0000000416027981 */ /* 0x000168000c1e9900 */
[----:B------:R0:W5:Y:S01]  /*84e0*/  LDG.E.CONSTANT R3, desc[UR4][R22.64+0x80] ;  /* 0x0000800416037981 */ /* 0x000162000c1e9900 */
[----:B------:R-:W-:Y:S02]  /*84f0*/  MOV R87, R20 ;  /* 0x0000001400577202 */ /* 0x000fe40000000f00 */
[----:B------:R-:W-:-:S07]  /*8500*/  MOV R29, R74 ;  /* 0x0000004a001d7202 */ /* 0x000fce0000000f00 */
[----:B0----5:R-:W-:Y:S05]  /*8510*/  WARPSYNC.COLLECTIVE R70, `(.L_x_3087) ;  /* 0x0000000046087348 */ /* 0x021fea0003c00000 */
[----:B------:R1:W2:Y:S02]  /*8520*/  SHFL.IDX P0, R74, R87, R72, R85 ;  /* 0x00000048574a7389 */ /* 0x0002a40000000055 */
[----:B012--5:R-:W-:Y:S05]  /*8530*/  ENDCOLLECTIVE ;  /* 0x000000000000791b */ /* 0x027fea0003800000 */
.L_x_3087:
[----:B------:R-:W-:Y:S02]  /*8540*/  MOV R87, R64 ;  /* 0x0000004000577202 */ /* 0x000fe40000000f00 */
[----:B------:R-:W-:-:S07]  /*8550*/  MOV R24, R74 ;  /* 0x0000004a00187202 */ /* 0x000fce0000000f00 */
[----:B------:R-:W-:Y:S05]  /*8560*/  WARPSYNC.COLLECTIVE R70, `(.L_x_3088) ;  /* 0x0000000046087348 */ /* 0x000fea0003c00000 */
[----:B------:R0:W1:Y:S02]  /*8570*/  SHFL.IDX P0, R74, R87, R72, R85 ;  /* 0x00000048574a7389 */ /* 0x0000640000000055 */
[----:B01----:R-:W-:Y:S05]  /*8580*/  ENDCOLLECTIVE ;  /* 0x000000000000791b */ /* 0x003fea0003800000 */
.L_x_3088:
[----:B------:R-:W-:Y:S02]  /*8590*/  MOV R87, R13 ;  /* 0x0000000d00577202 */ /* 0x000fe40000000f00 */
[----:B------:R-:W-:-:S07]  /*85a0*/  MOV R37, R74 ;  /* 0x0000004a00257202 */ /* 0x000fce0000000f00 */
[----:B------:R-:W-:Y:S05]  /*85b0*/  WARPSYNC.COLLECTIVE R70, `(.L_x_3089) ;  /* 0x0000000046087348 */ /* 0x000fea0003c00000 */
[----:B------:R0:W1:Y:S02]  /*85c0*/  SHFL.IDX P0, R74, R87, R72, R85 ;  /* 0x00000048574a7389 */ /* 0x0000640000000055 */
[----:B01----:R-:W-:Y:S05]  /*85d0*/  ENDCOLLECTIVE ;  /* 0x000000000000791b */ /* 0x003fea0003800000 */
.L_x_3089:
[----:B------:R-:W-:Y:S02]  /*85e0*/  MOV R87, R8 ;  /* 0x0000000800577202 */ /* 0x000fe40000000f00 */
[----:B------:R-:W-:-:S07]  /*85f0*/  MOV R26, R74 ;  /* 0x0000004a001a7202 */ /* 0x000fce0000000f00 */
[----:B------:R-:W-:Y:S05]  /*8600*/  WARPSYNC.COLLECTIVE R70, `(.L_x_3090) ;  /* 0x0000000046087348 */ /* 0x000fea0003c00000 */
[----:B------:R0:W1:Y:S02]  /*8610*/  SHFL.IDX P0, R74, R87, R72, R85 ;  /* 0x00000048574a7389 */ /* 0x0000640000000055 */
[----:B01----:R-:W-:Y:S05]  /*8620*/  ENDCOLLECTIVE ;  /* 0x000000000000791b */ /* 0x003fea0003800000 */
.L_x_3090:
[----:B------:R-:W-:Y:S02]  /*8630*/  MOV R87, R10 ;  /* 0x0000000a00577202 */ /* 0x000fe40000000f00 */
[----:B------:R-:W-:-:S07]  /*8640*/  MOV R76, R74 ;  /* 0x0000004a004c7202 */ /* 0x000fce0000000f00 */
[----:B------:R-:W-:Y:S05]  /*8650*/  WARPSYNC.COLLECTIVE R70, `(.L_x_3091) ;  /* 0x0000000046087348 */ /* 0x000fea0003c00000 */
[----:B------:R0:W1:Y:S02]  /*8660*/  SHFL.IDX P0, R74, R87, R72, R85 ;  /* 0x00000048574a7389 */ /* 0x0000640000000055 */
[----:B01----:R-:W-:Y:S05]  /*8670*/  ENDCOLLECTIVE ;  /* 0x000000000000791b */ /* 0x003fea0003800000 */
.L_x_3091:
[----:B------:R-:W-:Y:S02]  /*8680*/  MOV R87, R12 ;  /* 0x0000000c00577202 */ /* 0x000fe40000000f00 */
[----:B------:R-:W-:-:S07]  /*8690*/  MOV R78, R74 ;  /* 0x0000004a004e7202 */ /* 0x000fce0000000f00 */
[----:B------:R-:W-:Y:S05]  /*86a0*/  WARPSYNC.COLLECTIVE R70, `(.L_x_3092) ;  /* 0x0000000046087348 */ /* 0x000fea0003c00000 */
[----:B------:R0:W1:Y:S02]  /*86b0*/  SHFL.IDX P0, R74, R87, R72, R85 ;  /* 0x00000048574a7389 */ /* 0x0000640000000055 */
[----:B01----:R-:W-:Y:S05]  /*86c0*/  ENDCOLLECTIVE ;  /* 0x000000000000791b */ /* 0x003fea0003800000 */
.L_x_3092:
[----:B------:R-:W-:Y:S02]  /*86d0*/  MOV R87, R14 ;  /* 0x0000000e00577202 */ /* 0x000fe40000000f00 */
[----:B------:R-:W-:-:S07]  /*86e0*/  MOV R80, R74 ;  /* 0x0000004a00507202 */ /* 0x000fce0000000f00 */
[----:B------:R-:W-:Y:S05]  /*86f0*/  WARPSYNC.COLLECTIVE R70, `(.L_x_3093) ;  /* 0x0000000046087348 */ /* 0x000fea0003c00000 */
[----:B------:R0:W1:Y:S02]  /*8700*/  SHFL.IDX P0, R74, R87, R72, R85 ;  /* 0x00000048574a7389 */ /* 0x0000640000000055 */
[----:B01----:R-:W-:Y:S05]  /*8710*/  ENDCOLLECTIVE ;  /* 0x000000000000791b */ /* 0x003fea0003800000 */
.L_x_3093:
[----:B------:R-:W-:Y:S02]  /*8720*/  MOV R87, R16 ;  /* 0x0000001000577202 */ /* 0x000fe40000000f00 */
[----:B------:R-:W-:-:S07]  /*8730*/  MOV R82, R74 ;  /* 0x0000004a00527202 */ /* 0x000fce0000000f00 */
[----:B------:R-:W-:Y:S05]  /*8740*/  WARPSYNC.COLLECTIVE R70, `(.L_x_3094) ;  /* 0x0000000046087348 */ /* 0x000fea0003c00000 */
[----:B------:R0:W1:Y:S02]  /*8750*/  SHFL.IDX P0, R74, R87, R72, R85 ;  /* 0x00000048574a7389 */ /* 0x0000640000000055 */
[----:B01----:R-:W-:Y:S05]  /*8760*/  ENDCOLLECTIVE ;  /* 0x000000000000791b */ /* 0x003fea0003800000 */
.L_x_3094:
[----:B------:R-:W-:Y:S02]  /*8770*/  MOV R87, R18 ;  /* 0x0000001200577202 */ /* 0x000fe40000000f00 */
[----:B------:R-:W-:-:S07]  /*8780*/  MOV R84, R74 ;  /* 0x0000004a00547202 */ /* 0x000fce0000000f00 */
[----:B------:R-:W-:Y:S05]  /*8790*/  WARPSYNC.COLLECTIVE R70, `(.L_x_3095) ;  /* 0x0000000046087348 */ /* 0x000fea0003c00000 */
[----:B------:R0:W1:Y:S02]  /*87a0*/  SHFL.IDX P0, R74, R87, R72, R85 ;  /* 0x00000048574a7389 */ /* 0x0000640000000055 */
[----:B01----:R-:W-:Y:S05]  /*87b0*/  ENDCOLLECTIVE ;  /* 0x000000000000791b */ /* 0x003fea0003800000 */
.L_x_3095:
[----:B------:R-:W-:Y:S02]  /*87c0*/  MOV R87, R68 ;  /* 0x0000004400577202 */ /* 0x000fe40000000f00 */
[----:B------:R-:W-:-:S07]  /*87d0*/  MOV R39, R74 ;  /* 0x0000004a00277202 */ /* 0x000fce0000000f00 */
[----:B------:R-:W-:Y:S05]  /*87e0*/  WARPSYNC.COLLECTIVE R70, `(.L_x_3096) ;  /* 0x0000000046087348 */ /* 0x000fea0003c00000 */
[----:B------:R0:W1:Y:S02]  /*87f0*/  SHFL.IDX P0, R74, R87, R72, R85 ;  /* 0x00000048574a7389 */ /* 0x0000640000000055 */
[----:B01----:R-:W-:Y:S05]  /*8800*/  ENDCOLLECTIVE ;  /* 0x000000000000791b */ /* 0x003fea0003800000 */
.L_x_3096:
        /* <DEDUP_REMOVED lines=13> */
.L_x_3097:
        /* <DEDUP_REMOVED lines=20> */
.L_x_3098:
[C---:B------:R-:W-:Y:S01]  /*8a20*/  FFMA R38, R86.reuse, R2, R33 ;  /* 0x0000000256267223 */ /* 0x040fe20000000021 */
[----:B------:R-:W-:Y:S01]  /*8a30*/  FFMA R40, R86, R3, R40 ;  /* 0x0000000356287223 */ /* 0x000fe20000000028 */
[----:B------:R-:W-:Y:S02]  /*8a40*/  MOV R87, R64 ;  /* 0x0000004000577202 */ /* 0x000fe40000000f00 */
[----:B------:R-:W-:-:S07]  /*8a50*/  MOV R21, R74 ;  /* 0x0000004a00157202 */ /* 0x000fce0000000f00 */
[----:B------:R-:W-:Y:S05]  /*8a60*/  WARPSYNC.COLLECTIVE R70, `(.L_x_3099) ;  /* 0x0000000046087348 */ /* 0x000fea0003c00000 */
[----:B------:R0:W1:Y:S02]  /*8a70*/  SHFL.IDX P0, R74, R87, R72, R85 ;  /* 0x00000048574a7389 */ /* 0x0000640000000055 */
[----:B01----:R-:W-:Y:S05]  /*8a80*/  ENDCOLLECTIVE ;  /* 0x000000000000791b */ /* 0x003fea0003800000 */
.L_x_3099:
[-C--:B------:R-:W-:Y:S01]  /*8a90*/  FFMA R42, R2, R21.reuse, R35 ;  /* 0x00000015022a7223 */ /* 0x080fe20000000023 */
[----:B------:R-:W-:Y:S01]  /*8aa0*/  FFMA R44, R3, R21, R24 ;  /* 0x00000015032c7223 */ /* 0x000fe20000000018 */
[----:B------:R-:W-:Y:S02]  /*8ab0*/  MOV R87, R13 ;  /* 0x0000000d00577202 */ /* 0x000fe40000000f00 */
[----:B------:R-:W-:-:S07]  /*8ac0*/  MOV R6, R74 ;  /* 0x0000004a00067202 */ /* 0x000fce0000000f00 */
[----:B------:R-:W-:Y:S05]  /*8ad0*/  WARPSYNC.COLLECTIVE R70, `(.L_x_3100) ;  /* 0x0000000046087348 */ /* 0x000fea0003c00000 */
[----:B------:R0:W1:Y:S02]  /*8ae0*/  SHFL.IDX P0, R74, R87, R72, R85 ;  /* 0x00000048574a7389 */ /* 0x0000640000000055 */
[----:B01----:R-:W-:Y:S05]  /*8af0*/  ENDCOLLECTIVE ;  /* 0x000000000000791b */ /* 0x003fea0003800000 */
.L_x_3100:
[-C--:B------:R-:W-:Y:S01]  /*8b00*/  FFMA R46, R2, R6.reuse, R27 ;  /* 0x00000006022e7223 */ /* 0x080fe2000000001b */
[----:B------:R-:W-:Y:S01]  /*8b10*/  FFMA R48, R3, R6, R37 ;  /* 0x0000000603307223 */ /* 0x000fe20000000025 */
[----:B------:R-:W-:Y:S02]  /*8b20*/  MOV R87, R8 ;  /* 0x0000000800577202 */ /* 0x000fe40000000f00 */
[----:B------:R-:W-:-:S07]  /*8b30*/  MOV R50, R74 ;  /* 0x0000004a00327202 */ /* 0x000fce0000000f00 */
[----:B------:R-:W-:Y:S05]  /*8b40*/  WARPSYNC.COLLECTIVE R70, `(.L_x_3101) ;  /* 0x0000000046087348 */ /* 0x000fea0003c00000 */
[----:B------:R0:W1:Y:S02]  /*8b50*/  SHFL.IDX P0, R74, R87, R72, R85 ;  /* 0x00000048574a7389 */ /* 0x0000640000000055 */
[----:B01----:R-:W-:Y:S05]  /*8b60*/  ENDCOLLECTIVE ;  /* 0x000000000000791b */ /* 0x003fea0003800000 */
.L_x_3101:
        /* <DEDUP_REMOVED lines=8> */
.L_x_3102:
        /* <DEDUP_REMOVED lines=8> */
.L_x_3103:
        /* <DEDUP_REMOVED lines=8> */
.L_x_3104:
        /* <DEDUP_REMOVED lines=8> */
.L_x_3105:
        /* <DEDUP_REMOVED lines=8> */
.L_x_3106:
        /* <DEDUP_REMOVED lines=9> */
.L_x_3107:
[----:B------:R-:W-:Y:S05]  /*8e80*/  BRA `(.L_x_3108) ;  /* 0xffffffa400cc7947 */ /* 0x000fea000383ffff */
.L_x_2934:
[----:B------:R-:W-:Y:S01]  /*8e90*/  HFMA2 R85, -RZ, RZ, 0, 1.847743988037109375e-06 ;  /* 0x0000001fff557431 */ /* 0x000fe200000001ff */
[----:B------:R-:W-:Y:S01]  /*8ea0*/  BSSY B1, `(.L_x_3109) ;  /* 0x0000006000017945 */ /* 0x000fe20003800000 */
[----:B------:R-:W-:Y:S02]  /*8eb0*/  MOV R87, R66 ;  /* 0x0000004200577202 */ /* 0x000fe40000000f00 */
[----:B------:R-:W-:-:S07]  /*8ec0*/  MOV R70, 0xffffffff ;  /* 0xffffffff00467802 */ /* 0x000fce0000000f00 */
[----:B-----5:R-:W-:Y:S05]  /*8ed0*/  WARPSYNC.COLLECTIVE R70, `(.L_x_3110) ;  /* 0x0000000046087348 */ /* 0x020fea0003c00000 */
[----:B------:R0:W1:Y:S02]  /*8ee0*/  SHFL.IDX P0, R74, R87, R72, R85 ;  /* 0x00000048574a7389 */ /* 0x0000640000000055 */
[----:B01---5:R-:W-:Y:S05]  /*8ef0*/  ENDCOLLECTIVE ;  /* 0x000000000000791b */ /* 0x023fea0003800000 */
.L_x_3110:
[----:B------:R-:W-:Y:S05]  /*8f00*/  BSYNC B1 ;  /* 0x0000000000017941 */ /* 0x000fea0003800000 */
.L_x_3109:
        /* <DEDUP_REMOVED lines=10> */
.L_x_3111:
[----:B------:R-:W-:Y:S02]  /*8fb0*/  MOV R87, R20 ;  /* 0x0000001400577202 */ /* 0x000fe40000000f00 */
[----:B------:R-:W-:-:S07]  /*8fc0*/  MOV R5, R74 ;  /* 0x0000004a00057202 */ /* 0x000fce0000000f00 */
[----:B------:R-:W-:Y:S05]  /*8fd0*/  WARPSYNC.COLLECTIVE R70, `(.L_x_3112) ;  /* 0x0000000046087348 */ /* 0x000fea0003c00000 */
[----:B------:R0:W1:Y:S02]  /*8fe0*/  SHFL.IDX P0, R74, R87, R72, R85 ;  /* 0x00000048574a7389 */ /* 0x0000640000000055 */
[----:B01----:R-:W-:Y:S05]  /*8ff0*/  ENDCOLLECTIVE ;  /* 0x000000000000791b */ /* 0x003fea0003800000 */
.L_x_3112:
[----:B------:R-:W-:Y:S02]  /*9000*/  MOV R87, R64 ;  /* 0x0000004000577202 */ /* 0x000fe40000000f00 */
[----:B------:R-:W-:-:S07]  /*9010*/  MOV R20, R74 ;  /* 0x0000004a00147202 */ /* 0x000fce0000000f00 */
[----:B------:R-:W-:Y:S05]  /*9020*/  WARPSYNC.COLLECTIVE R70, `(.L_x_3113) ;  /* 0x0000000046087348 */ /* 0x000fea0003c00000 */
[----:B------:R0:W1:Y:S02]  /*9030*/  SHFL.IDX P0, R74, R87, R72, R85 ;  /* 0x00000048574a7389 */ /* 0x0000640000000055 */
[----:B01----:R-:W-:Y:S05]  /*9040*/  ENDCOLLECTIVE ;  /* 0x000000000000791b */ /* 0x003fea0003800000 */
.L_x_3113:
[----:B------:R-:W-:Y:S02]  /*9050*/  MOV R87, R13 ;  /* 0x0000000d00577202 */ /* 0x000fe40000000f00 */
[----:B------:R-:W-:-:S07]  /*9060*/  MOV R11, R74 ;  /* 0x0000004a000b7202 */ /* 0x000fce0000000f00 */
[----:B------:R-:W-:Y:S05]  /*9070*/  WARPSYNC.COLLECTIVE R70, `(.L_x_3114) ;  /* 0x0000000046087348 */ /* 0x000fea0003c00000 */
[----:B------:R0:W1:Y:S02]  /*9080*/  SHFL.IDX P0, R74, R87, R72, R85 ;  /* 0x00000048574a7389 */ /* 0x0000640000000055 */
[----:B01----:R-:W-:Y:S05]  /*9090*/  ENDCOLLECTIVE ;  /* 0x000000000000791b */ /* 0x003fea0003800000 */
.L_x_3114:
[----:B------:R-:W-:Y:S02]  /*90a0*/  MOV R87, R8 ;  /* 0x0000000800577202 */ /* 0x000fe40000000f00 */
[----:B------:R-:W-:-:S07]  /*90b0*/  MOV R13, R74 ;  /* 0x0000004a000d7202 */ /* 0x000fce0000000f00 */
[----:B------:R-:W-:Y:S05]  /*90c0*/  WARPSYNC.COLLECTIVE R70, `(.L_x_3115) ;  /* 0x0000000046087348 */ /* 0x000fea0003c00000 */
[----:B------:R0:W1:Y:S02]  /*90d0*/  SHFL.IDX P0, R74, R87, R72, R85 ;  /* 0x00000048574a7389 */ /* 0x0000640000000055 */
[----:B01----:R-:W-:Y:S05]  /*90e0*/  ENDCOLLECTIVE ;  /* 0x000000000000791b */ /* 0x003fea0003800000 */
.L_x_3115:
[----:B------:R-:W-:Y:S02]  /*90f0*/  MOV R87, R10 ;  /* 0x0000000a00577202 */ /* 0x000fe40000000f00 */
[----:B------:R-:W-:-:S07]  /*9100*/  MOV R8, R74 ;  /* 0x0000004a00087202 */ /* 0x000fce0000000f00 */
[----:B------:R-:W-:Y:S05]  /*9110*/  WARPSYNC.COLLECTIVE R70, `(.L_x_3116) ;  /* 0x0000000046087348 */ /* 0x000fea0003c00000 */
[----:B------:R0:W1:Y:S02]  /*9120*/  SHFL.IDX P0, R74, R87, R72, R85 ;  /* 0x00000048574a7389 */ /* 0x0000640000000055 */
[----:B01----:R-:W-:Y:S05]  /*9130*/  ENDCOLLECTIVE ;  /* 0x000000000000791b */ /* 0x003fea0003800000 */
.L_x_3116:
[----:B------:R-:W-:Y:S02]  /*9140*/  MOV R87, R12 ;  /* 0x0000000c00577202 */ /* 0x000fe40000000f00 */
[----:B------:R-:W-:-:S07]  /*9150*/  MOV R10, R74 ;  /* 0x0000004a000a7202 */ /* 0x000fce0000000f00 */
[----:B------:R-:W-:Y:S05]  /*9160*/  WARPSYNC.COLLECTIVE R70, `(.L_x_3117) ;  /* 0x0000000046087348 */ /* 0x000fea0003c00000 */
[----:B------:R0:W1:Y:S02]  /*9170*/  SHFL.IDX P0, R74, R87, R72, R85 ;  /* 0x00000048574a7389 */ /* 0x0000640000000055 */
[----:B01----:R-:W-:Y:S05]  /*9180*/  ENDCOLLECTIVE ;  /* 0x000000000000791b */ /* 0x003fea0003800000 */
.L_x_3117:
[----:B------:R-:W-:Y:S02]  /*9190*/  MOV R87, R14 ;  /* 0x0000000e00577202 */ /* 0x000fe40000000f00 */
[----:B------:R-:W-:-:S07]  /*91a0*/  MOV R12, R74 ;  /* 0x0000004a000c7202 */ /* 0x000fce0000000f00 */
[----:B------:R-:W-:Y:S05]  /*91b0*/  WARPSYNC.COLLECTIVE R70, `(.L_x_3118) ;  /* 0x0000000046087348 */ /* 0x000fea0003c00000 */
[----:B------:R0:W1:Y:S02]  /*91c0*/  SHFL.IDX P0, R74, R87, R72, R85 ;  /* 0x00000048574a7389 */ /* 0x0000640000000055 */
[----:B01----:R-:W-:Y:S05]  /*91d0*/  ENDCOLLECTIVE ;  /* 0x000000000000791b */ /* 0x003fea0003800000 */
.L_x_3118:
[----:B------:R-:W-:Y:S02]  /*91e0*/  MOV R87, R16 ;  /* 0x0000001000577202 */ /* 0x000fe40000000f00 */
[----:B------:R-:W-:-:S07]  /*91f0*/  MOV R14, R74 ;  /* 0x0000004a000e7202 */ /* 0x000fce0000000f00 */
[----:B------:R-:W-:Y:S05]  /*9200*/  WARPSYNC.COLLECTIVE R70, `(.L_x_3119) ;  /* 0x0000000046087348 */ /* 0x000fea0003c00000 */
[----:B------:R0:W1:Y:S02]  /*9210*/  SHFL.IDX P0, R74, R87, R72, R85 ;  /* 0x00000048574a7389 */ /* 0x0000640000000055 */
[----:B01----:R-:W-:Y:S05]  /*9220*/  ENDCOLLECTIVE ;  /* 0x000000000000791b */ /* 0x003fea0003800000 */
.L_x_3119:
[----:B------:R-:W-:Y:S02]  /*9230*/  MOV R87, R18 ;  /* 0x0000001200577202 */ /* 0x000fe40000000f00 */
[----:B------:R-:W-:-:S07]  /*9240*/  MOV R16, R74 ;  /* 0x0000004a00107202 */ /* 0x000fce0000000f00 */
[----:B------:R-:W-:Y:S05]  /*9250*/  WARPSYNC.COLLECTIVE R70, `(.L_x_3120) ;  /* 0x0000000046087348 */ /* 0x000fea0003c00000 */
[----:B------:R0:W1:Y:S02]  /*9260*/  SHFL.IDX P0, R74, R87, R72, R85 ;  /* 0x00000048574a7389 */ /* 0x0000640000000055 */
[----:B01----:R-:W-:Y:S05]  /*9270*/  ENDCOLLECTIVE ;  /* 0x000000000000791b */ /* 0x003fea0003800000 */
.L_x_3120:
[----:B------:R-:W-:Y:S02]  /*9280*/  MOV R87, R68 ;  /* 0x0000004400577202 */ /* 0x000fe40000000f00 */
[----:B------:R-:W-:-:S07]  /*9290*/  MOV R15, R74 ;  /* 0x0000004a000f7202 */ /* 0x000fce0000000f00 */
[----:B------:R-:W-:Y:S05]  /*92a0*/  WARPSYNC.COLLECTIVE R70, `(.L_x_3121) ;  /* 0x0000000046087348 */ /* 0x000fea0003c00000 */
[----:B------:R0:W1:Y:S02]  /*92b0*/  SHFL.IDX P0, R74, R87, R72, R85 ;  /* 0x00000048574a7389 */ /* 0x0000640000000055 */
[----:B01----:R-:W-:Y:S05]  /*92c0*/  ENDCOLLECTIVE ;  /* 0x000000000000791b */ /* 0x003fea0003800000 */
.L_x_3121:
        /* <DEDUP_REMOVED lines=21> */
.L_x_3123:
        /* <DEDUP_REMOVED lines=14> */
.L_x_4384:


//--------------------- .text._Z12_spmm_conv_2PKfPfiiPKiS3_S3_S0_ --------------------------
	.section	.text._Z12_spmm_conv_2PKfPfiiPKiS3_S3_S0_,"ax",@progbits
	.align	128
        .global         _Z12_spmm_conv_2PKfPfiiPKiS3_S3_S0_
        .type           _Z12_spmm_conv_2PKfPfiiPKiS3_S3_S0_,@function
        .size           _Z12_spmm_conv_2PKfPfiiPKiS3_S3_S0_,(.L_x_4385 - _Z12_spmm_conv_2PKfPfiiPKiS3_S3_S0_)
        .other          _Z12_spmm_conv_2PKfPfiiPKiS3_S3_S0_,@"STO_CUDA_ENTRY STV_DEFAULT"
_Z12_spmm_conv_2PKfPfiiPKiS3_S3_S0_:
.text._Z12_spmm_conv_2PKfPfiiPKiS3_S3_S0_:
        /* <DEDUP_REMOVED lines=75> */
.L_x_3129:
        /* <DEDUP_REMOVED lines=124> */
.L_x_3127:
[----:B------:R-:W-:Y:S05]  /*0c70*/  BSYNC.RECONVERGENT B1 ;  /* 0x0000000000017941 */ /* 0x000fea0003800200 */
.L_x_3126:
        /* <DEDUP_REMOVED lines=809> */
.L_x_3406:
        /* <DEDUP_REMOVED lines=8> */
.L_x_3125:
[----:B------:R-:W-:Y:S05]  /*3f90*/  BSYNC B0 ;  /* 0x0000000000007941 */ /* 0x000fea0003800000 */
.L_x_3124:
        /* <DEDUP_REMOVED lines=133> */
.L_x_3131:
[----:B------:R-:W-:Y:S05]  /*47f0*/  BSYNC.RECONVERGENT B0 ;  /* 0x0000000000007941 */ /* 0x000fea0003800200 */
.L_x_3130:
        /* <DEDUP_REMOVED lines=669> */
.L_x_3540:
[-C--:B------:R-:W-:Y:S01]  /*71d0*/  FFMA R76, R47, R123.reuse, R44 ;  /* 0x0000007b2f4c7223 */ /* 0x080fe2000000002c */
[----:B------:R-:W-:-:S07]  /*71e0*/  FFMA R0, R43, R123, R0 ;  /* 0x0000007b2b007223 */ /* 0x000fce0000000000 */
.L_x_3133:
[----:B------:R-:W-:Y:S05]  /*71f0*/  BSYNC B0 ;  /* 0x0000000000007941 */ /* 0x000fea0003800000 */
.L_x_3132:
        /* <DEDUP_REMOVED lines=264> */
.L_x_3608:
[-C--:B------:R-:W-:Y:S01]  /*8280*/  FFMA R76, R43, R123.reuse, R76 ;  /* 0x0000007b2b4c7223 */ /* 0x080fe2000000004c */
[----:B------:R-:W-:Y:S01]  /*8290*/  FFMA R0, R4, R123, R33 ;  /* 0x0000007b04007223 */ /* 0x000fe20000000021 */
[----:B------:R-:W-:Y:S02]  /*82a0*/  MOV R80, R136 ;  /* 0x0000008800507202 */ /* 0x000fe40000000f00 */
[----:B------:R-:W-:-:S07]  /*82b0*/  MOV R78, R125 ;  /* 0x0000007d004e7202 */ /* 0x000fce0000000f00 */
.L_x_3136:
[----:B------:R-:W-:Y:S05]  /*82c0*/  BSYNC B0 ;  /* 0x0000000000007941 */ /* 0x000fea0003800000 */
.L_x_3135:
        /* <DEDUP_REMOVED lines=105> */
.L_x_3643:
[-C--:B------:R-:W-:Y:S01]  /*8960*/  FFMA R76, R4, R123.reuse, R76 ;  /* 0x0000007b044c7223 */ /* 0x080fe2000000004c */
[----:B------:R-:W-:-:S07]  /*8970*/  FFMA R0, R3, R123, R0 ;  /* 0x0000007b03007223 */ /* 0x000fce0000000000 */
.L_x_3139:
[----:B------:R-:W-:Y:S05]  /*8980*/  BSYNC B0 ;  /* 0x0000000000007941 */ /* 0x000fea0003800000 */
.L_x_3138:
        /* <DEDUP_REMOVED lines=165> */
.L_x_3128:
        /* <DEDUP_REMOVED lines=8> */
.L_x_3142:
[----:B------:R-:W-:Y:S05]  /*9460*/  BSYNC B1 ;  /* 0x0000000000017941 */ /* 0x000fea0003800000 */
.L_x_3141:
        /* <DEDUP_REMOVED lines=17> */
.L_x_3143:
[----:B------:R-:W-:Y:S02]  /*9580*/  IADD3 R85, PT, PT, R139, 0x7, RZ ;  /* 0x000000078b557810 */ /* 0x000fe40007ffe0ff */
[----:B------:R-:W-:Y:S02]  /*9590*/  MOV R89, R133 ;  /* 0x0000008500597202 */ /* 0x000fe40000000f00 */
[----:B------:R-:W-:-:S07]  /*95a0*/  MOV R11, R123 ;  /* 0x0000007b000b7202 */ /* 0x000fce0000000f00 */
[----:B------:R-:W-:Y:S05]  /*95b0*/  WARPSYNC.COLLECTIVE R91, `(.L_x_3144) ;  /* 0x000000005b087348 */ /* 0x000fea0003c00000 */
[----:B------:R0:W1:Y:S02]  /*95c0*/  SHFL.IDX P0, R123, R88, R89, R90 ;  /* 0x00000059587b7389 */ /* 0x000064000000005a */
[----:B01----:R-:W-:Y:S05]  /*95d0*/  ENDCOLLECTIVE ;  /* 0x000000000000791b */ /* 0x003fea0003800000 */
.L_x_3144:
[----:B------:R-:W-:Y:S02]  /*95e0*/  MOV R89, R131 ;  /* 0x0000008300597202 */ /* 0x000fe40000000f00 */
[----:B------:R-:W-:-:S07]  /*95f0*/  MOV R83, R123 ;  /* 0x0000007b00537202 */ /* 0x000fce0000000f00 */
[----:B------:R-:W-:Y:S05]  /*9600*/  WARPSYNC.COLLECTIVE R91, `(.L_x_3145) ;  /* 0x000000005b087348 */ /* 0x000fea0003c00000 */
[----:B------:R0:W1:Y:S02]  /*9610*/  SHFL.IDX P0, R123, R88, R89, R90 ;  /* 0x00000059587b7389 */ /* 0x000064000000005a */
[----:B01----:R-:W-:Y:S05]  /*9620*/  ENDCOLLECTIVE ;  /* 0x000000000000791b */ /* 0x003fea0003800000 */
.L_x_3145:
[----:B------:R-:W-:Y:S02]  /*9630*/  MOV R89, R129 ;  /* 0x0000008100597202 */ /* 0x000fe40000000f00 */
[----:B------:R-:W-:-:S07]  /*9640*/  MOV R79, R123 ;  /* 0x0000007b004f7202 */ /* 0x000fce0000000f00 */
[----:B------:R-:W-:Y:S05]  /*9650*/  WARPSYNC.COLLECTIVE R91, `(.L_x_3146) ;  /* 0x000000005b087348 */ /* 0x000fea0003c00000 */
[----:B------:R0:W1:Y:S02]  /*9660*/  SHFL.IDX P0, R123, R88, R89, R90 ;  /* 0x00000059587b7389 */ /* 0x000064000000005a */
[----:B01----:R-:W-:Y:S05]  /*9670*/  ENDCOLLECTIVE ;  /* 0x000000000000791b */ /* 0x003fea0003800000 */
.L_x_3146:
[----:B------:R-:W-:Y:S02]  /*9680*/  MOV R89, R127 ;  /* 0x0000007f00597202 */ /* 0x000fe40000000f00 */
[----:B------:R-:W-:-:S07]  /*9690*/  MOV R49, R123 ;  /* 0x0000007b00317202 */ /* 0x000fce0000000f00 */
[----:B------:R-:W-:Y:S05]  /*96a0*/  WARPSYNC.COLLECTIVE R91, `(.L_x_3147) ;  /* 0x000000005b087348 */ /* 0x000fea0003c00000 */
[----:B------:R0:W1:Y:S02]  /*96b0*/  SHFL.IDX P0, R123, R88, R89, R90 ;  /* 0x00000059587b7389 */ /* 0x000064000000005a */
[----:B01----:R-:W-:Y:S05]  /*96c0*/  ENDCOLLECTIVE ;  /* 0x000000000000791b */ /* 0x003fea0003800000 */
.L_x_3147:
[----:B------:R-:W-:Y:S02]  /*96d0*/  MOV R89, R125 ;  /* 0x0000007d00597202 */ /* 0x000fe40000000f00 */
[----:B------:R-:W-:-:S07]  /*96e0*/  MOV R47, R123 ;  /* 0x0000007b002f7202 */ /* 0x000fce0000000f00 */
[----:B------:R-:W-:Y:S05]  /*96f0*/  WARPSYNC.COLLECTIVE R91, `(.L_x_3148) ;  /* 0x000000005b087348 */ /* 0x000fea0003c00000 */
[----:B------:R0:W1:Y:S02]  /*9700*/  SHFL.IDX P0, R123, R88, R89, R90 ;  /* 0x00000059587b7389 */ /* 0x000064000000005a */
[----:B01----:R-:W-:Y:S05]  /*9710*/  ENDCOLLECTIVE ;  /* 0x000000000000791b */ /* 0x003fea0003800000 */
.L_x_3148:
[----:B------:R-:W-:Y:S02]  /*9720*/  MOV R89, R85 ;  /* 0x0000005500597202 */ /* 0x000fe40000000f00 */
[----:B------:R-:W-:-:S07]  /*9730*/  MOV R45, R123 ;  /* 0x0000007b002d7202 */ /* 0x000fce0000000f00 */
[----:B------:R-:W-:Y:S05]  /*9740*/  WARPSYNC.COLLECTIVE R91, `(.L_x_3149) ;  /* 0x000000005b087348 */ /* 0x000fea0003c00000 */
[----:B------:R0:W1:Y:S02]  /*9750*/  SHFL.IDX P0, R123, R88, R89, R90 ;  /* 0x00000059587b7389 */ /* 0x000064000000005a */
[----:B01----:R-:W-:Y:S05]  /*9760*/  ENDCOLLECTIVE ;  /* 0x000000000000791b */ /* 0x003fea0003800000 */
.L_x_3149:
[----:B------:R-:W-:Y:S02]  /*9770*/  MOV R88, R43 ;  /* 0x0000002b00587202 */ /* 0x000fe40000000f00 */
[----:B------:R-:W-:Y:S02]  /*9780*/  MOV R89, R139 ;  /* 0x0000008b00597202 */ /* 0x000fe40000000f00 */
[----:B------:R-:W-:-:S07]  /*9790*/  MOV R7, R123 ;  /* 0x0000007b00077202 */ /* 0x000fce0000000f00 */
[----:B------:R-:W-:Y:S05]  /*97a0*/  WARPSYNC.COLLECTIVE R91, `(.L_x_3150) ;  /* 0x000000005b087348 */ /* 0x000fea0003c00000 */
[----:B------:R0:W1:Y:S02]  /*97b0*/  SHFL.IDX P0, R123, R88, R89, R90 ;  /* 0x00000059587b7389 */ /* 0x000064000000005a */
[----:B01----:R-:W-:Y:S05]  /*97c0*/  ENDCOLLECTIVE ;  /* 0x000000000000791b */ /* 0x003fea0003800000 */
.L_x_3150:
[----:B------:R-:W-:Y:S02]  /*97d0*/  MOV R88, R33 ;  /* 0x0000002100587202 */ /* 0x000fe40000000f00 */
[----:B------:R-:W-:-:S07]  /*97e0*/  MOV R124, R123 ;  /* 0x0000007b007c7202 */ /* 0x000fce0000000f00 */
[----:B------:R-:W-:Y:S05]  /*97f0*/  WARPSYNC.COLLECTIVE R91, `(.L_x_3151) ;  /* 0x000000005b087348 */ /* 0x000fea0003c00000 */
[----:B------:R0:W1:Y:S02]  /*9800*/  SHFL.IDX P0, R123, R88, R89, R90 ;  /* 0x00000059587b7389 */ /* 0x000064000000005a */
[----:B01----:R-:W-:Y:S05]  /*9810*/  ENDCOLLECTIVE ;  /* 0x000000000000791b */ /* 0x003fea0003800000 */
.L_x_3151:
[----:B------:R-:W-:Y:S02]  /*9820*/  MOV R88, R27 ;  /* 0x0000001b00587202 */ /* 0x000fe40000000f00 */
[----:B------:R-:W-:-:S07]  /*9830*/  MOV R145, R123 ;  /* 0x0000007b00917202 */ /* 0x000fce0000000f00 */
[----:B------:R-:W-:Y:S05]  /*9840*/  WARPSYNC.COLLECTIVE R91, `(.L_x_3152) ;  /* 0x000000005b087348 */ /* 0x000fea0003c00000 */
[----:B------:R0:W1:Y:S02]  /*9850*/  SHFL.IDX P0, R123, R88, R89, R90 ;  /* 0x00000059587b7389 */ /* 0x000064000000005a */
[----:B01----:R-:W-:Y:S05]  /*9860*/  ENDCOLLECTIVE ;  /* 0x000000000000791b */ /* 0x003fea0003800000 */
.L_x_3152:
[----:B------:R-:W-:Y:S02]  /*9870*/  MOV R88, R12 ;  /* 0x0000000c00587202 */ /* 0x000fe40000000f00 */
[----:B------:R-:W-:-:S07]  /*9880*/  MOV R126, R123 ;  /* 0x0000007b007e7202 */ /* 0x000fce0000000f00 */
[----:B------:R-:W-:Y:S05]  /*9890*/  WARPSYNC.COLLECTIVE R91, `(.L_x_3153) ;  /* 0x000000005b087348 */ /* 0x000fea0003c00000 */
[----:B------:R0:W1:Y:S02]  /*98a0*/  SHFL.IDX P0, R123, R88, R89, R90 ;  /* 0x00000059587b7389 */ /* 0x000064000000005a */
[----:B01----:R-:W-:Y:S05]  /*98b0*/  ENDCOLLECTIVE ;  /* 0x000000000000791b */ /* 0x003fea0003800000 */
.L_x_3153:
[----:B------:R-:W-:Y:S02]  /*98c0*/  MOV R88, R13 ;  /* 0x0000000d00587202 */ /* 0x000fe40000000f00 */
[----:B------:R-:W-:-:S07]  /*98d0*/  MOV R128, R123 ;  /* 0x0000007b00807202 */ /* 0x000fce0000000f00 */
[----:B------:R-:W-:Y:S05]  /*98e0*/  WARPSYNC.COLLECTIVE R91, `(.L_x_3154) ;  /* 0x000000005b087348 */ /* 0x000fea0003c00000 */
[----:B------:R0:W1:Y:S02]  /*98f0*/  SHFL.IDX P0, R123, R88, R89, R90 ;  /* 0x00000059587b7389 */ /* 0x000064000000005a */
[----:B01----:R-:W-:Y:S05]  /*9900*/  ENDCOLLECTIVE ;  /* 0x000000000000791b */ /* 0x003fea0003800000 */
.L_x_3154:
        /* <DEDUP_REMOVED lines=13> */
.L_x_3155:
        /* <DEDUP_REMOVED lines=8> */
.L_x_3156:
[----:B------:R-:W-:Y:S02]  /*9a60*/  MOV R88, R16 ;  /* 0x0000001000587202 */ /* 0x000fe40000000f00 */
[----:B------:R-:W-:-:S07]  /*9a70*/  MOV R122, R123 ;  /* 0x0000007b007a7202 */ /* 0x000fce0000000f00 */
[----:B------:R-:W-:Y:S05]  /*9a80*/  WARPSYNC.COLLECTIVE R91, `(.L_x_3157) ;  /* 0x000000005b087348 */ /* 0x000fea0003c00000 */
[----:B------:R0:W1:Y:S02]  /*9a90*/  SHFL.IDX P0, R123, R88, R89, R90 ;  /* 0x00000059587b7389 */ /* 0x000064000000005a */
[----:B01----:R-:W-:Y:S05]  /*9aa0*/  ENDCOLLECTIVE ;  /* 0x000000000000791b */ /* 0x003fea0003800000 */
.L_x_3157:
[-C--:B------:R-:W-:Y:S01]  /*9ab0*/  FFMA R155, R137, R122.reuse, R60 ;  /* 0x0000007a899b7223 */ /* 0x080fe2000000003c */
[----:B------:R-:W-:Y:S01]  /*9ac0*/  FFMA R59, R46, R122, R59 ;  /* 0x0000007a2e3b7223 */ /* 0x000fe2000000003b */
[----:B------:R-:W-:Y:S02]  /*9ad0*/  MOV R88, R17 ;  /* 0x0000001100587202 */ /* 0x000fe40000000f00 */
[----:B------:R-:W-:-:S07]  /*9ae0*/  MOV R132, R123 ;  /* 0x0000007b00847202 */ /* 0x000fce0000000f00 */
[----:B------:R-:W-:Y:S05]  /*9af0*/  WARPSYNC.COLLECTIVE R91, `(.L_x_3158) ;  /* 0x000000005b087348 */ /* 0x000fea0003c00000 */
[----:B------:R0:W1:Y:S02]  /*9b00*/  SHFL.IDX P0, R123, R88, R89, R90 ;  /* 0x00000059587b7389 */ /* 0x000064000000005a */
[----:B01----:R-:W-:Y:S05]  /*9b10*/  ENDCOLLECTIVE ;  /* 0x000000000000791b */ /* 0x003fea0003800000 */
.L_x_3158:
        /* <DEDUP_REMOVED lines=8> */
.L_x_3159:
[----:B------:R-:W-:Y:S02]  /*9ba0*/  MOV R88, R19 ;  /* 0x0000001300587202 */ /* 0x000fe40000000f00 */
[----:B------:R-:W-:-:S07]  /*9bb0*/  MOV R10, R123 ;  /* 0x0000007b000a7202 */ /* 0x000fce0000000f00 */
[----:B------:R-:W-:Y:S05]  /*9bc0*/  WARPSYNC.COLLECTIVE R91, `(.L_x_3160) ;  /* 0x000000005b087348 */ /* 0x000fea0003c00000 */
[----:B------:R0:W1:Y:S02]  /*9bd0*/  SHFL.IDX P0, R123, R88, R89, R90 ;  /* 0x00000059587b7389 */ /* 0x000064000000005a */
[----:B01----:R-:W-:Y:S05]  /*9be0*/  ENDCOLLECTIVE ;  /* 0x000000000000791b */ /* 0x003fea0003800000 */
.L_x_3160:
[-C--:B------:R-:W-:Y:S01]  /*9bf0*/  FFMA R65, R46, R10.reuse, R65 ;  /* 0x0000000a2e417223 */ /* 0x080fe20000000041 */
[----:B------:R-:W-:Y:S01]  /*9c00*/  FFMA R161, R137, R10, R66 ;  /* 0x0000000a89a17223 */ /* 0x000fe20000000042 */
[----:B------:R-:W-:Y:S02]  /*9c10*/  MOV R88, R20 ;  /* 0x0000001400587202 */ /* 0x000fe40000000f00 */
[----:B------:R-:W-:-:S07]  /*9c20*/  MOV R48, R123 ;  /* 0x0000007b00307202 */ /* 0x000fce0000000f00 */
[----:B------:R-:W-:Y:S05]  /*9c30*/  WARPSYNC.COLLECTIVE R91, `(.L_x_3161) ;  /* 0x000000005b087348 */ /* 0x000fea0003c00000 */
[----:B------:R0:W1:Y:S02]  /*9c40*/  SHFL.IDX P0, R123, R88, R89, R90 ;  /* 0x00000059587b7389 */ /* 0x000064000000005a */
[----:B01----:R-:W-:Y:S05]  /*9c50*/  ENDCOLLECTIVE ;  /* 0x000000000000791b */ /* 0x003fea0003800000 */
.L_x_3161:
[-C--:B------:R-:W-:Y:S01]  /*9c60*/  FFMA R67, R46, R48.reuse, R67 ;  /* 0x000000302e437223 */ /* 0x080fe20000000043 */
[----:B------:R-:W-:Y:S01]  /*9c70*/  FFMA R163, R137, R48, R68 ;  /* 0x0000003089a37223 */ /* 0x000fe20000000044 */
[----:B------:R-:W-:Y:S02]  /*9c80*/  MOV R88, R21 ;  /* 0x0000001500587202 */ /* 0x000fe40000000f00 */
[----:B------:R-:W-:-:S07]  /*9c90*/  MOV R50, R123 ;  /* 0x0000007b00327202 */ /* 0x000fce0000000f00 */
[----:B------:R-:W-:Y:S05]  /*9ca0*/  WARPSYNC.COLLECTIVE R91, `(.L_x_3162) ;  /* 0x000000005b087348 */ /* 0x000fea0003c00000 */
[----:B------:R0:W1:Y:S02]  /*9cb0*/  SHFL.IDX P0, R123, R88, R89, R90 ;  /* 0x00000059587b7389 */ /* 0x000064000000005a */
[----:B01----:R-:W-:Y:S05]  /*9cc0*/  ENDCOLLECTIVE ;  /* 0x000000000000791b */ /* 0x003fea0003800000 */
.L_x_3162:
[-C--:B------:R-:W-:Y:S01]  /*9cd0*/  FFMA R69, R46, R50.reuse, R69 ;  /* 0x000000322e457223 */ /* 0x080fe20000000045 */
[----:B------:R-:W-:Y:S01]  /*9ce0*/  FFMA R165, R137, R50, R70 ;  /* 0x0000003289a57223 */ /* 0x000fe20000000046 */
[----:B------:R-:W-:Y:S02]  /*9cf0*/  MOV R88, R22 ;  /* 0x0000001600587202 */ /* 0x000fe40000000f00 */
[----:B------:R-:W-:-:S07]  /*9d00*/  MOV R52, R123 ;  /* 0x0000007b00347202 */ /* 0x000fce0000000f00 */
[----:B------:R-:W-:Y:S05]  /*9d10*/  WARPSYNC.COLLECTIVE R91, `(.L_x_3163) ;  /* 0x000000005b087348 */ /* 0x000fea0003c00000 */
[----:B------:R0:W1:Y:S02]  /*9d20*/  SHFL.IDX P0, R123, R88, R89, R90 ;  /* 0x00000059587b7389 */ /* 0x000064000000005a */
[----:B01----:R-:W-:Y:S05]  /*9d30*/  ENDCOLLECTIVE ;  /* 0x000000000000791b */ /* 0x003fea0003800000 */
.L_x_3163:
[-C--:B------:R-:W-:Y:S01]  /*9d40*/  FFMA R71, R46, R52.reuse, R71 ;  /* 0x000000342e477223 */ /* 0x080fe20000000047 */
[----:B------:R-:W-:Y:S01]  /*9d50*/  FFMA R72, R137, R52, R72 ;  /* 0x0000003489487223 */ /* 0x000fe20000000048 */
[----:B------:R-:W-:Y:S02]  /*9d60*/  MOV R88, R23 ;  /* 0x0000001700587202 */ /* 0x000fe40000000f00 */
[----:B------:R-:W-:-:S07]  /*9d70*/  MOV R54, R123 ;  /* 0x0000007b00367202 */ /* 0x000fce0000000f00 */
[----:B------:R-:W-:Y:S05]  /*9d80*/  WARPSYNC.COLLECTIVE R91, `(.L_x_3164) ;  /* 0x000000005b087348 */ /* 0x000fea0003c00000 */
[----:B------:R0:W1:Y:S02]  /*9d90*/  SHFL.IDX P0, R123, R88, R89, R90 ;  /* 0x00000059587b7389 */ /* 0x000064000000005a */
[----:B01----:R-:W-:Y:S05]  /*9da0*/  ENDCOLLECTIVE ;  /* 0x000000000000791b */ /* 0x003fea0003800000 */
.L_x_3164:
[-C--:B------:R-:W-:Y:S01]  /*9db0*/  FFMA R73, R46, R54.reuse, R73 ;  /* 0x000000362e497223 */ /* 0x080fe20000000049 */
[----:B------:R-:W-:Y:S01]  /*9dc0*/  FFMA R74, R137, R54, R74 ;  /* 0x00000036894a7223 */ /* 0x000fe2000000004a */
[----:B------:R-:W-:Y:S02]  /*9dd0*/  MOV R88, R24 ;  /* 0x0000001800587202 */ /* 0x000fe40000000f00 */
[----:B------:R-:W-:-:S07]  /*9de0*/  MOV R56, R123 ;  /* 0x0000007b00387202 */ /* 0x000fce0000000f00 */
[----:B------:R-:W-:Y:S05]  /*9df0*/  WARPSYNC.COLLECTIVE R91, `(.L_x_3165) ;  /* 0x000000005b087348 */ /* 0x000fea0003c00000 */
[----:B------:R0:W1:Y:S02]  /*9e00*/  SHFL.IDX P0, R123, R88, R89, R90 ;  /* 0x00000059587b7389 */ /* 0x000064000000005a */
[----:B01----:R-:W-:Y:S05]  /*9e10*/  ENDCOLLECTIVE ;  /* 0x000000000000791b */ /* 0x003fea0003800000 */
.L_x_3165:
[-C--:B------:R-:W-:Y:S01]  /*9e20*/  FFMA R75, R46, R56.reuse, R75 ;  /* 0x000000382e4b7223 */ /* 0x080fe2000000004b */
[----:B------:R-:W-:Y:S01]  /*9e30*/  FFMA R92, R137, R56, R92 ;  /* 0x00000038895c7223 */ /* 0x000fe2000000005c */
[----:B------:R-:W-:Y:S02]  /*9e40*/  MOV R88, R25 ;  /* 0x0000001900587202 */ /* 0x000fe40000000f00 */
[----:B------:R-:W-:-:S07]  /*9e50*/  MOV R58, R123 ;  /* 0x0000007b003a7202 */ /* 0x000fce0000000f00 */
[----:B------:R-:W-:Y:S05]  /*9e60*/  WARPSYNC.COLLECTIVE R91, `(.L_x_3166) ;  /* 0x000000005b087348 */ /* 0x000fea0003c00000 */
[----:B------:R0:W1:Y:S02]  /*9e70*/  SHFL.IDX P0, R123, R88, R89, R90 ;  /* 0x00000059587b7389 */ /* 0x000064000000005a */
[----:B01----:R-:W-:Y:S05]  /*9e80*/  ENDCOLLECTIVE ;  /* 0x000000000000791b */ /* 0x003fea0003800000 */
.L_x_3166:
        /* <DEDUP_REMOVED lines=8> */
.L_x_3167:
[----:B------:R-:W-:Y:S02]  /*9f10*/  MOV R88, R28 ;  /* 0x0000001c00587202 */ /* 0x000fe40000000f00 */
[----:B------:R-:W-:-:S07]  /*9f20*/  MOV R10, R123 ;  /* 0x0000007b000a7202 */ /* 0x000fce0000000f00 */
[----:B------:R-:W-:Y:S05]  /*9f30*/  WARPSYNC.COLLECTIVE R91, `(.L_x_3168) ;  /* 0x000000005b087348 */ /* 0x000fea0003c00000 */
[----:B------:R0:W1:Y:S02]  /*9f40*/  SHFL.IDX P0, R123, R88, R89, R90 ;  /* 0x00000059587b7389 */ /* 0x000064000000005a */
[----:B01----:R-:W-:Y:S05]  /*9f50*/  ENDCOLLECTIVE ;  /* 0x000000000000791b */ /* 0x003fea0003800000 */
.L_x_3168:
[-C--:B------:R-:W-:Y:S01]  /*9f60*/  FFMA R97, R46, R10.reuse, R97 ;  /* 0x0000000a2e617223 */ /* 0x080fe20000000061 */
[----:B------:R-:W-:Y:S01]  /*9f70*/  FFMA R98, R137, R10, R98 ;  /* 0x0000000a89627223 */ /* 0x000fe20000000062 */
[----:B------:R-:W-:Y:S02]  /*9f80*/  MOV R88, R29 ;  /* 0x0000001d00587202 */ /* 0x000fe40000000f00 */
[----:B------:R-:W-:-:S07]  /*9f90*/  MOV R48, R123 ;  /* 0x0000007b00307202 */ /* 0x000fce0000000f00 */
[----:B------:R-:W-:Y:S05]  /*9fa0*/  WARPSYNC.COLLECTIVE R91, `(.L_x_3169) ;  /* 0x000000005b087348 */ /* 0x000fea0003c00000 */
[----:B------:R0:W1:Y:S02]  /*9fb0*/  SHFL.IDX P0, R123, R88, R89, R90 ;  /* 0x00000059587b7389 */ /* 0x000064000000005a */
[----:B01----:R-:W-:Y:S05]  /*9fc0*/  ENDCOLLECTIVE ;  /* 0x000000000000791b */ /* 0x003fea0003800000 */
.L_x_3169:
[-C--:B------:R-:W-:Y:S01]  /*9fd0*/  FFMA R99, R46, R48.reuse, R99 ;  /* 0x000000302e637223 */ /* 0x080fe20000000063 */
[----:B------:R-:W-:Y:S01]  /*9fe0*/  FFMA R100, R137, R48, R100 ;  /* 0x0000003089647223 */ /* 0x000fe20000000064 */
[----:B------:R-:W-:Y:S02]  /*9ff0*/  MOV R88, R30 ;  /* 0x0000001e00587202 */ /* 0x000fe40000000f00 */
[----:B------:R-:W-:-:S07]  /*a000*/  MOV R50, R123 ;  /* 0x0000007b00327202 */ /* 0x000fce0000000f00 */
[----:B------:R-:W-:Y:S05]  /*a010*/  WARPSYNC.COLLECTIVE R91, `(.L_x_3170) ;  /* 0x000000005b087348 */ /* 0x000fea0003c00000 */
[----:B------:R0:W1:Y:S02]  /*a020*/  SHFL.IDX P0, R123, R88, R89, R90 ;  /* 0x00000059587b7389 */ /* 0x000064000000005a */
[----:B01----:R-:W-:Y:S05]  /*a030*/  ENDCOLLECTIVE ;  /* 0x000000000000791b */ /* 0x003fea0003800000 */
.L_x_3170:
[-C--:B------:R-:W-:Y:S01]  /*a040*/  FFMA R101, R46, R50.reuse, R101 ;  /* 0x000000322e657223 */ /* 0x080fe20000000065 */
[----:B------:R-:W-:Y:S01]  /*a050*/  FFMA R102, R137, R50, R102 ;  /* 0x0000003289667223 */ /* 0x000fe20000000066 */
[----:B------:R-:W-:Y:S02]  /*a060*/  MOV R88, R31 ;  /* 0x0000001f00587202 */ /* 0x000fe40000000f00 */
[----:B------:R-:W-:-:S07]  /*a070*/  MOV R52, R123 ;  /* 0x0000007b00347202 */ /* 0x000fce0000000f00 */
[----:B------:R-:W-:Y:S05]  /*a080*/  WARPSYNC.COLLECTIVE R91, `(.L_x_3171) ;  /* 0x000000005b087348 */ /* 0x000fea0003c00000 */
[----:B------:R0:W1:Y:S02]  /*a090*/  SHFL.IDX P0, R123, R88, R89, R90 ;  /* 0x00000059587b7389 */ /* 0x000064000000005a */
[----:B01----:R-:W-:Y:S05]  /*a0a0*/  ENDCOLLECTIVE ;  /* 0x000000000000791b */ /* 0x003fea0003800000 */
.L_x_3171:
[-C--:B------:R-:W-:Y:S01]  /*a0b0*/  FFMA R103, R46, R52.reuse, R103 ;  /* 0x000000342e677223 */ /* 0x080fe20000000067 */
[----:B------:R-:W-:Y:S01]  /*a0c0*/  FFMA R104, R137, R52, R104 ;  /* 0x0000003489687223 */ /* 0x000fe20000000068 */
[----:B------:R-:W-:Y:S02]  /*a0d0*/  MOV R88, R32 ;  /* 0x0000002000587202 */ /* 0x000fe40000000f00 */
[----:B------:R-:W-:-:S07]  /*a0e0*/  MOV R54, R123 ;  /* 0x0000007b00367202 */ /* 0x000fce0000000f00 */
[----:B------:R-:W-:Y:S05]  /*a0f0*/  WARPSYNC.COLLECTIVE R91, `(.L_x_3172) ;  /* 0x000000005b087348 */ /* 0x000fea0003c00000 */
[----:B------:R0:W1:Y:S02]  /*a100*/  SHFL.IDX P0, R123, R88, R89, R90 ;  /* 0x00000059587b7389 */ /* 0x000064000000005a */
[----:B01----:R-:W-:Y:S05]  /*a110*/  ENDCOLLECTIVE ;  /* 0x000000000000791b */ /* 0x003fea0003800000 */
.L_x_3172:
[-C--:B------:R-:W-:Y:S01]  /*a120*/  FFMA R105, R46, R54.reuse, R105 ;  /* 0x000000362e697223 */ /* 0x080fe20000000069 */
[----:B------:R-:W-:Y:S01]  /*a130*/  FFMA R106, R137, R54, R106 ;  /* 0x00000036896a7223 */ /* 0x000fe2000000006a */
[----:B------:R-:W-:Y:S02]  /*a140*/  MOV R88, R34 ;  /* 0x0000002200587202 */ /* 0x000fe40000000f00 */
[----:B------:R-:W-:-:S07]  /*a150*/  MOV R56, R123 ;  /* 0x0000007b00387202 */ /* 0x000fce0000000f00 */
[----:B------:R-:W-:Y:S05]  /*a160*/  WARPSYNC.COLLECTIVE R91, `(.L_x_3173) ;  /* 0x000000005b087348 */ /* 0x000fea0003c00000 */
[----:B------:R0:W1:Y:S02]  /*a170*/  SHFL.IDX P0, R123, R88, R89, R90 ;  /* 0x00000059587b7389 */ /* 0x000064000000005a */
[----:B01----:R-:W-:Y:S05]  /*a180*/  ENDCOLLECTIVE ;  /* 0x000000000000791b */ /* 0x003fea0003800000 */
.L_x_3173:
[-C--:B------:R-:W-:Y:S01]  /*a190*/  FFMA R107, R46, R56.reuse, R107 ;  /* 0x000000382e6b7223 */ /* 0x080fe2000000006b */
[----:B------:R-:W-:Y:S01]  /*a1a0*/  FFMA R108, R137, R56, R108 ;  /* 0x00000038896c7223 */ /* 0x000fe2000000006c */
[----:B------:R-:W-:Y:S02]  /*a1b0*/  MOV R88, R35 ;  /* 0x0000002300587202 */ /* 0x000fe40000000f00 */
[----:B------:R-:W-:-:S07]  /*a1c0*/  MOV R58, R123 ;  /* 0x0000007b003a7202 */ /* 0x000fce0000000f00 */
[----:B------:R-:W-:Y:S05]  /*a1d0*/  WARPSYNC.COLLECTIVE R91, `(.L_x_3174) ;  /* 0x000000005b087348 */ /* 0x000fea0003c00000 */
[----:B------:R0:W1:Y:S02]  /*a1e0*/  SHFL.IDX P0, R123, R88, R89, R90 ;  /* 0x00000059587b7389 */ /* 0x000064000000005a */
[----:B01----:R-:W-:Y:S05]  /*a1f0*/  ENDCOLLECTIVE ;  /* 0x000000000000791b */ /* 0x003fea0003800000 */
.L_x_3174:
        /* <DEDUP_REMOVED lines=8> */
.L_x_3175:
[----:B------:R-:W-:Y:S02]  /*a280*/  MOV R88, R37 ;  /* 0x0000002500587202 */ /* 0x000fe40000000f00 */
[----:B------:R-:W-:-:S07]  /*a290*/  MOV R10, R123 ;  /* 0x0000007b000a7202 */ /* 0x000fce0000000f00 */
[----:B------:R-:W-:Y:S05]  /*a2a0*/  WARPSYNC.COLLECTIVE R91, `(.L_x_3176) ;  /* 0x000000005b087348 */ /* 0x000fea0003c00000 */
[----:B------:R0:W1:Y:S02]  /*a2b0*/  SHFL.IDX P0, R123, R88, R89, R90 ;  /* 0x00000059587b7389 */ /* 0x000064000000005a */
[----:B01----:R-:W-:Y:S05]  /*a2c0*/  ENDCOLLECTIVE ;  /* 0x000000000000791b */ /* 0x003fea0003800000 */
.L_x_3176:
        /* <DEDUP_REMOVED lines=10> */
.L_x_3177:
[-C--:B------:R-:W-:Y:S01]  /*a370*/  FFMA R116, R137, R48.reuse, R116 ;  /* 0x0000003089747223 */ /* 0x080fe20000000074 */
[----:B------:R-:W-:Y:S01]  /*a380*/  FFMA R115, R46, R48, R115 ;  /* 0x000000302e737223 */ /* 0x000fe20000000073 */
[----:B------:R-:W-:Y:S02]  /*a390*/  MOV R88, R39 ;  /* 0x0000002700587202 */ /* 0x000fe40000000f00 */
[----:B------:R-:W-:-:S07]  /*a3a0*/  MOV R50, R123 ;  /* 0x0000007b00327202 */ /* 0x000fce0000000f00 */
[----:B------:R-:W-:Y:S05]  /*a3b0*/  WARPSYNC.COLLECTIVE R91, `(.L_x_3178) ;  /* 0x000000005b087348 */ /* 0x000fea0003c00000 */
[----:B------:R0:W1:Y:S02]  /*a3c0*/  SHFL.IDX P0, R123, R88, R89, R90 ;  /* 0x00000059587b7389 */ /* 0x000064000000005a */
[----:B01----:R-:W-:Y:S05]  /*a3d0*/  ENDCOLLECTIVE ;  /* 0x000000000000791b */ /* 0x003fea0003800000 */
.L_x_3178:
[-C--:B------:R-:W-:Y:S01]  /*a3e0*/  FFMA R118, R137, R50.reuse, R118 ;  /* 0x0000003289767223 */ /* 0x080fe20000000076 */
[----:B------:R-:W-:Y:S01]  /*a3f0*/  FFMA R117, R46, R50, R117 ;  /* 0x000000322e757223 */ /* 0x000fe20000000075 */
[----:B------:R-:W-:Y:S02]  /*a400*/  MOV R88, R40 ;  /* 0x0000002800587202 */ /* 0x000fe40000000f00 */
[----:B------:R-:W-:-:S07]  /*a410*/  MOV R52, R123 ;  /* 0x0000007b00347202 */ /* 0x000fce0000000f00 */
[----:B------:R-:W-:Y:S05]  /*a420*/  WARPSYNC.COLLECTIVE R91, `(.L_x_3179) ;  /* 0x000000005b087348 */ /* 0x000fea0003c00000 */
[----:B------:R0:W1:Y:S02]  /*a430*/  SHFL.IDX P0, R123, R88, R89, R90 ;  /* 0x00000059587b7389 */ /* 0x000064000000005a */
[----:B01----:R-:W-:Y:S05]  /*a440*/  ENDCOLLECTIVE ;  /* 0x000000000000791b */ /* 0x003fea0003800000 */
.L_x_3179:
[-C--:B------:R-:W-:Y:S01]  /*a450*/  FFMA R120, R137, R52.reuse, R120 ;  /* 0x0000003489787223 */ /* 0x080fe20000000078 */
[----:B------:R-:W-:Y:S01]  /*a460*/  FFMA R119, R46, R52, R119 ;  /* 0x000000342e777223 */ /* 0x000fe20000000077 */
[----:B------:R-:W-:Y:S02]  /*a470*/  MOV R88, R41 ;  /* 0x0000002900587202 */ /* 0x000fe40000000f00 */
[----:B------:R-:W-:-:S07]  /*a480*/  MOV R54, R123 ;  /* 0x0000007b00367202 */ /* 0x000fce0000000f00 */
[----:B------:R-:W-:Y:S05]  /*a490*/  WARPSYNC.COLLECTIVE R91, `(.L_x_3180) ;  /* 0x000000005b087348 */ /* 0x000fea0003c00000 */
[----:B------:R0:W1:Y:S02]  /*a4a0*/  SHFL.IDX P0, R123, R88, R89, R90 ;  /* 0x00000059587b7389 */ /* 0x000064000000005a */
[----:B01----:R-:W-:Y:S05]  /*a4b0*/  ENDCOLLECTIVE ;  /* 0x000000000000791b */ /* 0x003fea0003800000 */
.L_x_3180:
[-C--:B------:R-:W-:Y:S01]  /*a4c0*/  FFMA R87, R137, R54.reuse, R87 ;  /* 0x0000003689577223 */ /* 0x080fe20000000057 */
[----:B------:R-:W-:Y:S01]  /*a4d0*/  FFMA R121, R46, R54, R121 ;  /* 0x000000362e797223 */ /* 0x000fe20000000079 */
[----:B------:R-:W-:Y:S02]  /*a4e0*/  MOV R88, R42 ;  /* 0x0000002a00587202 */ /* 0x000fe40000000f00 */
[----:B------:R-:W-:-:S07]  /*a4f0*/  MOV R56, R123 ;  /* 0x0000007b00387202 */ /* 0x000fce0000000f00 */
[----:B------:R-:W-:Y:S05]  /*a500*/  WARPSYNC.COLLECTIVE R91, `(.L_x_3181) ;  /* 0x000000005b087348 */ /* 0x000fea0003c00000 */
[----:B------:R0:W1:Y:S02]  /*a510*/  SHFL.IDX P0, R123, R88, R89, R90 ;  /* 0x00000059587b7389 */ /* 0x000064000000005a */
[----:B01----:R-:W-:Y:S05]  /*a520*/  ENDCOLLECTIVE ;  /* 0x000000000000791b */ /* 0x003fea0003800000 */
.L_x_3181:
        /* <DEDUP_REMOVED lines=8> */
.L_x_3182:
        /* <DEDUP_REMOVED lines=8> */
.L_x_3183:
[----:B------:R-:W-:Y:S02]  /*a630*/  MOV R88, R27 ;  /* 0x0000001b00587202 */ /* 0x000fe40000000f00 */
[----:B------:R-:W-:-:S07]  /*a640*/  MOV R0, R123 ;  /* 0x0000007b00007202 */ /* 0x000fce0000000f00 */
[----:B------:R-:W-:Y:S05]  /*a650*/  WARPSYNC.COLLECTIVE R91, `(.L_x_3184) ;  /* 0x000000005b087348 */ /* 0x000fea0003c00000 */
[----:B------:R0:W1:Y:S02]  /*a660*/  SHFL.IDX P0, R123, R88, R89, R90 ;  /* 0x00000059587b7389 */ /* 0x000064000000005a */
[----:B01----:R-:W-:Y:S05]  /*a670*/  ENDCOLLECTIVE ;  /* 0x000000000000791b */ /* 0x003fea0003800000 */
.L_x_3184:
[----:B------:R-:W-:Y:S02]  /*a680*/  MOV R88, R12 ;  /* 0x0000000c00587202 */ /* 0x000fe40000000f00 */
[----:B------:R-:W-:-:S07]  /*a690*/  MOV R10, R123 ;  /* 0x0000007b000a7202 */ /* 0x000fce0000000f00 */
[----:B------:R-:W-:Y:S05]  /*a6a0*/  WARPSYNC.COLLECTIVE R91, `(.L_x_3185) ;  /* 0x000000005b087348 */ /* 0x000fea0003c00000 */
[----:B------:R0:W1:Y:S02]  /*a6b0*/  SHFL.IDX P0, R123, R88, R89, R90 ;  /* 0x00000059587b7389 */ /* 0x000064000000005a */
[----:B01----:R-:W-:Y:S05]  /*a6c0*/  ENDCOLLECTIVE ;  /* 0x000000000000791b */ /* 0x003fea0003800000 */
.L_x_3185:
[----:B------:R-:W-:Y:S02]  /*a6d0*/  MOV R88, R13 ;  /* 0x0000000d00587202 */ /* 0x000fe40000000f00 */
[----:B------:R-:W-:-:S07]  /*a6e0*/  MOV R48, R123 ;  /* 0x0000007b00307202 */ /* 0x000fce0000000f00 */
[----:B------:R-:W-:Y:S05]  /*a6f0*/  WARPSYNC.COLLECTIVE R91, `(.L_x_3186) ;  /* 0x000000005b087348 */ /* 0x000fea0003c00000 */
[----:B------:R0:W1:Y:S02]  /*a700*/  SHFL.IDX P0, R123, R88, R89, R90 ;  /* 0x00000059587b7389 */ /* 0x000064000000005a */
[----:B01----:R-:W-:Y:S05]  /*a710*/  ENDCOLLECTIVE ;  /* 0x000000000000791b */ /* 0x003fea0003800000 */
.L_x_3186:
[----:B------:R-:W-:Y:S02]  /*a720*/  MOV R88, R14 ;  /* 0x0000000e00587202 */ /* 0x000fe40000000f00 */
[----:B------:R-:W-:-:S07]  /*a730*/  MOV R50, R123 ;  /* 0x0000007b00327202 */ /* 0x000fce0000000f00 */
[----:B------:R-:W-:Y:S05]  /*a740*/  WARPSYNC.COLLECTIVE R91, `(.L_x_3187) ;  /* 0x000000005b087348 */ /* 0x000fea0003c00000 */
[----:B------:R0:W1:Y:S02]  /*a750*/  SHFL.IDX P0, R123, R88, R89, R90 ;  /* 0x00000059587b7389 */ /* 0x000064000000005a */
[----:B01----:R-:W-:Y:S05]  /*a760*/  ENDCOLLECTIVE ;  /* 0x000000000000791b */ /* 0x003fea0003800000 */
.L_x_3187:
[----:B------:R-:W-:Y:S02]  /*a770*/  MOV R88, R15 ;  /* 0x0000000f00587202 */ /* 0x000fe40000000f00 */
[----:B------:R-:W-:-:S07]  /*a780*/  MOV R52, R123 ;  /* 0x0000007b00347202 */ /* 0x000fce0000000f00 */
[----:B------:R-:W-:Y:S05]  /*a790*/  WARPSYNC.COLLECTIVE R91, `(.L_x_3188) ;  /* 0x000000005b087348 */ /* 0x000fea0003c00000 */
[----:B------:R0:W1:Y:S02]  /*a7a0*/  SHFL.IDX P0, R123, R88, R89, R90 ;  /* 0x00000059587b7389 */ /* 0x000064000000005a */
[----:B01----:R-:W-:Y:S05]  /*a7b0*/  ENDCOLLECTIVE ;  /* 0x000000000000791b */ /* 0x003fea0003800000 */
.L_x_3188:
[----:B------:R-:W-:Y:S02]  /*a7c0*/  MOV R88, R16 ;  /* 0x0000001000587202 */ /* 0x000fe40000000f00 */
[----:B------:R-:W-:-:S07]  /*a7d0*/  MOV R54, R123 ;  /* 0x0000007b00367202 */ /* 0x000fce0000000f00 */
[----:B------:R-:W-:Y:S05]  /*a7e0*/  WARPSYNC.COLLECTIVE R91, `(.L_x_3189) ;  /* 0x000000005b087348 */ /* 0x000fea0003c00000 */
[----:B------:R0:W1:Y:S02]  /*a7f0*/  SHFL.IDX P0, R123, R88, R89, R90 ;  /* 0x00000059587b7389 */ /* 0x000064000000005a */
[----:B01----:R-:W-:Y:S05]  /*a800*/  ENDCOLLECTIVE ;  /* 0x000000000000791b */ /* 0x003fea0003800000 */
.L_x_3189:
[----:B------:R-:W-:Y:S02]  /*a810*/  MOV R88, R17 ;  /* 0x0000001100587202 */ /* 0x000fe40000000f00 */
[----:B------:R-:W-:-:S07]  /*a820*/  MOV R56, R123 ;  /* 0x0000007b00387202 */ /* 0x000fce0000000f00 */
[----:B------:R-:W-:Y:S05]  /*a830*/  WARPSYNC.COLLECTIVE R91, `(.L_x_3190) ;  /* 0x000000005b087348 */ /* 0x000fea0003c00000 */
[----:B------:R0:W1:Y:S02]  /*a840*/  SHFL.IDX P0, R123, R88, R89, R90 ;  /* 0x00000059587b7389 */ /* 0x000064000000005a */
[----:B01----:R-:W-:Y:S05]  /*a850*/  ENDCOLLECTIVE ;  /* 0x000000000000791b */ /* 0x003fea0003800000 */
.L_x_3190:
[----:B------:R-:W-:Y:S02]  /*a860*/  MOV R88, R18 ;  /* 0x0000001200587202 */ /* 0x000fe40000000f00 */
[----:B------:R-:W-:-:S07]  /*a870*/  MOV R11, R123 ;  /* 0x0000007b000b7202 */ /* 0x000fce0000000f00 */
[----:B------:R-:W-:Y:S05]  /*a880*/  WARPSYNC.COLLECTIVE R91, `(.L_x_3191) ;  /* 0x000000005b087348 */ /* 0x000fea0003c00000 */
[----:B------:R0:W1:Y:S02]  /*a890*/  SHFL.IDX P0, R123, R88, R89, R90 ;  /* 0x00000059587b7389 */ /* 0x000064000000005a */
[----:B01----:R-:W-:Y:S05]  /*a8a0*/  ENDCOLLECTIVE ;  /* 0x000000000000791b */ /* 0x003fea0003800000 */
.L_x_3191:
[----:B------:R-:W-:Y:S01]  /*a8b0*/  MOV R88, R19 ;  /* 0x0000001300587202 */ /* 0x000fe20000000f00 */
[-C--:B------:R-:W-:Y:S01]  /*a8c0*/  FFMA R65, R84, R123.reuse, R65 ;  /* 0x0000007b54417223 */ /* 0x080fe20000000041 */
[----:B------:R-:W-:-:S07]  /*a8d0*/  FFMA R161, R86, R123, R161 ;  /* 0x0000007b56a17223 */ /* 0x000fce00000000a1 */
[----:B------:R-:W-:Y:S05]  /*a8e0*/  WARPSYNC.COLLECTIVE R91, `(.L_x_3192) ;  /* 0x000000005b087348 */ /* 0x000fea0003c00000 */
[----:B------:R0:W1:Y:S02]  /*a8f0*/  SHFL.IDX P0, R123, R88, R89, R90 ;  /* 0x00000059587b7389 */ /* 0x000064000000005a */
[----:B01----:R-:W-:Y:S05]  /*a900*/  ENDCOLLECTIVE ;  /* 0x000000000000791b */ /* 0x003fea0003800000 */
.L_x_3192:
[-C--:B------:R-:W-:Y:S01]  /*a910*/  FFMA R143, R84, R0.reuse, R143 ;  /* 0x00000000548f7223 */ /* 0x080fe2000000008f */
[----:B------:R-:W-:Y:S01]  /*a920*/  FFMA R145, R86, R0, R145 ;  /* 0x0000000056917223 */ /* 0x000fe20000000091 */
[----:B------:R-:W-:Y:S02]  /*a930*/  MOV R88, R20 ;  /* 0x0000001400587202 */ /* 0x000fe40000000f00 */
[----:B------:R-:W-:-:S07]  /*a940*/  MOV R0, R123 ;  /* 0x0000007b00007202 */ /* 0x000fce0000000f00 */
[----:B------:R-:W-:Y:S05]  /*a950*/  WARPSYNC.COLLECTIVE R91, `(.L_x_3193) ;  /* 0x000000005b087348 */ /* 0x000fea0003c00000 */
[----:B------:R0:W1:Y:S02]  /*a960*/  SHFL.IDX P0, R123, R88, R89, R90 ;  /* 0x00000059587b7389 */ /* 0x000064000000005a */
[----:B01----:R-:W-:Y:S05]  /*a970*/  ENDCOLLECTIVE ;  /* 0x000000000000791b */ /* 0x003fea0003800000 */
.L_x_3193:
[-C--:B------:R-:W-:Y:S01]  /*a980*/  FFMA R51, R84, R10.reuse, R51 ;  /* 0x0000000a54337223 */ /* 0x080fe20000000033 */
[----:B------:R-:W-:Y:S01]  /*a990*/  FFMA R147, R86, R10, R147 ;  /* 0x0000000a56937223 */ /* 0x000fe20000000093 */
[----:B------:R-:W-:Y:S02]  /*a9a0*/  MOV R88, R21 ;  /* 0x0000001500587202 */ /* 0x000fe40000000f00 */
[----:B------:R-:W-:-:S07]  /*a9b0*/  MOV R10, R123 ;  /* 0x0000007b000a7202 */ /* 0x000fce0000000f00 */
[----:B------:R-:W-:Y:S05]  /*a9c0*/  WARPSYNC.COLLECTIVE R91, `(.L_x_3194) ;  /* 0x000000005b087348 */ /* 0x000fea0003c00000 */
[----:B------:R0:W1:Y:S02]  /*a9d0*/  SHFL.IDX P0, R123, R88, R89, R90 ;  /* 0x00000059587b7389 */ /* 0x000064000000005a */
[----:B01----:R-:W-:Y:S05]  /*a9e0*/  ENDCOLLECTIVE ;  /* 0x000000000000791b */ /* 0x003fea0003800000 */
.L_x_3194:
[-C--:B------:R-:W-:Y:S01]  /*a9f0*/  FFMA R63, R84, R11.reuse, R63 ;  /* 0x0000000b543f7223 */ /* 0x080fe2000000003f */
[----:B------:R-:W-:Y:S01]  /*aa00*/  FFMA R159, R86, R11, R159 ;  /* 0x0000000b569f7223 */ /* 0x000fe2000000009f */
[----:B------:R-:W-:Y:S02]  /*aa10*/  MOV R88, R22 ;  /* 0x0000001600587202 */ /* 0x000fe40000000f00 */
[----:B------:R-:W-:-:S07]  /*aa20*/  MOV R11, R123 ;  /* 0x0000007b000b7202 */ /* 0x000fce0000000f00 */
[----:B------:R-:W-:Y:S05]  /*aa30*/  WARPSYNC.COLLECTIVE R91, `(.L_x_3195) ;  /* 0x000000005b087348 */ /* 0x000fea0003c00000 */
[----:B------:R0:W1:Y:S02]  /*aa40*/  SHFL.IDX P0, R123, R88, R89, R90 ;  /* 0x00000059587b7389 */ /* 0x000064000000005a */
[----:B01----:R-:W-:Y:S05]  /*aa50*/  ENDCOLLECTIVE ;  /* 0x000000000000791b */ /* 0x003fea0003800000 */
.L_x_3195:
[-C--:B------:R-:W-:Y:S01]  /*aa60*/  FFMA R53, R84, R48.reuse, R53 ;  /* 0x0000003054357223 */ /* 0x080fe20000000035 */
[----:B------:R-:W-:Y:S01]  /*aa70*/  FFMA R149, R86, R48, R149 ;  /* 0x0000003056957223 */ /* 0x000fe20000000095 */
[----:B------:R-:W-:Y:S02]  /*aa80*/  MOV R88, R23 ;  /* 0x0000001700587202 */ /* 0x000fe40000000f00 */
[----:B------:R-:W-:-:S07]  /*aa90*/  MOV R48, R123 ;  /* 0x0000007b00307202 */ /* 0x000fce0000000f00 */
[----:B------:R-:W-:Y:S05]  /*aaa0*/  WARPSYNC.COLLECTIVE R91, `(.L_x_3196) ;  /* 0x000000005b087348 */ /* 0x000fea0003c00000 */
[----:B------:R0:W1:Y:S02]  /*aab0*/  SHFL.IDX P0, R123, R88, R89, R90 ;  /* 0x00000059587b7389 */ /* 0x000064000000005a */
[----:B01----:R-:W-:Y:S05]  /*aac0*/  ENDCOLLECTIVE ;  /* 0x000000000000791b */ /* 0x003fea0003800000 */
.L_x_3196:
[-C--:B------:R-:W-:Y:S01]  /*aad0*/  FFMA R55, R84, R50.reuse, R55 ;  /* 0x0000003254377223 */ /* 0x080fe20000000037 */
[----:B------:R-:W-:Y:S01]  /*aae0*/  FFMA R151, R86, R50, R151 ;  /* 0x0000003256977223 */ /* 0x000fe20000000097 */
[----:B------:R-:W-:Y:S02]  /*aaf0*/  MOV R88, R24 ;  /* 0x0000001800587202 */ /* 0x000fe40000000f00 */
[----:B------:R-:W-:-:S07]  /*ab00*/  MOV R50, R123 ;  /* 0x0000007b00327202 */ /* 0x000fce0000000f00 */
[----:B------:R-:W-:Y:S05]  /*ab10*/  WARPSYNC.COLLECTIVE R91, `(.L_x_3197) ;  /* 0x000000005b087348 */ /* 0x000fea0003c00000 */
[----:B------:R0:W1:Y:S02]  /*ab20*/  SHFL.IDX P0, R123, R88, R89, R90 ;  /* 0x00000059587b7389 */ /* 0x000064000000005a */
[----:B01----:R-:W-:Y:S05]  /*ab30*/  ENDCOLLECTIVE ;  /* 0x000000000000791b */ /* 0x003fea0003800000 */
.L_x_3197:
[-C--:B------:R-:W-:Y:S01]  /*ab40*/  FFMA R57, R84, R52.reuse, R57 ;  /* 0x0000003454397223 */ /* 0x080fe20000000039 */
[----:B------:R-:W-:Y:S01]  /*ab50*/  FFMA R153, R86, R52, R153 ;  /* 0x0000003456997223 */ /* 0x000fe20000000099 */
[----:B------:R-:W-:Y:S02]  /*ab60*/  MOV R88, R25 ;  /* 0x0000001900587202 */ /* 0x000fe40000000f00 */
[----:B------:R-:W-:-:S07]  /*ab70*/  MOV R52, R123 ;  /* 0x0000007b00347202 */ /* 0x000fce0000000f00 */
[----:B------:R-:W-:Y:S05]  /*ab80*/  WARPSYNC.COLLECTIVE R91, `(.L_x_3198) ;  /* 0x000000005b087348 */ /* 0x000fea0003c00000 */
[----:B------:R0:W1:Y:S02]  /*ab90*/  SHFL.IDX P0, R123, R88, R89, R90 ;  /* 0x00000059587b7389 */ /* 0x000064000000005a */
[----:B01----:R-:W-:Y:S05]  /*aba0*/  ENDCOLLECTIVE ;  /* 0x000000000000791b */ /* 0x003fea0003800000 */
.L_x_3198:
[-C--:B------:R-:W-:Y:S01]  /*abb0*/  FFMA R59, R84, R54.reuse, R59 ;  /* 0x00000036543b7223 */ /* 0x080fe2000000003b */
[----:B------:R-:W-:Y:S01]  /*abc0*/  FFMA R155, R86, R54, R155 ;  /* 0x00000036569b7223 */ /* 0x000fe2000000009b */
[----:B------:R-:W-:Y:S02]  /*abd0*/  MOV R88, R26 ;  /* 0x0000001a00587202 */ /* 0x000fe40000000f00 */
[----:B------:R-:W-:-:S07]  /*abe0*/  MOV R54, R123 ;  /* 0x0000007b00367202 */ /* 0x000fce0000000f00 */
[----:B------:R-:W-:Y:S05]  /*abf0*/  WARPSYNC.COLLECTIVE R91, `(.L_x_3199) ;  /* 0x000000005b087348 */ /* 0x000fea0003c00000 */
[----:B------:R0:W1:Y:S02]  /*ac00*/  SHFL.IDX P0, R123, R88, R89, R90 ;  /* 0x00000059587b7389 */ /* 0x000064000000005a */
[----:B01----:R-:W-:Y:S05]  /*ac10*/  ENDCOLLECTIVE ;  /* 0x000000000000791b */ /* 0x003fea0003800000 */
.L_x_3199:
[-C--:B------:R-:W-:Y:S01]  /*ac20*/  FFMA R61, R84, R56.reuse, R61 ;  /* 0x00000038543d7223 */ /* 0x080fe2000000003d */
[----:B------:R-:W-:Y:S01]  /*ac30*/  FFMA R157, R86, R56, R157 ;  /* 0x00000038569d7223 */ /* 0x000fe2000000009d */
[----:B------:R-:W-:Y:S02]  /*ac40*/  MOV R88, R28 ;  /* 0x0000001c00587202 */ /* 0x000fe40000000f00 */
[----:B------:R-:W-:-:S07]  /*ac50*/  MOV R56, R123 ;  /* 0x0000007b00387202 */ /* 0x000fce0000000f00 */
[----:B------:R-:W-:Y:S05]  /*ac60*/  WARPSYNC.COLLECTIVE R91, `(.L_x_3200) ;  /* 0x000000005b087348 */ /* 0x000fea0003c00000 */
[----:B------:R0:W1:Y:S02]  /*ac70*/  SHFL.IDX P0, R123, R88, R89, R90 ;  /* 0x00000059587b7389 */ /* 0x000064000000005a */
[----:B01----:R-:W-:Y:S05]  /*ac80*/  ENDCOLLECTIVE ;  /* 0x000000000000791b */ /* 0x003fea0003800000 */
.L_x_3200:
[----:B------:R-:W-:Y:S02]  /*ac90*/  MOV R88, R29 ;  /* 0x0000001d00587202 */ /* 0x000fe40000000f00 */
[----:B------:R-:W-:-:S07]  /*aca0*/  MOV R58, R123 ;  /* 0x0000007b003a7202 */ /* 0x000fce0000000f00 */
[----:B------:R-:W-:Y:S05]  /*acb0*/  WARPSYNC.COLLECTIVE R91, `(.L_x_3201) ;  /* 0x000000005b087348 */ /* 0x000fea0003c00000 */
[----:B------:R0:W1:Y:S02]  /*acc0*/  SHFL.IDX P0, R123, R88, R89, R90 ;  /* 0x00000059587b7389 */ /* 0x000064000000005a */
[----:B01----:R-:W-:Y:S05]  /*acd0*/  ENDCOLLECTIVE ;  /* 0x000000000000791b */ /* 0x003fea0003800000 */
.L_x_3201:
[----:B------:R-:W-:Y:S02]  /*ace0*/  MOV R88, R30 ;  /* 0x0000001e00587202 */ /* 0x000fe40000000f00 */
[----:B------:R-:W-:-:S07]  /*acf0*/  MOV R60, R123 ;  /* 0x0000007b003c7202 */ /* 0x000fce0000000f00 */
[----:B------:R-:W-:Y:S05]  /*ad00*/  WARPSYNC.COLLECTIVE R91, `(.L_x_3202) ;  /* 0x000000005b087348 */ /* 0x000fea0003c00000 */
[----:B------:R0:W1:Y:S02]  /*ad10*/  SHFL.IDX P0, R123, R88, R89, R90 ;  /* 0x00000059587b7389 */ /* 0x000064000000005a */
[----:B01----:R-:W-:Y:S05]  /*ad20*/  ENDCOLLECTIVE ;  /* 0x000000000000791b */ /* 0x003fea0003800000 */
.L_x_3202:
[----:B------:R-:W-:Y:S01]  /*ad30*/  MOV R88, R31 ;  /* 0x0000001f00587202 */ /* 0x000fe20000000f00 */
[-C--:B------:R-:W-:Y:S01]  /*ad40*/  FFMA R103, R84, R123.reuse, R103 ;  /* 0x0000007b54677223 */ /* 0x080fe20000000067 */
[----:B------:R-:W-:-:S07]  /*ad50*/  FFMA R104, R86, R123, R104 ;  /* 0x0000007b56687223 */ /* 0x000fce0000000068 */
[----:B------:R-:W-:Y:S05]  /*ad60*/  WARPSYNC.COLLECTIVE R91, `(.L_x_3203) ;  /* 0x000000005b087348 */ /* 0x000fea0003c00000 */
[----:B------:R0:W1:Y:S02]  /*ad70*/  SHFL.IDX P0, R123, R88, R89, R90 ;  /* 0x00000059587b7389 */ /* 0x000064000000005a */
[----:B01----:R-:W-:Y:S05]  /*ad80*/  ENDCOLLECTIVE ;  /* 0x000000000000791b */ /* 0x003fea0003800000 */
.L_x_3203:
[-C--:B------:R-:W-:Y:S01]  /*ad90*/  FFMA R71, R84, R11.reuse, R71 ;  /* 0x0000000b54477223 */ /* 0x080fe20000000047 */
[----:B------:R-:W-:Y:S01]  /*ada0*/  FFMA R72, R86, R11, R72 ;  /* 0x0000000b56487223 */ /* 0x000fe20000000048 */
[----:B------:R-:W-:Y:S02]  /*adb0*/  MOV R88, R32 ;  /* 0x0000002000587202 */ /* 0x000fe40000000f00 */
[----:B------:R-:W-:-:S07]  /*adc0*/  MOV R11, R123 ;  /* 0x0000007b000b7202 */ /* 0x000fce0000000f00 */
[----:B------:R-:W-:Y:S05]  /*add0*/  WARPSYNC.COLLECTIVE R91, `(.L_x_3204) ;  /* 0x000000005b087348 */ /* 0x000fea0003c00000 */
[----:B------:R0:W1:Y:S02]  /*ade0*/  SHFL.IDX P0, R123, R88, R89, R90 ;  /* 0x00000059587b7389 */ /* 0x000064000000005a */
[----:B01----:R-:W-:Y:S05]  /*adf0*/  ENDCOLLECTIVE ;  /* 0x000000000000791b */ /* 0x003fea0003800000 */
.L_x_3204:
        /* <DEDUP_REMOVED lines=14> */
.L_x_3205:
[-C--:B------:R-:W-:Y:S01]  /*aee0*/  FFMA R69, R84, R10.reuse, R69 ;  /* 0x0000000a54457223 */ /* 0x080fe20000000045 */
[----:B------:R-:W-:Y:S01]  /*aef0*/  FFMA R165, R86, R10, R165 ;  /* 0x0000000a56a57223 */ /* 0x000fe200000000a5 */
[----:B------:R-:W-:Y:S02]  /*af00*/  MOV R88, R35 ;  /* 0x0000002300587202 */ /* 0x000fe40000000f00 */
[----:B------:R-:W-:-:S07]  /*af10*/  MOV R10, R123 ;  /* 0x0000007b000a7202 */ /* 0x000fce0000000f00 */
[----:B------:R-:W-:Y:S05]  /*af20*/  WARPSYNC.COLLECTIVE R91, `(.L_x_3206) ;  /* 0x000000005b087348 */ /* 0x000fea0003c00000 */
[----:B------:R0:W1:Y:S02]  /*af30*/  SHFL.IDX P0, R123, R88, R89, R90 ;  /* 0x00000059587b7389 */ /* 0x000064000000005a */
[----:B01----:R-:W-:Y:S05]  /*af40*/  ENDCOLLECTIVE ;  /* 0x000000000000791b */ /* 0x003fea0003800000 */
.L_x_3206:
[-C--:B------:R-:W-:Y:S01]  /*af50*/  FFMA R73, R84, R48.reuse, R73 ;  /* 0x0000003054497223 */ /* 0x080fe20000000049 */
[----:B------:R-:W-:Y:S01]  /*af60*/  FFMA R74, R86, R48, R74 ;  /* 0x00000030564a7223 */ /* 0x000fe2000000004a */
[----:B------:R-:W-:Y:S02]  /*af70*/  MOV R88, R36 ;  /* 0x0000002400587202 */ /* 0x000fe40000000f00 */
[----:B------:R-:W-:-:S07]  /*af80*/  MOV R48, R123 ;  /* 0x0000007b00307202 */ /* 0x000fce0000000f00 */
[----:B------:R-:W-:Y:S05]  /*af90*/  WARPSYNC.COLLECTIVE R91, `(.L_x_3207) ;  /* 0x000000005b087348 */ /* 0x000fea0003c00000 */
[----:B------:R0:W1:Y:S02]  /*afa0*/  SHFL.IDX P0, R123, R88, R89, R90 ;  /* 0x00000059587b7389 */ /* 0x000064000000005a */
[----:B01----:R-:W-:Y:S05]  /*afb0*/  ENDCOLLECTIVE ;  /* 0x000000000000791b */ /* 0x003fea0003800000 */
.L_x_3207:
[-C--:B------:R-:W-:Y:S01]  /*afc0*/  FFMA R75, R84, R50.reuse, R75 ;  /* 0x00000032544b7223 */ /* 0x080fe2000000004b */
[----:B------:R-:W-:Y:S01]  /*afd0*/  FFMA R92, R86, R50, R92 ;  /* 0x00000032565c7223 */ /* 0x000fe2000000005c */
[----:B------:R-:W-:Y:S02]  /*afe0*/  MOV R88, R37 ;  /* 0x0000002500587202 */ /* 0x000fe40000000f00 */
[----:B------:R-:W-:-:S07]  /*aff0*/  MOV R50, R123 ;  /* 0x0000007b00327202 */ /* 0x000fce0000000f00 */
[----:B------:R-:W-:Y:S05]  /*b000*/  WARPSYNC.COLLECTIVE R91, `(.L_x_3208) ;  /* 0x000000005b087348 */ /* 0x000fea0003c00000 */
[----:B------:R0:W1:Y:S02]  /*b010*/  SHFL.IDX P0, R123, R88, R89, R90 ;  /* 0x00000059587b7389 */ /* 0x000064000000005a */
[----:B01----:R-:W-:Y:S05]  /*b020*/  ENDCOLLECTIVE ;  /* 0x000000000000791b */ /* 0x003fea0003800000 */
.L_x_3208:
[-C--:B------:R-:W-:Y:S01]  /*b030*/  FFMA R93, R84, R52.reuse, R93 ;  /* 0x00000034545d7223 */ /* 0x080fe2000000005d */
[----:B------:R-:W-:Y:S01]  /*b040*/  FFMA R94, R86, R52, R94 ;  /* 0x00000034565e7223 */ /* 0x000fe2000000005e */
[----:B------:R-:W-:Y:S02]  /*b050*/  MOV R88, R38 ;  /* 0x0000002600587202 */ /* 0x000fe40000000f00 */
[----:B------:R-:W-:-:S07]  /*b060*/  MOV R52, R123 ;  /* 0x0000007b00347202 */ /* 0x000fce0000000f00 */
[----:B------:R-:W-:Y:S05]  /*b070*/  WARPSYNC.COLLECTIVE R91, `(.L_x_3209) ;  /* 0x000000005b087348 */ /* 0x000fea0003c00000 */
[----:B------:R0:W1:Y:S02]  /*b080*/  SHFL.IDX P0, R123, R88, R89, R90 ;  /* 0x00000059587b7389 */ /* 0x000064000000005a */
[----:B01----:R-:W-:Y:S05]  /*b090*/  ENDCOLLECTIVE ;  /* 0x000000000000791b */ /* 0x003fea0003800000 */
.L_x_3209:
[-C--:B------:R-:W-:Y:S01]  /*b0a0*/  FFMA R95, R84, R54.reuse, R95 ;  /* 0x00000036545f7223 */ /* 0x080fe2000000005f */
[----:B------:R-:W-:Y:S01]  /*b0b0*/  FFMA R96, R86, R54, R96 ;  /* 0x0000003656607223 */ /* 0x000fe20000000060 */
[----:B------:R-:W-:Y:S02]  /*b0c0*/  MOV R88, R39 ;  /* 0x0000002700587202 */ /* 0x000fe40000000f00 */
[----:B------:R-:W-:-:S07]  /*b0d0*/  MOV R54, R123 ;  /* 0x0000007b00367202 */ /* 0x000fce0000000f00 */
[----:B------:R-:W-:Y:S05]  /*b0e0*/  WARPSYNC.COLLECTIVE R91, `(.L_x_3210) ;  /* 0x000000005b087348 */ /* 0x000fea0003c00000 */
[----:B------:R0:W1:Y:S02]  /*b0f0*/  SHFL.IDX P0, R123, R88, R89, R90 ;  /* 0x00000059587b7389 */ /* 0x000064000000005a */
[----:B01----:R-:W-:Y:S05]  /*b100*/  ENDCOLLECTIVE ;  /* 0x000000000000791b */ /* 0x003fea0003800000 */
.L_x_3210:
[-C--:B------:R-:W-:Y:S01]  /*b110*/  FFMA R97, R84, R56.reuse, R97 ;  /* 0x0000003854617223 */ /* 0x080fe20000000061 */
[----:B------:R-:W-:Y:S01]  /*b120*/  FFMA R98, R86, R56, R98 ;  /* 0x0000003856627223 */ /* 0x000fe20000000062 */
[----:B------:R-:W-:Y:S02]  /*b130*/  MOV R88, R40 ;  /* 0x0000002800587202 */ /* 0x000fe40000000f00 */
[----:B------:R-:W-:-:S07]  /*b140*/  MOV R56, R123 ;  /* 0x0000007b00387202 */ /* 0x000fce0000000f00 */
[----:B------:R-:W-:Y:S05]  /*b150*/  WARPSYNC.COLLECTIVE R91, `(.L_x_3211) ;  /* 0x000000005b087348 */ /* 0x000fea0003c00000 */
[----:B------:R0:W1:Y:S02]  /*b160*/  SHFL.IDX P0, R123, R88, R89, R90 ;  /* 0x00000059587b7389 */ /* 0x000064000000005a */
[----:B01----:R-:W-:Y:S05]  /*b170*/  ENDCOLLECTIVE ;  /* 0x000000000000791b */ /* 0x003fea0003800000 */
.L_x_3211:
[-C--:B------:R-:W-:Y:S01]  /*b180*/  FFMA R99, R84, R58.reuse, R99 ;  /* 0x0000003a54637223 */ /* 0x080fe20000000063 */
[----:B------:R-:W-:Y:S01]  /*b190*/  FFMA R100, R86, R58, R100 ;  /* 0x0000003a56647223 */ /* 0x000fe20000000064 */
[----:B------:R-:W-:Y:S02]  /*b1a0*/  MOV R88, R41 ;  /* 0x0000002900587202 */ /* 0x000fe40000000f00 */
[----:B------:R-:W-:-:S07]  /*b1b0*/  MOV R58, R123 ;  /* 0x0000007b003a7202 */ /* 0x000fce0000000f00 */
[----:B------:R-:W-:Y:S05]  /*b1c0*/  WARPSYNC.COLLECTIVE R91, `(.L_x_3212) ;  /* 0x000000005b087348 */ /* 0x000fea0003c00000 */
[----:B------:R0:W1:Y:S02]  /*b1d0*/  SHFL.IDX P0, R123, R88, R89, R90 ;  /* 0x00000059587b7389 */ /* 0x000064000000005a */
[----:B01----:R-:W-:Y:S05]  /*b1e0*/  ENDCOLLECTIVE ;  /* 0x000000000000791b */ /* 0x003fea0003800000 */
.L_x_3212:
[-C--:B------:R-:W-:Y:S01]  /*b1f0*/  FFMA R101, R84, R60.reuse, R101 ;  /* 0x0000003c54657223 */ /* 0x080fe20000000065 */
[----:B------:R-:W-:Y:S01]  /*b200*/  FFMA R102, R86, R60, R102 ;  /* 0x0000003c56667223 */ /* 0x000fe20000000066 */
[----:B------:R-:W-:Y:S02]  /*b210*/  MOV R88, R42 ;  /* 0x0000002a00587202 */ /* 0x000fe40000000f00 */
[----:B------:R-:W-:-:S07]  /*b220*/  MOV R60, R123 ;  /* 0x0000007b003c7202 */ /* 0x000fce0000000f00 */
[----:B------:R-:W-:Y:S05]  /*b230*/  WARPSYNC.COLLECTIVE R91, `(.L_x_3213) ;  /* 0x000000005b087348 */ /* 0x000fea0003c00000 */
[----:B------:R0:W1:Y:S02]  /*b240*/  SHFL.IDX P0, R123, R88, R89, R90 ;  /* 0x00000059587b7389 */ /* 0x000064000000005a */
[----:B01----:R-:W-:Y:S05]  /*b250*/  ENDCOLLECTIVE ;  /* 0x000000000000791b */ /* 0x003fea0003800000 */
.L_x_3213:
[----:B------:R-:W-:Y:S02]  /*b260*/  MOV R88, R43 ;  /* 0x0000002b00587202 */ /* 0x000fe40000000f00 */
[----:B------:R-:W-:Y:S02]  /*b270*/  MOV R89, R133 ;  /* 0x0000008500597202 */ /* 0x000fe40000000f00 */
[----:B------:R-:W-:-:S07]  /*b280*/  MOV R62, R123 ;  /* 0x0000007b003e7202 */ /* 0x000fce0000000f00 */
[----:B------:R-:W-:Y:S05]  /*b290*/  WARPSYNC.COLLECTIVE R91, `(.L_x_3214) ;  /* 0x000000005b087348 */ /* 0x000fea0003c00000 */
[----:B------:R0:W1:Y:S02]  /*b2a0*/  SHFL.IDX P0, R123, R88, R89, R90 ;  /* 0x00000059587b7389 */ /* 0x000064000000005a */
[----:B01----:R-:W-:Y:S05]  /*b2b0*/  ENDCOLLECTIVE ;  /* 0x000000000000791b */ /* 0x003fea0003800000 */
.L_x_3214:
[-C--:B------:R-:W-:Y:S01]  /*b2c0*/  FFMA R111, R84, R48.reuse, R111 ;  /* 0x00000030546f7223 */ /* 0x080fe2000000006f */
[----:B------:R-:W-:Y:S01]  /*b2d0*/  FFMA R112, R86, R48, R112 ;  /* 0x0000003056707223 */ /* 0x000fe20000000070 */
[----:B------:R-:W-:Y:S02]  /*b2e0*/  MOV R88, R33 ;  /* 0x0000002100587202 */ /* 0x000fe40000000f00 */
[----:B------:R-:W-:-:S07]  /*b2f0*/  MOV R48, R123 ;  /* 0x0000007b00307202 */ /* 0x000fce0000000f00 */
[----:B------:R-:W-:Y:S05]  /*b300*/  WARPSYNC.COLLECTIVE R91, `(.L_x_3215) ;  /* 0x000000005b087348 */ /* 0x000fea0003c00000 */
[----:B------:R0:W1:Y:S02]  /*b310*/  SHFL.IDX P0, R123, R88, R89, R90 ;  /* 0x00000059587b7389 */ /* 0x000064000000005a */
[----:B01----:R-:W-:Y:S05]  /*b320*/  ENDCOLLECTIVE ;  /* 0x000000000000791b */ /* 0x003fea0003800000 */
.L_x_3215:
[----:B------:R-:W-:Y:S01]  /*b330*/  MOV R88, R27 ;  /* 0x0000001b00587202 */ /* 0x000fe20000000f00 */
[-C--:B------:R-:W-:Y:S01]  /*b340*/  FFMA R145, R11, R123.reuse, R145 ;  /* 0x0000007b0b917223 */ /* 0x080fe20000000091 */
[----:B------:R-:W-:-:S07]  /*b350*/  FFMA R143, R0, R123, R143 ;  /* 0x0000007b008f7223 */ /* 0x000fce000000008f */
[----:B------:R-:W-:Y:S05]  /*b360*/  WARPSYNC.COLLECTIVE R91, `(.L_x_3216) ;  /* 0x000000005b087348 */ /* 0x000fea0003c00000 */
[----:B------:R0:W1:Y:S02]  /*b370*/  SHFL.IDX P0, R123, R88, R89, R90 ;  /* 0x00000059587b7389 */ /* 0x000064000000005a */
[----:B01----:R-:W-:Y:S05]  /*b380*/  ENDCOLLECTIVE ;  /* 0x000000000000791b */ /* 0x003fea0003800000 */
.L_x_3216:
[-C--:B------:R-:W-:Y:S01]  /*b390*/  FFMA R113, R84, R50.reuse, R113 ;  /* 0x0000003254717223 */ /* 0x080fe20000000071 */
[----:B------:R-:W-:Y:S01]  /*b3a0*/  FFMA R114, R86, R50, R114 ;  /* 0x0000003256727223 */ /* 0x000fe20000000072 */
[----:B------:R-:W-:Y:S02]  /*b3b0*/  MOV R88, R12 ;  /* 0x0000000c00587202 */ /* 0x000fe40000000f00 */
[----:B------:R-:W-:-:S07]  /*b3c0*/  MOV R50, R123 ;  /* 0x0000007b00327202 */ /* 0x000fce0000000f00 */
[----:B------:R-:W-:Y:S05]  /*b3d0*/  WARPSYNC.COLLECTIVE R91, `(.L_x_3217) ;  /* 0x000000005b087348 */ /* 0x000fea0003c00000 */
[----:B------:R0:W1:Y:S02]  /*b3e0*/  SHFL.IDX P0, R123, R88, R89, R90 ;  /* 0x00000059587b7389 */ /* 0x000064000000005a */
[----:B01----:R-:W-:Y:S05]  /*b3f0*/  ENDCOLLECTIVE ;  /* 0x000000000000791b */ /* 0x003fea0003800000 */
.L_x_3217:
[-C--:B------:R-:W-:Y:S01]  /*b400*/  FFMA R115, R84, R52.reuse, R115 ;  /* 0x0000003454737223 */ /* 0x080fe20000000073 */
[----:B------:R-:W-:Y:S01]  /*b410*/  FFMA R116, R86, R52, R116 ;  /* 0x0000003456747223 */ /* 0x000fe20000000074 */
[----:B------:R-:W-:Y:S02]  /*b420*/  MOV R88, R13 ;  /* 0x0000000d00587202 */ /* 0x000fe40000000f00 */
[----:B------:R-:W-:-:S07]  /*b430*/  MOV R52, R123 ;  /* 0x0000007b00347202 */ /* 0x000fce0000000f00 */
[----:B------:R-:W-:Y:S05]  /*b440*/  WARPSYNC.COLLECTIVE R91, `(.L_x_3218) ;  /* 0x000000005b087348 */ /* 0x000fea0003c00000 */
[----:B------:R0:W1:Y:S02]  /*b450*/  SHFL.IDX P0, R123, R88, R89, R90 ;  /* 0x00000059587b7389 */ /* 0x000064000000005a */
[----:B01----:R-:W-:Y:S05]  /*b460*/  ENDCOLLECTIVE ;  /* 0x000000000000791b */ /* 0x003fea0003800000 */
.L_x_3218:
[-C--:B------:R-:W-:Y:S01]  /*b470*/  FFMA R117, R84, R54.reuse, R117 ;  /* 0x0000003654757223 */ /* 0x080fe20000000075 */
[----:B------:R-:W-:Y:S01]  /*b480*/  FFMA R118, R86, R54, R118 ;  /* 0x0000003656767223 */ /* 0x000fe20000000076 */
[----:B------:R-:W-:Y:S02]  /*b490*/  MOV R88, R14 ;  /* 0x0000000e00587202 */ /* 0x000fe40000000f00 */
[----:B------:R-:W-:-:S07]  /*b4a0*/  MOV R54, R123 ;  /* 0x0000007b00367202 */ /* 0x000fce0000000f00 */
[----:B------:R-:W-:Y:S05]  /*b4b0*/  WARPSYNC.COLLECTIVE R91, `(.L_x_3219) ;  /* 0x000000005b087348 */ /* 0x000fea0003c00000 */
[----:B------:R0:W1:Y:S02]  /*b4c0*/  SHFL.IDX P0, R123, R88, R89, R90 ;  /* 0x00000059587b7389 */ /* 0x000064000000005a */
[----:B01----:R-:W-:Y:S05]  /*b4d0*/  ENDCOLLECTIVE ;  /* 0x000000000000791b */ /* 0x003fea0003800000 */
.L_x_3219:
[-C--:B------:R-:W-:Y:S01]  /*b4e0*/  FFMA R119, R84, R56.reuse, R119 ;  /* 0x0000003854777223 */ /* 0x080fe20000000077 */
[----:B------:R-:W-:Y:S01]  /*b4f0*/  FFMA R120, R86, R56, R120 ;  /* 0x0000003856787223 */ /* 0x000fe20000000078 */
[----:B------:R-:W-:Y:S02]  /*b500*/  MOV R88, R15 ;  /* 0x0000000f00587202 */ /* 0x000fe40000000f00 */
[----:B------:R-:W-:-:S07]  /*b510*/  MOV R56, R123 ;  /* 0x0000007b00387202 */ /* 0x000fce0000000f00 */
[----:B------:R-:W-:Y:S05]  /*b520*/  WARPSYNC.COLLECTIVE R91, `(.L_x_3220) ;  /* 0x000000005b087348 */ /* 0x000fea0003c00000 */
[----:B------:R0:W1:Y:S02]  /*b530*/  SHFL.IDX P0, R123, R88, R89, R90 ;  /* 0x00000059587b7389 */ /* 0x000064000000005a */
[----:B01----:R-:W-:Y:S05]  /*b540*/  ENDCOLLECTIVE ;  /* 0x000000000000791b */ /* 0x003fea0003800000 */
.L_x_3220:
        /* <DEDUP_REMOVED lines=9> */
.L_x_3221:
[-C--:B------:R-:W-:Y:S01]  /*b5e0*/  FFMA R80, R84, R60.reuse, R80 ;  /* 0x0000003c54507223 */ /* 0x080fe20000000050 */
[----:B------:R-:W-:Y:S01]  /*b5f0*/  FFMA R78, R86, R60, R78 ;  /* 0x0000003c564e7223 */ /* 0x000fe2000000004e */
[----:B------:R-:W-:Y:S02]  /*b600*/  MOV R88, R17 ;  /* 0x0000001100587202 */ /* 0x000fe40000000f00 */
[----:B------:R-:W-:-:S07]  /*b610*/  MOV R60, R123 ;  /* 0x0000007b003c7202 */ /* 0x000fce0000000f00 */
[----:B------:R-:W-:Y:S05]  /*b620*/  WARPSYNC.COLLECTIVE R91, `(.L_x_3222) ;  /* 0x000000005b087348 */ /* 0x000fea0003c00000 */
[----:B------:R0:W1:Y:S02]  /*b630*/  SHFL.IDX P0, R123, R88, R89, R90 ;  /* 0x00000059587b7389 */ /* 0x000064000000005a */
[----:B01----:R-:W-:Y:S05]  /*b640*/  ENDCOLLECTIVE ;  /* 0x000000000000791b */ /* 0x003fea0003800000 */
.L_x_3222:
[-C--:B------:R-:W-:Y:S01]  /*b650*/  FFMA R46, R84, R62.reuse, R46 ;  /* 0x0000003e542e7223 */ /* 0x080fe2000000002e */
[----:B------:R-:W-:Y:S01]  /*b660*/  FFMA R86, R86, R62, R137 ;  /* 0x0000003e56567223 */ /* 0x000fe20000000089 */
[----:B------:R-:W-:Y:S02]  /*b670*/  MOV R88, R18 ;  /* 0x0000001200587202 */ /* 0x000fe40000000f00 */
[----:B------:R-:W-:-:S07]  /*b680*/  MOV R62, R123 ;  /* 0x0000007b003e7202 */ /* 0x000fce0000000f00 */
[----:B------:R-:W-:Y:S05]  /*b690*/  WARPSYNC.COLLECTIVE R91, `(.L_x_3223) ;  /* 0x000000005b087348 */ /* 0x000fea0003c00000 */
[----:B------:R0:W1:Y:S02]  /*b6a0*/  SHFL.IDX P0, R123, R88, R89, R90 ;  /* 0x00000059587b7389 */ /* 0x000064000000005a */
[----:B01----:R-:W-:Y:S05]  /*b6b0*/  ENDCOLLECTIVE ;  /* 0x000000000000791b */ /* 0x003fea0003800000 */
.L_x_3223:
[----:B------:R-:W-:Y:S01]  /*b6c0*/  MOV R88, R19 ;  /* 0x0000001300587202 */ /* 0x000fe20000000f00 */
[-C--:B------:R-:W-:Y:S01]  /*b6d0*/  FFMA R65, R0, R123.reuse, R65 ;  /* 0x0000007b00417223 */ /* 0x080fe20000000041 */
[----:B------:R-:W-:-:S07]  /*b6e0*/  FFMA R161, R11, R123, R161 ;  /* 0x0000007b0ba17223 */ /* 0x000fce00000000a1 */
[----:B------:R-:W-:Y:S05]  /*b6f0*/  WARPSYNC.COLLECTIVE R91, `(.L_x_3224) ;  /* 0x000000005b087348 */ /* 0x000fea0003c00000 */
[----:B------:R0:W1:Y:S02]  /*b700*/  SHFL.IDX P0, R123, R88, R89, R90 ;  /* 0x00000059587b7389 */ /* 0x000064000000005a */
[----:B01----:R-:W-:Y:S05]  /*b710*/  ENDCOLLECTIVE ;  /* 0x000000000000791b */ /* 0x003fea0003800000 */
.L_x_3224:
[C---:B------:R-:W-:Y:S01]  /*b720*/  FFMA R81, R48.reuse, R0, R81 ;  /* 0x0000000030517223 */ /* 0x040fe20000000051 */
[----:B------:R-:W-:Y:S01]  /*b730*/  FFMA R77, R48, R11, R77 ;  /* 0x0000000b304d7223 */ /* 0x000fe2000000004d */
[----:B------:R-:W-:Y:S02]  /*b740*/  MOV R88, R20 ;  /* 0x0000001400587202 */ /* 0x000fe40000000f00 */
[----:B------:R-:W-:-:S07]  /*b750*/  MOV R48, R123 ;  /* 0x0000007b00307202 */ /* 0x000fce0000000f00 */
[----:B------:R-:W-:Y:S05]  /*b760*/  WARPSYNC.COLLECTIVE R91, `(.L_x_3225) ;  /* 0x000000005b087348 */ /* 0x000fea0003c00000 */
[----:B------:R0:W1:Y:S02]  /*b770*/  SHFL.IDX P0, R123, R88, R89, R90 ;  /* 0x00000059587b7389 */ /* 0x000064000000005a */
[----:B01----:R-:W-:Y:S05]  /*b780*/  ENDCOLLECTIVE ;  /* 0x000000000000791b */ /* 0x003fea0003800000 */
.L_x_3225:
[-C--:B------:R-:W-:Y:S01]  /*b790*/  FFMA R51, R0, R50.reuse, R51 ;  /* 0x0000003200337223 */ /* 0x080fe20000000033 */
[----:B------:R-:W-:Y:S01]  /*b7a0*/  FFMA R147, R11, R50, R147 ;  /* 0x000000320b937223 */ /* 0x000fe20000000093 */
[----:B------:R-:W-:Y:S02]  /*b7b0*/  MOV R88, R21 ;  /* 0x0000001500587202 */ /* 0x000fe40000000f00 */
[----:B------:R-:W-:-:S07]  /*b7c0*/  MOV R50, R123 ;  /* 0x0000007b00327202 */ /* 0x000fce0000000f00 */
[----:B------:R-:W-:Y:S05]  /*b7d0*/  WARPSYNC.COLLECTIVE R91, `(.L_x_3226) ;  /* 0x000000005b087348 */ /* 0x000fea0003c00000 */
[----:B------:R0:W1:Y:S02]  /*b7e0*/  SHFL.IDX P0, R123, R88, R89, R90 ;  /* 0x00000059587b7389 */ /* 0x000064000000005a */
[----:B01----:R-:W-:Y:S05]  /*b7f0*/  ENDCOLLECTIVE ;  /* 0x000000000000791b */ /* 0x003fea0003800000 */
.L_x_3226:
[-C--:B------:R-:W-:Y:S01]  /*b800*/  FFMA R53, R0, R52.reuse, R53 ;  /* 0x0000003400357223 */ /* 0x080fe20000000035 */
[----:B------:R-:W-:Y:S01]  /*b810*/  FFMA R149, R11, R52, R149 ;  /* 0x000000340b957223 */ /* 0x000fe20000000095 */
[----:B------:R-:W-:Y:S02]  /*b820*/  MOV R88, R22 ;  /* 0x0000001600587202 */ /* 0x000fe40000000f00 */
[----:B------:R-:W-:-:S07]  /*b830*/  MOV R52, R123 ;  /* 0x0000007b00347202 */ /* 0x000fce0000000f00 */
[----:B------:R-:W-:Y:S05]  /*b840*/  WARPSYNC.COLLECTIVE R91, `(.L_x_3227) ;  /* 0x000000005b087348 */ /* 0x000fea0003c00000 */
[----:B------:R0:W1:Y:S02]  /*b850*/  SHFL.IDX P0, R123, R88, R89, R90 ;  /* 0x00000059587b7389 */ /* 0x000064000000005a */
[----:B01----:R-:W-:Y:S05]  /*b860*/  ENDCOLLECTIVE ;  /* 0x000000000000791b */ /* 0x003fea0003800000 */
.L_x_3227:
[-C--:B------:R-:W-:Y:S01]  /*b870*/  FFMA R55, R0, R54.reuse, R55 ;  /* 0x0000003600377223 */ /* 0x080fe20000000037 */
[----:B------:R-:W-:Y:S01]  /*b880*/  FFMA R151, R11, R54, R151 ;  /* 0x000000360b977223 */ /* 0x000fe20000000097 */
[----:B------:R-:W-:Y:S02]  /*b890*/  MOV R88, R23 ;  /* 0x0000001700587202 */ /* 0x000fe40000000f00 */
[----:B------:R-:W-:-:S07]  /*b8a0*/  MOV R54, R123 ;  /* 0x0000007b00367202 */ /* 0x000fce0000000f00 */
[----:B------:R-:W-:Y:S05]  /*b8b0*/  WARPSYNC.COLLECTIVE R91, `(.L_x_3228) ;  /* 0x000000005b087348 */ /* 0x000fea0003c00000 */
[----:B------:R0:W1:Y:S02]  /*b8c0*/  SHFL.IDX P0, R123, R88, R89, R90 ;  /* 0x00000059587b7389 */ /* 0x000064000000005a */
[----:B01----:R-:W-:Y:S05]  /*b8d0*/  ENDCOLLECTIVE ;  /* 0x000000000000791b */ /* 0x003fea0003800000 */
.L_x_3228:
[-C--:B------:R-:W-:Y:S01]  /*b8e0*/  FFMA R57, R0, R56.reuse, R57 ;  /* 0x0000003800397223 */ /* 0x080fe20000000039 */
[----:B------:R-:W-:Y:S01]  /*b8f0*/  FFMA R153, R11, R56, R153 ;  /* 0x000000380b997223 */ /* 0x000fe20000000099 */
[----:B------:R-:W-:Y:S02]  /*b900*/  MOV R88, R24 ;  /* 0x0000001800587202 */ /* 0x000fe40000000f00 */
[----:B------:R-:W-:-:S07]  /*b910*/  MOV R56, R123 ;  /* 0x0000007b00387202 */ /* 0x000fce0000000f00 */
[----:B------:R-:W-:Y:S05]  /*b920*/  WARPSYNC.COLLECTIVE R91, `(.L_x_3229) ;  /* 0x000000005b087348 */ /* 0x000fea0003c00000 */
[----:B------:R0:W1:Y:S02]  /*b930*/  SHFL.IDX P0, R123, R88, R89, R90 ;  /* 0x00000059587b7389 */ /* 0x000064000000005a */
[----:B01----:R-:W-:Y:S05]  /*b940*/  ENDCOLLECTIVE ;  /* 0x000000000000791b */ /* 0x003fea0003800000 */
.L_x_3229:
[-C--:B------:R-:W-:Y:S01]  /*b950*/  FFMA R59, R0, R58.reuse, R59 ;  /* 0x0000003a003b7223 */ /* 0x080fe2000000003b */
[----:B------:R-:W-:Y:S01]  /*b960*/  FFMA R155, R11, R58, R155 ;  /* 0x0000003a0b9b7223 */ /* 0x000fe2000000009b */
[----:B------:R-:W-:Y:S02]  /*b970*/  MOV R88, R25 ;  /* 0x0000001900587202 */ /* 0x000fe40000000f00 */
[----:B------:R-:W-:-:S07]  /*b980*/  MOV R58, R123 ;  /* 0x0000007b003a7202 */ /* 0x000fce0000000f00 */
[----:B------:R-:W-:Y:S05]  /*b990*/  WARPSYNC.COLLECTIVE R91, `(.L_x_3230) ;  /* 0x000000005b087348 */ /* 0x000fea0003c00000 */
[----:B------:R0:W1:Y:S02]  /*b9a0*/  SHFL.IDX P0, R123, R88, R89, R90 ;  /* 0x00000059587b7389 */ /* 0x000064000000005a */
[----:B01----:R-:W-:Y:S05]  /*b9b0*/  ENDCOLLECTIVE ;  /* 0x000000000000791b */ /* 0x003fea0003800000 */
.L_x_3230:
[-C--:B------:R-:W-:Y:S01]  /*b9c0*/  FFMA R61, R0, R60.reuse, R61 ;  /* 0x0000003c003d7223 */ /* 0x080fe2000000003d */
[----:B------:R-:W-:Y:S01]  /*b9d0*/  FFMA R157, R11, R60, R157 ;  /* 0x0000003c0b9d7223 */ /* 0x000fe2000000009d */
[----:B------:R-:W-:Y:S02]  /*b9e0*/  MOV R88, R26 ;  /* 0x0000001a00587202 */ /* 0x000fe40000000f00 */
[----:B------:R-:W-:-:S07]  /*b9f0*/  MOV R60, R123 ;  /* 0x0000007b003c7202 */ /* 0x000fce0000000f00 */
[----:B------:R-:W-:Y:S05]  /*ba00*/  WARPSYNC.COLLECTIVE R91, `(.L_x_3231) ;  /* 0x000000005b087348 */ /* 0x000fea0003c00000 */
[----:B------:R0:W1:Y:S02]  /*ba10*/  SHFL.IDX P0, R123, R88, R89, R90 ;  /* 0x00000059587b7389 */ /* 0x000064000000005a */
[----:B01----:R-:W-:Y:S05]  /*ba20*/  ENDCOLLECTIVE ;  /* 0x000000000000791b */ /* 0x003fea0003800000 */
.L_x_3231:
[-C--:B------:R-:W-:Y:S01]  /*ba30*/  FFMA R63, R0, R62.reuse, R63 ;  /* 0x0000003e003f7223 */ /* 0x080fe2000000003f */
[----:B------:R-:W-:Y:S01]  /*ba40*/  FFMA R159, R11, R62, R159 ;  /* 0x0000003e0b9f7223 */ /* 0x000fe2000000009f */
[----:B------:R-:W-:Y:S02]  /*ba50*/  MOV R88, R28 ;  /* 0x0000001c00587202 */ /* 0x000fe40000000f00 */
[----:B------:R-:W-:-:S07]  /*ba60*/  MOV R62, R123 ;  /* 0x0000007b003e7202 */ /* 0x000fce0000000f00 */
[----:B------:R-:W-:Y:S05]  /*ba70*/  WARPSYNC.COLLECTIVE R91, `(.L_x_3232) ;  /* 0x000000005b087348 */ /* 0x000fea0003c00000 */
[----:B------:R0:W1:Y:S02]  /*ba80*/  SHFL.IDX P0, R123, R88, R89, R90 ;  /* 0x00000059587b7389 */ /* 0x000064000000005a */
[----:B01----:R-:W-:Y:S05]  /*ba90*/  ENDCOLLECTIVE ;  /* 0x000000000000791b */ /* 0x003fea0003800000 */
.L_x_3232:
[----:B------:R-:W-:Y:S02]  /*baa0*/  MOV R88, R29 ;  /* 0x0000001d00587202 */ /* 0x000fe40000000f00 */
[----:B------:R-:W-:-:S07]  /*bab0*/  MOV R64, R123 ;  /* 0x0000007b00407202 */ /* 0x000fce0000000f00 */
[----:B------:R-:W-:Y:S05]  /*bac0*/  WARPSYNC.COLLECTIVE R91, `(.L_x_3233) ;  /* 0x000000005b087348 */ /* 0x000fea0003c00000 */
[----:B------:R0:W1:Y:S02]  /*bad0*/  SHFL.IDX P0, R123, R88, R89, R90 ;  /* 0x00000059587b7389 */ /* 0x000064000000005a */
[----:B01----:R-:W-:Y:S05]  /*bae0*/  ENDCOLLECTIVE ;  /* 0x000000000000791b */ /* 0x003fea0003800000 */
.L_x_3233:
[----:B------:R-:W-:Y:S02]  /*baf0*/  MOV R88, R30 ;  /* 0x0000001e00587202 */ /* 0x000fe40000000f00 */
[----:B------:R-:W-:-:S07]  /*bb00*/  MOV R66, R123 ;  /* 0x0000007b00427202 */ /* 0x000fce0000000f00 */
[----:B------:R-:W-:Y:S05]  /*bb10*/  WARPSYNC.COLLECTIVE R91, `(.L_x_3234) ;  /* 0x000000005b087348 */ /* 0x000fea0003c00000 */
[----:B------:R0:W1:Y:S02]  /*bb20*/  SHFL.IDX P0, R123, R88, R89, R90 ;  /* 0x00000059587b7389 */ /* 0x000064000000005a */
[----:B01----:R-:W-:Y:S05]  /*bb30*/  ENDCOLLECTIVE ;  /* 0x000000000000791b */ /* 0x003fea0003800000 */
.L_x_3234:
[----:B------:R-:W-:Y:S01]  /*bb40*/  MOV R88, R31 ;  /* 0x0000001f00587202 */ /* 0x000fe20000000f00 */
[-C--:B------:R-:W-:Y:S01]  /*bb50*/  FFMA R103, R0, R123.reuse, R103 ;  /* 0x0000007b00677223 */ /* 0x080fe20000000067 */
[----:B------:R-:W-:-:S07]  /*bb60*/  FFMA R104, R11, R123, R104 ;  /* 0x0000007b0b687223 */ /* 0x000fce0000000068 */
[----:B------:R-:W-:Y:S05]  /*bb70*/  WARPSYNC.COLLECTIVE R91, `(.L_x_3235) ;  /* 0x000000005b087348 */ /* 0x000fea0003c00000 */
[----:B------:R0:W1:Y:S02]  /*bb80*/  SHFL.IDX P0, R123, R88, R89, R90 ;  /* 0x00000059587b7389 */ /* 0x000064000000005a */
[----:B01----:R-:W-:Y:S05]  /*bb90*/  ENDCOLLECTIVE ;  /* 0x000000000000791b */ /* 0x003fea0003800000 */
.L_x_3235:
[-C--:B------:R-:W-:Y:S01]  /*bba0*/  FFMA R67, R0, R48.reuse, R67 ;  /* 0x0000003000437223 */ /* 0x080fe20000000043 */
[----:B------:R-:W-:Y:S01]  /*bbb0*/  FFMA R163, R11, R48, R163 ;  /* 0x000000300ba37223 */ /* 0x000fe200000000a3 */
[----:B------:R-:W-:Y:S02]  /*bbc0*/  MOV R88, R32 ;  /* 0x0000002000587202 */ /* 0x000fe40000000f00 */
[----:B------:R-:W-:-:S07]  /*bbd0*/  MOV R48, R123 ;  /* 0x0000007b00307202 */ /* 0x000fce0000000f00 */
[----:B------:R-:W-:Y:S05]  /*bbe0*/  WARPSYNC.COLLECTIVE R91, `(.L_x_3236) ;  /* 0x000000005b087348 */ /* 0x000fea0003c00000 */
[----:B------:R0:W1:Y:S02]  /*bbf0*/  SHFL.IDX P0, R123, R88, R89, R90 ;  /* 0x00000059587b7389 */ /* 0x000064000000005a */
[----:B01----:R-:W-:Y:S05]  /*bc00*/  ENDCOLLECTIVE ;  /* 0x000000000000791b */ /* 0x003fea0003800000 */
.L_x_3236:
[-C--:B------:R-:W-:Y:S01]  /*bc10*/  FFMA R69, R0, R50.reuse, R69 ;  /* 0x0000003200457223 */ /* 0x080fe20000000045 */
[----:B------:R-:W-:Y:S01]  /*bc20*/  FFMA R165, R11, R50, R165 ;  /* 0x000000320ba57223 */ /* 0x000fe200000000a5 */
[----:B------:R-:W-:Y:S02]  /*bc30*/  MOV R88, R34 ;  /* 0x0000002200587202 */ /* 0x000fe40000000f00 */
[----:B------:R-:W-:-:S07]  /*bc40*/  MOV R50, R123 ;  /* 0x0000007b00327202 */ /* 0x000fce0000000f00 */
[----:B------:R-:W-:Y:S05]  /*bc50*/  WARPSYNC.COLLECTIVE R91, `(.L_x_3237) ;  /* 0x000000005b087348 */ /* 0x000fea0003c00000 */
[----:B------:R0:W1:Y:S02]  /*bc60*/  SHFL.IDX P0, R123, R88, R89, R90 ;  /* 0x00000059587b7389 */ /* 0x000064000000005a */
[----:B01----:R-:W-:Y:S05]  /*bc70*/  ENDCOLLECTIVE ;  /* 0x000000000000791b */ /* 0x003fea0003800000 */
.L_x_3237:
[-C--:B------:R-:W-:Y:S01]  /*bc80*/  FFMA R71, R0, R52.reuse, R71 ;  /* 0x0000003400477223 */ /* 0x080fe20000000047 */
[----:B------:R-:W-:Y:S01]  /*bc90*/  FFMA R72, R11, R52, R72 ;  /* 0x000000340b487223 */ /* 0x000fe20000000048 */
[----:B------:R-:W-:Y:S02]  /*bca0*/  MOV R88, R35 ;  /* 0x0000002300587202 */ /* 0x000fe40000000f00 */
[----:B------:R-:W-:-:S07]  /*bcb0*/  MOV R52, R123 ;  /* 0x0000007b00347202 */ /* 0x000fce0000000f00 */
[----:B------:R-:W-:Y:S05]  /*bcc0*/  WARPSYNC.COLLECTIVE R91, `(.L_x_3238) ;  /* 0x000000005b087348 */ /* 0x000fea0003c00000 */
[----:B------:R0:W1:Y:S02]  /*bcd0*/  SHFL.IDX P0, R123, R88, R89, R90 ;  /* 0x00000059587b7389 */ /* 0x000064000000005a */
[----:B01----:R-:W-:Y:S05]  /*bce0*/  ENDCOLLECTIVE ;  /* 0x000000000000791b */ /* 0x003fea0003800000 */
.L_x_3238:
[-C--:B------:R-:W-:Y:S01]  /*bcf0*/  FFMA R73, R0, R54.reuse, R73 ;  /* 0x0000003600497223 */ /* 0x080fe20000000049 */
[----:B------:R-:W-:Y:S01]  /*bd00*/  FFMA R74, R11, R54, R74 ;  /* 0x000000360b4a7223 */ /* 0x000fe2000000004a */
[----:B------:R-:W-:Y:S02]  /*bd10*/  MOV R88, R36 ;  /* 0x0000002400587202 */ /* 0x000fe40000000f00 */
[----:B------:R-:W-:-:S07]  /*bd20*/  MOV R54, R123 ;  /* 0x0000007b00367202 */ /* 0x000fce0000000f00 */
[----:B------:R-:W-:Y:S05]  /*bd30*/  WARPSYNC.COLLECTIVE R91, `(.L_x_3239) ;  /* 0x000000005b087348 */ /* 0x000fea0003c00000 */
[----:B------:R0:W1:Y:S02]  /*bd40*/  SHFL.IDX P0, R123, R88, R89, R90 ;  /* 0x00000059587b7389 */ /* 0x000064000000005a */
[----:B01----:R-:W-:Y:S05]  /*bd50*/  ENDCOLLECTIVE ;  /* 0x000000000000791b */ /* 0x003fea0003800000 */
.L_x_3239:
[-C--:B------:R-:W-:Y:S01]  /*bd60*/  FFMA R75, R0, R56.reuse, R75 ;  /* 0x00000038004b7223 */ /* 0x080fe2000000004b */
[----:B------:R-:W-:Y:S01]  /*bd70*/  FFMA R92, R11, R56, R92 ;  /* 0x000000380b5c7223 */ /* 0x000fe2000000005c */
[----:B------:R-:W-:Y:S02]  /*bd80*/  MOV R88, R37 ;  /* 0x0000002500587202 */ /* 0x000fe40000000f00 */
[----:B------:R-:W-:-:S07]  /*bd90*/  MOV R56, R123 ;  /* 0x0000007b00387202 */ /* 0x000fce0000000f00 */
[----:B------:R-:W-:Y:S05]  /*bda0*/  WARPSYNC.COLLECTIVE R91, `(.L_x_3240) ;  /* 0x000000005b087348 */ /* 0x000fea0003c00000 */
[----:B------:R0:W1:Y:S02]  /*bdb0*/  SHFL.IDX P0, R123, R88, R89, R90 ;  /* 0x00000059587b7389 */ /* 0x000064000000005a */
[----:B01----:R-:W-:Y:S05]  /*bdc0*/  ENDCOLLECTIVE ;  /* 0x000000000000791b */ /* 0x003fea0003800000 */
.L_x_3240:
[-C--:B------:R-:W-:Y:S01]  /*bdd0*/  FFMA R93, R0, R58.reuse, R93 ;  /* 0x0000003a005d7223 */ /* 0x080fe2000000005d */
[----:B------:R-:W-:Y:S01]  /*bde0*/  FFMA R94, R11, R58, R94 ;  /* 0x0000003a0b5e7223 */ /* 0x000fe2000000005e */
[----:B------:R-:W-:Y:S02]  /*bdf0*/  MOV R88, R38 ;  /* 0x0000002600587202 */ /* 0x000fe40000000f00 */
[----:B------:R-:W-:-:S07]  /*be00*/  MOV R58, R123 ;  /* 0x0000007b003a7202 */ /* 0x000fce0000000f00 */
[----:B------:R-:W-:Y:S05]  /*be10*/  WARPSYNC.COLLECTIVE R91, `(.L_x_3241) ;  /* 0x000000005b087348 */ /* 0x000fea0003c00000 */
[----:B------:R0:W1:Y:S02]  /*be20*/  SHFL.IDX P0, R123, R88, R89, R90 ;  /* 0x00000059587b7389 */ /* 0x000064000000005a */
[----:B01----:R-:W-:Y:S05]  /*be30*/  ENDCOLLECTIVE ;  /* 0x000000000000791b */ /* 0x003fea0003800000 */
.L_x_3241:
[-C--:B------:R-:W-:Y:S01]  /*be40*/  FFMA R95, R0, R60.reuse, R95 ;  /* 0x0000003c005f7223 */ /* 0x080fe2000000005f */
[----:B------:R-:W-:Y:S01]  /*be50*/  FFMA R96, R11, R60, R96 ;  /* 0x0000003c0b607223 */ /* 0x000fe20000000060 */
[----:B------:R-:W-:Y:S02]  /*be60*/  MOV R88, R39 ;  /* 0x0000002700587202 */ /* 0x000fe40000000f00 */
[----:B------:R-:W-:-:S07]  /*be70*/  MOV R60, R123 ;  /* 0x0000007b003c7202 */ /* 0x000fce0000000f00 */
[----:B------:R-:W-:Y:S05]  /*be80*/  WARPSYNC.COLLECTIVE R91, `(.L_x_3242) ;  /* 0x000000005b087348 */ /* 0x000fea0003c00000 */
[----:B------:R0:W1:Y:S02]  /*be90*/  SHFL.IDX P0, R123, R88, R89, R90 ;  /* 0x00000059587b7389 */ /* 0x000064000000005a */
[----:B01----:R-:W-:Y:S05]  /*bea0*/  ENDCOLLECTIVE ;  /* 0x000000000000791b */ /* 0x003fea0003800000 */
.L_x_3242:
[-C--:B------:R-:W-:Y:S01]  /*beb0*/  FFMA R97, R0, R62.reuse, R97 ;  /* 0x0000003e00617223 */ /* 0x080fe20000000061 */
[----:B------:R-:W-:Y:S01]  /*bec0*/  FFMA R98, R11, R62, R98 ;  /* 0x0000003e0b627223 */ /* 0x000fe20000000062 */
[----:B------:R-:W-:Y:S02]  /*bed0*/  MOV R88, R40 ;  /* 0x0000002800587202 */ /* 0x000fe40000000f00 */
[----:B------:R-:W-:-:S07]  /*bee0*/  MOV R62, R123 ;  /* 0x0000007b003e7202 */ /* 0x000fce0000000f00 */
[----:B------:R-:W-:Y:S05]  /*bef0*/  WARPSYNC.COLLECTIVE R91, `(.L_x_3243) ;  /* 0x000000005b087348 */ /* 0x000fea0003c00000 */
[----:B------:R0:W1:Y:S02]  /*bf00*/  SHFL.IDX P0, R123, R88, R89, R90 ;  /* 0x00000059587b7389 */ /* 0x000064000000005a */
[----:B01----:R-:W-:Y:S05]  /*bf10*/  ENDCOLLECTIVE ;  /* 0x000000000000791b */ /* 0x003fea0003800000 */
.L_x_3243:
[-C--:B------:R-:W-:Y:S01]  /*bf20*/  FFMA R99, R0, R64.reuse, R99 ;  /* 0x0000004000637223 */ /* 0x080fe20000000063 */
[----:B------:R-:W-:Y:S01]  /*bf30*/  FFMA R100, R11, R64, R100 ;  /* 0x000000400b647223 */ /* 0x000fe20000000064 */
[----:B------:R-:W-:Y:S02]  /*bf40*/  MOV R88, R41 ;  /* 0x0000002900587202 */ /* 0x000fe40000000f00 */
[----:B------:R-:W-:-:S07]  /*bf50*/  MOV R64, R123 ;  /* 0x0000007b00407202 */ /* 0x000fce0000000f00 */
[----:B------:R-:W-:Y:S05]  /*bf60*/  WARPSYNC.COLLECTIVE R91, `(.L_x_3244) ;  /* 0x000000005b087348 */ /* 0x000fea0003c00000 */
[----:B------:R0:W1:Y:S02]  /*bf70*/  SHFL.IDX P0, R123, R88, R89, R90 ;  /* 0x00000059587b7389 */ /* 0x000064000000005a */
[----:B01----:R-:W-:Y:S05]  /*bf80*/  ENDCOLLECTIVE ;  /* 0x000000000000791b */ /* 0x003fea0003800000 */
.L_x_3244:
[----:B------:R-:W-:Y:S02]  /*bf90*/  MOV R88, R42 ;  /* 0x0000002a00587202 */ /* 0x000fe40000000f00 */
[----:B------:R-:W-:-:S07]  /*bfa0*/  MOV R83, R123 ;  /* 0x0000007b00537202 */ /* 0x000fce0000000f00 */
[----:B------:R-:W-:Y:S05]  /*bfb0*/  WARPSYNC.COLLECTIVE R91, `(.L_x_3245) ;  /* 0x000000005b087348 */ /* 0x000fea0003c00000 */
[----:B------:R0:W1:Y:S02]  /*bfc0*/  SHFL.IDX P0, R123, R88, R89, R90 ;  /* 0x00000059587b7389 */ /* 0x000064000000005a */
[----:B01----:R-:W-:Y:S05]  /*bfd0*/  ENDCOLLECTIVE ;  /* 0x000000000000791b */ /* 0x003fea0003800000 */
.L_x_3245:
        /* <DEDUP_REMOVED lines=21> */
.L_x_3246:
[----:B------:R-:W-:Y:S01]  /*c130*/  FFMA R106, R11, R48, R106 ;  /* 0x000000300b6a7223 */ /* 0x000fe2000000006a */
[----:B------:R-:W-:Y:S02]  /*c140*/  MOV R88, R33 ;  /* 0x0000002100587202 */ /* 0x000fe40000000f00 */
[----:B------:R-:W-:-:S07]  /*c150*/  MOV R48, R123 ;  /* 0x0000007b00307202 */ /* 0x000fce0000000f00 */
[----:B------:R-:W-:Y:S05]  /*c160*/  WARPSYNC.COLLECTIVE R91, `(.L_x_3247) ;  /* 0x000000005b087348 */ /* 0x000fea0003c00000 */
[----:B------:R0:W1:Y:S02]  /*c170*/  SHFL.IDX P0, R123, R88, R89, R90 ;  /* 0x00000059587b7389 */ /* 0x000064000000005a */
[----:B01----:R-:W-:Y:S05]  /*c180*/  ENDCOLLECTIVE ;  /* 0x000000000000791b */ /* 0x003fea0003800000 */
.L_x_3247:
        /* <DEDUP_REMOVED lines=13> */
.L_x_3248:
[----:B------:R-:W-:Y:S02]  /*c260*/  MOV R88, R12 ;  /* 0x0000000c00587202 */ /* 0x000fe40000000f00 */
[----:B------:R-:W-:-:S07]  /*c270*/  MOV R50, R123 ;  /* 0x0000007b00327202 */ /* 0x000fce0000000f00 */
[----:B------:R-:W-:Y:S05]  /*c280*/  WARPSYNC.COLLECTIVE R91, `(.L_x_3249) ;  /* 0x000000005b087348 */ /* 0x000fea0003c00000 */
[----:B------:R0:W1:Y:S02]  /*c290*/  SHFL.IDX P0, R123, R88, R89, R90 ;  /* 0x00000059587b7389 */ /* 0x000064000000005a */
[----:B01----:R-:W-:Y:S05]  /*c2a0*/  ENDCOLLECTIVE ;  /* 0x000000000000791b */ /* 0x003fea0003800000 */
.L_x_3249:
[----:B------:R-:W-:Y:S02]  /*c2b0*/  MOV R88, R13 ;  /* 0x0000000d00587202 */ /* 0x000fe40000000f00 */
[----:B------:R-:W-:-:S07]  /*c2c0*/  MOV R52, R123 ;  /* 0x0000007b00347202 */ /* 0x000fce0000000f00 */
[----:B------:R-:W-:Y:S05]  /*c2d0*/  WARPSYNC.COLLECTIVE R91, `(.L_x_3250) ;  /* 0x000000005b087348 */ /* 0x000fea0003c00000 */
[----:B------:R0:W1:Y:S02]  /*c2e0*/  SHFL.IDX P0, R123, R88, R89, R90 ;  /* 0x00000059587b7389 */ /* 0x000064000000005a */
[----:B01----:R-:W-:Y:S05]  /*c2f0*/  ENDCOLLECTIVE ;  /* 0x000000000000791b */ /* 0x003fea0003800000 */
.L_x_3250:
[----:B------:R-:W-:Y:S02]  /*c300*/  MOV R88, R14 ;  /* 0x0000000e00587202 */ /* 0x000fe40000000f00 */
[----:B------:R-:W-:-:S07]  /*c310*/  MOV R54, R123 ;  /* 0x0000007b00367202 */ /* 0x000fce0000000f00 */
[----:B------:R-:W-:Y:S05]  /*c320*/  WARPSYNC.COLLECTIVE R91, `(.L_x_3251) ;  /* 0x000000005b087348 */ /* 0x000fea0003c00000 */
[----:B------:R0:W1:Y:S02]  /*c330*/  SHFL.IDX P0, R123, R88, R89, R90 ;  /* 0x00000059587b7389 */ /* 0x000064000000005a */
[----:B01----:R-:W-:Y:S05]  /*c340*/  ENDCOLLECTIVE ;  /* 0x000000000000791b */ /* 0x003fea0003800000 */
.L_x_3251:
[----:B------:R-:W-:Y:S02]  /*c350*/  MOV R88, R15 ;  /* 0x0000000f00587202 */ /* 0x000fe40000000f00 */
[----:B------:R-:W-:-:S07]  /*c360*/  MOV R56, R123 ;  /* 0x0000007b00387202 */ /* 0x000fce0000000f00 */
[----:B------:R-:W-:Y:S05]  /*c370*/  WARPSYNC.COLLECTIVE R91, `(.L_x_3252) ;  /* 0x000000005b087348 */ /* 0x000fea0003c00000 */
[----:B------:R0:W1:Y:S02]  /*c380*/  SHFL.IDX P0, R123, R88, R89, R90 ;  /* 0x00000059587b7389 */ /* 0x000064000000005a */
[----:B01----:R-:W-:Y:S05]  /*c390*/  ENDCOLLECTIVE ;  /* 0x000000000000791b */ /* 0x003fea0003800000 */
.L_x_3252:
[----:B------:R-:W-:Y:S02]  /*c3a0*/  MOV R88, R16 ;  /* 0x0000001000587202 */ /* 0x000fe40000000f00 */
[----:B------:R-:W-:-:S07]  /*c3b0*/  MOV R58, R123 ;  /* 0x0000007b003a7202 */ /* 0x000fce0000000f00 */
[----:B------:R-:W-:Y:S05]  /*c3c0*/  WARPSYNC.COLLECTIVE R91, `(.L_x_3253) ;  /* 0x000000005b087348 */ /* 0x000fea0003c00000 */
[----:B------:R0:W1:Y:S02]  /*c3d0*/  SHFL.IDX P0, R123, R88, R89, R90 ;  /* 0x00000059587b7389 */ /* 0x000064000000005a */
[----:B01----:R-:W-:Y:S05]  /*c3e0*/  ENDCOLLECTIVE ;  /* 0x000000000000791b */ /* 0x003fea0003800000 */
.L_x_3253:
[----:B------:R-:W-:Y:S02]  /*c3f0*/  MOV R88, R17 ;  /* 0x0000001100587202 */ /* 0x000fe40000000f00 */
[----:B------:R-:W-:-:S07]  /*c400*/  MOV R60, R123 ;  /* 0x0000007b003c7202 */ /* 0x000fce0000000f00 */
[----:B------:R-:W-:Y:S05]  /*c410*/  WARPSYNC.COLLECTIVE R91, `(.L_x_3254) ;  /* 0x000000005b087348 */ /* 0x000fea0003c00000 */
[----:B------:R0:W1:Y:S02]  /*c420*/  SHFL.IDX P0, R123, R88, R89, R90 ;  /* 0x00000059587b7389 */ /* 0x000064000000005a */
[----:B01----:R-:W-:Y:S05]  /*c430*/  ENDCOLLECTIVE ;  /* 0x000000000000791b */ /* 0x003fea0003800000 */
.L_x_3254:
[----:B------:R-:W-:Y:S02]  /*c440*/  MOV R88, R18 ;  /* 0x0000001200587202 */ /* 0x000fe40000000f00 */
[----:B------:R-:W-:-:S07]  /*c450*/  MOV R62, R123 ;  /* 0x0000007b003e7202 */ /* 0x000fce0000000f00 */
[----:B------:R-:W-:Y:S05]  /*c460*/  WARPSYNC.COLLECTIVE R91, `(.L_x_3255) ;  /* 0x000000005b087348 */ /* 0x000fea0003c00000 */
[----:B------:R0:W1:Y:S02]  /*c470*/  SHFL.IDX P0, R123, R88, R89, R90 ;  /* 0x00000059587b7389 */ /* 0x000064000000005a */
[----:B01----:R-:W-:Y:S05]  /*c480*/  ENDCOLLECTIVE ;  /* 0x000000000000791b */ /* 0x003fea0003800000 */
.L_x_3255:
[----:B------:R-:W-:Y:S01]  /*c490*/  MOV R88, R19 ;  /* 0x0000001300587202 */ /* 0x000fe20000000f00 */
[-C--:B------:R-:W-:Y:S01]  /*c4a0*/  FFMA R65, R46, R123.reuse, R65 ;  /* 0x0000007b2e417223 */ /* 0x080fe20000000041 */
[----:B------:R-:W-:-:S07]  /*c4b0*/  FFMA R161, R79, R123, R161 ;  /* 0x0000007b4fa17223 */ /* 0x000fce00000000a1 */
[----:B------:R-:W-:Y:S05]  /*c4c0*/  WARPSYNC.COLLECTIVE R91, `(.L_x_3256) ;  /* 0x000000005b087348 */ /* 0x000fea0003c00000 */
[----:B------:R0:W1:Y:S02]  /*c4d0*/  SHFL.IDX P0, R123, R88, R89, R90 ;  /* 0x00000059587b7389 */ /* 0x000064000000005a */
[----:B01----:R-:W-:Y:S05]  /*c4e0*/  ENDCOLLECTIVE ;  /* 0x000000000000791b */ /* 0x003fea0003800000 */
.L_x_3256:
[C---:B------:R-:W-:Y:S01]  /*c4f0*/  FFMA R81, R48.reuse, R46, R81 ;  /* 0x0000002e30517223 */ /* 0x040fe20000000051 */
[----:B------:R-:W-:Y:S01]  /*c500*/  FFMA R77, R48, R79, R77 ;  /* 0x0000004f304d7223 */ /* 0x000fe2000000004d */
[----:B------:R-:W-:Y:S02]  /*c510*/  MOV R88, R20 ;  /* 0x0000001400587202 */ /* 0x000fe40000000f00 */
[----:B------:R-:W-:-:S07]  /*c520*/  MOV R48, R123 ;  /* 0x0000007b00307202 */ /* 0x000fce0000000f00 */
[----:B------:R-:W-:Y:S05]  /*c530*/  WARPSYNC.COLLECTIVE R91, `(.L_x_3257) ;  /* 0x000000005b087348 */ /* 0x000fea0003c00000 */
[----:B------:R0:W1:Y:S02]  /*c540*/  SHFL.IDX P0, R123, R88, R89, R90 ;  /* 0x00000059587b7389 */ /* 0x000064000000005a */
[----:B01----:R-:W-:Y:S05]  /*c550*/  ENDCOLLECTIVE ;  /* 0x000000000000791b */ /* 0x003fea0003800000 */
.L_x_3257:
[-C--:B------:R-:W-:Y:S01]  /*c560*/  FFMA R51, R46, R50.reuse, R51 ;  /* 0x000000322e337223 */ /* 0x080fe20000000033 */
[----:B------:R-:W-:Y:S01]  /*c570*/  FFMA R147, R79, R50, R147 ;  /* 0x000000324f937223 */ /* 0x000fe20000000093 */
[----:B------:R-:W-:Y:S02]  /*c580*/  MOV R88, R21 ;  /* 0x0000001500587202 */ /* 0x000fe40000000f00 */
[----:B------:R-:W-:-:S07]  /*c590*/  MOV R50, R123 ;  /* 0x0000007b00327202 */ /* 0x000fce0000000f00 */
[----:B------:R-:W-:Y:S05]  /*c5a0*/  WARPSYNC.COLLECTIVE R91, `(.L_x_3258) ;  /* 0x000000005b087348 */ /* 0x000fea0003c00000 */
[----:B------:R0:W1:Y:S02]  /*c5b0*/  SHFL.IDX P0, R123, R88, R89, R90 ;  /* 0x00000059587b7389 */ /* 0x000064000000005a */
[----:B01----:R-:W-:Y:S05]  /*c5c0*/  ENDCOLLECTIVE ;  /* 0x000000000000791b */ /* 0x003fea0003800000 */
.L_x_3258:
[-C--:B------:R-:W-:Y:S01]  /*c5d0*/  FFMA R53, R46, R52.reuse, R53 ;  /* 0x000000342e357223 */ /* 0x080fe20000000035 */
[----:B------:R-:W-:Y:S01]  /*c5e0*/  FFMA R149, R79, R52, R149 ;  /* 0x000000344f957223 */ /* 0x000fe20000000095 */
[----:B------:R-:W-:Y:S02]  /*c5f0*/  MOV R88, R22 ;  /* 0x0000001600587202 */ /* 0x000fe40000000f00 */
[----:B------:R-:W-:-:S07]  /*c600*/  MOV R52, R123 ;  /* 0x0000007b00347202 */ /* 0x000fce0000000f00 */
[----:B------:R-:W-:Y:S05]  /*c610*/  WARPSYNC.COLLECTIVE R91, `(.L_x_3259) ;  /* 0x000000005b087348 */ /* 0x000fea0003c00000 */
[----:B------:R0:W1:Y:S02]  /*c620*/  SHFL.IDX P0, R123, R88, R89, R90 ;  /* 0x00000059587b7389 */ /* 0x000064000000005a */
[----:B01----:R-:W-:Y:S05]  /*c630*/  ENDCOLLECTIVE ;  /* 0x000000000000791b */ /* 0x003fea0003800000 */
.L_x_3259:
[-C--:B------:R-:W-:Y:S01]  /*c640*/  FFMA R55, R46, R54.reuse, R55 ;  /* 0x000000362e377223 */ /* 0x080fe20000000037 */
[----:B------:R-:W-:Y:S01]  /*c650*/  FFMA R151, R79, R54, R151 ;  /* 0x000000364f977223 */ /* 0x000fe20000000097 */
[----:B------:R-:W-:Y:S02]  /*c660*/  MOV R88, R23 ;  /* 0x0000001700587202 */ /* 0x000fe40000000f00 */
[----:B------:R-:W-:-:S07]  /*c670*/  MOV R54, R123 ;  /* 0x0000007b00367202 */ /* 0x000fce0000000f00 */
[----:B------:R-:W-:Y:S05]  /*c680*/  WARPSYNC.COLLECTIVE R91, `(.L_x_3260) ;  /* 0x000000005b087348 */ /* 0x000fea0003c00000 */
[----:B------:R0:W1:Y:S02]  /*c690*/  SHFL.IDX P0, R123, R88, R89, R90 ;  /* 0x00000059587b7389 */ /* 0x000064000000005a */
[----:B01----:R-:W-:Y:S05]  /*c6a0*/  ENDCOLLECTIVE ;  /* 0x000000000000791b */ /* 0x003fea0003800000 */
.L_x_3260:
[-C--:B------:R-:W-:Y:S01]  /*c6b0*/  FFMA R57, R46, R56.reuse, R57 ;  /* 0x000000382e397223 */ /* 0x080fe20000000039 */
[----:B------:R-:W-:Y:S01]  /*c6c0*/  FFMA R153, R79, R56, R153 ;  /* 0x000000384f997223 */ /* 0x000fe20000000099 */
[----:B------:R-:W-:Y:S02]  /*c6d0*/  MOV R88, R24 ;  /* 0x0000001800587202 */ /* 0x000fe40000000f00 */
[----:B------:R-:W-:-:S07]  /*c6e0*/  MOV R56, R123 ;  /* 0x0000007b00387202 */ /* 0x000fce0000000f00 */
[----:B------:R-:W-:Y:S05]  /*c6f0*/  WARPSYNC.COLLECTIVE R91, `(.L_x_3261) ;  /* 0x000000005b087348 */ /* 0x000fea0003c00000 */
[----:B------:R0:W1:Y:S02]  /*c700*/  SHFL.IDX P0, R123, R88, R89, R90 ;  /* 0x00000059587b7389 */ /* 0x000064000000005a */
[----:B01----:R-:W-:Y:S05]  /*c710*/  ENDCOLLECTIVE ;  /* 0x000000000000791b */ /* 0x003fea0003800000 */
.L_x_3261:
[-C--:B------:R-:W-:Y:S01]  /*c720*/  FFMA R59, R46, R58.reuse, R59 ;  /* 0x0000003a2e3b7223 */ /* 0x080fe2000000003b */
[----:B------:R-:W-:Y:S01]  /*c730*/  FFMA R155, R79, R58, R155 ;  /* 0x0000003a4f9b7223 */ /* 0x000fe2000000009b */
[----:B------:R-:W-:Y:S02]  /*c740*/  MOV R88, R25 ;  /* 0x0000001900587202 */ /* 0x000fe40000000f00 */
[----:B------:R-:W-:-:S07]  /*c750*/  MOV R58, R123 ;  /* 0x0000007b003a7202 */ /* 0x000fce0000000f00 */
[----:B------:R-:W-:Y:S05]  /*c760*/  WARPSYNC.COLLECTIVE R91, `(.L_x_3262) ;  /* 0x000000005b087348 */ /* 0x000fea0003c00000 */
[----:B------:R0:W1:Y:S02]  /*c770*/  SHFL.IDX P0, R123, R88, R89, R90 ;  /* 0x00000059587b7389 */ /* 0x000064000000005a */
[----:B01----:R-:W-:Y:S05]  /*c780*/  ENDCOLLECTIVE ;  /* 0x000000000000791b */ /* 0x003fea0003800000 */
.L_x_3262:
[-C--:B------:R-:W-:Y:S01]  /*c790*/  FFMA R61, R46, R60.reuse, R61 ;  /* 0x0000003c2e3d7223 */ /* 0x080fe2000000003d */
[----:B------:R-:W-:Y:S01]  /*c7a0*/  FFMA R157, R79, R60, R157 ;  /* 0x0000003c4f9d7223 */ /* 0x000fe2000000009d */
[----:B------:R-:W-:Y:S02]  /*c7b0*/  MOV R88, R26 ;  /* 0x0000001a00587202 */ /* 0x000fe40000000f00 */
[----:B------:R-:W-:-:S07]  /*c7c0*/  MOV R60, R123 ;  /* 0x0000007b003c7202 */ /* 0x000fce0000000f00 */
[----:B------:R-:W-:Y:S05]  /*c7d0*/  WARPSYNC.COLLECTIVE R91, `(.L_x_3263) ;  /* 0x000000005b087348 */ /* 0x000fea0003c00000 */
[----:B------:R0:W1:Y:S02]  /*c7e0*/  SHFL.IDX P0, R123, R88, R89, R90 ;  /* 0x00000059587b7389 */ /* 0x000064000000005a */
[----:B01----:R-:W-:Y:S05]  /*c7f0*/  ENDCOLLECTIVE ;  /* 0x000000000000791b */ /* 0x003fea0003800000 */
.L_x_3263:
[-C--:B------:R-:W-:Y:S01]  /*c800*/  FFMA R63, R46, R62.reuse, R63 ;  /* 0x0000003e2e3f7223 */ /* 0x080fe2000000003f */
[----:B------:R-:W-:Y:S01]  /*c810*/  FFMA R159, R79, R62, R159 ;  /* 0x0000003e4f9f7223 */ /* 0x000fe2000000009f */
[----:B------:R-:W-:Y:S02]  /*c820*/  MOV R88, R28 ;  /* 0x0000001c00587202 */ /* 0x000fe40000000f00 */
[----:B------:R-:W-:-:S07]  /*c830*/  MOV R62, R123 ;  /* 0x0000007b003e7202 */ /* 0x000fce0000000f00 */
[----:B------:R-:W-:Y:S05]  /*c840*/  WARPSYNC.COLLECTIVE R91, `(.L_x_3264) ;  /* 0x000000005b087348 */ /* 0x000fea0003c00000 */
[----:B------:R0:W1:Y:S02]  /*c850*/  SHFL.IDX P0, R123, R88, R89, R90 ;  /* 0x00000059587b7389 */ /* 0x000064000000005a */
[----:B01----:R-:W-:Y:S05]  /*c860*/  ENDCOLLECTIVE ;  /* 0x000000000000791b */ /* 0x003fea0003800000 */
.L_x_3264:
[----:B------:R-:W-:Y:S01]  /*c870*/  FFMA R10, R11, R64, R10 ;  /* 0x000000400b0a7223 */ /* 0x000fe2000000000a */
[----:B------:R-:W-:Y:S02]  /*c880*/  MOV R88, R29 ;  /* 0x0000001d00587202 */ /* 0x000fe40000000f00 */
[----:B------:R-:W-:-:S07]  /*c890*/  MOV R64, R123 ;  /* 0x0000007b00407202 */ /* 0x000fce0000000f00 */
[----:B------:R-:W-:Y:S05]  /*c8a0*/  WARPSYNC.COLLECTIVE R91, `(.L_x_3265) ;  /* 0x000000005b087348 */ /* 0x000fea0003c00000 */
[----:B------:R0:W1:Y:S02]  /*c8b0*/  SHFL.IDX P0, R123, R88, R89, R90 ;  /* 0x00000059587b7389 */ /* 0x000064000000005a */
[----:B01----:R-:W-:Y:S05]  /*c8c0*/  ENDCOLLECTIVE ;  /* 0x000000000000791b */ /* 0x003fea0003800000 */
.L_x_3265:
[----:B------:R-:W-:Y:S01]  /*c8d0*/  FFMA R102, R11, R66, R102 ;  /* 0x000000420b667223 */ /* 0x000fe20000000066 */
[----:B------:R-:W-:Y:S02]  /*c8e0*/  MOV R88, R30 ;  /* 0x0000001e00587202 */ /* 0x000fe40000000f00 */
[----:B------:R-:W-:-:S07]  /*c8f0*/  MOV R66, R123 ;  /* 0x0000007b00427202 */ /* 0x000fce0000000f00 */
[----:B------:R-:W-:Y:S05]  /*c900*/  WARPSYNC.COLLECTIVE R91, `(.L_x_3266) ;  /* 0x000000005b087348 */ /* 0x000fea0003c00000 */
[----:B------:R0:W1:Y:S02]  /*c910*/  SHFL.IDX P0, R123, R88, R89, R90 ;  /* 0x00000059587b7389 */ /* 0x000064000000005a */
[----:B01----:R-:W-:Y:S05]  /*c920*/  ENDCOLLECTIVE ;  /* 0x000000000000791b */ /* 0x003fea0003800000 */
.L_x_3266:
[----:B------:R-:W-:Y:S01]  /*c930*/  MOV R88, R31 ;  /* 0x0000001f00587202 */ /* 0x000fe20000000f00 */
[-C--:B------:R-:W-:Y:S01]  /*c940*/  FFMA R103, R46, R123.reuse, R103 ;  /* 0x0000007b2e677223 */ /* 0x080fe20000000067 */
[----:B------:R-:W-:-:S07]  /*c950*/  FFMA R104, R79, R123, R104 ;  /* 0x0000007b4f687223 */ /* 0x000fce0000000068 */
[----:B------:R-:W-:Y:S05]  /*c960*/  WARPSYNC.COLLECTIVE R91, `(.L_x_3267) ;  /* 0x000000005b087348 */ /* 0x000fea0003c00000 */
[----:B------:R0:W1:Y:S02]  /*c970*/  SHFL.IDX P0, R123, R88, R89, R90 ;  /* 0x00000059587b7389 */ /* 0x000064000000005a */
[----:B01----:R-:W-:Y:S05]  /*c980*/  ENDCOLLECTIVE ;  /* 0x000000000000791b */ /* 0x003fea0003800000 */
.L_x_3267:
[C---:B------:R-:W-:Y:S01]  /*c990*/  FFMA R78, R11.reuse, R83, R78 ;  /* 0x000000530b4e7223 */ /* 0x040fe2000000004e */
[----:B------:R-:W-:Y:S01]  /*c9a0*/  FFMA R86, R11, R87, R86 ;  /* 0x000000570b567223 */ /* 0x000fe20000000056 */
[----:B------:R-:W-:Y:S02]  /*c9b0*/  MOV R88, R32 ;  /* 0x0000002000587202 */ /* 0x000fe40000000f00 */
[----:B------:R-:W-:-:S07]  /*c9c0*/  MOV R11, R123 ;  /* 0x0000007b000b7202 */ /* 0x000fce0000000f00 */
[----:B------:R-:W-:Y:S05]  /*c9d0*/  WARPSYNC.COLLECTIVE R91, `(.L_x_3268) ;  /* 0x000000005b087348 */ /* 0x000fea0003c00000 */
[----:B------:R0:W1:Y:S02]  /*c9e0*/  SHFL.IDX P0, R123, R88, R89, R90 ;  /* 0x00000059587b7389 */ /* 0x000064000000005a */
[----:B01----:R-:W-:Y:S05]  /*c9f0*/  ENDCOLLECTIVE ;  /* 0x000000000000791b */ /* 0x003fea0003800000 */
.L_x_3268:
[-C--:B------:R-:W-:Y:S01]  /*ca00*/  FFMA R67, R46, R48.reuse, R67 ;  /* 0x000000302e437223 */ /* 0x080fe20000000043 */
[----:B------:R-:W-:Y:S01]  /*ca10*/  FFMA R163, R79, R48, R163 ;  /* 0x000000304fa37223 */ /* 0x000fe200000000a3 */
[----:B------:R-:W-:Y:S02]  /*ca20*/  MOV R88, R34 ;  /* 0x0000002200587202 */ /* 0x000fe40000000f00 */
[----:B------:R-:W-:-:S07]  /*ca30*/  MOV R48, R123 ;  /* 0x0000007b00307202 */ /* 0x000fce0000000f00 */
[----:B------:R-:W-:Y:S05]  /*ca40*/  WARPSYNC.COLLECTIVE R91, `(.L_x_3269) ;  /* 0x000000005b087348 */ /* 0x000fea0003c00000 */
[----:B------:R0:W1:Y:S02]  /*ca50*/  SHFL.IDX P0, R123, R88, R89, R90 ;  /* 0x00000059587b7389 */ /* 0x000064000000005a */
[----:B01----:R-:W-:Y:S05]  /*ca60*/  ENDCOLLECTIVE ;  /* 0x000000000000791b */ /* 0x003fea0003800000 */
.L_x_3269:
[-C--:B------:R-:W-:Y:S01]  /*ca70*/  FFMA R69, R46, R50.reuse, R69 ;  /* 0x000000322e457223 */ /* 0x080fe20000000045 */
[----:B------:R-:W-:Y:S01]  /*ca80*/  FFMA R165, R79, R50, R165 ;  /* 0x000000324fa57223 */ /* 0x000fe200000000a5 */
[----:B------:R-:W-:Y:S02]  /*ca90*/  MOV R88, R35 ;  /* 0x0000002300587202 */ /* 0x000fe40000000f00 */
[----:B------:R-:W-:-:S07]  /*caa0*/  MOV R50, R123 ;  /* 0x0000007b00327202 */ /* 0x000fce0000000f00 */
[----:B------:R-:W-:Y:S05]  /*cab0*/  WARPSYNC.COLLECTIVE R91, `(.L_x_3270) ;  /* 0x000000005b087348 */ /* 0x000fea0003c00000 */
[----:B------:R0:W1:Y:S02]  /*cac0*/  SHFL.IDX P0, R123, R88, R89, R90 ;  /* 0x00000059587b7389 */ /* 0x000064000000005a */
[----:B01----:R-:W-:Y:S05]  /*cad0*/  ENDCOLLECTIVE ;  /* 0x000000000000791b */ /* 0x003fea0003800000 */
.L_x_3270:
[-C--:B------:R-:W-:Y:S01]  /*cae0*/  FFMA R71, R46, R52.reuse, R71 ;  /* 0x000000342e477223 */ /* 0x080fe20000000047 */
[----:B------:R-:W-:Y:S01]  /*caf0*/  FFMA R72, R79, R52, R72 ;  /* 0x000000344f487223 */ /* 0x000fe20000000048 */
[----:B------:R-:W-:Y:S02]  /*cb00*/  MOV R88, R36 ;  /* 0x0000002400587202 */ /* 0x000fe40000000f00 */
[----:B------:R-:W-:-:S07]  /*cb10*/  MOV R52, R123 ;  /* 0x0000007b00347202 */ /* 0x000fce0000000f00 */
[----:B------:R-:W-:Y:S05]  /*cb20*/  WARPSYNC.COLLECTIVE R91, `(.L_x_3271) ;  /* 0x000000005b087348 */ /* 0x000fea0003c00000 */
[----:B------:R0:W1:Y:S02]  /*cb30*/  SHFL.IDX P0, R123, R88, R89, R90 ;  /* 0x00000059587b7389 */ /* 0x000064000000005a */
[----:B01----:R-:W-:Y:S05]  /*cb40*/  ENDCOLLECTIVE ;  /* 0x000000000000791b */ /* 0x003fea0003800000 */
.L_x_3271:
[-C--:B------:R-:W-:Y:S01]  /*cb50*/  FFMA R73, R46, R54.reuse, R73 ;  /* 0x000000362e497223 */ /* 0x080fe20000000049 */
[----:B------:R-:W-:Y:S01]  /*cb60*/  FFMA R74, R79, R54, R74 ;  /* 0x000000364f4a7223 */ /* 0x000fe2000000004a */
[----:B------:R-:W-:Y:S02]  /*cb70*/  MOV R88, R37 ;  /* 0x0000002500587202 */ /* 0x000fe40000000f00 */
[----:B------:R-:W-:-:S07]  /*cb80*/  MOV R54, R123 ;  /* 0x0000007b00367202 */ /* 0x000fce0000000f00 */
[----:B------:R-:W-:Y:S05]  /*cb90*/  WARPSYNC.COLLECTIVE R91, `(.L_x_3272) ;  /* 0x000000005b087348 */ /* 0x000fea0003c00000 */
[----:B------:R0:W1:Y:S02]  /*cba0*/  SHFL.IDX P0, R123, R88, R89, R90 ;  /* 0x00000059587b7389 */ /* 0x000064000000005a */
[----:B01----:R-:W-:Y:S05]  /*cbb0*/  ENDCOLLECTIVE ;  /* 0x000000000000791b */ /* 0x003fea0003800000 */
.L_x_3272:
[-C--:B------:R-:W-:Y:S01]  /*cbc0*/  FFMA R75, R46, R56.reuse, R75 ;  /* 0x000000382e4b7223 */ /* 0x080fe2000000004b */
[----:B------:R-:W-:Y:S01]  /*cbd0*/  FFMA R92, R79, R56, R92 ;  /* 0x000000384f5c7223 */ /* 0x000fe2000000005c */
[----:B------:R-:W-:Y:S02]  /*cbe0*/  MOV R88, R38 ;  /* 0x0000002600587202 */ /* 0x000fe40000000f00 */
[----:B------:R-:W-:-:S07]  /*cbf0*/  MOV R56, R123 ;  /* 0x0000007b00387202 */ /* 0x000fce0000000f00 */
[----:B------:R-:W-:Y:S05]  /*cc00*/  WARPSYNC.COLLECTIVE R91, `(.L_x_3273) ;  /* 0x000000005b087348 */ /* 0x000fea0003c00000 */
[----:B------:R0:W1:Y:S02]  /*cc10*/  SHFL.IDX P0, R123, R88, R89, R90 ;  /* 0x00000059587b7389 */ /* 0x000064000000005a */
[----:B01----:R-:W-:Y:S05]  /*cc20*/  ENDCOLLECTIVE ;  /* 0x000000000000791b */ /* 0x003fea0003800000 */
.L_x_3273:
[-C--:B------:R-:W-:Y:S01]  /*cc30*/  FFMA R93, R46, R58.reuse, R93 ;  /* 0x0000003a2e5d7223 */ /* 0x080fe2000000005d */
[----:B------:R-:W-:Y:S01]  /*cc40*/  FFMA R94, R79, R58, R94 ;  /* 0x0000003a4f5e7223 */ /* 0x000fe2000000005e */
[----:B------:R-:W-:Y:S02]  /*cc50*/  MOV R88, R39 ;  /* 0x0000002700587202 */ /* 0x000fe40000000f00 */
[----:B------:R-:W-:-:S07]  /*cc60*/  MOV R58, R123 ;  /* 0x0000007b003a7202 */ /* 0x000fce0000000f00 */
[----:B------:R-:W-:Y:S05]  /*cc70*/  WARPSYNC.COLLECTIVE R91, `(.L_x_3274) ;  /* 0x000000005b087348 */ /* 0x000fea0003c00000 */
[----:B------:R0:W1:Y:S02]  /*cc80*/  SHFL.IDX P0, R123, R88, R89, R90 ;  /* 0x00000059587b7389 */ /* 0x000064000000005a */
[----:B01----:R-:W-:Y:S05]  /*cc90*/  ENDCOLLECTIVE ;  /* 0x000000000000791b */ /* 0x003fea0003800000 */
.L_x_3274:
[-C--:B------:R-:W-:Y:S01]  /*cca0*/  FFMA R95, R46, R60.reuse, R95 ;  /* 0x0000003c2e5f7223 */ /* 0x080fe2000000005f */
[----:B------:R-:W-:Y:S01]  /*ccb0*/  FFMA R96, R79, R60, R96 ;  /* 0x0000003c4f607223 */ /* 0x000fe20000000060 */
[----:B------:R-:W-:Y:S02]  /*ccc0*/  MOV R88, R40 ;  /* 0x0000002800587202 */ /* 0x000fe40000000f00 */
[----:B------:R-:W-:-:S07]  /*ccd0*/  MOV R60, R123 ;  /* 0x0000007b003c7202 */ /* 0x000fce0000000f00 */
[----:B------:R-:W-:Y:S05]  /*cce0*/  WARPSYNC.COLLECTIVE R91, `(.L_x_3275) ;  /* 0x000000005b087348 */ /* 0x000fea0003c00000 */
[----:B------:R0:W1:Y:S02]  /*ccf0*/  SHFL.IDX P0, R123, R88, R89, R90 ;  /* 0x00000059587b7389 */ /* 0x000064000000005a */
[----:B01----:R-:W-:Y:S05]  /*cd00*/  ENDCOLLECTIVE ;  /* 0x000000000000791b */ /* 0x003fea0003800000 */
.L_x_3275:
[-C--:B------:R-:W-:Y:S01]  /*cd10*/  FFMA R97, R46, R62.reuse, R97 ;  /* 0x0000003e2e617223 */ /* 0x080fe20000000061 */
[----:B------:R-:W-:Y:S01]  /*cd20*/  FFMA R98, R79, R62, R98 ;  /* 0x0000003e4f627223 */ /* 0x000fe20000000062 */
[----:B------:R-:W-:Y:S02]  /*cd30*/  MOV R88, R41 ;  /* 0x0000002900587202 */ /* 0x000fe40000000f00 */
[----:B------:R-:W-:-:S07]  /*cd40*/  MOV R62, R123 ;  /* 0x0000007b003e7202 */ /* 0x000fce0000000f00 */
[----:B------:R-:W-:Y:S05]  /*cd50*/  WARPSYNC.COLLECTIVE R91, `(.L_x_3276) ;  /* 0x000000005b087348 */ /* 0x000fea0003c00000 */
[----:B------:R0:W1:Y:S02]  /*cd60*/  SHFL.IDX P0, R123, R88, R89, R90 ;  /* 0x00000059587b7389 */ /* 0x000064000000005a */
[----:B01----:R-:W-:Y:S05]  /*cd70*/  ENDCOLLECTIVE ;  /* 0x000000000000791b */ /* 0x003fea0003800000 */
.L_x_3276:
[----:B------:R-:W-:Y:S02]  /*cd80*/  MOV R88, R42 ;  /* 0x0000002a00587202 */ /* 0x000fe40000000f00 */
[----:B------:R-:W-:-:S07]  /*cd90*/  MOV R83, R123 ;  /* 0x0000007b00537202 */ /* 0x000fce0000000f00 */
[----:B------:R-:W-:Y:S05]  /*cda0*/  WARPSYNC.COLLECTIVE R91, `(.L_x_3277) ;  /* 0x000000005b087348 */ /* 0x000fea0003c00000 */
[----:B------:R0:W1:Y:S02]  /*cdb0*/  SHFL.IDX P0, R123, R88, R89, R90 ;  /* 0x00000059587b7389 */ /* 0x000064000000005a */
[----:B01----:R-:W-:Y:S05]  /*cdc0*/  ENDCOLLECTIVE ;  /* 0x000000000000791b */ /* 0x003fea0003800000 */
.L_x_3277:
        /* <DEDUP_REMOVED lines=24> */
.L_x_3278:
[----:B------:R-:W-:Y:S01]  /*cf50*/  FFMA R110, R79, R50, R110 ;  /* 0x000000324f6e7223 */ /* 0x000fe2000000006e */
[----:B------:R-:W-:Y:S02]  /*cf60*/  MOV R88, R33 ;  /* 0x0000002100587202 */ /* 0x000fe40000000f00 */
[----:B------:R-:W-:-:S07]  /*cf70*/  MOV R50, R123 ;  /* 0x0000007b00327202 */ /* 0x000fce0000000f00 */
[----:B------:R-:W-:Y:S05]  /*cf80*/  WARPSYNC.COLLECTIVE R91, `(.L_x_3279) ;  /* 0x000000005b087348 */ /* 0x000fea0003c00000 */
[----:B------:R0:W1:Y:S02]  /*cf90*/  SHFL.IDX P0, R123, R88, R89, R90 ;  /* 0x00000059587b7389 */ /* 0x000064000000005a */
[----:B01----:R-:W-:Y:S05]  /*cfa0*/  ENDCOLLECTIVE ;  /* 0x000000000000791b */ /* 0x003fea0003800000 */
.L_x_3279:
        /* <DEDUP_REMOVED lines=12> */
.L_x_3280:
[----:B------:R-:W-:Y:S02]  /*d070*/  MOV R88, R12 ;  /* 0x0000000c00587202 */ /* 0x000fe40000000f00 */
[----:B------:R-:W-:-:S07]  /*d080*/  MOV R48, R123 ;  /* 0x0000007b00307202 */ /* 0x000fce0000000f00 */
[----:B------:R-:W-:Y:S05]  /*d090*/  WARPSYNC.COLLECTIVE R91, `(.L_x_3281) ;  /* 0x000000005b087348 */ /* 0x000fea0003c00000 */
[----:B------:R0:W1:Y:S02]  /*d0a0*/  SHFL.IDX P0, R123, R88, R89, R90 ;  /* 0x00000059587b7389 */ /* 0x000064000000005a */
[----:B01----:R-:W-:Y:S05]  /*d0b0*/  ENDCOLLECTIVE ;  /* 0x000000000000791b */ /* 0x003fea0003800000 */
.L_x_3281:
[----:B------:R-:W-:Y:S02]  /*d0c0*/  MOV R88, R13 ;  /* 0x0000000d00587202 */ /* 0x000fe40000000f00 */
[----:B------:R-:W-:-:S07]  /*d0d0*/  MOV R52, R123 ;  /* 0x0000007b00347202 */ /* 0x000fce0000000f00 */
[----:B------:R-:W-:Y:S05]  /*d0e0*/  WARPSYNC.COLLECTIVE R91, `(.L_x_3282) ;  /* 0x000000005b087348 */ /* 0x000fea0003c00000 */
[----:B------:R0:W1:Y:S02]  /*d0f0*/  SHFL.IDX P0, R123, R88, R89, R90 ;  /* 0x00000059587b7389 */ /* 0x000064000000005a */
[----:B01----:R-:W-:Y:S05]  /*d100*/  ENDCOLLECTIVE ;  /* 0x000000000000791b */ /* 0x003fea0003800000 */
.L_x_3282:
[----:B------:R-:W-:Y:S02]  /*d110*/  MOV R88, R14 ;  /* 0x0000000e00587202 */ /* 0x000fe40000000f00 */
[----:B------:R-:W-:-:S07]  /*d120*/  MOV R54, R123 ;  /* 0x0000007b00367202 */ /* 0x000fce0000000f00 */
[----:B------:R-:W-:Y:S05]  /*d130*/  WARPSYNC.COLLECTIVE R91, `(.L_x_3283) ;  /* 0x000000005b087348 */ /* 0x000fea0003c00000 */
[----:B------:R0:W1:Y:S02]  /*d140*/  SHFL.IDX P0, R123, R88, R89, R90 ;  /* 0x00000059587b7389 */ /* 0x000064000000005a */
[----:B01----:R-:W-:Y:S05]  /*d150*/  ENDCOLLECTIVE ;  /* 0x000000000000791b */ /* 0x003fea0003800000 */
.L_x_3283:
[----:B------:R-:W-:Y:S02]  /*d160*/  MOV R88, R15 ;  /* 0x0000000f00587202 */ /* 0x000fe40000000f00 */
[----:B------:R-:W-:-:S07]  /*d170*/  MOV R56, R123 ;  /* 0x0000007b00387202 */ /* 0x000fce0000000f00 */
[----:B------:R-:W-:Y:S05]  /*d180*/  WARPSYNC.COLLECTIVE R91, `(.L_x_3284) ;  /* 0x000000005b087348 */ /* 0x000fea0003c00000 */
[----:B------:R0:W1:Y:S02]  /*d190*/  SHFL.IDX P0, R123, R88, R89, R90 ;  /* 0x00000059587b7389 */ /* 0x000064000000005a */
[----:B01----:R-:W-:Y:S05]  /*d1a0*/  ENDCOLLECTIVE ;  /* 0x000000000000791b */ /* 0x003fea0003800000 */
.L_x_3284:
[----:B------:R-:W-:Y:S02]  /*d1b0*/  MOV R88, R16 ;  /* 0x0000001000587202 */ /* 0x000fe40000000f00 */
[----:B------:R-:W-:-:S07]  /*d1c0*/  MOV R58, R123 ;  /* 0x0000007b003a7202 */ /* 0x000fce0000000f00 */
[----:B------:R-:W-:Y:S05]  /*d1d0*/  WARPSYNC.COLLECTIVE R91, `(.L_x_3285) ;  /* 0x000000005b087348 */ /* 0x000fea0003c00000 */
[----:B------:R0:W1:Y:S02]  /*d1e0*/  SHFL.IDX P0, R123, R88, R89, R90 ;  /* 0x00000059587b7389 */ /* 0x000064000000005a */
[----:B01----:R-:W-:Y:S05]  /*d1f0*/  ENDCOLLECTIVE ;  /* 0x000000000000791b */ /* 0x003fea0003800000 */
.L_x_3285:
[----:B------:R-:W-:Y:S02]  /*d200*/  MOV R88, R17 ;  /* 0x0000001100587202 */ /* 0x000fe40000000f00 */
[----:B------:R-:W-:-:S07]  /*d210*/  MOV R60, R123 ;  /* 0x0000007b003c7202 */ /* 0x000fce0000000f00 */
[----:B------:R-:W-:Y:S05]  /*d220*/  WARPSYNC.COLLECTIVE R91, `(.L_x_3286) ;  /* 0x000000005b087348 */ /* 0x000fea0003c00000 */
[----:B------:R0:W1:Y:S02]  /*d230*/  SHFL.IDX P0, R123, R88, R89, R90 ;  /* 0x00000059587b7389 */ /* 0x000064000000005a */
[----:B01----:R-:W-:Y:S05]  /*d240*/  ENDCOLLECTIVE ;  /* 0x000000000000791b */ /* 0x003fea0003800000 */
.L_x_3286:
[----:B------:R-:W-:Y:S02]  /*d250*/  MOV R88, R18 ;  /* 0x0000001200587202 */ /* 0x000fe40000000f00 */
[----:B------:R-:W-:-:S07]  /*d260*/  MOV R62, R123 ;  /* 0x0000007b003e7202 */ /* 0x000fce0000000f00 */
[----:B------:R-:W-:Y:S05]  /*d270*/  WARPSYNC.COLLECTIVE R91, `(.L_x_3287) ;  /* 0x000000005b087348 */ /* 0x000fea0003c00000 */
[----:B------:R0:W1:Y:S02]  /*d280*/  SHFL.IDX P0, R123, R88, R89, R90 ;  /* 0x00000059587b7389 */ /* 0x000064000000005a */
[----:B01----:R-:W-:Y:S05]  /*d290*/  ENDCOLLECTIVE ;  /* 0x000000000000791b */ /* 0x003fea0003800000 */
.L_x_3287:
[----:B------:R-:W-:Y:S01]  /*d2a0*/  MOV R88, R19 ;  /* 0x0000001300587202 */ /* 0x000fe20000000f00 */
[-C--:B------:R-:W-:Y:S01]  /*d2b0*/  FFMA R65, R46, R123.reuse, R65 ;  /* 0x0000007b2e417223 */ /* 0x080fe20000000041 */
[----:B------:R-:W-:-:S07]  /*d2c0*/  FFMA R161, R11, R123, R161 ;  /* 0x0000007b0ba17223 */ /* 0x000fce00000000a1 */
[----:B------:R-:W-:Y:S05]  /*d2d0*/  WARPSYNC.COLLECTIVE R91, `(.L_x_3288) ;  /* 0x000000005b087348 */ /* 0x000fea0003c00000 */
[----:B------:R0:W1:Y:S02]  /*d2e0*/  SHFL.IDX P0, R123, R88, R89, R90 ;  /* 0x00000059587b7389 */ /* 0x000064000000005a */
[----:B01----:R-:W-:Y:S05]  /*d2f0*/  ENDCOLLECTIVE ;  /* 0x000000000000791b */ /* 0x003fea0003800000 */
.L_x_3288:
[-C--:B------:R-:W-:Y:S01]  /*d300*/  FFMA R51, R46, R48.reuse, R51 ;  /* 0x000000302e337223 */ /* 0x080fe20000000033 */
[----:B------:R-:W-:Y:S01]  /*d310*/  FFMA R147, R11, R48, R147 ;  /* 0x000000300b937223 */ /* 0x000fe20000000093 */
[----:B------:R-:W-:Y:S02]  /*d320*/  MOV R88, R20 ;  /* 0x0000001400587202 */ /* 0x000fe40000000f00 */
[----:B------:R-:W-:-:S07]  /*d330*/  MOV R48, R123 ;  /* 0x0000007b00307202 */ /* 0x000fce0000000f00 */
[----:B------:R-:W-:Y:S05]  /*d340*/  WARPSYNC.COLLECTIVE R91, `(.L_x_3289) ;  /* 0x000000005b087348 */ /* 0x000fea0003c00000 */
[----:B------:R0:W1:Y:S02]  /*d350*/  SHFL.IDX P0, R123, R88, R89, R90 ;  /* 0x00000059587b7389 */ /* 0x000064000000005a */
[----:B01----:R-:W-:Y:S05]  /*d360*/  ENDCOLLECTIVE ;  /* 0x000000000000791b */ /* 0x003fea0003800000 */
.L_x_3289:
[C---:B------:R-:W-:Y:S01]  /*d370*/  FFMA R81, R50.reuse, R46, R81 ;  /* 0x0000002e32517223 */ /* 0x040fe20000000051 */
[----:B------:R-:W-:Y:S01]  /*d380*/  FFMA R77, R50, R11, R77 ;  /* 0x0000000b324d7223 */ /* 0x000fe2000000004d */
[----:B------:R-:W-:Y:S02]  /*d390*/  MOV R88, R21 ;  /* 0x0000001500587202 */ /* 0x000fe40000000f00 */
[----:B------:R-:W-:-:S07]  /*d3a0*/  MOV R50, R123 ;  /* 0x0000007b00327202 */ /* 0x000fce0000000f00 */
[----:B------:R-:W-:Y:S05]  /*d3b0*/  WARPSYNC.COLLECTIVE R91, `(.L_x_3290) ;  /* 0x000000005b087348 */ /* 0x000fea0003c00000 */
[----:B------:R0:W1:Y:S02]  /*d3c0*/  SHFL.IDX P0, R123, R88, R89, R90 ;  /* 0x00000059587b7389 */ /* 0x000064000000005a */
[----:B01----:R-:W-:Y:S05]  /*d3d0*/  ENDCOLLECTIVE ;  /* 0x000000000000791b */ /* 0x003fea0003800000 */
.L_x_3290:
[-C--:B------:R-:W-:Y:S01]  /*d3e0*/  FFMA R53, R46, R52.reuse, R53 ;  /* 0x000000342e357223 */ /* 0x080fe20000000035 */
[----:B------:R-:W-:Y:S01]  /*d3f0*/  FFMA R149, R11, R52, R149 ;  /* 0x000000340b957223 */ /* 0x000fe20000000095 */
[----:B------:R-:W-:Y:S02]  /*d400*/  MOV R88, R22 ;  /* 0x0000001600587202 */ /* 0x000fe40000000f00 */
[----:B------:R-:W-:-:S07]  /*d410*/  MOV R52, R123 ;  /* 0x0000007b00347202 */ /* 0x000fce0000000f00 */
[----:B------:R-:W-:Y:S05]  /*d420*/  WARPSYNC.COLLECTIVE R91, `(.L_x_3291) ;  /* 0x000000005b087348 */ /* 0x000fea0003c00000 */
[----:B------:R0:W1:Y:S02]  /*d430*/  SHFL.IDX P0, R123, R88, R89, R90 ;  /* 0x00000059587b7389 */ /* 0x000064000000005a */
[----:B01----:R-:W-:Y:S05]  /*d440*/  ENDCOLLECTIVE ;  /* 0x000000000000791b */ /* 0x003fea0003800000 */
.L_x_3291:
[-C--:B------:R-:W-:Y:S01]  /*d450*/  FFMA R55, R46, R54.reuse, R55 ;  /* 0x000000362e377223 */ /* 0x080fe20000000037 */
[----:B------:R-:W-:Y:S01]  /*d460*/  FFMA R151, R11, R54, R151 ;  /* 0x000000360b977223 */ /* 0x000fe20000000097 */
[----:B------:R-:W-:Y:S02]  /*d470*/  MOV R88, R23 ;  /* 0x0000001700587202 */ /* 0x000fe40000000f00 */
[----:B------:R-:W-:-:S07]  /*d480*/  MOV R54, R123 ;  /* 0x0000007b00367202 */ /* 0x000fce0000000f00 */
[----:B------:R-:W-:Y:S05]  /*d490*/  WARPSYNC.COLLECTIVE R91, `(.L_x_3292) ;  /* 0x000000005b087348 */ /* 0x000fea0003c00000 */
[----:B------:R0:W1:Y:S02]  /*d4a0*/  SHFL.IDX P0, R123, R88, R89, R90 ;  /* 0x00000059587b7389 */ /* 0x000064000000005a */
[----:B01----:R-:W-:Y:S05]  /*d4b0*/  ENDCOLLECTIVE ;  /* 0x000000000000791b */ /* 0x003fea0003800000 */
.L_x_3292:
[-C--:B------:R-:W-:Y:S01]  /*d4c0*/  FFMA R57, R46, R56.reuse, R57 ;  /* 0x000000382e397223 */ /* 0x080fe20000000039 */
[----:B------:R-:W-:Y:S01]  /*d4d0*/  FFMA R153, R11, R56, R153 ;  /* 0x000000380b997223 */ /* 0x000fe20000000099 */
[----:B------:R-:W-:Y:S02]  /*d4e0*/  MOV R88, R24 ;  /* 0x0000001800587202 */ /* 0x000fe40000000f00 */
[----:B------:R-:W-:-:S07]  /*d4f0*/  MOV R56, R123 ;  /* 0x0000007b00387202 */ /* 0x000fce0000000f00 */
[----:B------:R-:W-:Y:S05]  /*d500*/  WARPSYNC.COLLECTIVE R91, `(.L_x_3293) ;  /* 0x000000005b087348 */ /* 0x000fea0003c00000 */
[----:B------:R0:W1:Y:S02]  /*d510*/  SHFL.IDX P0, R123, R88, R89, R90 ;  /* 0x00000059587b7389 */ /* 0x000064000000005a */
[----:B01----:R-:W-:Y:S05]  /*d520*/  ENDCOLLECTIVE ;  /* 0x000000000000791b */ /* 0x003fea0003800000 */
.L_x_3293:
[-C--:B------:R-:W-:Y:S01]  /*d530*/  FFMA R59, R46, R58.reuse, R59 ;  /* 0x0000003a2e3b7223 */ /* 0x080fe2000000003b */
[----:B------:R-:W-:Y:S01]  /*d540*/  FFMA R155, R11, R58, R155 ;  /* 0x0000003a0b9b7223 */ /* 0x000fe2000000009b */
[----:B------:R-:W-:Y:S02]  /*d550*/  MOV R88, R25 ;  /* 0x0000001900587202 */ /* 0x000fe40000000f00 */
[----:B------:R-:W-:-:S07]  /*d560*/  MOV R58, R123 ;  /* 0x0000007b003a7202 */ /* 0x000fce0000000f00 */
[----:B------:R-:W-:Y:S05]  /*d570*/  WARPSYNC.COLLECTIVE R91, `(.L_x_3294) ;  /* 0x000000005b087348 */ /* 0x000fea0003c00000 */
[----:B------:R0:W1:Y:S02]  /*d580*/  SHFL.IDX P0, R123, R88, R89, R90 ;  /* 0x00000059587b7389 */ /* 0x000064000000005a */
[----:B01----:R-:W-:Y:S05]  /*d590*/  ENDCOLLECTIVE ;  /* 0x000000000000791b */ /* 0x003fea0003800000 */
.L_x_3294:
[-C--:B------:R-:W-:Y:S01]  /*d5a0*/  FFMA R61, R46, R60.reuse, R61 ;  /* 0x0000003c2e3d7223 */ /* 0x080fe2000000003d */
[----:B------:R-:W-:Y:S01]  /*d5b0*/  FFMA R157, R11, R60, R157 ;  /* 0x0000003c0b9d7223 */ /* 0x000fe2000000009d */
[----:B------:R-:W-:Y:S02]  /*d5c0*/  MOV R88, R26 ;  /* 0x0000001a00587202 */ /* 0x000fe40000000f00 */
[----:B------:R-:W-:-:S07]  /*d5d0*/  MOV R60, R123 ;  /* 0x0000007b003c7202 */ /* 0x000fce0000000f00 */
[----:B------:R-:W-:Y:S05]  /*d5e0*/  WARPSYNC.COLLECTIVE R91, `(.L_x_3295) ;  /* 0x000000005b087348 */ /* 0x000fea0003c00000 */
[----:B------:R0:W1:Y:S02]  /*d5f0*/  SHFL.IDX P0, R123, R88, R89, R90 ;  /* 0x00000059587b7389 */ /* 0x000064000000005a */
[----:B01----:R-:W-:Y:S05]  /*d600*/  ENDCOLLECTIVE ;  /* 0x000000000000791b */ /* 0x003fea0003800000 */
.L_x_3295:
[-C--:B------:R-:W-:Y:S01]  /*d610*/  FFMA R63, R46, R62.reuse, R63 ;  /* 0x0000003e2e3f7223 */ /* 0x080fe2000000003f */
[----:B------:R-:W-:Y:S01]  /*d620*/  FFMA R159, R11, R62, R159 ;  /* 0x0000003e0b9f7223 */ /* 0x000fe2000000009f */
[----:B------:R-:W-:Y:S02]  /*d630*/  MOV R88, R28 ;  /* 0x0000001c00587202 */ /* 0x000fe40000000f00 */
[----:B------:R-:W-:-:S07]  /*d640*/  MOV R62, R123 ;  /* 0x0000007b003e7202 */ /* 0x000fce0000000f00 */
[----:B------:R-:W-:Y:S05]  /*d650*/  WARPSYNC.COLLECTIVE R91, `(.L_x_3296) ;  /* 0x000000005b087348 */ /* 0x000fea0003c00000 */
[----:B------:R0:W1:Y:S02]  /*d660*/  SHFL.IDX P0, R123, R88, R89, R90 ;  /* 0x00000059587b7389 */ /* 0x000064000000005a */
[----:B01----:R-:W-:Y:S05]  /*d670*/  ENDCOLLECTIVE ;  /* 0x000000000000791b */ /* 0x003fea0003800000 */
.L_x_3296:
[----:B------:R-:W-:Y:S01]  /*d680*/  FFMA R100, R79, R64, R100 ;  /* 0x000000404f647223 */ /* 0x000fe20000000064 */
[----:B------:R-:W-:Y:S02]  /*d690*/  MOV R88, R29 ;  /* 0x0000001d00587202 */ /* 0x000fe40000000f00 */
[----:B------:R-:W-:-:S07]  /*d6a0*/  MOV R64, R123 ;  /* 0x0000007b00407202 */ /* 0x000fce0000000f00 */
[----:B------:R-:W-:Y:S05]  /*d6b0*/  WARPSYNC.COLLECTIVE R91, `(.L_x_3297) ;  /* 0x000000005b087348 */ /* 0x000fea0003c00000 */
[----:B------:R0:W1:Y:S02]  /*d6c0*/  SHFL.IDX P0, R123, R88, R89, R90 ;  /* 0x00000059587b7389 */ /* 0x000064000000005a */
[----:B01----:R-:W-:Y:S05]  /*d6d0*/  ENDCOLLECTIVE ;  /* 0x000000000000791b */ /* 0x003fea0003800000 */
.L_x_3297:
[----:B------:R-:W-:Y:S01]  /*d6e0*/  FFMA R102, R79, R66, R102 ;  /* 0x000000424f667223 */ /* 0x000fe20000000066 */
[----:B------:R-:W-:Y:S02]  /*d6f0*/  MOV R88, R30 ;  /* 0x0000001e00587202 */ /* 0x000fe40000000f00 */
[----:B------:R-:W-:-:S07]  /*d700*/  MOV R66, R123 ;  /* 0x0000007b00427202 */ /* 0x000fce0000000f00 */
[----:B------:R-:W-:Y:S05]  /*d710*/  WARPSYNC.COLLECTIVE R91, `(.L_x_3298) ;  /* 0x000000005b087348 */ /* 0x000fea0003c00000 */
[----:B------:R0:W1:Y:S02]  /*d720*/  SHFL.IDX P0, R123, R88, R89, R90 ;  /* 0x00000059587b7389 */ /* 0x000064000000005a */
[----:B01----:R-:W-:Y:S05]  /*d730*/  ENDCOLLECTIVE ;  /* 0x000000000000791b */ /* 0x003fea0003800000 */
.L_x_3298:
[----:B------:R-:W-:Y:S01]  /*d740*/  MOV R88, R31 ;  /* 0x0000001f00587202 */ /* 0x000fe20000000f00 */
[-C--:B------:R-:W-:Y:S01]  /*d750*/  FFMA R103, R46, R123.reuse, R103 ;  /* 0x0000007b2e677223 */ /* 0x080fe20000000067 */
[----:B------:R-:W-:-:S07]  /*d760*/  FFMA R104, R11, R123, R104 ;  /* 0x0000007b0b687223 */ /* 0x000fce0000000068 */
[----:B------:R-:W-:Y:S05]  /*d770*/  WARPSYNC.COLLECTIVE R91, `(.L_x_3299) ;  /* 0x000000005b087348 */ /* 0x000fea0003c00000 */
[----:B------:R0:W1:Y:S02]  /*d780*/  SHFL.IDX P0, R123, R88, R89, R90 ;  /* 0x00000059587b7389 */ /* 0x000064000000005a */
[----:B01----:R-:W-:Y:S05]  /*d790*/  ENDCOLLECTIVE ;  /* 0x000000000000791b */ /* 0x003fea0003800000 */
.L_x_3299:
[-C--:B------:R-:W-:Y:S01]  /*d7a0*/  FFMA R67, R46, R48.reuse, R67 ;  /* 0x000000302e437223 */ /* 0x080fe20000000043 */
[----:B------:R-:W-:Y:S01]  /*d7b0*/  FFMA R163, R11, R48, R163 ;  /* 0x000000300ba37223 */ /* 0x000fe200000000a3 */
[----:B------:R-:W-:Y:S02]  /*d7c0*/  MOV R88, R32 ;  /* 0x0000002000587202 */ /* 0x000fe40000000f00 */
[----:B------:R-:W-:-:S07]  /*d7d0*/  MOV R48, R123 ;  /* 0x0000007b00307202 */ /* 0x000fce0000000f00 */
[----:B------:R-:W-:Y:S05]  /*d7e0*/  WARPSYNC.COLLECTIVE R91, `(.L_x_3300) ;  /* 0x000000005b087348 */ /* 0x000fea0003c00000 */
[----:B------:R0:W1:Y:S02]  /*d7f0*/  SHFL.IDX P0, R123, R88, R89, R90 ;  /* 0x00000059587b7389 */ /* 0x000064000000005a */
[----:B01----:R-:W-:Y:S05]  /*d800*/  ENDCOLLECTIVE ;  /* 0x000000000000791b */ /* 0x003fea0003800000 */
.L_x_3300:
[----:B------:R-:W-:Y:S02]  /*d810*/  MOV R88, R34 ;  /* 0x0000002200587202 */ /* 0x000fe40000000f00 */
[----:B------:R-:W-:-:S07]  /*d820*/  MOV R49, R123 ;  /* 0x0000007b00317202 */ /* 0x000fce0000000f00 */
[----:B------:R-:W-:Y:S05]  /*d830*/  WARPSYNC.COLLECTIVE R91, `(.L_x_3301) ;  /* 0x000000005b087348 */ /* 0x000fea0003c00000 */
[----:B------:R0:W1:Y:S02]  /*d840*/  SHFL.IDX P0, R123, R88, R89, R90 ;  /* 0x00000059587b7389 */ /* 0x000064000000005a */
[----:B01----:R-:W-:Y:S05]  /*d850*/  ENDCOLLECTIVE ;  /* 0x000000000000791b */ /* 0x003fea0003800000 */
.L_x_3301:
[-C--:B------:R-:W-:Y:S01]  /*d860*/  FFMA R69, R46, R50.reuse, R69 ;  /* 0x000000322e457223 */ /* 0x080fe20000000045 */
[----:B------:R-:W-:Y:S01]  /*d870*/  FFMA R165, R11, R50, R165 ;  /* 0x000000320ba57223 */ /* 0x000fe200000000a5 */
[----:B------:R-:W-:Y:S02]  /*d880*/  MOV R88, R35 ;  /* 0x0000002300587202 */ /* 0x000fe40000000f00 */
[----:B------:R-:W-:-:S07]  /*d890*/  MOV R50, R123 ;  /* 0x0000007b00327202 */ /* 0x000fce0000000f00 */
[----:B------:R-:W-:Y:S05]  /*d8a0*/  WARPSYNC.COLLECTIVE R91, `(.L_x_3302) ;  /* 0x000000005b087348 */ /* 0x000fea0003c00000 */
[----:B------:R0:W1:Y:S02]  /*d8b0*/  SHFL.IDX P0, R123, R88, R89, R90 ;  /* 0x00000059587b7389 */ /* 0x000064000000005a */
[----:B01----:R-:W-:Y:S05]  /*d8c0*/  ENDCOLLECTIVE ;  /* 0x000000000000791b */ /* 0x003fea0003800000 */
.L_x_3302:
[-C--:B------:R-:W-:Y:S01]  /*d8d0*/  FFMA R71, R46, R52.reuse, R71 ;  /* 0x000000342e477223 */ /* 0x080fe20000000047 */
[----:B------:R-:W-:Y:S01]  /*d8e0*/  FFMA R72, R11, R52, R72 ;  /* 0x000000340b487223 */ /* 0x000fe20000000048 */
[----:B------:R-:W-:Y:S02]  /*d8f0*/  MOV R88, R36 ;  /* 0x0000002400587202 */ /* 0x000fe40000000f00 */
[----:B------:R-:W-:-:S07]  /*d900*/  MOV R52, R123 ;  /* 0x0000007b00347202 */ /* 0x000fce0000000f00 */
[----:B------:R-:W-:Y:S05]  /*d910*/  WARPSYNC.COLLECTIVE R91, `(.L_x_3303) ;  /* 0x000000005b087348 */ /* 0x000fea0003c00000 */
[----:B------:R0:W1:Y:S02]  /*d920*/  SHFL.IDX P0, R123, R88, R89, R90 ;  /* 0x00000059587b7389 */ /* 0x000064000000005a */
[----:B01----:R-:W-:Y:S05]  /*d930*/  ENDCOLLECTIVE ;  /* 0x000000000000791b */ /* 0x003fea0003800000 */
.L_x_3303:
[-C--:B------:R-:W-:Y:S01]  /*d940*/  FFMA R73, R46, R54.reuse, R73 ;  /* 0x000000362e497223 */ /* 0x080fe20000000049 */
[----:B------:R-:W-:Y:S01]  /*d950*/  FFMA R74, R11, R54, R74 ;  /* 0x000000360b4a7223 */ /* 0x000fe2000000004a */
[----:B------:R-:W-:Y:S02]  /*d960*/  MOV R88, R37 ;  /* 0x0000002500587202 */ /* 0x000fe40000000f00 */
[----:B------:R-:W-:-:S07]  /*d970*/  MOV R54, R123 ;  /* 0x0000007b00367202 */ /* 0x000fce0000000f00 */
[----:B------:R-:W-:Y:S05]  /*d980*/  WARPSYNC.COLLECTIVE R91, `(.L_x_3304) ;  /* 0x000000005b087348 */ /* 0x000fea0003c00000 */
[----:B------:R0:W1:Y:S02]  /*d990*/  SHFL.IDX P0, R123, R88, R89, R90 ;  /* 0x00000059587b7389 */ /* 0x000064000000005a */
[----:B01----:R-:W-:Y:S05]  /*d9a0*/  ENDCOLLECTIVE ;  /* 0x000000000000791b */ /* 0x003fea0003800000 */
.L_x_3304:
[-C--:B------:R-:W-:Y:S01]  /*d9b0*/  FFMA R75, R46, R56.reuse, R75 ;  /* 0x000000382e4b7223 */ /* 0x080fe2000000004b */
[----:B------:R-:W-:Y:S01]  /*d9c0*/  FFMA R92, R11, R56, R92 ;  /* 0x000000380b5c7223 */ /* 0x000fe2000000005c */
[----:B------:R-:W-:Y:S02]  /*d9d0*/  MOV R88, R38 ;  /* 0x0000002600587202 */ /* 0x000fe40000000f00 */
[----:B------:R-:W-:-:S07]  /*d9e0*/  MOV R56, R123 ;  /* 0x0000007b00387202 */ /* 0x000fce0000000f00 */
[----:B------:R-:W-:Y:S05]  /*d9f0*/  WARPSYNC.COLLECTIVE R91, `(.L_x_3305) ;  /* 0x000000005b087348 */ /* 0x000fea0003c00000 */
[----:B------:R0:W1:Y:S02]  /*da00*/  SHFL.IDX P0, R123, R88, R89, R90 ;  /* 0x00000059587b7389 */ /* 0x000064000000005a */
[----:B01----:R-:W-:Y:S05]  /*da10*/  ENDCOLLECTIVE ;  /* 0x000000000000791b */ /* 0x003fea0003800000 */
.L_x_3305:
[-C--:B------:R-:W-:Y:S01]  /*da20*/  FFMA R93, R46, R58.reuse, R93 ;  /* 0x0000003a2e5d7223 */ /* 0x080fe2000000005d */
[----:B------:R-:W-:Y:S01]  /*da30*/  FFMA R94, R11, R58, R94 ;  /* 0x0000003a0b5e7223 */ /* 0x000fe2000000005e */
[----:B------:R-:W-:Y:S02]  /*da40*/  MOV R88, R39 ;  /* 0x0000002700587202 */ /* 0x000fe40000000f00 */
[----:B------:R-:W-:-:S07]  /*da50*/  MOV R58, R123 ;  /* 0x0000007b003a7202 */ /* 0x000fce0000000f00 */
[----:B------:R-:W-:Y:S05]  /*da60*/  WARPSYNC.COLLECTIVE R91, `(.L_x_3306) ;  /* 0x000000005b087348 */ /* 0x000fea0003c00000 */
[----:B------:R0:W1:Y:S02]  /*da70*/  SHFL.IDX P0, R123, R88, R89, R90 ;  /* 0x00000059587b7389 */ /* 0x000064000000005a */
[----:B01----:R-:W-:Y:S05]  /*da80*/  ENDCOLLECTIVE ;  /* 0x000000000000791b */ /* 0x003fea0003800000 */
.L_x_3306:
[-C--:B------:R-:W-:Y:S01]  /*da90*/  FFMA R95, R46, R60.reuse, R95 ;  /* 0x0000003c2e5f7223 */ /* 0x080fe2000000005f */
[----:B------:R-:W-:Y:S01]  /*daa0*/  FFMA R96, R11, R60, R96 ;  /* 0x0000003c0b607223 */ /* 0x000fe20000000060 */
[----:B------:R-:W-:Y:S02]  /*dab0*/  MOV R88, R40 ;  /* 0x0000002800587202 */ /* 0x000fe40000000f00 */
[----:B------:R-:W-:-:S07]  /*dac0*/  MOV R60, R123 ;  /* 0x0000007b003c7202 */ /* 0x000fce0000000f00 */
[----:B------:R-:W-:Y:S05]  /*dad0*/  WARPSYNC.COLLECTIVE R91, `(.L_x_3307) ;  /* 0x000000005b087348 */ /* 0x000fea0003c00000 */
[----:B------:R0:W1:Y:S02]  /*dae0*/  SHFL.IDX P0, R123, R88, R89, R90 ;  /* 0x00000059587b7389 */ /* 0x000064000000005a */
[----:B01----:R-:W-:Y:S05]  /*daf0*/  ENDCOLLECTIVE ;  /* 0x000000000000791b */ /* 0x003fea0003800000 */
.L_x_3307:
[-C--:B------:R-:W-:Y:S01]  /*db00*/  FFMA R97, R46, R62.reuse, R97 ;  /* 0x0000003e2e617223 */ /* 0x080fe20000000061 */
[----:B------:R-:W-:Y:S01]  /*db10*/  FFMA R98, R11, R62, R98 ;  /* 0x0000003e0b627223 */ /* 0x000fe20000000062 */
[----:B------:R-:W-:Y:S02]  /*db20*/  MOV R88, R41 ;  /* 0x0000002900587202 */ /* 0x000fe40000000f00 */
[----:B------:R-:W-:-:S07]  /*db30*/  MOV R62, R123 ;  /* 0x0000007b003e7202 */ /* 0x000fce0000000f00 */
[----:B------:R-:W-:Y:S05]  /*db40*/  WARPSYNC.COLLECTIVE R91, `(.L_x_3308) ;  /* 0x000000005b087348 */ /* 0x000fea0003c00000 */
[----:B------:R0:W1:Y:S02]  /*db50*/  SHFL.IDX P0, R123, R88, R89, R90 ;  /* 0x00000059587b7389 */ /* 0x000064000000005a */
[----:B01----:R-:W-:Y:S05]  /*db60*/  ENDCOLLECTIVE ;  /* 0x000000000000791b */ /* 0x003fea0003800000 */
.L_x_3308:
[C---:B------:R-:W-:Y:S01]  /*db70*/  FFMA R78, R79.reuse, R83, R78 ;  /* 0x000000534f4e7223 */ /* 0x040fe2000000004e */
[----:B------:R-:W-:Y:S01]  /*db80*/  FFMA R86, R79, R87, R86 ;  /* 0x000000574f567223 */ /* 0x000fe20000000056 */
[----:B------:R-:W-:Y:S02]  /*db90*/  MOV R88, R42 ;  /* 0x0000002a00587202 */ /* 0x000fe40000000f00 */
[----:B------:R-:W-:-:S07]  /*dba0*/  MOV R79, R123 ;  /* 0x0000007b004f7202 */ /* 0x000fce0000000f00 */
[----:B------:R-:W-:Y:S05]  /*dbb0*/  WARPSYNC.COLLECTIVE R91, `(.L_x_3309) ;  /* 0x000000005b087348 */ /* 0x000fea0003c00000 */
[----:B------:R0:W1:Y:S02]  /*dbc0*/  SHFL.IDX P0, R123, R88, R89, R90 ;  /* 0x00000059587b7389 */ /* 0x000064000000005a */
[----:B01----:R-:W-:Y:S05]  /*dbd0*/  ENDCOLLECTIVE ;  /* 0x000000000000791b */ /* 0x003fea0003800000 */
.L_x_3309:
        /* <DEDUP_REMOVED lines=24> */
.L_x_3310:
[----:B------:R-:W-:Y:S01]  /*dd60*/  FFMA R110, R11, R50, R110 ;  /* 0x000000320b6e7223 */ /* 0x000fe2000000006e */
[----:B------:R-:W-:Y:S02]  /*dd70*/  MOV R88, R33 ;  /* 0x0000002100587202 */ /* 0x000fe40000000f00 */
[----:B------:R-:W-:-:S07]  /*dd80*/  MOV R50, R123 ;  /* 0x0000007b00327202 */ /* 0x000fce0000000f00 */
[----:B------:R-:W-:Y:S05]  /*dd90*/  WARPSYNC.COLLECTIVE R91, `(.L_x_3311) ;  /* 0x000000005b087348 */ /* 0x000fea0003c00000 */
[----:B------:R0:W1:Y:S02]  /*dda0*/  SHFL.IDX P0, R123, R88, R89, R90 ;  /* 0x00000059587b7389 */ /* 0x000064000000005a */
[----:B01----:R-:W-:Y:S05]  /*ddb0*/  ENDCOLLECTIVE ;  /* 0x000000000000791b */ /* 0x003fea0003800000 */
.L_x_3311:
        /* <DEDUP_REMOVED lines=12> */
.L_x_3312:
[----:B------:R-:W-:Y:S02]  /*de80*/  MOV R88, R12 ;  /* 0x0000000c00587202 */ /* 0x000fe40000000f00 */
[----:B------:R-:W-:-:S07]  /*de90*/  MOV R48, R123 ;  /* 0x0000007b00307202 */ /* 0x000fce0000000f00 */
[----:B------:R-:W-:Y:S05]  /*dea0*/  WARPSYNC.COLLECTIVE R91, `(.L_x_3313) ;  /* 0x000000005b087348 */ /* 0x000fea0003c00000 */
[----:B------:R0:W1:Y:S02]  /*deb0*/  SHFL.IDX P0, R123, R88, R89, R90 ;  /* 0x00000059587b7389 */ /* 0x000064000000005a */
[----:B01----:R-:W-:Y:S05]  /*dec0*/  ENDCOLLECTIVE ;  /* 0x000000000000791b */ /* 0x003fea0003800000 */
.L_x_3313:
[----:B------:R-:W-:Y:S02]  /*ded0*/  MOV R88, R13 ;  /* 0x0000000d00587202 */ /* 0x000fe40000000f00 */
[----:B------:R-:W-:-:S07]  /*dee0*/  MOV R52, R123 ;  /* 0x0000007b00347202 */ /* 0x000fce0000000f00 */
[----:B------:R-:W-:Y:S05]  /*def0*/  WARPSYNC.COLLECTIVE R91, `(.L_x_3314) ;  /* 0x000000005b087348 */ /* 0x000fea0003c00000 */
[----:B------:R0:W1:Y:S02]  /*df00*/  SHFL.IDX P0, R123, R88, R89, R90 ;  /* 0x00000059587b7389 */ /* 0x000064000000005a */
[----:B01----:R-:W-:Y:S05]  /*df10*/  ENDCOLLECTIVE ;  /* 0x000000000000791b */ /* 0x003fea0003800000 */
.L_x_3314:
[----:B------:R-:W-:Y:S02]  /*df20*/  MOV R88, R14 ;  /* 0x0000000e00587202 */ /* 0x000fe40000000f00 */
[----:B------:R-:W-:-:S07]  /*df30*/  MOV R54, R123 ;  /* 0x0000007b00367202 */ /* 0x000fce0000000f00 */
[----:B------:R-:W-:Y:S05]  /*df40*/  WARPSYNC.COLLECTIVE R91, `(.L_x_3315) ;  /* 0x000000005b087348 */ /* 0x000fea0003c00000 */
[----:B------:R0:W1:Y:S02]  /*df50*/  SHFL.IDX P0, R123, R88, R89, R90 ;  /* 0x00000059587b7389 */ /* 0x000064000000005a */
[----:B01----:R-:W-:Y:S05]  /*df60*/  ENDCOLLECTIVE ;  /* 0x000000000000791b */ /* 0x003fea0003800000 */
.L_x_3315:
[----:B------:R-:W-:Y:S02]  /*df70*/  MOV R88, R15 ;  /* 0x0000000f00587202 */ /* 0x000fe40000000f00 */
[----:B------:R-:W-:-:S07]  /*df80*/  MOV R56, R123 ;  /* 0x0000007b00387202 */ /* 0x000fce0000000f00 */
[----:B------:R-:W-:Y:S05]  /*df90*/  WARPSYNC.COLLECTIVE R91, `(.L_x_3316) ;  /* 0x000000005b087348 */ /* 0x000fea0003c00000 */
[----:B------:R0:W1:Y:S02]  /*dfa0*/  SHFL.IDX P0, R123, R88, R89, R90 ;  /* 0x00000059587b7389 */ /* 0x000064000000005a */
[----:B01----:R-:W-:Y:S05]  /*dfb0*/  ENDCOLLECTIVE ;  /* 0x000000000000791b */ /* 0x003fea0003800000 */
.L_x_3316:
[----:B------:R-:W-:Y:S02]  /*dfc0*/  MOV R88, R16 ;  /* 0x0000001000587202 */ /* 0x000fe40000000f00 */
[----:B------:R-:W-:-:S07]  /*dfd0*/  MOV R58, R123 ;  /* 0x0000007b003a7202 */ /* 0x000fce0000000f00 */
[----:B------:R-:W-:Y:S05]  /*dfe0*/  WARPSYNC.COLLECTIVE R91, `(.L_x_3317) ;  /* 0x000000005b087348 */ /* 0x000fea0003c00000 */
[----:B------:R0:W1:Y:S02]  /*dff0*/  SHFL.IDX P0, R123, R88, R89, R90 ;  /* 0x00000059587b7389 */ /* 0x000064000000005a */
[----:B01----:R-:W-:Y:S05]  /*e000*/  ENDCOLLECTIVE ;  /* 0x000000000000791b */ /* 0x003fea0003800000 */
.L_x_3317:
[----:B------:R-:W-:Y:S02]  /*e010*/  MOV R88, R17 ;  /* 0x0000001100587202 */ /* 0x000fe40000000f00 */
[----:B------:R-:W-:-:S07]  /*e020*/  MOV R60, R123 ;  /* 0x0000007b003c7202 */ /* 0x000fce0000000f00 */
[----:B------:R-:W-:Y:S05]  /*e030*/  WARPSYNC.COLLECTIVE R91, `(.L_x_3318) ;  /* 0x000000005b087348 */ /* 0x000fea0003c00000 */
[----:B------:R0:W1:Y:S02]  /*e040*/  SHFL.IDX P0, R123, R88, R89, R90 ;  /* 0x00000059587b7389 */ /* 0x000064000000005a */
[----:B01----:R-:W-:Y:S05]  /*e050*/  ENDCOLLECTIVE ;  /* 0x000000000000791b */ /* 0x003fea0003800000 */
.L_x_3318:
[----:B------:R-:W-:Y:S02]  /*e060*/  MOV R88, R18 ;  /* 0x0000001200587202 */ /* 0x000fe40000000f00 */
[----:B------:R-:W-:-:S07]  /*e070*/  MOV R62, R123 ;  /* 0x0000007b003e7202 */ /* 0x000fce0000000f00 */
[----:B------:R-:W-:Y:S05]  /*e080*/  WARPSYNC.COLLECTIVE R91, `(.L_x_3319) ;  /* 0x000000005b087348 */ /* 0x000fea0003c00000 */
[----:B------:R0:W1:Y:S02]  /*e090*/  SHFL.IDX P0, R123, R88, R89, R90 ;  /* 0x00000059587b7389 */ /* 0x000064000000005a */
[----:B01----:R-:W-:Y:S05]  /*e0a0*/  ENDCOLLECTIVE ;  /* 0x000000000000791b */ /* 0x003fea0003800000 */
.L_x_3319:
[----:B------:R-:W-:Y:S01]  /*e0b0*/  MOV R88, R19 ;  /* 0x0000001300587202 */ /* 0x000fe20000000f00 */
[-C--:B------:R-:W-:Y:S01]  /*e0c0*/  FFMA R65, R46, R123.reuse, R65 ;  /* 0x0000007b2e417223 */ /* 0x080fe20000000041 */
[----:B------:R-:W-:-:S07]  /*e0d0*/  FFMA R161, R47, R123, R161 ;  /* 0x0000007b2fa17223 */ /* 0x000fce00000000a1 */
[----:B------:R-:W-:Y:S05]  /*e0e0*/  WARPSYNC.COLLECTIVE R91, `(.L_x_3320) ;  /* 0x000000005b087348 */ /* 0x000fea0003c00000 */
[----:B------:R0:W1:Y:S02]  /*e0f0*/  SHFL.IDX P0, R123, R88, R89, R90 ;  /* 0x00000059587b7389 */ /* 0x000064000000005a */
[----:B01----:R-:W-:Y:S05]  /*e100*/  ENDCOLLECTIVE ;  /* 0x000000000000791b */ /* 0x003fea0003800000 */
.L_x_3320:
[-C--:B------:R-:W-:Y:S01]  /*e110*/  FFMA R51, R46, R48.reuse, R51 ;  /* 0x000000302e337223 */ /* 0x080fe20000000033 */
[----:B------:R-:W-:Y:S01]  /*e120*/  FFMA R147, R47, R48, R147 ;  /* 0x000000302f937223 */ /* 0x000fe20000000093 */
[----:B------:R-:W-:Y:S02]  /*e130*/  MOV R88, R20 ;  /* 0x0000001400587202 */ /* 0x000fe40000000f00 */
[----:B------:R-:W-:-:S07]  /*e140*/  MOV R48, R123 ;  /* 0x0000007b00307202 */ /* 0x000fce0000000f00 */
[----:B------:R-:W-:Y:S05]  /*e150*/  WARPSYNC.COLLECTIVE R91, `(.L_x_3321) ;  /* 0x000000005b087348 */ /* 0x000fea0003c00000 */
[----:B------:R0:W1:Y:S02]  /*e160*/  SHFL.IDX P0, R123, R88, R89, R90 ;  /* 0x00000059587b7389 */ /* 0x000064000000005a */
[----:B01----:R-:W-:Y:S05]  /*e170*/  ENDCOLLECTIVE ;  /* 0x000000000000791b */ /* 0x003fea0003800000 */
.L_x_3321:
[C---:B------:R-:W-:Y:S01]  /*e180*/  FFMA R81, R50.reuse, R46, R81 ;  /* 0x0000002e32517223 */ /* 0x040fe20000000051 */
[----:B------:R-:W-:Y:S01]  /*e190*/  FFMA R77, R50, R47, R77 ;  /* 0x0000002f324d7223 */ /* 0x000fe2000000004d */
[----:B------:R-:W-:Y:S02]  /*e1a0*/  MOV R88, R21 ;  /* 0x0000001500587202 */ /* 0x000fe40000000f00 */
[----:B------:R-:W-:-:S07]  /*e1b0*/  MOV R50, R123 ;  /* 0x0000007b00327202 */ /* 0x000fce0000000f00 */
[----:B------:R-:W-:Y:S05]  /*e1c0*/  WARPSYNC.COLLECTIVE R91, `(.L_x_3322) ;  /* 0x000000005b087348 */ /* 0x000fea0003c00000 */
[----:B------:R0:W1:Y:S02]  /*e1d0*/  SHFL.IDX P0, R123, R88, R89, R90 ;  /* 0x00000059587b7389 */ /* 0x000064000000005a */
[----:B01----:R-:W-:Y:S05]  /*e1e0*/  ENDCOLLECTIVE ;  /* 0x000000000000791b */ /* 0x003fea0003800000 */
.L_x_3322:
[-C--:B------:R-:W-:Y:S01]  /*e1f0*/  FFMA R53, R46, R52.reuse, R53 ;  /* 0x000000342e357223 */ /* 0x080fe20000000035 */
[----:B------:R-:W-:Y:S01]  /*e200*/  FFMA R149, R47, R52, R149 ;  /* 0x000000342f957223 */ /* 0x000fe20000000095 */
[----:B------:R-:W-:Y:S02]  /*e210*/  MOV R88, R22 ;  /* 0x0000001600587202 */ /* 0x000fe40000000f00 */
[----:B------:R-:W-:-:S07]  /*e220*/  MOV R52, R123 ;  /* 0x0000007b00347202 */ /* 0x000fce0000000f00 */
[----:B------:R-:W-:Y:S05]  /*e230*/  WARPSYNC.COLLECTIVE R91, `(.L_x_3323) ;  /* 0x000000005b087348 */ /* 0x000fea0003c00000 */
[----:B------:R0:W1:Y:S02]  /*e240*/  SHFL.IDX P0, R123, R88, R89, R90 ;  /* 0x00000059587b7389 */ /* 0x000064000000005a */
[----:B01----:R-:W-:Y:S05]  /*e250*/  ENDCOLLECTIVE ;  /* 0x000000000000791b */ /* 0x003fea0003800000 */
.L_x_3323:
[-C--:B------:R-:W-:Y:S01]  /*e260*/  FFMA R55, R46, R54.reuse, R55 ;  /* 0x000000362e377223 */ /* 0x080fe20000000037 */
[----:B------:R-:W-:Y:S01]  /*e270*/  FFMA R151, R47, R54, R151 ;  /* 0x000000362f977223 */ /* 0x000fe20000000097 */
[----:B------:R-:W-:Y:S02]  /*e280*/  MOV R88, R23 ;  /* 0x0000001700587202 */ /* 0x000fe40000000f00 */
[----:B------:R-:W-:-:S07]  /*e290*/  MOV R54, R123 ;  /* 0x0000007b00367202 */ /* 0x000fce0000000f00 */
[----:B------:R-:W-:Y:S05]  /*e2a0*/  WARPSYNC.COLLECTIVE R91, `(.L_x_3324) ;  /* 0x000000005b087348 */ /* 0x000fea0003c00000 */
[----:B------:R0:W1:Y:S02]  /*e2b0*/  SHFL.IDX P0, R123, R88, R89, R90 ;  /* 0x00000059587b7389 */ /* 0x000064000000005a */
[----:B01----:R-:W-:Y:S05]  /*e2c0*/  ENDCOLLECTIVE ;  /* 0x000000000000791b */ /* 0x003fea0003800000 */
.L_x_3324:
[-C--:B------:R-:W-:Y:S01]  /*e2d0*/  FFMA R57, R46, R56.reuse, R57 ;  /* 0x000000382e397223 */ /* 0x080fe20000000039 */
[----:B------:R-:W-:Y:S01]  /*e2e0*/  FFMA R153, R47, R56, R153 ;  /* 0x000000382f997223 */ /* 0x000fe20000000099 */
[----:B------:R-:W-:Y:S02]  /*e2f0*/  MOV R88, R24 ;  /* 0x0000001800587202 */ /* 0x000fe40000000f00 */
[----:B------:R-:W-:-:S07]  /*e300*/  MOV R56, R123 ;  /* 0x0000007b00387202 */ /* 0x000fce0000000f00 */
[----:B------:R-:W-:Y:S05]  /*e310*/  WARPSYNC.COLLECTIVE R91, `(.L_x_3325) ;  /* 0x000000005b087348 */ /* 0x000fea0003c00000 */
[----:B------:R0:W1:Y:S02]  /*e320*/  SHFL.IDX P0, R123, R88, R89, R90 ;  /* 0x00000059587b7389 */ /* 0x000064000000005a */
[----:B01----:R-:W-:Y:S05]  /*e330*/  ENDCOLLECTIVE ;  /* 0x000000000000791b */ /* 0x003fea0003800000 */
.L_x_3325:
[-C--:B------:R-:W-:Y:S01]  /*e340*/  FFMA R59, R46, R58.reuse, R59 ;  /* 0x0000003a2e3b7223 */ /* 0x080fe2000000003b */
[----:B------:R-:W-:Y:S01]  /*e350*/  FFMA R155, R47, R58, R155 ;  /* 0x0000003a2f9b7223 */ /* 0x000fe2000000009b */
[----:B------:R-:W-:Y:S02]  /*e360*/  MOV R88, R25 ;  /* 0x0000001900587202 */ /* 0x000fe40000000f00 */
[----:B------:R-:W-:-:S07]  /*e370*/  MOV R58, R123 ;  /* 0x0000007b003a7202 */ /* 0x000fce0000000f00 */
[----:B------:R-:W-:Y:S05]  /*e380*/  WARPSYNC.COLLECTIVE R91, `(.L_x_3326) ;  /* 0x000000005b087348 */ /* 0x000fea0003c00000 */
[----:B------:R0:W1:Y:S02]  /*e390*/  SHFL.IDX P0, R123, R88, R89, R90 ;  /* 0x00000059587b7389 */ /* 0x000064000000005a */
[----:B01----:R-:W-:Y:S05]  /*e3a0*/  ENDCOLLECTIVE ;  /* 0x000000000000791b */ /* 0x003fea0003800000 */
.L_x_3326:
[-C--:B------:R-:W-:Y:S01]  /*e3b0*/  FFMA R61, R46, R60.reuse, R61 ;  /* 0x0000003c2e3d7223 */ /* 0x080fe2000000003d */
[----:B------:R-:W-:Y:S01]  /*e3c0*/  FFMA R157, R47, R60, R157 ;  /* 0x0000003c2f9d7223 */ /* 0x000fe2000000009d */
[----:B------:R-:W-:Y:S02]  /*e3d0*/  MOV R88, R26 ;  /* 0x0000001a00587202 */ /* 0x000fe40000000f00 */
[----:B------:R-:W-:-:S07]  /*e3e0*/  MOV R60, R123 ;  /* 0x0000007b003c7202 */ /* 0x000fce0000000f00 */
[----:B------:R-:W-:Y:S05]  /*e3f0*/  WARPSYNC.COLLECTIVE R91, `(.L_x_3327) ;  /* 0x000000005b087348 */ /* 0x000fea0003c00000 */
[----:B------:R0:W1:Y:S02]  /*e400*/  SHFL.IDX P0, R123, R88, R89, R90 ;  /* 0x00000059587b7389 */ /* 0x000064000000005a */
[----:B01----:R-:W-:Y:S05]  /*e410*/  ENDCOLLECTIVE ;  /* 0x000000000000791b */ /* 0x003fea0003800000 */
.L_x_3327:
[-C--:B------:R-:W-:Y:S01]  /*e420*/  FFMA R63, R46, R62.reuse, R63 ;  /* 0x0000003e2e3f7223 */ /* 0x080fe2000000003f */
[----:B------:R-:W-:Y:S01]  /*e430*/  FFMA R159, R47, R62, R159 ;  /* 0x0000003e2f9f7223 */ /* 0x000fe2000000009f */
[----:B------:R-:W-:Y:S02]  /*e440*/  MOV R88, R28 ;  /* 0x0000001c00587202 */ /* 0x000fe40000000f00 */
[----:B------:R-:W-:-:S07]  /*e450*/  MOV R62, R123 ;  /* 0x0000007b003e7202 */ /* 0x000fce0000000f00 */
[----:B------:R-:W-:Y:S05]  /*e460*/  WARPSYNC.COLLECTIVE R91, `(.L_x_3328) ;  /* 0x000000005b087348 */ /* 0x000fea0003c00000 */
[----:B------:R0:W1:Y:S02]  /*e470*/  SHFL.IDX P0, R123, R88, R89, R90 ;  /* 0x00000059587b7389 */ /* 0x000064000000005a */
[----:B01----:R-:W-:Y:S05]  /*e480*/  ENDCOLLECTIVE ;  /* 0x000000000000791b */ /* 0x003fea0003800000 */
.L_x_3328:
[----:B------:R-:W-:Y:S01]  /*e490*/  FFMA R100, R11, R64, R100 ;  /* 0x000000400b647223 */ /* 0x000fe20000000064 */
[----:B------:R-:W-:Y:S02]  /*e4a0*/  MOV R88, R29 ;  /* 0x0000001d00587202 */ /* 0x000fe40000000f00 */
[----:B------:R-:W-:-:S07]  /*e4b0*/  MOV R64, R123 ;  /* 0x0000007b00407202 */ /* 0x000fce0000000f00 */
[----:B------:R-:W-:Y:S05]  /*e4c0*/  WARPSYNC.COLLECTIVE R91, `(.L_x_3329) ;  /* 0x000000005b087348 */ /* 0x000fea0003c00000 */
[----:B------:R0:W1:Y:S02]  /*e4d0*/  SHFL.IDX P0, R123, R88, R89, R90 ;  /* 0x00000059587b7389 */ /* 0x000064000000005a */
[----:B01----:R-:W-:Y:S05]  /*e4e0*/  ENDCOLLECTIVE ;  /* 0x000000000000791b */ /* 0x003fea0003800000 */
.L_x_3329:
[----:B------:R-:W-:Y:S01]  /*e4f0*/  FFMA R102, R11, R66, R102 ;  /* 0x000000420b667223 */ /* 0x000fe20000000066 */
[----:B------:R-:W-:Y:S02]  /*e500*/  MOV R88, R30 ;  /* 0x0000001e00587202 */ /* 0x000fe40000000f00 */
[----:B------:R-:W-:-:S07]  /*e510*/  MOV R66, R123 ;  /* 0x0000007b00427202 */ /* 0x000fce0000000f00 */
[----:B------:R-:W-:Y:S05]  /*e520*/  WARPSYNC.COLLECTIVE R91, `(.L_x_3330) ;  /* 0x000000005b087348 */ /* 0x000fea0003c00000 */
[----:B------:R0:W1:Y:S02]  /*e530*/  SHFL.IDX P0, R123, R88, R89, R90 ;  /* 0x00000059587b7389 */ /* 0x000064000000005a */
[----:B01----:R-:W-:Y:S05]  /*e540*/  ENDCOLLECTIVE ;  /* 0x000000000000791b */ /* 0x003fea0003800000 */
.L_x_3330:
[----:B------:R-:W-:Y:S01]  /*e550*/  MOV R88, R31 ;  /* 0x0000001f00587202 */ /* 0x000fe20000000f00 */
[-C--:B------:R-:W-:Y:S01]  /*e560*/  FFMA R103, R46, R123.reuse, R103 ;  /* 0x0000007b2e677223 */ /* 0x080fe20000000067 */
[----:B------:R-:W-:-:S07]  /*e570*/  FFMA R104, R47, R123, R104 ;  /* 0x0000007b2f687223 */ /* 0x000fce0000000068 */
[----:B------:R-:W-:Y:S05]  /*e580*/  WARPSYNC.COLLECTIVE R91, `(.L_x_3331) ;  /* 0x000000005b087348 */ /* 0x000fea0003c00000 */
[----:B------:R0:W1:Y:S02]  /*e590*/  SHFL.IDX P0, R123, R88, R89, R90 ;  /* 0x00000059587b7389 */ /* 0x000064000000005a */
[----:B01----:R-:W-:Y:S05]  /*e5a0*/  ENDCOLLECTIVE ;  /* 0x000000000000791b */ /* 0x003fea0003800000 */
.L_x_3331:
[C---:B------:R-:W-:Y:S01]  /*e5b0*/  FFMA R78, R11.reuse, R79, R78 ;  /* 0x0000004f0b4e7223 */ /* 0x040fe2000000004e */
[----:B------:R-:W-:Y:S01]  /*e5c0*/  FFMA R86, R11, R83, R86 ;  /* 0x000000530b567223 */ /* 0x000fe20000000056 */
[----:B------:R-:W-:Y:S02]  /*e5d0*/  MOV R88, R32 ;  /* 0x0000002000587202 */ /* 0x000fe40000000f00 */
[----:B------:R-:W-:-:S07]  /*e5e0*/  MOV R11, R123 ;  /* 0x0000007b000b7202 */ /* 0x000fce0000000f00 */
[----:B------:R-:W-:Y:S05]  /*e5f0*/  WARPSYNC.COLLECTIVE R91, `(.L_x_3332) ;  /* 0x000000005b087348 */ /* 0x000fea0003c00000 */
[----:B------:R0:W1:Y:S02]  /*e600*/  SHFL.IDX P0, R123, R88, R89, R90 ;  /* 0x00000059587b7389 */ /* 0x000064000000005a */
[----:B01----:R-:W-:Y:S05]  /*e610*/  ENDCOLLECTIVE ;  /* 0x000000000000791b */ /* 0x003fea0003800000 */
.L_x_3332:
[-C--:B------:R-:W-:Y:S01]  /*e620*/  FFMA R67, R46, R48.reuse, R67 ;  /* 0x000000302e437223 */ /* 0x080fe20000000043 */
[----:B------:R-:W-:Y:S01]  /*e630*/  FFMA R163, R47, R48, R163 ;  /* 0x000000302fa37223 */ /* 0x000fe200000000a3 */
[----:B------:R-:W-:Y:S02]  /*e640*/  MOV R88, R34 ;  /* 0x0000002200587202 */ /* 0x000fe40000000f00 */
[----:B------:R-:W-:-:S07]  /*e650*/  MOV R48, R123 ;  /* 0x0000007b00307202 */ /* 0x000fce0000000f00 */
[----:B------:R-:W-:Y:S05]  /*e660*/  WARPSYNC.COLLECTIVE R91, `(.L_x_3333) ;  /* 0x000000005b087348 */ /* 0x000fea0003c00000 */
[----:B------:R0:W1:Y:S02]  /*e670*/  SHFL.IDX P0, R123, R88, R89, R90 ;  /* 0x00000059587b7389 */ /* 0x000064000000005a */
[----:B01----:R-:W-:Y:S05]  /*e680*/  ENDCOLLECTIVE ;  /* 0x000000000000791b */ /* 0x003fea0003800000 */
.L_x_3333:
[-C--:B------:R-:W-:Y:S01]  /*e690*/  FFMA R69, R46, R50.reuse, R69 ;  /* 0x000000322e457223 */ /* 0x080fe20000000045 */
[----:B------:R-:W-:Y:S01]  /*e6a0*/  FFMA R165, R47, R50, R165 ;  /* 0x000000322fa57223 */ /* 0x000fe200000000a5 */
[----:B------:R-:W-:Y:S02]  /*e6b0*/  MOV R88, R35 ;  /* 0x0000002300587202 */ /* 0x000fe40000000f00 */
[----:B------:R-:W-:-:S07]  /*e6c0*/  MOV R50, R123 ;  /* 0x0000007b00327202 */ /* 0x000fce0000000f00 */
[----:B------:R-:W-:Y:S05]  /*e6d0*/  WARPSYNC.COLLECTIVE R91, `(.L_x_3334) ;  /* 0x000000005b087348 */ /* 0x000fea0003c00000 */
[----:B------:R0:W1:Y:S02]  /*e6e0*/  SHFL.IDX P0, R123, R88, R89, R90 ;  /* 0x00000059587b7389 */ /* 0x000064000000005a */
[----:B01----:R-:W-:Y:S05]  /*e6f0*/  ENDCOLLECTIVE ;  /* 0x000000000000791b */ /* 0x003fea0003800000 */
.L_x_3334:
[----:B------:R-:W-:Y:S02]  /*e700*/  MOV R88, R36 ;  /* 0x0000002400587202 */ /* 0x000fe40000000f00 */
[----:B------:R-:W-:-:S07]  /*e710*/  MOV R49, R123 ;  /* 0x0000007b00317202 */ /* 0x000fce0000000f00 */
[----:B------:R-:W-:Y:S05]  /*e720*/  WARPSYNC.COLLECTIVE R91, `(.L_x_3335) ;  /* 0x000000005b087348 */ /* 0x000fea0003c00000 */
[----:B------:R0:W1:Y:S02]  /*e730*/  SHFL.IDX P0, R123, R88, R89, R90 ;  /* 0x00000059587b7389 */ /* 0x000064000000005a */
[----:B01----:R-:W-:Y:S05]  /*e740*/  ENDCOLLECTIVE ;  /* 0x000000000000791b */ /* 0x003fea0003800000 */
.L_x_3335:
[-C--:B------:R-:W-:Y:S01]  /*e750*/  FFMA R71, R46, R52.reuse, R71 ;  /* 0x000000342e477223 */ /* 0x080fe20000000047 */
[----:B------:R-:W-:Y:S01]  /*e760*/  FFMA R72, R47, R52, R72 ;  /* 0x000000342f487223 */ /* 0x000fe20000000048 */
[----:B------:R-:W-:Y:S02]  /*e770*/  MOV R88, R37 ;  /* 0x0000002500587202 */ /* 0x000fe40000000f00 */
[----:B------:R-:W-:-:S07]  /*e780*/  MOV R52, R123 ;  /* 0x0000007b00347202 */ /* 0x000fce0000000f00 */
[----:B------:R-:W-:Y:S05]  /*e790*/  WARPSYNC.COLLECTIVE R91, `(.L_x_3336) ;  /* 0x000000005b087348 */ /* 0x000fea0003c00000 */
[----:B------:R0:W1:Y:S02]  /*e7a0*/  SHFL.IDX P0, R123, R88, R89, R90 ;  /* 0x00000059587b7389 */ /* 0x000064000000005a */
[----:B01----:R-:W-:Y:S05]  /*e7b0*/  ENDCOLLECTIVE ;  /* 0x000000000000791b */ /* 0x003fea0003800000 */
.L_x_3336:
[-C--:B------:R-:W-:Y:S01]  /*e7c0*/  FFMA R73, R46, R54.reuse, R73 ;  /* 0x000000362e497223 */ /* 0x080fe20000000049 */
[----:B------:R-:W-:Y:S01]  /*e7d0*/  FFMA R74, R47, R54, R74 ;  /* 0x000000362f4a7223 */ /* 0x000fe2000000004a */
[----:B------:R-:W-:Y:S02]  /*e7e0*/  MOV R88, R38 ;  /* 0x0000002600587202 */ /* 0x000fe40000000f00 */
[----:B------:R-:W-:-:S07]  /*e7f0*/  MOV R54, R123 ;  /* 0x0000007b00367202 */ /* 0x000fce0000000f00 */
[----:B------:R-:W-:Y:S05]  /*e800*/  WARPSYNC.COLLECTIVE R91, `(.L_x_3337) ;  /* 0x000000005b087348 */ /* 0x000fea0003c00000 */
[----:B------:R0:W1:Y:S02]  /*e810*/  SHFL.IDX P0, R123, R88, R89, R90 ;  /* 0x00000059587b7389 */ /* 0x000064000000005a */
[----:B01----:R-:W-:Y:S05]  /*e820*/  ENDCOLLECTIVE ;  /* 0x000000000000791b */ /* 0x003fea0003800000 */
.L_x_3337:
[-C--:B------:R-:W-:Y:S01]  /*e830*/  FFMA R75, R46, R56.reuse, R75 ;  /* 0x000000382e4b7223 */ /* 0x080fe2000000004b */
[----:B------:R-:W-:Y:S01]  /*e840*/  FFMA R92, R47, R56, R92 ;  /* 0x000000382f5c7223 */ /* 0x000fe2000000005c */
[----:B------:R-:W-:Y:S02]  /*e850*/  MOV R88, R39 ;  /* 0x0000002700587202 */ /* 0x000fe40000000f00 */
[----:B------:R-:W-:-:S07]  /*e860*/  MOV R56, R123 ;  /* 0x0000007b00387202 */ /* 0x000fce0000000f00 */
[----:B------:R-:W-:Y:S05]  /*e870*/  WARPSYNC.COLLECTIVE R91, `(.L_x_3338) ;  /* 0x000000005b087348 */ /* 0x000fea0003c00000 */
[----:B------:R0:W1:Y:S02]  /*e880*/  SHFL.IDX P0, R123, R88, R89, R90 ;  /* 0x00000059587b7389 */ /* 0x000064000000005a */
[----:B01----:R-:W-:Y:S05]  /*e890*/  ENDCOLLECTIVE ;  /* 0x000000000000791b */ /* 0x003fea0003800000 */
.L_x_3338:
[-C--:B------:R-:W-:Y:S01]  /*e8a0*/  FFMA R93, R46, R58.reuse, R93 ;  /* 0x0000003a2e5d7223 */ /* 0x080fe2000000005d */
[----:B------:R-:W-:Y:S01]  /*e8b0*/  FFMA R94, R47, R58, R94 ;  /* 0x0000003a2f5e7223 */ /* 0x000fe2000000005e */
[----:B------:R-:W-:Y:S02]  /*e8c0*/  MOV R88, R40 ;  /* 0x0000002800587202 */ /* 0x000fe40000000f00 */
[----:B------:R-:W-:-:S07]  /*e8d0*/  MOV R58, R123 ;  /* 0x0000007b003a7202 */ /* 0x000fce0000000f00 */
[----:B------:R-:W-:Y:S05]  /*e8e0*/  WARPSYNC.COLLECTIVE R91, `(.L_x_3339) ;  /* 0x000000005b087348 */ /* 0x000fea0003c00000 */
[----:B------:R0:W1:Y:S02]  /*e8f0*/  SHFL.IDX P0, R123, R88, R89, R90 ;  /* 0x00000059587b7389 */ /* 0x000064000000005a */
[----:B01----:R-:W-:Y:S05]  /*e900*/  ENDCOLLECTIVE ;  /* 0x000000000000791b */ /* 0x003fea0003800000 */
.L_x_3339:
[-C--:B------:R-:W-:Y:S01]  /*e910*/  FFMA R95, R46, R60.reuse, R95 ;  /* 0x0000003c2e5f7223 */ /* 0x080fe2000000005f */
[----:B------:R-:W-:Y:S01]  /*e920*/  FFMA R96, R47, R60, R96 ;  /* 0x0000003c2f607223 */ /* 0x000fe20000000060 */
[----:B------:R-:W-:Y:S02]  /*e930*/  MOV R88, R41 ;  /* 0x0000002900587202 */ /* 0x000fe40000000f00 */
[----:B------:R-:W-:-:S07]  /*e940*/  MOV R60, R123 ;  /* 0x0000007b003c7202 */ /* 0x000fce0000000f00 */
[----:B------:R-:W-:Y:S05]  /*e950*/  WARPSYNC.COLLECTIVE R91, `(.L_x_3340) ;  /* 0x000000005b087348 */ /* 0x000fea0003c00000 */
[----:B------:R0:W1:Y:S02]  /*e960*/  SHFL.IDX P0, R123, R88, R89, R90 ;  /* 0x00000059587b7389 */ /* 0x000064000000005a */
[----:B01----:R-:W-:Y:S05]  /*e970*/  ENDCOLLECTIVE ;  /* 0x000000000000791b */ /* 0x003fea0003800000 */
.L_x_3340:
[----:B------:R-:W-:Y:S02]  /*e980*/  MOV R88, R42 ;  /* 0x0000002a00587202 */ /* 0x000fe40000000f00 */
[----:B------:R-:W-:-:S07]  /*e990*/  MOV R79, R123 ;  /* 0x0000007b004f7202 */ /* 0x000fce0000000f00 */
[----:B------:R-:W-:Y:S05]  /*e9a0*/  WARPSYNC.COLLECTIVE R91, `(.L_x_3341) ;  /* 0x000000005b087348 */ /* 0x000fea0003c00000 */
[----:B------:R0:W1:Y:S02]  /*e9b0*/  SHFL.IDX P0, R123, R88, R89, R90 ;  /* 0x00000059587b7389 */ /* 0x000064000000005a */
[----:B01----:R-:W-:Y:S05]  /*e9c0*/  ENDCOLLECTIVE ;  /* 0x000000000000791b */ /* 0x003fea0003800000 */
.L_x_3341:
        /* <DEDUP_REMOVED lines=24> */
.L_x_3342:
[----:B------:R-:W-:Y:S01]  /*eb50*/  FFMA R110, R47, R50, R110 ;  /* 0x000000322f6e7223 */ /* 0x000fe2000000006e */
[----:B------:R-:W-:Y:S02]  /*eb60*/  MOV R88, R33 ;  /* 0x0000002100587202 */ /* 0x000fe40000000f00 */
[----:B------:R-:W-:-:S07]  /*eb70*/  MOV R50, R123 ;  /* 0x0000007b00327202 */ /* 0x000fce0000000f00 */
[----:B------:R-:W-:Y:S05]  /*eb80*/  WARPSYNC.COLLECTIVE R91, `(.L_x_3343) ;  /* 0x000000005b087348 */ /* 0x000fea0003c00000 */
[----:B------:R0:W1:Y:S02]  /*eb90*/  SHFL.IDX P0, R123, R88, R89, R90 ;  /* 0x00000059587b7389 */ /* 0x000064000000005a */
[----:B01----:R-:W-:Y:S05]  /*eba0*/  ENDCOLLECTIVE ;  /* 0x000000000000791b */ /* 0x003fea0003800000 */
.L_x_3343:
        /* <DEDUP_REMOVED lines=11> */
.L_x_3344:
[----:B------:R-:W-:Y:S02]  /*ec60*/  MOV R88, R12 ;  /* 0x0000000c00587202 */ /* 0x000fe40000000f00 */
[----:B------:R-:W-:-:S07]  /*ec70*/  MOV R58, R123 ;  /* 0x0000007b003a7202 */ /* 0x000fce0000000f00 */
[----:B------:R-:W-:Y:S05]  /*ec80*/  WARPSYNC.COLLECTIVE R91, `(.L_x_3345) ;  /* 0x000000005b087348 */ /* 0x000fea0003c00000 */
[----:B------:R0:W1:Y:S02]  /*ec90*/  SHFL.IDX P0, R123, R88, R89, R90 ;  /* 0x00000059587b7389 */ /* 0x000064000000005a */
[----:B01----:R-:W-:Y:S05]  /*eca0*/  ENDCOLLECTIVE ;  /* 0x000000000000791b */ /* 0x003fea0003800000 */
.L_x_3345:
[----:B------:R-:W-:Y:S02]  /*ecb0*/  MOV R88, R13 ;  /* 0x0000000d00587202 */ /* 0x000fe40000000f00 */
[----:B------:R-:W-:-:S07]  /*ecc0*/  MOV R62, R123 ;  /* 0x0000007b003e7202 */ /* 0x000fce0000000f00 */
[----:B------:R-:W-:Y:S05]  /*ecd0*/  WARPSYNC.COLLECTIVE R91, `(.L_x_3346) ;  /* 0x000000005b087348 */ /* 0x000fea0003c00000 */
[----:B------:R0:W1:Y:S02]  /*ece0*/  SHFL.IDX P0, R123, R88, R89, R90 ;  /* 0x00000059587b7389 */ /* 0x000064000000005a */
[----:B01----:R-:W-:Y:S05]  /*ecf0*/  ENDCOLLECTIVE ;  /* 0x000000000000791b */ /* 0x003fea0003800000 */
.L_x_3346:
[----:B------:R-:W-:Y:S02]  /*ed00*/  MOV R88, R14 ;  /* 0x0000000e00587202 */ /* 0x000fe40000000f00 */
[----:B------:R-:W-:-:S07]  /*ed10*/  MOV R66, R123 ;  /* 0x0000007b00427202 */ /* 0x000fce0000000f00 */
[----:B------:R-:W-:Y:S05]  /*ed20*/  WARPSYNC.COLLECTIVE R91, `(.L_x_3347) ;  /* 0x000000005b087348 */ /* 0x000fea0003c00000 */
[----:B------:R0:W1:Y:S02]  /*ed30*/  SHFL.IDX P0, R123, R88, R89, R90 ;  /* 0x00000059587b7389 */ /* 0x000064000000005a */
[----:B01----:R-:W-:Y:S05]  /*ed40*/  ENDCOLLECTIVE ;  /* 0x000000000000791b */ /* 0x003fea0003800000 */
.L_x_3347:
[----:B------:R-:W-:Y:S02]  /*ed50*/  MOV R88, R15 ;  /* 0x0000000f00587202 */ /* 0x000fe40000000f00 */
[----:B------:R-:W-:-:S07]  /*ed60*/  MOV R70, R123 ;  /* 0x0000007b00467202 */ /* 0x000fce0000000f00 */
[----:B------:R-:W-:Y:S05]  /*ed70*/  WARPSYNC.COLLECTIVE R91, `(.L_x_3348) ;  /* 0x000000005b087348 */ /* 0x000fea0003c00000 */
[----:B------:R0:W1:Y:S02]  /*ed80*/  SHFL.IDX P0, R123, R88, R89, R90 ;  /* 0x00000059587b7389 */ /* 0x000064000000005a */
[----:B01----:R-:W-:Y:S05]  /*ed90*/  ENDCOLLECTIVE ;  /* 0x000000000000791b */ /* 0x003fea0003800000 */
.L_x_3348:
[----:B------:R-:W-:Y:S02]  /*eda0*/  MOV R88, R16 ;  /* 0x0000001000587202 */ /* 0x000fe40000000f00 */
[----:B------:R-:W-:-:S07]  /*edb0*/  MOV R84, R123 ;  /* 0x0000007b00547202 */ /* 0x000fce0000000f00 */
[----:B------:R-:W-:Y:S05]  /*edc0*/  WARPSYNC.COLLECTIVE R91, `(.L_x_3349) ;  /* 0x000000005b087348 */ /* 0x000fea0003c00000 */
[----:B------:R0:W1:Y:S02]  /*edd0*/  SHFL.IDX P0, R123, R88, R89, R90 ;  /* 0x00000059587b7389 */ /* 0x000064000000005a */
[----:B01----:R-:W-:Y:S05]  /*ede0*/  ENDCOLLECTIVE ;  /* 0x000000000000791b */ /* 0x003fea0003800000 */
.L_x_3349:
[----:B------:R-:W-:Y:S02]  /*edf0*/  MOV R88, R17 ;  /* 0x0000001100587202 */ /* 0x000fe40000000f00 */
[----:B------:R-:W-:-:S07]  /*ee00*/  MOV R124, R123 ;  /* 0x0000007b007c7202 */ /* 0x000fce0000000f00 */
[----:B------:R-:W-:Y:S05]  /*ee10*/  WARPSYNC.COLLECTIVE R91, `(.L_x_3350) ;  /* 0x000000005b087348 */ /* 0x000fea0003c00000 */
[----:B------:R0:W1:Y:S02]  /*ee20*/  SHFL.IDX P0, R123, R88, R89, R90 ;  /* 0x00000059587b7389 */ /* 0x000064000000005a */
[----:B01----:R-:W-:Y:S05]  /*ee30*/  ENDCOLLECTIVE ;  /* 0x000000000000791b */ /* 0x003fea0003800000 */
.L_x_3350:
[----:B------:R-:W-:Y:S02]  /*ee40*/  MOV R88, R18 ;  /* 0x0000001200587202 */ /* 0x000fe40000000f00 */
[----:B------:R-:W-:-:S07]  /*ee50*/  MOV R128, R123 ;  /* 0x0000007b00807202 */ /* 0x000fce0000000f00 */
[----:B------:R-:W-:Y:S05]  /*ee60*/  WARPSYNC.COLLECTIVE R91, `(.L_x_3351) ;  /* 0x000000005b087348 */ /* 0x000fea0003c00000 */
[----:B------:R0:W1:Y:S02]  /*ee70*/  SHFL.IDX P0, R123, R88, R89, R90 ;  /* 0x00000059587b7389 */ /* 0x000064000000005a */
[----:B01----:R-:W-:Y:S05]  /*ee80*/  ENDCOLLECTIVE ;  /* 0x000000000000791b */ /* 0x003fea0003800000 */
.L_x_3351:
[----:B------:R-:W-:Y:S01]  /*ee90*/  MOV R88, R19 ;  /* 0x0000001300587202 */ /* 0x000fe20000000f00 */
[-C--:B------:R-:W-:Y:S01]  /*eea0*/  FFMA R130, R46, R123.reuse, R65 ;  /* 0x0000007b2e827223 */ /* 0x080fe20000000041 */
[----:B------:R-:W-:-:S07]  /*eeb0*/  FFMA R132, R11, R123, R161 ;  /* 0x0000007b0b847223 */ /* 0x000fce00000000a1 */
[----:B------:R-:W-:Y:S05]  /*eec0*/  WARPSYNC.COLLECTIVE R91, `(.L_x_3352) ;  /* 0x000000005b087348 */ /* 0x000fea0003c00000 */
[----:B------:R0:W1:Y:S02]  /*eed0*/  SHFL.IDX P0, R123, R88, R89, R90 ;  /* 0x00000059587b7389 */ /* 0x000064000000005a */
[----:B01----:R-:W-:Y:S05]  /*eee0*/  ENDCOLLECTIVE ;  /* 0x000000000000791b */ /* 0x003fea0003800000 */
.L_x_3352:
[----:B------:R-:W-:Y:S02]  /*eef0*/  MOV R88, R20 ;  /* 0x0000001400587202 */ /* 0x000fe40000000f00 */
[----:B------:R-:W-:-:S07]  /*ef00*/  MOV R136, R123 ;  /* 0x0000007b00887202 */ /* 0x000fce0000000f00 */
[----:B------:R-:W-:Y:S05]  /*ef10*/  WARPSYNC.COLLECTIVE R91, `(.L_x_3353) ;  /* 0x000000005b087348 */ /* 0x000fea0003c00000 */
[----:B------:R0:W1:Y:S02]  /*ef20*/  SHFL.IDX P0, R123, R88, R89, R90 ;  /* 0x00000059587b7389 */ /* 0x000064000000005a */
[----:B01----:R-:W-:Y:S05]  /*ef30*/  ENDCOLLECTIVE ;  /* 0x000000000000791b */ /* 0x003fea0003800000 */
.L_x_3353:
[----:B------:R-:W-:Y:S02]  /*ef40*/  MOV R88, R21 ;  /* 0x0000001500587202 */ /* 0x000fe40000000f00 */
[----:B------:R-:W-:-:S07]  /*ef50*/  MOV R140, R123 ;  /* 0x0000007b008c7202 */ /* 0x000fce0000000f00 */
[----:B------:R-:W-:Y:S05]  /*ef60*/  WARPSYNC.COLLECTIVE R91, `(.L_x_3354) ;  /* 0x000000005b087348 */ /* 0x000fea0003c00000 */
[----:B------:R0:W1:Y:S02]  /*ef70*/  SHFL.IDX P0, R123, R88, R89, R90 ;  /* 0x00000059587b7389 */ /* 0x000064000000005a */
[----:B01----:R-:W-:Y:S05]  /*ef80*/  ENDCOLLECTIVE ;  /* 0x000000000000791b */ /* 0x003fea0003800000 */
.L_x_3354:
[----:B------:R-:W-:Y:S02]  /*ef90*/  MOV R88, R22 ;  /* 0x0000001600587202 */ /* 0x000fe40000000f00 */
[----:B------:R-:W-:-:S07]  /*efa0*/  MOV R144, R123 ;  /* 0x0000007b00907202 */ /* 0x000fce0000000f00 */
[----:B------:R-:W-:Y:S05]  /*efb0*/  WARPSYNC.COLLECTIVE R91, `(.L_x_3355) ;  /* 0x000000005b087348 */ /* 0x000fea0003c00000 */
[----:B------:R0:W1:Y:S02]  /*efc0*/  SHFL.IDX P0, R123, R88, R89, R90 ;  /* 0x00000059587b7389 */ /* 0x000064000000005a */
[----:B01----:R-:W-:Y:S05]  /*efd0*/  ENDCOLLECTIVE ;  /* 0x000000000000791b */ /* 0x003fea0003800000 */
.L_x_3355:
[----:B------:R-:W-:Y:S02]  /*efe0*/  MOV R88, R23 ;  /* 0x0000001700587202 */ /* 0x000fe40000000f00 */
[----:B------:R-:W-:-:S07]  /*eff0*/  MOV R146, R123 ;  /* 0x0000007b00927202 */ /* 0x000fce0000000f00 */
[----:B------:R-:W-:Y:S05]  /*f000*/  WARPSYNC.COLLECTIVE R91, `(.L_x_3356) ;  /* 0x000000005b087348 */ /* 0x000fea0003c00000 */
[----:B------:R0:W1:Y:S02]  /*f010*/  SHFL.IDX P0, R123, R88, R89, R90 ;  /* 0x00000059587b7389 */ /* 0x000064000000005a */
[----:B01----:R-:W-:Y:S05]  /*f020*/  ENDCOLLECTIVE ;  /* 0x000000000000791b */ /* 0x003fea0003800000 */
.L_x_3356:
[----:B------:R-:W-:Y:S02]  /*f030*/  MOV R88, R24 ;  /* 0x0000001800587202 */ /* 0x000fe40000000f00 */
[----:B------:R-:W-:-:S07]  /*f040*/  MOV R148, R123 ;  /* 0x0000007b00947202 */ /* 0x000fce0000000f00 */
[----:B------:R-:W-:Y:S05]  /*f050*/  WARPSYNC.COLLECTIVE R91, `(.L_x_3357) ;  /* 0x000000005b087348 */ /* 0x000fea0003c00000 */
[----:B------:R0:W1:Y:S02]  /*f060*/  SHFL.IDX P0, R123, R88, R89, R90 ;  /* 0x00000059587b7389 */ /* 0x000064000000005a */
[----:B01----:R-:W-:Y:S05]  /*f070*/  ENDCOLLECTIVE ;  /* 0x000000000000791b */ /* 0x003fea0003800000 */
.L_x_3357:
[----:B------:R-:W-:Y:S02]  /*f080*/  MOV R88, R25 ;  /* 0x0000001900587202 */ /* 0x000fe40000000f00 */
[----:B------:R-:W-:-:S07]  /*f090*/  MOV R150, R123 ;  /* 0x0000007b00967202 */ /* 0x000fce0000000f00 */
[----:B------:R-:W-:Y:S05]  /*f0a0*/  WARPSYNC.COLLECTIVE R91, `(.L_x_3358) ;  /* 0x000000005b087348 */ /* 0x000fea0003c00000 */
[----:B------:R0:W1:Y:S02]  /*f0b0*/  SHFL.IDX P0, R123, R88, R89, R90 ;  /* 0x00000059587b7389 */ /* 0x000064000000005a */
[----:B01----:R-:W-:Y:S05]  /*f0c0*/  ENDCOLLECTIVE ;  /* 0x000000000000791b */ /* 0x003fea0003800000 */
.L_x_3358:
[----:B------:R-:W-:Y:S02]  /*f0d0*/  MOV R88, R26 ;  /* 0x0000001a00587202 */ /* 0x000fe40000000f00 */
[----:B------:R-:W-:-:S07]  /*f0e0*/  MOV R152, R123 ;  /* 0x0000007b00987202 */ /* 0x000fce0000000f00 */
[----:B------:R-:W-:Y:S05]  /*f0f0*/  WARPSYNC.COLLECTIVE R91, `(.L_x_3359) ;  /* 0x000000005b087348 */ /* 0x000fea0003c00000 */
[----:B------:R0:W1:Y:S02]  /*f100*/  SHFL.IDX P0, R123, R88, R89, R90 ;  /* 0x00000059587b7389 */ /* 0x000064000000005a */
[----:B01----:R-:W-:Y:S05]  /*f110*/  ENDCOLLECTIVE ;  /* 0x000000000000791b */ /* 0x003fea0003800000 */
.L_x_3359:
[----:B------:R-:W-:Y:S02]  /*f120*/  MOV R88, R28 ;  /* 0x0000001c00587202 */ /* 0x000fe40000000f00 */
[----:B------:R-:W-:-:S07]  /*f130*/  MOV R154, R123 ;  /* 0x0000007b009a7202 */ /* 0x000fce0000000f00 */
[----:B------:R-:W-:Y:S05]  /*f140*/  WARPSYNC.COLLECTIVE R91, `(.L_x_3360) ;  /* 0x000000005b087348 */ /* 0x000fea0003c00000 */
[----:B------:R0:W1:Y:S02]  /*f150*/  SHFL.IDX P0, R123, R88, R89, R90 ;  /* 0x00000059587b7389 */ /* 0x000064000000005a */
[----:B01----:R-:W-:Y:S05]  /*f160*/  ENDCOLLECTIVE ;  /* 0x000000000000791b */ /* 0x003fea0003800000 */
.L_x_3360:
[----:B------:R-:W-:Y:S02]  /*f170*/  MOV R88, R29 ;  /* 0x0000001d00587202 */ /* 0x000fe40000000f00 */
[----:B------:R-:W-:-:S07]  /*f180*/  MOV R156, R123 ;  /* 0x0000007b009c7202 */ /* 0x000fce0000000f00 */
[----:B------:R-:W-:Y:S05]  /*f190*/  WARPSYNC.COLLECTIVE R91, `(.L_x_3361) ;  /* 0x000000005b087348 */ /* 0x000fea0003c00000 */
[----:B------:R0:W1:Y:S02]  /*f1a0*/  SHFL.IDX P0, R123, R88, R89, R90 ;  /* 0x00000059587b7389 */ /* 0x000064000000005a */
[----:B01----:R-:W-:Y:S05]  /*f1b0*/  ENDCOLLECTIVE ;  /* 0x000000000000791b */ /* 0x003fea0003800000 */
.L_x_3361:
[----:B------:R-:W-:Y:S02]  /*f1c0*/  MOV R88, R30 ;  /* 0x0000001e00587202 */ /* 0x000fe40000000f00 */
[----:B------:R-:W-:-:S07]  /*f1d0*/  MOV R158, R123 ;  /* 0x0000007b009e7202 */ /* 0x000fce0000000f00 */
[----:B------:R-:W-:Y:S05]  /*f1e0*/  WARPSYNC.COLLECTIVE R91, `(.L_x_3362) ;  /* 0x000000005b087348 */ /* 0x000fea0003c00000 */
[----:B------:R0:W1:Y:S02]  /*f1f0*/  SHFL.IDX P0, R123, R88, R89, R90 ;  /* 0x00000059587b7389 */ /* 0x000064000000005a */
[----:B01----:R-:W-:Y:S05]  /*f200*/  ENDCOLLECTIVE ;  /* 0x000000000000791b */ /* 0x003fea0003800000 */
.L_x_3362:
        /* <DEDUP_REMOVED lines=23> */
.L_x_3363:
[----:B------:R-:W-:Y:S02]  /*f380*/  MOV R88, R32 ;  /* 0x0000002000587202 */ /* 0x000fe40000000f00 */
[----:B------:R-:W-:-:S07]  /*f390*/  MOV R45, R123 ;  /* 0x0000007b002d7202 */ /* 0x000fce0000000f00 */
[----:B------:R-:W-:Y:S05]  /*f3a0*/  WARPSYNC.COLLECTIVE R91, `(.L_x_3364) ;  /* 0x000000005b087348 */ /* 0x000fea0003c00000 */
[----:B------:R0:W1:Y:S02]  /*f3b0*/  SHFL.IDX P0, R123, R88, R89, R90 ;  /* 0x00000059587b7389 */ /* 0x000064000000005a */
[----:B01----:R-:W-:Y:S05]  /*f3c0*/  ENDCOLLECTIVE ;  /* 0x000000000000791b */ /* 0x003fea0003800000 */
.L_x_3364:
[----:B------:R-:W-:Y:S01]  /*f3d0*/  FFMA R112, R47, R49, R112 ;  /* 0x000000312f707223 */ /* 0x000fe20000000070 */
[----:B------:R-:W-:Y:S02]  /*f3e0*/  MOV R88, R34 ;  /* 0x0000002200587202 */ /* 0x000fe40000000f00 */
[----:B------:R-:W-:-:S07]  /*f3f0*/  MOV R49, R123 ;  /* 0x0000007b00317202 */ /* 0x000fce0000000f00 */
[----:B------:R-:W-:Y:S05]  /*f400*/  WARPSYNC.COLLECTIVE R91, `(.L_x_3365) ;  /* 0x000000005b087348 */ /* 0x000fea0003c00000 */
[----:B------:R0:W1:Y:S02]  /*f410*/  SHFL.IDX P0, R123, R88, R89, R90 ;  /* 0x00000059587b7389 */ /* 0x000064000000005a */
[----:B01----:R-:W-:Y:S05]  /*f420*/  ENDCOLLECTIVE ;  /* 0x000000000000791b */ /* 0x003fea0003800000 */
.L_x_3365:
[----:B------:R-:W-:Y:S01]  /*f430*/  FFMA R118, R47, R56, R118 ;  /* 0x000000382f767223 */ /* 0x000fe20000000076 */
[----:B------:R-:W-:Y:S01]  /*f440*/  FFMA R56, R46, R58, R51 ;  /* 0x0000003a2e387223 */ /* 0x000fe20000000033 */
[----:B------:R-:W-:Y:S02]  /*f450*/  MOV R88, R35 ;  /* 0x0000002300587202 */ /* 0x000fe40000000f00 */
[----:B------:R-:W-:-:S07]  /*f460*/  MOV R51, R123 ;  /* 0x0000007b00337202 */ /* 0x000fce0000000f00 */
[----:B------:R-:W-:Y:S05]  /*f470*/  WARPSYNC.COLLECTIVE R91, `(.L_x_3366) ;  /* 0x000000005b087348 */ /* 0x000fea0003c00000 */
[----:B------:R0:W1:Y:S02]  /*f480*/  SHFL.IDX P0, R123, R88, R89, R90 ;  /* 0x00000059587b7389 */ /* 0x000064000000005a */
[----:B01----:R-:W-:Y:S05]  /*f490*/  ENDCOLLECTIVE ;  /* 0x000000000000791b */ /* 0x003fea0003800000 */
.L_x_3366:
[----:B------:R-:W-:Y:S01]  /*f4a0*/  FFMA R10, R47, R60, R10 ;  /* 0x0000003c2f0a7223 */ /* 0x000fe2000000000a */
[----:B------:R-:W-:Y:S01]  /*f4b0*/  FFMA R60, R46, R62, R53 ;  /* 0x0000003e2e3c7223 */ /* 0x000fe20000000035 */
[----:B------:R-:W-:Y:S02]  /*f4c0*/  MOV R88, R36 ;  /* 0x0000002400587202 */ /* 0x000fe40000000f00 */
[----:B------:R-:W-:-:S07]  /*f4d0*/  MOV R53, R123 ;  /* 0x0000007b00357202 */ /* 0x000fce0000000f00 */
[----:B------:R-:W-:Y:S05]  /*f4e0*/  WARPSYNC.COLLECTIVE R91, `(.L_x_3367) ;  /* 0x000000005b087348 */ /* 0x000fea0003c00000 */
[----:B------:R0:W1:Y:S02]  /*f4f0*/  SHFL.IDX P0, R123, R88, R89, R90 ;  /* 0x00000059587b7389 */ /* 0x000064000000005a */
[----:B01----:R-:W-:Y:S05]  /*f500*/  ENDCOLLECTIVE ;  /* 0x000000000000791b */ /* 0x003fea0003800000 */
.L_x_3367:
[----:B------:R-:W-:Y:S01]  /*f510*/  FFMA R64, R46, R66, R55 ;  /* 0x000000422e407223 */ /* 0x000fe20000000037 */
[----:B------:R-:W-:Y:S02]  /*f520*/  MOV R88, R37 ;  /* 0x0000002500587202 */ /* 0x000fe40000000f00 */
[----:B------:R-:W-:-:S07]  /*f530*/  MOV R55, R123 ;  /* 0x0000007b00377202 */ /* 0x000fce0000000f00 */
[----:B------:R-:W-:Y:S05]  /*f540*/  WARPSYNC.COLLECTIVE R91, `(.L_x_3368) ;  /* 0x000000005b087348 */ /* 0x000fea0003c00000 */
[----:B------:R0:W1:Y:S02]  /*f550*/  SHFL.IDX P0, R123, R88, R89, R90 ;  /* 0x00000059587b7389 */ /* 0x000064000000005a */
[----:B01----:R-:W-:Y:S05]  /*f560*/  ENDCOLLECTIVE ;  /* 0x000000000000791b */ /* 0x003fea0003800000 */
.L_x_3368:
[----:B------:R-:W-:Y:S01]  /*f570*/  FFMA R68, R46, R70, R57 ;  /* 0x000000462e447223 */ /* 0x000fe20000000039 */
[----:B------:R-:W-:Y:S02]  /*f580*/  MOV R88, R38 ;  /* 0x0000002600587202 */ /* 0x000fe40000000f00 */
[----:B------:R-:W-:-:S07]  /*f590*/  MOV R57, R123 ;  /* 0x0000007b00397202 */ /* 0x000fce0000000f00 */
[----:B------:R-:W-:Y:S05]  /*f5a0*/  WARPSYNC.COLLECTIVE R91, `(.L_x_3369) ;  /* 0x000000005b087348 */ /* 0x000fea0003c00000 */
[----:B------:R0:W1:Y:S02]  /*f5b0*/  SHFL.IDX P0, R123, R88, R89, R90 ;  /* 0x00000059587b7389 */ /* 0x000064000000005a */
[----:B01----:R-:W-:Y:S05]  /*f5c0*/  ENDCOLLECTIVE ;  /* 0x000000000000791b */ /* 0x003fea0003800000 */
.L_x_3369:
[----:B------:R-:W-:Y:S01]  /*f5d0*/  FFMA R76, R46, R84, R59 ;  /* 0x000000542e4c7223 */ /* 0x000fe2000000003b */
[----:B------:R-:W-:Y:S02]  /*f5e0*/  MOV R88, R39 ;  /* 0x0000002700587202 */ /* 0x000fe40000000f00 */
[----:B------:R-:W-:-:S07]  /*f5f0*/  MOV R59, R123 ;  /* 0x0000007b003b7202 */ /* 0x000fce0000000f00 */
[----:B------:R-:W-:Y:S05]  /*f600*/  WARPSYNC.COLLECTIVE R91, `(.L_x_3370) ;  /* 0x000000005b087348 */ /* 0x000fea0003c00000 */
[----:B------:R0:W1:Y:S02]  /*f610*/  SHFL.IDX P0, R123, R88, R89, R90 ;  /* 0x00000059587b7389 */ /* 0x000064000000005a */
[----:B01----:R-:W-:Y:S05]  /*f620*/  ENDCOLLECTIVE ;  /* 0x000000000000791b */ /* 0x003fea0003800000 */
.L_x_3370:
[----:B------:R-:W-:Y:S01]  /*f630*/  FFMA R122, R46, R124, R61 ;  /* 0x0000007c2e7a7223 */ /* 0x000fe2000000003d */
[----:B------:R-:W-:Y:S02]  /*f640*/  MOV R88, R40 ;  /* 0x0000002800587202 */ /* 0x000fe40000000f00 */
[----:B------:R-:W-:-:S07]  /*f650*/  MOV R61, R123 ;  /* 0x0000007b003d7202 */ /* 0x000fce0000000f00 */
[----:B------:R-:W-:Y:S05]  /*f660*/  WARPSYNC.COLLECTIVE R91, `(.L_x_3371) ;  /* 0x000000005b087348 */ /* 0x000fea0003c00000 */
[----:B------:R0:W1:Y:S02]  /*f670*/  SHFL.IDX P0, R123, R88, R89, R90 ;  /* 0x00000059587b7389 */ /* 0x000064000000005a */
[----:B01----:R-:W-:Y:S05]  /*f680*/  ENDCOLLECTIVE ;  /* 0x000000000000791b */ /* 0x003fea0003800000 */
.L_x_3371:
[----:B------:R-:W-:Y:S01]  /*f690*/  FFMA R126, R46, R128, R63 ;  /* 0x000000802e7e7223 */ /* 0x000fe2000000003f */
[----:B------:R-:W-:Y:S02]  /*f6a0*/  MOV R88, R41 ;  /* 0x0000002900587202 */ /* 0x000fe40000000f00 */
[----:B------:R-:W-:-:S07]  /*f6b0*/  MOV R63, R123 ;  /* 0x0000007b003f7202 */ /* 0x000fce0000000f00 */
[----:B------:R-:W-:Y:S05]  /*f6c0*/  WARPSYNC.COLLECTIVE R91, `(.L_x_3372) ;  /* 0x000000005b087348 */ /* 0x000fea0003c00000 */
[----:B------:R0:W1:Y:S02]  /*f6d0*/  SHFL.IDX P0, R123, R88, R89, R90 ;  /* 0x00000059587b7389 */ /* 0x000064000000005a */
[----:B01----:R-:W-:Y:S05]  /*f6e0*/  ENDCOLLECTIVE ;  /* 0x000000000000791b */ /* 0x003fea0003800000 */
.L_x_3372:
[----:B------:R-:W-:Y:S02]  /*f6f0*/  MOV R88, R42 ;  /* 0x0000002a00587202 */ /* 0x000fe40000000f00 */
[----:B------:R-:W-:-:S07]  /*f700*/  MOV R65, R123 ;  /* 0x0000007b00417202 */ /* 0x000fce0000000f00 */
[----:B------:R-:W-:Y:S05]  /*f710*/  WARPSYNC.COLLECTIVE R91, `(.L_x_3373) ;  /* 0x000000005b087348 */ /* 0x000fea0003c00000 */
[----:B------:R0:W1:Y:S02]  /*f720*/  SHFL.IDX P0, R123, R88, R89, R90 ;  /* 0x00000059587b7389 */ /* 0x000064000000005a */
[----:B01----:R-:W-:Y:S05]  /*f730*/  ENDCOLLECTIVE ;  /* 0x000000000000791b */ /* 0x003fea0003800000 */
.L_x_3373:
        /* <DEDUP_REMOVED lines=26> */
.L_x_3374:
        /* <DEDUP_REMOVED lines=27> */
.L_x_3375:
[----:B------:R-:W-:Y:S02]  /*fa90*/  MOV R88, R27 ;  /* 0x0000001b00587202 */ /* 0x000fe40000000f00 */
[----:B------:R-:W-:-:S07]  /*faa0*/  MOV R8, R123 ;  /* 0x0000007b00087202 */ /* 0x000fce0000000f00 */
[----:B------:R-:W-:Y:S05]  /*fab0*/  WARPSYNC.COLLECTIVE R91, `(.L_x_3376) ;  /* 0x000000005b087348 */ /* 0x000fea0003c00000 */
[----:B------:R0:W1:Y:S02]  /*fac0*/  SHFL.IDX P0, R123, R88, R89, R90 ;  /* 0x00000059587b7389 */ /* 0x000064000000005a */
[----:B01----:R-:W-:Y:S05]  /*fad0*/  ENDCOLLECTIVE ;  /* 0x000000000000791b */ /* 0x003fea0003800000 */
.L_x_3376:
[----:B------:R-:W-:Y:S02]  /*fae0*/  MOV R88, R12 ;  /* 0x0000000c00587202 */ /* 0x000fe40000000f00 */
[----:B------:R-:W-:-:S07]  /*faf0*/  MOV R45, R123 ;  /* 0x0000007b002d7202 */ /* 0x000fce0000000f00 */
[----:B------:R-:W-:Y:S05]  /*fb00*/  WARPSYNC.COLLECTIVE R91, `(.L_x_3377) ;  /* 0x000000005b087348 */ /* 0x000fea0003c00000 */
[----:B------:R0:W1:Y:S02]  /*fb10*/  SHFL.IDX P0, R123, R88, R89, R90 ;  /* 0x00000059587b7389 */ /* 0x000064000000005a */
[----:B01----:R-:W-:Y:S05]  /*fb20*/  ENDCOLLECTIVE ;  /* 0x000000000000791b */ /* 0x003fea0003800000 */
.L_x_3377:
[----:B------:R-:W-:Y:S02]  /*fb30*/  MOV R88, R13 ;  /* 0x0000000d00587202 */ /* 0x000fe40000000f00 */
[----:B------:R-:W-:-:S07]  /*fb40*/  MOV R47, R123 ;  /* 0x0000007b002f7202 */ /* 0x000fce0000000f00 */
[----:B------:R-:W-:Y:S05]  /*fb50*/  WARPSYNC.COLLECTIVE R91, `(.L_x_3378) ;  /* 0x000000005b087348 */ /* 0x000fea0003c00000 */
[----:B------:R0:W1:Y:S02]  /*fb60*/  SHFL.IDX P0, R123, R88, R89, R90 ;  /* 0x00000059587b7389 */ /* 0x000064000000005a */
[----:B01----:R-:W-:Y:S05]  /*fb70*/  ENDCOLLECTIVE ;  /* 0x000000000000791b */ /* 0x003fea0003800000 */
.L_x_3378:
[----:B------:R-:W-:Y:S02]  /*fb80*/  MOV R88, R14 ;  /* 0x0000000e00587202 */ /* 0x000fe40000000f00 */
[----:B------:R-:W-:-:S07]  /*fb90*/  MOV R49, R123 ;  /* 0x0000007b00317202 */ /* 0x000fce0000000f00 */
[----:B------:R-:W-:Y:S05]  /*fba0*/  WARPSYNC.COLLECTIVE R91, `(.L_x_3379) ;  /* 0x000000005b087348 */ /* 0x000fea0003c00000 */
[----:B------:R0:W1:Y:S02]  /*fbb0*/  SHFL.IDX P0, R123, R88, R89, R90 ;  /* 0x00000059587b7389 */ /* 0x000064000000005a */
[----:B01----:R-:W-:Y:S05]  /*fbc0*/  ENDCOLLECTIVE ;  /* 0x000000000000791b */ /* 0x003fea0003800000 */
.L_x_3379:
[----:B------:R-:W-:Y:S02]  /*fbd0*/  MOV R88, R15 ;  /* 0x0000000f00587202 */ /* 0x000fe40000000f00 */
[----:B------:R-:W-:-:S07]  /*fbe0*/  MOV R11, R123 ;  /* 0x0000007b000b7202 */ /* 0x000fce0000000f00 */
[----:B------:R-:W-:Y:S05]  /*fbf0*/  WARPSYNC.COLLECTIVE R91, `(.L_x_3380) ;  /* 0x000000005b087348 */ /* 0x000fea0003c00000 */
[----:B------:R0:W1:Y:S02]  /*fc00*/  SHFL.IDX P0, R123, R88, R89, R90 ;  /* 0x00000059587b7389 */ /* 0x000064000000005a */
[----:B01----:R-:W-:Y:S05]  /*fc10*/  ENDCOLLECTIVE ;  /* 0x000000000000791b */ /* 0x003fea0003800000 */
.L_x_3380:
[C---:B------:R-:W-:Y:S01]  /*fc20*/  FFMA R53, R9.reuse, R47, R60 ;  /* 0x0000002f09357223 */ /* 0x040fe2000000003c */
[----:B------:R-:W-:Y:S01]  /*fc30*/  MOV R88, R16 ;  /* 0x0000001000587202 */ /* 0x000fe20000000f00 */
[-C--:B------:R-:W-:Y:S01]  /*fc40*/  FFMA R59, R9, R123.reuse, R76 ;  /* 0x0000007b093b7223 */ /* 0x080fe2000000004c */
[----:B------:R-:W-:-:S07]  /*fc50*/  FFMA R60, R7, R123, R84 ;  /* 0x0000007b073c7223 */ /* 0x000fce0000000054 */
[----:B------:R-:W-:Y:S05]  /*fc60*/  WARPSYNC.COLLECTIVE R91, `(.L_x_3381) ;  /* 0x000000005b087348 */ /* 0x000fea0003c00000 */
[----:B------:R0:W1:Y:S02]  /*fc70*/  SHFL.IDX P0, R123, R88, R89, R90 ;  /* 0x00000059587b7389 */ /* 0x000064000000005a */
[----:B01----:R-:W-:Y:S05]  /*fc80*/  ENDCOLLECTIVE ;  /* 0x000000000000791b */ /* 0x003fea0003800000 */
.L_x_3381:
[----:B------:R-:W-:Y:S02]  /*fc90*/  MOV R88, R17 ;  /* 0x0000001100587202 */ /* 0x000fe40000000f00 */
[----:B------:R-:W-:-:S07]  /*fca0*/  MOV R63, R123 ;  /* 0x0000007b003f7202 */ /* 0x000fce0000000f00 */
[----:B------:R-:W-:Y:S05]  /*fcb0*/  WARPSYNC.COLLECTIVE R91, `(.L_x_3382) ;  /* 0x000000005b087348 */ /* 0x000fea0003c00000 */
[----:B------:R0:W1:Y:S02]  /*fcc0*/  SHFL.IDX P0, R123, R88, R89, R90 ;  /* 0x00000059587b7389 */ /* 0x000064000000005a */
[----:B01----:R-:W-:Y:S05]  /*fcd0*/  ENDCOLLECTIVE ;  /* 0x000000000000791b */ /* 0x003fea0003800000 */
.L_x_3382:
[----:B------:R-:W-:Y:S02]  /*fce0*/  MOV R88, R18 ;  /* 0x0000001200587202 */ /* 0x000fe40000000f00 */
[----:B------:R-:W-:-:S07]  /*fcf0*/  MOV R65, R123 ;  /* 0x0000007b00417202 */ /* 0x000fce0000000f00 */
[----:B------:R-:W-:Y:S05]  /*fd00*/  WARPSYNC.COLLECTIVE R91, `(.L_x_3383) ;  /* 0x000000005b087348 */ /* 0x000fea0003c00000 */
[----:B------:R0:W1:Y:S02]  /*fd10*/  SHFL.IDX P0, R123, R88, R89, R90 ;  /* 0x00000059587b7389 */ /* 0x000064000000005a */
[----:B01----:R-:W-:Y:S05]  /*fd20*/  ENDCOLLECTIVE ;  /* 0x000000000000791b */ /* 0x003fea0003800000 */
.L_x_3383:
[-C--:B------:R-:W-:Y:S01]  /*fd30*/  FFMA R48, R9, R8.reuse, R52 ;  /* 0x0000000809307223 */ /* 0x080fe20000000034 */
[----:B------:R-:W-:Y:S01]  /*fd40*/  FFMA R50, R7, R8, R54 ;  /* 0x0000000807327223 */ /* 0x000fe20000000036 */
[----:B------:R-:W-:Y:S02]  /*fd50*/  MOV R88, R19 ;  /* 0x0000001300587202 */ /* 0x000fe40000000f00 */
[----:B------:R-:W-:-:S07]  /*fd60*/  MOV R8, R123 ;  /* 0x0000007b00087202 */ /* 0x000fce0000000f00 */
[----:B------:R-:W-:Y:S05]  /*fd70*/  WARPSYNC.COLLECTIVE R91, `(.L_x_3384) ;  /* 0x000000005b087348 */ /* 0x000fea0003c00000 */
[----:B------:R0:W1:Y:S02]  /*fd80*/  SHFL.IDX P0, R123, R88, R89, R90 ;  /* 0x00000059587b7389 */ /* 0x000064000000005a */
[----:B01----:R-:W-:Y:S05]  /*fd90*/  ENDCOLLECTIVE ;  /* 0x000000000000791b */ /* 0x003fea0003800000 */
.L_x_3384:
[-C--:B------:R-:W-:Y:S01]  /*fda0*/  FFMA R51, R9, R45.reuse, R56 ;  /* 0x0000002d09337223 */ /* 0x080fe20000000038 */
[----:B------:R-:W-:Y:S01]  /*fdb0*/  FFMA R52, R7, R45, R58 ;  /* 0x0000002d07347223 */ /* 0x000fe2000000003a */
[----:B------:R-:W-:Y:S02]  /*fdc0*/  MOV R88, R20 ;  /* 0x0000001400587202 */ /* 0x000fe40000000f00 */
[----:B------:R-:W-:-:S07]  /*fdd0*/  MOV R45, R123 ;  /* 0x0000007b002d7202 */ /* 0x000fce0000000f00 */
[----:B------:R-:W-:Y:S05]  /*fde0*/  WARPSYNC.COLLECTIVE R91, `(.L_x_3385) ;  /* 0x000000005b087348 */ /* 0x000fea0003c00000 */
[----:B------:R0:W1:Y:S02]  /*fdf0*/  SHFL.IDX P0, R123, R88, R89, R90 ;  /* 0x00000059587b7389 */ /* 0x000064000000005a */
[----:B01----:R-:W-:Y:S05]  /*fe00*/  ENDCOLLECTIVE ;  /* 0x000000000000791b */ /* 0x003fea0003800000 */
.L_x_3385:
[----:B------:R-:W-:Y:S01]  /*fe10*/  FFMA R54, R7, R47, R62 ;  /* 0x0000002f07367223 */ /* 0x000fe2000000003e */
[----:B------:R-:W-:Y:S02]  /*fe20*/  MOV R88, R21 ;  /* 0x0000001500587202 */ /* 0x000fe40000000f00 */
[----:B------:R-:W-:-:S07]  /*fe30*/  MOV R47, R123 ;  /* 0x0000007b002f7202 */ /* 0x000fce0000000f00 */
[----:B------:R-:W-:Y:S05]  /*fe40*/  WARPSYNC.COLLECTIVE R91, `(.L_x_3386) ;  /* 0x000000005b087348 */ /* 0x000fea0003c00000 */
[----:B------:R0:W1:Y:S02]  /*fe50*/  SHFL.IDX P0, R123, R88, R89, R90 ;  /* 0x00000059587b7389 */ /* 0x000064000000005a */
[----:B01----:R-:W-:Y:S05]  /*fe60*/  ENDCOLLECTIVE ;  /* 0x000000000000791b */ /* 0x003fea0003800000 */
.L_x_3386:
[----:B------:R-:W-:Y:S01]  /*fe70*/  MOV R88, R22 ;  /* 0x0000001600587202 */ /* 0x000fe20000000f00 */
[-C--:B------:R-:W-:Y:S01]  /*fe80*/  FFMA R71, R9, R123.reuse, R142 ;  /* 0x0000007b09477223 */ /* 0x080fe2000000008e */
[----:B------:R-:W-:-:S07]  /*fe90*/  FFMA R72, R7, R123, R72 ;  /* 0x0000007b07487223 */ /* 0x000fce0000000048 */
[----:B------:R-:W-:Y:S05]  /*fea0*/  WARPSYNC.COLLECTIVE R91, `(.L_x_3387) ;  /* 0x000000005b087348 */ /* 0x000fea0003c00000 */
[----:B------:R0:W1:Y:S02]  /*feb0*/  SHFL.IDX P0, R123, R88, R89, R90 ;  /* 0x00000059587b7389 */ /* 0x000064000000005a */
[----:B01----:R-:W-:Y:S05]  /*fec0*/  ENDCOLLECTIVE ;  /* 0x000000000000791b */ /* 0x003fea0003800000 */
.L_x_3387:
[-C--:B------:R-:W-:Y:S01]  /*fed0*/  FFMA R57, R9, R11.reuse, R68 ;  /* 0x0000000b09397223 */ /* 0x080fe20000000044 */
[----:B------:R-:W-:Y:S01]  /*fee0*/  FFMA R58, R7, R11, R70 ;  /* 0x0000000b073a7223 */ /* 0x000fe20000000046 */
[----:B------:R-:W-:Y:S02]  /*fef0*/  MOV R88, R23 ;  /* 0x0000001700587202 */ /* 0x000fe40000000f00 */
[----:B------:R-:W-:-:S07]  /*ff00*/  MOV R11, R123 ;  /* 0x0000007b000b7202 */ /* 0x000fce0000000f00 */
[----:B------:R-:W-:Y:S05]  /*ff10*/  WARPSYNC.COLLECTIVE R91, `(.L_x_3388) ;  /* 0x000000005b087348 */ /* 0x000fea0003c00000 */
[----:B------:R0:W1:Y:S02]  /*ff20*/  SHFL.IDX P0, R123, R88, R89, R90 ;  /* 0x00000059587b7389 */ /* 0x000064000000005a */
[----:B01----:R-:W-:Y:S05]  /*ff30*/  ENDCOLLECTIVE ;  /* 0x000000000000791b */ /* 0x003fea0003800000 */
.L_x_3388:
[-C--:B------:R-:W-:Y:S01]  /*ff40*/  FFMA R55, R9, R49.reuse, R64 ;  /* 0x0000003109377223 */ /* 0x080fe20000000040 */
[----:B------:R-:W-:Y:S01]  /*ff50*/  FFMA R56, R7, R49, R66 ;  /* 0x0000003107387223 */ /* 0x000fe20000000042 */
[----:B------:R-:W-:Y:S02]  /*ff60*/  MOV R88, R24 ;  /* 0x0000001800587202 */ /* 0x000fe40000000f00 */
[----:B------:R-:W-:-:S07]  /*ff70*/  MOV R49, R123 ;  /* 0x0000007b00317202 */ /* 0x000fce0000000f00 */
[----:B------:R-:W-:Y:S05]  /*ff80*/  WARPSYNC.COLLECTIVE R91, `(.L_x_3389) ;  /* 0x000000005b087348 */ /* 0x000fea0003c00000 */
[----:B------:R0:W1:Y:S02]  /*ff90*/  SHFL.IDX P0, R123, R88, R89, R90 ;  /* 0x00000059587b7389 */ /* 0x000064000000005a */
[----:B01----:R-:W-:Y:S05]  /*ffa0*/  ENDCOLLECTIVE ;  /* 0x000000000000791b */ /* 0x003fea0003800000 */
.L_x_3389:
[----:B------:R-:W-:Y:S02]  /*ffb0*/  MOV R88, R25 ;  /* 0x0000001900587202 */ /* 0x000fe40000000f00 */
[----:B------:R-:W-:-:S07]  /*ffc0*/  MOV R79, R123 ;  /* 0x0000007b004f7202 */ /* 0x000fce0000000f00 */
[----:B------:R-:W-:Y:S05]  /*ffd0*/  WARPSYNC.COLLECTIVE R91, `(.L_x_3390) ;  /* 0x000000005b087348 */ /* 0x000fea0003c00000 */
[----:B------:R0:W1:Y:S02]  /*ffe0*/  SHFL.IDX P0, R123, R88, R89, R90 ;  /* 0x00000059587b7389 */ /* 0x000064000000005a */
[----:B01----:R-:W-:Y:S05]  /*fff0*/  ENDCOLLECTIVE ;  /* 0x000000000000791b */ /* 0x003fea0003800000 */
.L_x_3390:
[----:B------:R-:W-:Y:S02]  /*10000*/  MOV R88, R26 ;  /* 0x0000001a00587202 */ /* 0x000fe40000000f00 */
[----:B------:R-:W-:-:S07]  /*10010*/  MOV R83, R123 ;  /* 0x0000007b00537202 */ /* 0x000fce0000000f00 */
[----:B------:R-:W-:Y:S05]  /*10020*/  WARPSYNC.COLLECTIVE R91, `(.L_x_3391) ;  /* 0x000000005b087348 */ /* 0x000fea0003c00000 */
[----:B------:R0:W1:Y:S02]  /*10030*/  SHFL.IDX P0, R123, R88, R89, R90 ;  /* 0x00000059587b7389 */ /* 0x000064000000005a */
[----:B01----:R-:W-:Y:S05]  /*10040*/  ENDCOLLECTIVE ;  /* 0x000000000000791b */ /* 0x003fea0003800000 */
.L_x_3391:
[-C--:B------:R-:W-:Y:S01]  /*10050*/  FFMA R67, R9, R45.reuse, R134 ;  /* 0x0000002d09437223 */ /* 0x080fe20000000086 */
[----:B------:R-:W-:Y:S01]  /*10060*/  FFMA R68, R7, R45, R136 ;  /* 0x0000002d07447223 */ /* 0x000fe20000000088 */
[----:B------:R-:W-:Y:S02]  /*10070*/  MOV R88, R28 ;  /* 0x0000001c00587202 */ /* 0x000fe40000000f00 */
[----:B------:R-:W-:-:S07]  /*10080*/  MOV R45, R123 ;  /* 0x0000007b002d7202 */ /* 0x000fce0000000f00 */
[----:B------:R-:W-:Y:S05]  /*10090*/  WARPSYNC.COLLECTIVE R91, `(.L_x_3392) ;  /* 0x000000005b087348 */ /* 0x000fea0003c00000 */
[----:B------:R0:W1:Y:S02]  /*100a0*/  SHFL.IDX P0, R123, R88, R89, R90 ;  /* 0x00000059587b7389 */ /* 0x000064000000005a */
[----:B01----:R-:W-:Y:S05]  /*100b0*/  ENDCOLLECTIVE ;  /* 0x000000000000791b */ /* 0x003fea0003800000 */
.L_x_3392:
        /* <DEDUP_REMOVED lines=11> */
.L_x_3393:
[----:B------:R-:W-:Y:S02]  /*10170*/  MOV R88, R30 ;  /* 0x0000001e00587202 */ /* 0x000fe40000000f00 */
[----:B------:R-:W-:-:S07]  /*10180*/  MOV R46, R123 ;  /* 0x0000007b002e7202 */ /* 0x000fce0000000f00 */
[----:B------:R-:W-:Y:S05]  /*10190*/  WARPSYNC.COLLECTIVE R91, `(.L_x_3394) ;  /* 0x000000005b087348 */ /* 0x000fea0003c00000 */
[----:B------:R0:W1:Y:S02]  /*101a0*/  SHFL.IDX P0, R123, R88, R89, R90 ;  /* 0x00000059587b7389 */ /* 0x000064000000005a */
[----:B01----:R-:W-:Y:S05]  /*101b0*/  ENDCOLLECTIVE ;  /* 0x000000000000791b */ /* 0x003fea0003800000 */
.L_x_3394:
[----:B------:R-:W-:Y:S01]  /*101c0*/  MOV R88, R31 ;  /* 0x0000001f00587202 */ /* 0x000fe20000000f00 */
[-C--:B------:R-:W-:Y:S01]  /*101d0*/  FFMA R103, R9, R123.reuse, R158 ;  /* 0x0000007b09677223 */ /* 0x080fe2000000009e */
[----:B------:R-:W-:-:S07]  /*101e0*/  FFMA R104, R7, R123, R104 ;  /* 0x0000007b07687223 */ /* 0x000fce0000000068 */
[----:B------:R-:W-:Y:S05]  /*101f0*/  WARPSYNC.COLLECTIVE R91, `(.L_x_3395) ;  /* 0x000000005b087348 */ /* 0x000fea0003c00000 */
[----:B------:R0:W1:Y:S02]  /*10200*/  SHFL.IDX P0, R123, R88, R89, R90 ;  /* 0x00000059587b7389 */ /* 0x000064000000005a */
[----:B01----:R-:W-:Y:S05]  /*10210*/  ENDCOLLECTIVE ;  /* 0x000000000000791b */ /* 0x003fea0003800000 */
.L_x_3395:
[-C--:B------:R-:W-:Y:S01]  /*10220*/  FFMA R73, R9, R11.reuse, R144 ;  /* 0x0000000b09497223 */ /* 0x080fe20000000090 */
[----:B------:R-:W-:Y:S01]  /*10230*/  FFMA R74, R7, R11, R74 ;  /* 0x0000000b074a7223 */ /* 0x000fe2000000004a */
[----:B------:R-:W-:Y:S02]  /*10240*/  MOV R88, R32 ;  /* 0x0000002000587202 */ /* 0x000fe40000000f00 */
[----:B------:R-:W-:-:S07]  /*10250*/  MOV R11, R123 ;  /* 0x0000007b000b7202 */ /* 0x000fce0000000f00 */
[----:B------:R-:W-:Y:S05]  /*10260*/  WARPSYNC.COLLECTIVE R91, `(.L_x_3396) ;  /* 0x000000005b087348 */ /* 0x000fea0003c00000 */
[----:B------:R0:W1:Y:S02]  /*10270*/  SHFL.IDX P0, R123, R88, R89, R90 ;  /* 0x00000059587b7389 */ /* 0x000064000000005a */
[----:B01----:R-:W-:Y:S05]  /*10280*/  ENDCOLLECTIVE ;  /* 0x000000000000791b */ /* 0x003fea0003800000 */
.L_x_3396:
[-C--:B------:R-:W-:Y:S01]  /*10290*/  FFMA R97, R9, R45.reuse, R152 ;  /* 0x0000002d09617223 */ /* 0x080fe20000000098 */
[----:B------:R-:W-:Y:S01]  /*102a0*/  FFMA R98, R7, R45, R98 ;  /* 0x0000002d07627223 */ /* 0x000fe20000000062 */
[----:B------:R-:W-:Y:S02]  /*102b0*/  MOV R88, R34 ;  /* 0x0000002200587202 */ /* 0x000fe40000000f00 */
[----:B------:R-:W-:-:S07]  /*102c0*/  MOV R45, R123 ;  /* 0x0000007b002d7202 */ /* 0x000fce0000000f00 */
[----:B------:R-:W-:Y:S05]  /*102d0*/  WARPSYNC.COLLECTIVE R91, `(.L_x_3397) ;  /* 0x000000005b087348 */ /* 0x000fea0003c00000 */
[----:B------:R0:W1:Y:S02]  /*102e0*/  SHFL.IDX P0, R123, R88, R89, R90 ;  /* 0x00000059587b7389 */ /* 0x000064000000005a */
[----:B01----:R-:W-:Y:S05]  /*102f0*/  ENDCOLLECTIVE ;  /* 0x000000000000791b */ /* 0x003fea0003800000 */
.L_x_3397:
[-C--:B------:R-:W-:Y:S01]  /*10300*/  FFMA R69, R9, R47.reuse, R138 ;  /* 0x0000002f09457223 */ /* 0x080fe2000000008a */
[----:B------:R-:W-:Y:S01]  /*10310*/  FFMA R70, R7, R47, R140 ;  /* 0x0000002f07467223 */ /* 0x000fe2000000008c */
[----:B------:R-:W-:Y:S02]  /*10320*/  MOV R88, R35 ;  /* 0x0000002300587202 */ /* 0x000fe40000000f00 */
[----:B------:R-:W-:-:S07]  /*10330*/  MOV R47, R123 ;  /* 0x0000007b002f7202 */ /* 0x000fce0000000f00 */
[----:B------:R-:W-:Y:S05]  /*10340*/  WARPSYNC.COLLECTIVE R91, `(.L_x_3398) ;  /* 0x000000005b087348 */ /* 0x000fea0003c00000 */
[----:B------:R0:W1:Y:S02]  /*10350*/  SHFL.IDX P0, R123, R88, R89, R90 ;  /* 0x00000059587b7389 */ /* 0x000064000000005a */
[----:B01----:R-:W-:Y:S05]  /*10360*/  ENDCOLLECTIVE ;  /* 0x000000000000791b */ /* 0x003fea0003800000 */
.L_x_3398:
[-C--:B------:R-:W-:Y:S01]  /*10370*/  FFMA R99, R9, R8.reuse, R154 ;  /* 0x0000000809637223 */ /* 0x080fe2000000009a */
[----:B------:R-:W-:Y:S01]  /*10380*/  FFMA R100, R7, R8, R100 ;  /* 0x0000000807647223 */ /* 0x000fe20000000064 */
[----:B------:R-:W-:Y:S02]  /*10390*/  MOV R88, R36 ;  /* 0x0000002400587202 */ /* 0x000fe40000000f00 */
[----:B------:R-:W-:-:S07]  /*103a0*/  MOV R8, R123 ;  /* 0x0000007b00087202 */ /* 0x000fce0000000f00 */
[----:B------:R-:W-:Y:S05]  /*103b0*/  WARPSYNC.COLLECTIVE R91, `(.L_x_3399) ;  /* 0x000000005b087348 */ /* 0x000fea0003c00000 */
[----:B------:R0:W1:Y:S02]  /*103c0*/  SHFL.IDX P0, R123, R88, R89, R90 ;  /* 0x00000059587b7389 */ /* 0x000064000000005a */
[----:B01----:R-:W-:Y:S05]  /*103d0*/  ENDCOLLECTIVE ;  /* 0x000000000000791b */ /* 0x003fea0003800000 */
.L_x_3399:
[-C--:B------:R-:W-:Y:S01]  /*103e0*/  FFMA R101, R9, R46.reuse, R156 ;  /* 0x0000002e09657223 */ /* 0x080fe2000000009c */
[----:B------:R-:W-:Y:S01]  /*103f0*/  FFMA R102, R7, R46, R102 ;  /* 0x0000002e07667223 */ /* 0x000fe20000000066 */
[----:B------:R-:W-:Y:S02]  /*10400*/  MOV R88, R37 ;  /* 0x0000002500587202 */ /* 0x000fe40000000f00 */
[----:B------:R-:W-:-:S07]  /*10410*/  MOV R46, R123 ;  /* 0x0000007b002e7202 */ /* 0x000fce0000000f00 */
[----:B------:R-:W-:Y:S05]  /*10420*/  WARPSYNC.COLLECTIVE R91, `(.L_x_3400) ;  /* 0x000000005b087348 */ /* 0x000fea0003c00000 */
[----:B------:R0:W1:Y:S02]  /*10430*/  SHFL.IDX P0, R123, R88, R89, R90 ;  /* 0x00000059587b7389 */ /* 0x000064000000005a */
[----:B01----:R-:W-:Y:S05]  /*10440*/  ENDCOLLECTIVE ;  /* 0x000000000000791b */ /* 0x003fea0003800000 */
.L_x_3400:
[----:B------:R-:W-:Y:S02]  /*10450*/  MOV R88, R38 ;  /* 0x0000002600587202 */ /* 0x000fe40000000f00 */
[----:B------:R-:W-:-:S07]  /*10460*/  MOV R76, R123 ;  /* 0x0000007b004c7202 */ /* 0x000fce0000000f00 */
[----:B------:R-:W-:Y:S05]  /*10470*/  WARPSYNC.COLLECTIVE R91, `(.L_x_3401) ;  /* 0x000000005b087348 */ /* 0x000fea0003c00000 */
[----:B------:R0:W1:Y:S02]  /*10480*/  SHFL.IDX P0, R123, R88, R89, R90 ;  /* 0x00000059587b7389 */ /* 0x000064000000005a */
[----:B01----:R-:W-:Y:S05]  /*10490*/  ENDCOLLECTIVE ;  /* 0x000000000000791b */ /* 0x003fea0003800000 */
.L_x_3401:
[----:B------:R-:W-:Y:S02]  /*104a0*/  MOV R88, R39 ;  /* 0x0000002700587202 */ /* 0x000fe40000000f00 */
[----:B------:R-:W-:-:S07]  /*104b0*/  MOV R84, R123 ;  /* 0x0000007b00547202 */ /* 0x000fce0000000f00 */
[----:B------:R-:W-:Y:S05]  /*104c0*/  WARPSYNC.COLLECTIVE R91, `(.L_x_3402) ;  /* 0x000000005b087348 */ /* 0x000fea0003c00000 */
[----:B------:R0:W1:Y:S02]  /*104d0*/  SHFL.IDX P0, R123, R88, R89, R90 ;  /* 0x00000059587b7389 */ /* 0x000064000000005a */
[----:B01----:R-:W-:Y:S05]  /*104e0*/  ENDCOLLECTIVE ;  /* 0x000000000000791b */ /* 0x003fea0003800000 */
.L_x_3402:
[----:B------:R-:W-:Y:S02]  /*104f0*/  MOV R88, R40 ;  /* 0x0000002800587202 */ /* 0x000fe40000000f00 */
[----:B------:R-:W-:-:S07]  /*10500*/  MOV R122, R123 ;  /* 0x0000007b007a7202 */ /* 0x000fce0000000f00 */
[----:B------:R-:W-:Y:S05]  /*10510*/  WARPSYNC.COLLECTIVE R91, `(.L_x_3403) ;  /* 0x000000005b087348 */ /* 0x000fea0003c00000 */
[----:B------:R0:W1:Y:S02]  /*10520*/  SHFL.IDX P0, R123, R88, R89, R90 ;  /* 0x00000059587b7389 */ /* 0x000064000000005a */
[----:B01----:R-:W-:Y:S05]  /*10530*/  ENDCOLLECTIVE ;  /* 0x000000000000791b */ /* 0x003fea0003800000 */
.L_x_3403:
[----:B------:R-:W-:Y:S02]  /*10540*/  MOV R88, R41 ;  /* 0x0000002900587202 */ /* 0x000fe40000000f00 */
[----:B------:R-:W-:-:S07]  /*10550*/  MOV R124, R123 ;  /* 0x0000007b007c7202 */ /* 0x000fce0000000f00 */
[----:B------:R-:W-:Y:S05]  /*10560*/  WARPSYNC.COLLECTIVE R91, `(.L_x_3404) ;  /* 0x000000005b087348 */ /* 0x000fea0003c00000 */
[----:B------:R0:W1:Y:S02]  /*10570*/  SHFL.IDX P0, R123, R88, R89, R90 ;  /* 0x00000059587b7389 */ /* 0x000064000000005a */
[----:B01----:R-:W-:Y:S05]  /*10580*/  ENDCOLLECTIVE ;  /* 0x000000000000791b */ /* 0x003fea0003800000 */
.L_x_3404:
[-C--:B------:R-:W-:Y:S01]  /*10590*/  FFMA R75, R9, R49.reuse, R146 ;  /* 0x00000031094b7223 */ /* 0x080fe20000000092 */
[----:B------:R-:W-:Y:S01]  /*105a0*/  FFMA R92, R7, R49, R92 ;  /* 0x00000031075c7223 */ /* 0x000fe2000000005c */
[----:B------:R-:W-:Y:S02]  /*105b0*/  MOV R88, R42 ;  /* 0x0000002a00587202 */ /* 0x000fe40000000f00 */
[----:B------:R-:W-:-:S07]  /*105c0*/  MOV R49, R123 ;  /* 0x0000007b00317202 */ /* 0x000fce0000000f00 */
[----:B------:R-:W-:Y:S05]  /*105d0*/  WARPSYNC.COLLECTIVE R91, `(.L_x_3405) ;  /* 0x000000005b087348 */ /* 0x000fea0003c00000 */
[----:B------:R0:W1:Y:S02]  /*105e0*/  SHFL.IDX P0, R123, R88, R89, R90 ;  /* 0x00000059587b7389 */ /* 0x000064000000005a */
[----:B01----:R-:W-:Y:S05]  /*105f0*/  ENDCOLLECTIVE ;  /* 0x000000000000791b */ /* 0x003fea0003800000 */
.L_x_3405:
        /* <DEDUP_REMOVED lines=25> */
.L_x_3134:
        /* <DEDUP_REMOVED lines=11> */
.L_x_3408:
[----:B------:R-:W-:Y:S05]  /*10840*/  BSYNC B1 ;  /* 0x0000000000017941 */ /* 0x000fea0003800000 */
.L_x_3407:
        /* <DEDUP_REMOVED lines=9> */
.L_x_3409:
[----:B------:R-:W-:Y:S01]  /*108e0*/  MOV R89, R47 ;  /* 0x0000002f00597202 */ /* 0x000fe20000000f00 */
[----:B------:R-:W-:Y:S01]  /*108f0*/  IMAD.WIDE R84, R85, 0x4, R82 ;  /* 0x0000000455547825 */ /* 0x000fe200078e0252 */
[----:B------:R-:W-:-:S07]  /*10900*/  MOV R79, R123 ;  /* 0x0000007b004f7202 */ /* 0x000fce0000000f00 */
[----:B------:R-:W-:Y:S05]  /*10910*/  WARPSYNC.COLLECTIVE R91, `(.L_x_3410) ;  /* 0x000000005b087348 */ /* 0x000fea0003c00000 */
[----:B------:R0:W1:Y:S02]  /*10920*/  SHFL.IDX P0, R123, R88, R89, R90 ;  /* 0x00000059587b7389 */ /* 0x000064000000005a */
[----:B01----:R-:W-:Y:S05]  /*10930*/  ENDCOLLECTIVE ;  /* 0x000000000000791b */ /* 0x003fea0003800000 */
.L_x_3410:
[----:B------:R-:W-:Y:S02]  /*10940*/  MOV R89, R49 ;  /* 0x0000003100597202 */ /* 0x000fe40000000f00 */
[----:B------:R-:W-:-:S07]  /*10950*/  MOV R44, R123 ;  /* 0x0000007b002c7202 */ /* 0x000fce0000000f00 */
[----:B------:R-:W-:Y:S05]  /*10960*/  WARPSYNC.COLLECTIVE R91, `(.L_x_3411) ;  /* 0x000000005b087348 */ /* 0x000fea0003c00000 */
[----:B------:R0:W1:Y:S02]  /*10970*/  SHFL.IDX P0, R123, R88, R89, R90 ;  /* 0x00000059587b7389 */ /* 0x000064000000005a */
[----:B01----:R-:W-:Y:S05]  /*10980*/  ENDCOLLECTIVE ;  /* 0x000000000000791b */ /* 0x003fea0003800000 */
.L_x_3411:
[----:B------:R-:W-:Y:S02]  /*10990*/  MOV R88, R9 ;  /* 0x0000000900587202 */ /* 0x000fe40000000f00 */
[----:B------:R-:W-:Y:S02]  /*109a0*/  MOV R89, R43 ;  /* 0x0000002b00597202 */ /* 0x000fe40000000f00 */
[----:B------:R-:W-:-:S07]  /*109b0*/  MOV R46, R123 ;  /* 0x0000007b002e7202 */ /* 0x000fce0000000f00 */
[----:B------:R-:W-:Y:S05]  /*109c0*/  WARPSYNC.COLLECTIVE R91, `(.L_x_3412) ;  /* 0x000000005b087348 */ /* 0x000fea0003c00000 */
[----:B------:R0:W1:Y:S02]  /*109d0*/  SHFL.IDX P0, R123, R88, R89, R90 ;  /* 0x00000059587b7389 */ /* 0x000064000000005a */
[----:B01----:R-:W-:Y:S05]  /*109e0*/  ENDCOLLECTIVE ;  /* 0x000000000000791b */ /* 0x003fea0003800000 */
.L_x_3412:
[----:B------:R-:W-:Y:S02]  /*109f0*/  MOV R88, R10 ;  /* 0x0000000a00587202 */ /* 0x000fe40000000f00 */
[----:B------:R-:W-:-:S07]  /*10a00*/  MOV R86, R123 ;  /* 0x0000007b00567202 */ /* 0x000fce0000000f00 */
[----:B------:R-:W-:Y:S05]  /*10a10*/  WARPSYNC.COLLECTIVE R91, `(.L_x_3413) ;  /* 0x000000005b087348 */ /* 0x000fea0003c00000 */
[----:B------:R0:W1:Y:S02]  /*10a20*/  SHFL.IDX P0, R123, R88, R89, R90 ;  /* 0x00000059587b7389 */ /* 0x000064000000005a */
[----:B01----:R-:W-:Y:S05]  /*10a30*/  ENDCOLLECTIVE ;  /* 0x000000000000791b */ /* 0x003fea0003800000 */
.L_x_3413:
        /* <DEDUP_REMOVED lines=17> */
.L_x_3414:
        /* <DEDUP_REMOVED lines=24> */
.L_x_3415:
        /* <DEDUP_REMOVED lines=17> */
.L_x_3416:
        /* <DEDUP_REMOVED lines=15> */
.L_x_3417:
        /* <DEDUP_REMOVED lines=13> */
.L_x_3418:
        /* <DEDUP_REMOVED lines=15> */
.L_x_3419:
        /* <DEDUP_REMOVED lines=17> */
.L_x_3420:
        /* <DEDUP_REMOVED lines=16> */
.L_x_3421:
        /* <DEDUP_REMOVED lines=13> */
.L_x_3422:
        /* <DEDUP_REMOVED lines=15> */
.L_x_3423:
        /* <DEDUP_REMOVED lines=15> */
.L_x_3424:
        /* <DEDUP_REMOVED lines=18> */
.L_x_3425:
        /* <DEDUP_REMOVED lines=15> */
.L_x_3426:
        /* <DEDUP_REMOVED lines=12> */
.L_x_3427:
        /* <DEDUP_REMOVED lines=15> */
.L_x_3428:
        /* <DEDUP_REMOVED lines=17> */
.L_x_3429:
        /* <DEDUP_REMOVED lines=15> */
.L_x_3430:
        /* <DEDUP_REMOVED lines=13> */
.L_x_3431:
        /* <DEDUP_REMOVED lines=16> */
.L_x_3432:
        /* <DEDUP_REMOVED lines=15> */
.L_x_3433:
        /* <DEDUP_REMOVED lines=17> */
.L_x_3434:
        /* <DEDUP_REMOVED lines=15> */
.L_x_3435:
        /* <DEDUP_REMOVED lines=15> */
.L_x_3436:
        /* <DEDUP_REMOVED lines=12> */
.L_x_3437:
        /* <DEDUP_REMOVED lines=15> */
.L_x_3438:
        /* <DEDUP_REMOVED lines=18> */
.L_x_3439:
        /* <DEDUP_REMOVED lines=15> */
.L_x_3440:
        /* <DEDUP_REMOVED lines=14> */
.L_x_3441:
        /* <DEDUP_REMOVED lines=15> */
.L_x_3442:
        /* <DEDUP_REMOVED lines=17> */
.L_x_3443:
        /* <DEDUP_REMOVED lines=17> */
.L_x_3444:
[----:B------:R-:W-:Y:S01]  /*12870*/  FADD R125, R76, R125 ;  /* 0x0000007d4c7d7221 */ /* 0x000fe20000000000 */
[----:B------:R-:W-:Y:S02]  /*12880*/  MOV R88, R10 ;  /* 0x0000000a00587202 */ /* 0x000fe40000000f00 */
[----:B------:R-:W-:-:S07]  /*12890*/  MOV R76, R123 ;  /* 0x0000007b004c7202 */ /* 0x000fce0000000f00 */
[----:B------:R-:W-:Y:S05]  /*128a0*/  WARPSYNC.COLLECTIVE R91, `(.L_x_3445) ;  /* 0x000000005b087348 */ /* 0x000fea0003c00000 */
[----:B------:R0:W1:Y:S02]  /*128b0*/  SHFL.IDX P0, R123, R88, R89, R90 ;  /* 0x00000059587b7389 */ /* 0x000064000000005a */
[----:B01----:R-:W-:Y:S05]  /*128c0*/  ENDCOLLECTIVE ;  /* 0x000000000000791b */ /* 0x003fea0003800000 */
.L_x_3445:
[----:B------:R-:W-:Y:S02]  /*128d0*/  MOV R88, R11 ;  /* 0x0000000b00587202 */ /* 0x000fe40000000f00 */
[----:B------:R-:W-:-:S07]  /*128e0*/  MOV R85, R123 ;  /* 0x0000007b00557202 */ /* 0x000fce0000000f00 */
[----:B------:R-:W-:Y:S05]  /*128f0*/  WARPSYNC.COLLECTIVE R91, `(.L_x_3446) ;  /* 0x000000005b087348 */ /* 0x000fea0003c00000 */
[----:B------:R0:W1:Y:S02]  /*12900*/  SHFL.IDX P0, R123, R88, R89, R90 ;  /* 0x00000059587b7389 */ /* 0x000064000000005a */
[----:B01----:R-:W-:Y:S05]  /*12910*/  ENDCOLLECTIVE ;  /* 0x000000000000791b */ /* 0x003fea0003800000 */
.L_x_3446:
        /* <DEDUP_REMOVED lines=8> */
.L_x_3447:
[----:B------:R-:W-:Y:S01]  /*129a0*/  FFMA R81, R76, R122, R81 ;  /* 0x0000007a4c517223 */ /* 0x000fe20000000051 */
[----:B------:R-:W-:Y:S02]  /*129b0*/  MOV R88, R13 ;  /* 0x0000000d00587202 */ /* 0x000fe40000000f00 */
[----:B------:R-:W-:-:S07]  /*129c0*/  MOV R76, R123 ;  /* 0x0000007b004c7202 */ /* 0x000fce0000000f00 */
[----:B------:R-:W-:Y:S05]  /*129d0*/  WARPSYNC.COLLECTIVE R91, `(.L_x_3448) ;  /* 0x000000005b087348 */ /* 0x000fea0003c00000 */
[----:B------:R0:W1:Y:S02]  /*129e0*/  SHFL.IDX P0, R123, R88, R89, R90 ;  /* 0x00000059587b7389 */ /* 0x000064000000005a */
[----:B01----:R-:W-:Y:S05]  /*129f0*/  ENDCOLLECTIVE ;  /* 0x000000000000791b */ /* 0x003fea0003800000 */
.L_x_3448:
[----:B------:R-:W-:Y:S02]  /*12a00*/  MOV R88, R14 ;  /* 0x0000000e00587202 */ /* 0x000fe40000000f00 */
[----:B------:R-:W-:-:S07]  /*12a10*/  MOV R84, R123 ;  /* 0x0000007b00547202 */ /* 0x000fce0000000f00 */
[----:B------:R-:W-:Y:S05]  /*12a20*/  WARPSYNC.COLLECTIVE R91, `(.L_x_3449) ;  /* 0x000000005b087348 */ /* 0x000fea0003c00000 */
[----:B------:R0:W1:Y:S02]  /*12a30*/  SHFL.IDX P0, R123, R88, R89, R90 ;  /* 0x00000059587b7389 */ /* 0x000064000000005a */
[----:B01----:R-:W-:Y:S05]  /*12a40*/  ENDCOLLECTIVE ;  /* 0x000000000000791b */ /* 0x003fea0003800000 */
.L_x_3449:
[----:B------:R-:W-:Y:S02]  /*12a50*/  MOV R88, R15 ;  /* 0x0000000f00587202 */ /* 0x000fe40000000f00 */
[----:B------:R-:W-:-:S07]  /*12a60*/  MOV R86, R123 ;  /* 0x0000007b00567202 */ /* 0x000fce0000000f00 */
[----:B------:R-:W-:Y:S05]  /*12a70*/  WARPSYNC.COLLECTIVE R91, `(.L_x_3450) ;  /* 0x000000005b087348 */ /* 0x000fea0003c00000 */
[----:B------:R0:W1:Y:S02]  /*12a80*/  SHFL.IDX P0, R123, R88, R89, R90 ;  /* 0x00000059587b7389 */ /* 0x000064000000005a */
[----:B01----:R-:W-:Y:S05]  /*12a90*/  ENDCOLLECTIVE ;  /* 0x000000000000791b */ /* 0x003fea0003800000 */
.L_x_3450:
[----:B------:R-:W-:Y:S02]  /*12aa0*/  MOV R88, R16 ;  /* 0x0000001000587202 */ /* 0x000fe40000000f00 */
[----:B------:R-:W-:-:S07]  /*12ab0*/  MOV R124, R123 ;  /* 0x0000007b007c7202 */ /* 0x000fce0000000f00 */
[----:B------:R-:W-:Y:S05]  /*12ac0*/  WARPSYNC.COLLECTIVE R91, `(.L_x_3451) ;  /* 0x000000005b087348 */ /* 0x000fea0003c00000 */
[----:B------:R0:W1:Y:S02]  /*12ad0*/  SHFL.IDX P0, R123, R88, R89, R90 ;  /* 0x00000059587b7389 */ /* 0x000064000000005a */
[----:B01----:R-:W-:Y:S05]  /*12ae0*/  ENDCOLLECTIVE ;  /* 0x000000000000791b */ /* 0x003fea0003800000 */
.L_x_3451:
[----:B------:R-:W-:Y:S02]  /*12af0*/  MOV R88, R17 ;  /* 0x0000001100587202 */ /* 0x000fe40000000f00 */
[----:B------:R-:W-:-:S07]  /*12b00*/  MOV R126, R123 ;  /* 0x0000007b007e7202 */ /* 0x000fce0000000f00 */
[----:B------:R-:W-:Y:S05]  /*12b10*/  WARPSYNC.COLLECTIVE R91, `(.L_x_3452) ;  /* 0x000000005b087348 */ /* 0x000fea0003c00000 */
[----:B------:R0:W1:Y:S02]  /*12b20*/  SHFL.IDX P0, R123, R88, R89, R90 ;  /* 0x00000059587b7389 */ /* 0x000064000000005a */
[----:B01----:R-:W-:Y:S05]  /*12b30*/  ENDCOLLECTIVE ;  /* 0x000000000000791b */ /* 0x003fea0003800000 */
.L_x_3452:
[----:B------:R-:W-:Y:S02]  /*12b40*/  MOV R88, R18 ;  /* 0x0000001200587202 */ /* 0x000fe40000000f00 */
[----:B------:R-:W-:-:S07]  /*12b50*/  MOV R128, R123 ;  /* 0x0000007b00807202 */ /* 0x000fce0000000f00 */
[----:B------:R-:W-:Y:S05]  /*12b60*/  WARPSYNC.COLLECTIVE R91, `(.L_x_3453) ;  /* 0x000000005b087348 */ /* 0x000fea0003c00000 */
[----:B------:R0:W1:Y:S02]  /*12b70*/  SHFL.IDX P0, R123, R88, R89, R90 ;  /* 0x00000059587b7389 */ /* 0x000064000000005a */
[----:B01----:R-:W-:Y:S05]  /*12b80*/  ENDCOLLECTIVE ;  /* 0x000000000000791b */ /* 0x003fea0003800000 */
.L_x_3453:
[----:B------:R-:W-:Y:S02]  /*12b90*/  MOV R88, R19 ;  /* 0x0000001300587202 */ /* 0x000fe40000000f00 */
[----:B------:R-:W-:-:S07]  /*12ba0*/  MOV R130, R123 ;  /* 0x0000007b00827202 */ /* 0x000fce0000000f00 */
[----:B------:R-:W-:Y:S05]  /*12bb0*/  WARPSYNC.COLLECTIVE R91, `(.L_x_3454) ;  /* 0x000000005b087348 */ /* 0x000fea0003c00000 */
[----:B------:R0:W1:Y:S02]  /*12bc0*/  SHFL.IDX P0, R123, R88, R89, R90 ;  /* 0x00000059587b7389 */ /* 0x000064000000005a */
[----:B01----:R-:W-:Y:S05]  /*12bd0*/  ENDCOLLECTIVE ;  /* 0x000000000000791b */ /* 0x003fea0003800000 */
.L_x_3454:
[----:B------:R-:W-:Y:S02]  /*12be0*/  MOV R88, R20 ;  /* 0x0000001400587202 */ /* 0x000fe40000000f00 */
[----:B------:R-:W-:-:S07]  /*12bf0*/  MOV R132, R123 ;  /* 0x0000007b00847202 */ /* 0x000fce0000000f00 */
[----:B------:R-:W-:Y:S05]  /*12c00*/  WARPSYNC.COLLECTIVE R91, `(.L_x_3455) ;  /* 0x000000005b087348 */ /* 0x000fea0003c00000 */
[----:B------:R0:W1:Y:S02]  /*12c10*/  SHFL.IDX P0, R123, R88, R89, R90 ;  /* 0x00000059587b7389 */ /* 0x000064000000005a */
[----:B01----:R-:W-:Y:S05]  /*12c20*/  ENDCOLLECTIVE ;  /* 0x000000000000791b */ /* 0x003fea0003800000 */
.L_x_3455:
[----:B------:R-:W-:Y:S02]  /*12c30*/  MOV R88, R21 ;  /* 0x0000001500587202 */ /* 0x000fe40000000f00 */
[----:B------:R-:W-:-:S07]  /*12c40*/  MOV R134, R123 ;  /* 0x0000007b00867202 */ /* 0x000fce0000000f00 */
[----:B------:R-:W-:Y:S05]  /*12c50*/  WARPSYNC.COLLECTIVE R91, `(.L_x_3456) ;  /* 0x000000005b087348 */ /* 0x000fea0003c00000 */
[----:B------:R0:W1:Y:S02]  /*12c60*/  SHFL.IDX P0, R123, R88, R89, R90 ;  /* 0x00000059587b7389 */ /* 0x000064000000005a */
[----:B01----:R-:W-:Y:S05]  /*12c70*/  ENDCOLLECTIVE ;  /* 0x000000000000791b */ /* 0x003fea0003800000 */
.L_x_3456:
[----:B------:R-:W-:Y:S01]  /*12c80*/  MOV R88, R22 ;  /* 0x0000001600587202 */ /* 0x000fe20000000f00 */
[-C--:B------:R-:W-:Y:S01]  /*12c90*/  FFMA R71, R122, R123.reuse, R71 ;  /* 0x0000007b7a477223 */ /* 0x080fe20000000047 */
[----:B------:R-:W-:-:S07]  /*12ca0*/  FFMA R72, R79, R123, R72 ;  /* 0x0000007b4f487223 */ /* 0x000fce0000000048 */
[----:B------:R-:W-:Y:S05]  /*12cb0*/  WARPSYNC.COLLECTIVE R91, `(.L_x_3457) ;  /* 0x000000005b087348 */ /* 0x000fea0003c00000 */
[----:B------:R0:W1:Y:S02]  /*12cc0*/  SHFL.IDX P0, R123, R88, R89, R90 ;  /* 0x00000059587b7389 */ /* 0x000064000000005a */
[----:B01----:R-:W-:Y:S05]  /*12cd0*/  ENDCOLLECTIVE ;  /* 0x000000000000791b */ /* 0x003fea0003800000 */
.L_x_3457:
[-C--:B------:R-:W-:Y:S01]  /*12ce0*/  FFMA R53, R122, R76.reuse, R53 ;  /* 0x0000004c7a357223 */ /* 0x080fe20000000035 */
[----:B------:R-:W-:Y:S01]  /*12cf0*/  FFMA R54, R79, R76, R54 ;  /* 0x0000004c4f367223 */ /* 0x000fe20000000036 */
[----:B------:R-:W-:Y:S02]  /*12d00*/  MOV R88, R23 ;  /* 0x0000001700587202 */ /* 0x000fe40000000f00 */
[----:B------:R-:W-:-:S07]  /*12d10*/  MOV R76, R123 ;  /* 0x0000007b004c7202 */ /* 0x000fce0000000f00 */
[----:B------:R-:W-:Y:S05]  /*12d20*/  WARPSYNC.COLLECTIVE R91, `(.L_x_3458) ;  /* 0x000000005b087348 */ /* 0x000fea0003c00000 */
[----:B------:R0:W1:Y:S02]  /*12d30*/  SHFL.IDX P0, R123, R88, R89, R90 ;  /* 0x00000059587b7389 */ /* 0x000064000000005a */
[----:B01----:R-:W-:Y:S05]  /*12d40*/  ENDCOLLECTIVE ;  /* 0x000000000000791b */ /* 0x003fea0003800000 */
.L_x_3458:
[-C--:B------:R-:W-:Y:S01]  /*12d50*/  FFMA R55, R122, R84.reuse, R55 ;  /* 0x000000547a377223 */ /* 0x080fe20000000037 */
[----:B------:R-:W-:Y:S01]  /*12d60*/  FFMA R56, R79, R84, R56 ;  /* 0x000000544f387223 */ /* 0x000fe20000000038 */
[----:B------:R-:W-:Y:S02]  /*12d70*/  MOV R88, R24 ;  /* 0x0000001800587202 */ /* 0x000fe40000000f00 */
[----:B------:R-:W-:-:S07]  /*12d80*/  MOV R84, R123 ;  /* 0x0000007b00547202 */ /* 0x000fce0000000f00 */
[----:B------:R-:W-:Y:S05]  /*12d90*/  WARPSYNC.COLLECTIVE R91, `(.L_x_3459) ;  /* 0x000000005b087348 */ /* 0x000fea0003c00000 */
[----:B------:R0:W1:Y:S02]  /*12da0*/  SHFL.IDX P0, R123, R88, R89, R90 ;  /* 0x00000059587b7389 */ /* 0x000064000000005a */
[----:B01----:R-:W-:Y:S05]  /*12db0*/  ENDCOLLECTIVE ;  /* 0x000000000000791b */ /* 0x003fea0003800000 */
.L_x_3459:
[-C--:B------:R-:W-:Y:S01]  /*12dc0*/  FFMA R57, R122, R86.reuse, R57 ;  /* 0x000000567a397223 */ /* 0x080fe20000000039 */
[----:B------:R-:W-:Y:S01]  /*12dd0*/  FFMA R58, R79, R86, R58 ;  /* 0x000000564f3a7223 */ /* 0x000fe2000000003a */
[----:B------:R-:W-:Y:S02]  /*12de0*/  MOV R88, R25 ;  /* 0x0000001900587202 */ /* 0x000fe40000000f00 */
[----:B------:R-:W-:-:S07]  /*12df0*/  MOV R86, R123 ;  /* 0x0000007b00567202 */ /* 0x000fce0000000f00 */
[----:B------:R-:W-:Y:S05]  /*12e00*/  WARPSYNC.COLLECTIVE R91, `(.L_x_3460) ;  /* 0x000000005b087348 */ /* 0x000fea0003c00000 */
[----:B------:R0:W1:Y:S02]  /*12e10*/  SHFL.IDX P0, R123, R88, R89, R90 ;  /* 0x00000059587b7389 */ /* 0x000064000000005a */
[----:B01----:R-:W-:Y:S05]  /*12e20*/  ENDCOLLECTIVE ;  /* 0x000000000000791b */ /* 0x003fea0003800000 */
.L_x_3460:
[-C--:B------:R-:W-:Y:S01]  /*12e30*/  FFMA R59, R122, R124.reuse, R59 ;  /* 0x0000007c7a3b7223 */ /* 0x080fe2000000003b */
[----:B------:R-:W-:Y:S01]  /*12e40*/  FFMA R60, R79, R124, R60 ;  /* 0x0000007c4f3c7223 */ /* 0x000fe2000000003c */
[----:B------:R-:W-:Y:S02]  /*12e50*/  MOV R88, R26 ;  /* 0x0000001a00587202 */ /* 0x000fe40000000f00 */
[----:B------:R-:W-:-:S07]  /*12e60*/  MOV R124, R123 ;  /* 0x0000007b007c7202 */ /* 0x000fce0000000f00 */
[----:B------:R-:W-:Y:S05]  /*12e70*/  WARPSYNC.COLLECTIVE R91, `(.L_x_3461) ;  /* 0x000000005b087348 */ /* 0x000fea0003c00000 */
[----:B------:R0:W1:Y:S02]  /*12e80*/  SHFL.IDX P0, R123, R88, R89, R90 ;  /* 0x00000059587b7389 */ /* 0x000064000000005a */
[----:B01----:R-:W-:Y:S05]  /*12e90*/  ENDCOLLECTIVE ;  /* 0x000000000000791b */ /* 0x003fea0003800000 */
.L_x_3461:
[-C--:B------:R-:W-:Y:S01]  /*12ea0*/  FFMA R61, R122, R126.reuse, R61 ;  /* 0x0000007e7a3d7223 */ /* 0x080fe2000000003d */
[----:B------:R-:W-:Y:S01]  /*12eb0*/  FFMA R62, R79, R126, R62 ;  /* 0x0000007e4f3e7223 */ /* 0x000fe2000000003e */
[----:B------:R-:W-:Y:S02]  /*12ec0*/  MOV R88, R28 ;  /* 0x0000001c00587202 */ /* 0x000fe40000000f00 */
[----:B------:R-:W-:-:S07]  /*12ed0*/  MOV R126, R123 ;  /* 0x0000007b007e7202 */ /* 0x000fce0000000f00 */
[----:B------:R-:W-:Y:S05]  /*12ee0*/  WARPSYNC.COLLECTIVE R91, `(.L_x_3462) ;  /* 0x000000005b087348 */ /* 0x000fea0003c00000 */
[----:B------:R0:W1:Y:S02]  /*12ef0*/  SHFL.IDX P0, R123, R88, R89, R90 ;  /* 0x00000059587b7389 */ /* 0x000064000000005a */
[----:B01----:R-:W-:Y:S05]  /*12f00*/  ENDCOLLECTIVE ;  /* 0x000000000000791b */ /* 0x003fea0003800000 */
.L_x_3462:
[-C--:B------:R-:W-:Y:S01]  /*12f10*/  FFMA R63, R122, R128.reuse, R63 ;  /* 0x000000807a3f7223 */ /* 0x080fe2000000003f */
[----:B------:R-:W-:Y:S01]  /*12f20*/  FFMA R64, R79, R128, R64 ;  /* 0x000000804f407223 */ /* 0x000fe20000000040 */
[----:B------:R-:W-:Y:S02]  /*12f30*/  MOV R88, R29 ;  /* 0x0000001d00587202 */ /* 0x000fe40000000f00 */
[----:B------:R-:W-:-:S07]  /*12f40*/  MOV R128, R123 ;  /* 0x0000007b00807202 */ /* 0x000fce0000000f00 */
[----:B------:R-:W-:Y:S05]  /*12f50*/  WARPSYNC.COLLECTIVE R91, `(.L_x_3463) ;  /* 0x000000005b087348 */ /* 0x000fea0003c00000 */
[----:B------:R0:W1:Y:S02]  /*12f60*/  SHFL.IDX P0, R123, R88, R89, R90 ;  /* 0x00000059587b7389 */ /* 0x000064000000005a */
[----:B01----:R-:W-:Y:S05]  /*12f70*/  ENDCOLLECTIVE ;  /* 0x000000000000791b */ /* 0x003fea0003800000 */
.L_x_3463:
[-C--:B------:R-:W-:Y:S01]  /*12f80*/  FFMA R65, R122, R130.reuse, R65 ;  /* 0x000000827a417223 */ /* 0x080fe20000000041 */
[----:B------:R-:W-:Y:S01]  /*12f90*/  FFMA R66, R79, R130, R66 ;  /* 0x000000824f427223 */ /* 0x000fe20000000042 */
[----:B------:R-:W-:Y:S02]  /*12fa0*/  MOV R88, R30 ;  /* 0x0000001e00587202 */ /* 0x000fe40000000f00 */
[----:B------:R-:W-:-:S07]  /*12fb0*/  MOV R130, R123 ;  /* 0x0000007b00827202 */ /* 0x000fce0000000f00 */
[----:B------:R-:W-:Y:S05]  /*12fc0*/  WARPSYNC.COLLECTIVE R91, `(.L_x_3464) ;  /* 0x000000005b087348 */ /* 0x000fea0003c00000 */
[----:B------:R0:W1:Y:S02]  /*12fd0*/  SHFL.IDX P0, R123, R88, R89, R90 ;  /* 0x00000059587b7389 */ /* 0x000064000000005a */
[----:B01----:R-:W-:Y:S05]  /*12fe0*/  ENDCOLLECTIVE ;  /* 0x000000000000791b */ /* 0x003fea0003800000 */
.L_x_3464:
[-C--:B------:R-:W-:Y:S01]  /*12ff0*/  FFMA R67, R122, R132.reuse, R67 ;  /* 0x000000847a437223 */ /* 0x080fe20000000043 */
[----:B------:R-:W-:Y:S01]  /*13000*/  FFMA R68, R79, R132, R68 ;  /* 0x000000844f447223 */ /* 0x000fe20000000044 */
[----:B------:R-:W-:Y:S02]  /*13010*/  MOV R88, R31 ;  /* 0x0000001f00587202 */ /* 0x000fe40000000f00 */
[----:B------:R-:W-:-:S07]  /*13020*/  MOV R132, R123 ;  /* 0x0000007b00847202 */ /* 0x000fce0000000f00 */
[----:B------:R-:W-:Y:S05]  /*13030*/  WARPSYNC.COLLECTIVE R91, `(.L_x_3465) ;  /* 0x000000005b087348 */ /* 0x000fea0003c00000 */
[----:B------:R0:W1:Y:S02]  /*13040*/  SHFL.IDX P0, R123, R88, R89, R90 ;  /* 0x00000059587b7389 */ /* 0x000064000000005a */
[----:B01----:R-:W-:Y:S05]  /*13050*/  ENDCOLLECTIVE ;  /* 0x000000000000791b */ /* 0x003fea0003800000 */
.L_x_3465:
[-C--:B------:R-:W-:Y:S01]  /*13060*/  FFMA R69, R122, R134.reuse, R69 ;  /* 0x000000867a457223 */ /* 0x080fe20000000045 */
[----:B------:R-:W-:Y:S01]  /*13070*/  FFMA R70, R79, R134, R70 ;  /* 0x000000864f467223 */ /* 0x000fe20000000046 */
[----:B------:R-:W-:Y:S02]  /*13080*/  MOV R88, R32 ;  /* 0x0000002000587202 */ /* 0x000fe40000000f00 */
[----:B------:R-:W-:-:S07]  /*13090*/  MOV R134, R123 ;  /* 0x0000007b00867202 */ /* 0x000fce0000000f00 */
[----:B------:R-:W-:Y:S05]  /*130a0*/  WARPSYNC.COLLECTIVE R91, `(.L_x_3466) ;  /* 0x000000005b087348 */ /* 0x000fea0003c00000 */
[----:B------:R0:W1:Y:S02]  /*130b0*/  SHFL.IDX P0, R123, R88, R89, R90 ;  /* 0x00000059587b7389 */ /* 0x000064000000005a */
[----:B01----:R-:W-:Y:S05]  /*130c0*/  ENDCOLLECTIVE ;  /* 0x000000000000791b */ /* 0x003fea0003800000 */
.L_x_3466:
[----:B------:R-:W-:Y:S01]  /*130d0*/  MOV R88, R34 ;  /* 0x0000002200587202 */ /* 0x000fe20000000f00 */
[-C--:B------:R-:W-:Y:S01]  /*130e0*/  FFMA R107, R122, R123.reuse, R107 ;  /* 0x0000007b7a6b7223 */ /* 0x080fe2000000006b */
[----:B------:R-:W-:-:S07]  /*130f0*/  FFMA R108, R79, R123, R108 ;  /* 0x0000007b4f6c7223 */ /* 0x000fce000000006c */
[----:B------:R-:W-:Y:S05]  /*13100*/  WARPSYNC.COLLECTIVE R91, `(.L_x_3467) ;  /* 0x000000005b087348 */ /* 0x000fea0003c00000 */
[----:B------:R0:W1:Y:S02]  /*13110*/  SHFL.IDX P0, R123, R88, R89, R90 ;  /* 0x00000059587b7389 */ /* 0x000064000000005a */
[----:B01----:R-:W-:Y:S05]  /*13120*/  ENDCOLLECTIVE ;  /* 0x000000000000791b */ /* 0x003fea0003800000 */
.L_x_3467:
[-C--:B------:R-:W-:Y:S01]  /*13130*/  FFMA R75, R122, R84.reuse, R75 ;  /* 0x000000547a4b7223 */ /* 0x080fe2000000004b */
[----:B------:R-:W-:Y:S01]  /*13140*/  FFMA R92, R79, R84, R92 ;  /* 0x000000544f5c7223 */ /* 0x000fe2000000005c */
[----:B------:R-:W-:Y:S02]  /*13150*/  MOV R88, R35 ;  /* 0x0000002300587202 */ /* 0x000fe40000000f00 */
[----:B------:R-:W-:-:S07]  /*13160*/  MOV R84, R123 ;  /* 0x0000007b00547202 */ /* 0x000fce0000000f00 */
[----:B------:R-:W-:Y:S05]  /*13170*/  WARPSYNC.COLLECTIVE R91, `(.L_x_3468) ;  /* 0x000000005b087348 */ /* 0x000fea0003c00000 */
[----:B------:R0:W1:Y:S02]  /*13180*/  SHFL.IDX P0, R123, R88, R89, R90 ;  /* 0x00000059587b7389 */ /* 0x000064000000005a */
[----:B01----:R-:W-:Y:S05]  /*13190*/  ENDCOLLECTIVE ;  /* 0x000000000000791b */ /* 0x003fea0003800000 */
.L_x_3468:
[-C--:B------:R-:W-:Y:S01]  /*131a0*/  FFMA R48, R122, R85.reuse, R48 ;  /* 0x000000557a307223 */ /* 0x080fe20000000030 */
[----:B------:R-:W-:Y:S01]  /*131b0*/  FFMA R50, R79, R85, R50 ;  /* 0x000000554f327223 */ /* 0x000fe20000000032 */
[----:B------:R-:W-:Y:S02]  /*131c0*/  MOV R88, R36 ;  /* 0x0000002400587202 */ /* 0x000fe40000000f00 */
[----:B------:R-:W-:-:S07]  /*131d0*/  MOV R85, R123 ;  /* 0x0000007b00557202 */ /* 0x000fce0000000f00 */
[----:B------:R-:W-:Y:S05]  /*131e0*/  WARPSYNC.COLLECTIVE R91, `(.L_x_3469) ;  /* 0x000000005b087348 */ /* 0x000fea0003c00000 */
[----:B------:R0:W1:Y:S02]  /*131f0*/  SHFL.IDX P0, R123, R88, R89, R90 ;  /* 0x00000059587b7389 */ /* 0x000064000000005a */
[----:B01----:R-:W-:Y:S05]  /*13200*/  ENDCOLLECTIVE ;  /* 0x000000000000791b */ /* 0x003fea0003800000 */
.L_x_3469:
[-C--:B------:R-:W-:Y:S01]  /*13210*/  FFMA R93, R122, R86.reuse, R93 ;  /* 0x000000567a5d7223 */ /* 0x080fe2000000005d */
[----:B------:R-:W-:Y:S01]  /*13220*/  FFMA R94, R79, R86, R94 ;  /* 0x000000564f5e7223 */ /* 0x000fe2000000005e */
[----:B------:R-:W-:Y:S02]  /*13230*/  MOV R88, R37 ;  /* 0x0000002500587202 */ /* 0x000fe40000000f00 */
[----:B------:R-:W-:-:S07]  /*13240*/  MOV R86, R123 ;  /* 0x0000007b00567202 */ /* 0x000fce0000000f00 */
[----:B------:R-:W-:Y:S05]  /*13250*/  WARPSYNC.COLLECTIVE R91, `(.L_x_3470) ;  /* 0x000000005b087348 */ /* 0x000fea0003c00000 */
[----:B------:R0:W1:Y:S02]  /*13260*/  SHFL.IDX P0, R123, R88, R89, R90 ;  /* 0x00000059587b7389 */ /* 0x000064000000005a */
[----:B01----:R-:W-:Y:S05]  /*13270*/  ENDCOLLECTIVE ;  /* 0x000000000000791b */ /* 0x003fea0003800000 */
.L_x_3470:
[-C--:B------:R-:W-:Y:S01]  /*13280*/  FFMA R97, R122, R126.reuse, R97 ;  /* 0x0000007e7a617223 */ /* 0x080fe20000000061 */
[----:B------:R-:W-:Y:S01]  /*13290*/  FFMA R98, R79, R126, R98 ;  /* 0x0000007e4f627223 */ /* 0x000fe20000000062 */
[----:B------:R-:W-:Y:S02]  /*132a0*/  MOV R88, R38 ;  /* 0x0000002600587202 */ /* 0x000fe40000000f00 */
[----:B------:R-:W-:-:S07]  /*132b0*/  MOV R126, R123 ;  /* 0x0000007b007e7202 */ /* 0x000fce0000000f00 */
[----:B------:R-:W-:Y:S05]  /*132c0*/  WARPSYNC.COLLECTIVE R91, `(.L_x_3471) ;  /* 0x000000005b087348 */ /* 0x000fea0003c00000 */
[----:B------:R0:W1:Y:S02]  /*132d0*/  SHFL.IDX P0, R123, R88, R89, R90 ;  /* 0x00000059587b7389 */ /* 0x000064000000005a */
[----:B01----:R-:W-:Y:S05]  /*132e0*/  ENDCOLLECTIVE ;  /* 0x000000000000791b */ /* 0x003fea0003800000 */
.L_x_3471:
[----:B------:R-:W-:Y:S02]  /*132f0*/  MOV R88, R39 ;  /* 0x0000002700587202 */ /* 0x000fe40000000f00 */
[----:B------:R-:W-:-:S07]  /*13300*/  MOV R127, R123 ;  /* 0x0000007b007f7202 */ /* 0x000fce0000000f00 */
[----:B------:R-:W-:Y:S05]  /*13310*/  WARPSYNC.COLLECTIVE R91, `(.L_x_3472) ;  /* 0x000000005b087348 */ /* 0x000fea0003c00000 */
[----:B------:R0:W1:Y:S02]  /*13320*/  SHFL.IDX P0, R123, R88, R89, R90 ;  /* 0x00000059587b7389 */ /* 0x000064000000005a */
[----:B01----:R-:W-:Y:S05]  /*13330*/  ENDCOLLECTIVE ;  /* 0x000000000000791b */ /* 0x003fea0003800000 */
.L_x_3472:
[-C--:B------:R-:W-:Y:S01]  /*13340*/  FFMA R99, R122, R128.reuse, R99 ;  /* 0x000000807a637223 */ /* 0x080fe20000000063 */
[----:B------:R-:W-:Y:S01]  /*13350*/  FFMA R100, R79, R128, R100 ;  /* 0x000000804f647223 */ /* 0x000fe20000000064 */
[----:B------:R-:W-:Y:S02]  /*13360*/  MOV R88, R40 ;  /* 0x0000002800587202 */ /* 0x000fe40000000f00 */
[----:B------:R-:W-:-:S07]  /*13370*/  MOV R128, R123 ;  /* 0x0000007b00807202 */ /* 0x000fce0000000f00 */
[----:B------:R-:W-:Y:S05]  /*13380*/  WARPSYNC.COLLECTIVE R91, `(.L_x_3473) ;  /* 0x000000005b087348 */ /* 0x000fea0003c00000 */
[----:B------:R0:W1:Y:S02]  /*13390*/  SHFL.IDX P0, R123, R88, R89, R90 ;  /* 0x00000059587b7389 */ /* 0x000064000000005a */
[----:B01----:R-:W-:Y:S05]  /*133a0*/  ENDCOLLECTIVE ;  /* 0x000000000000791b */ /* 0x003fea0003800000 */
.L_x_3473:
[-C--:B------:R-:W-:Y:S01]  /*133b0*/  FFMA R101, R122, R130.reuse, R101 ;  /* 0x000000827a657223 */ /* 0x080fe20000000065 */
[----:B------:R-:W-:Y:S01]  /*133c0*/  FFMA R102, R79, R130, R102 ;  /* 0x000000824f667223 */ /* 0x000fe20000000066 */
[----:B------:R-:W-:Y:S02]  /*133d0*/  MOV R88, R41 ;  /* 0x0000002900587202 */ /* 0x000fe40000000f00 */
[----:B------:R-:W-:-:S07]  /*133e0*/  MOV R130, R123 ;  /* 0x0000007b00827202 */ /* 0x000fce0000000f00 */
[----:B------:R-:W-:Y:S05]  /*133f0*/  WARPSYNC.COLLECTIVE R91, `(.L_x_3474) ;  /* 0x000000005b087348 */ /* 0x000fea0003c00000 */
[----:B------:R0:W1:Y:S02]  /*13400*/  SHFL.IDX P0, R123, R88, R89, R90 ;  /* 0x00000059587b7389 */ /* 0x000064000000005a */
[----:B01----:R-:W-:Y:S05]  /*13410*/  ENDCOLLECTIVE ;  /* 0x000000000000791b */ /* 0x003fea0003800000 */
.L_x_3474:
[----:B------:R-:W-:Y:S02]  /*13420*/  MOV R88, R42 ;  /* 0x0000002a00587202 */ /* 0x000fe40000000f00 */
[----:B------:R-:W-:-:S07]  /*13430*/  MOV R129, R123 ;  /* 0x0000007b00817202 */ /* 0x000fce0000000f00 */
[----:B------:R-:W-:Y:S05]  /*13440*/  WARPSYNC.COLLECTIVE R91, `(.L_x_3475) ;  /* 0x000000005b087348 */ /* 0x000fea0003c00000 */
[----:B------:R0:W1:Y:S02]  /*13450*/  SHFL.IDX P0, R123, R88, R89, R90 ;  /* 0x00000059587b7389 */ /* 0x000064000000005a */
[----:B01----:R-:W-:Y:S05]  /*13460*/  ENDCOLLECTIVE ;  /* 0x000000000000791b */ /* 0x003fea0003800000 */
.L_x_3475:
        /* <DEDUP_REMOVED lines=23> */
.L_x_3476:
[----:B------:R-:W-:Y:S01]  /*135e0*/  FFMA R114, R79, R86, R114 ;  /* 0x000000564f727223 */ /* 0x000fe20000000072 */
[----:B------:R-:W-:Y:S02]  /*135f0*/  MOV R88, R10 ;  /* 0x0000000a00587202 */ /* 0x000fe40000000f00 */
[----:B------:R-:W-:-:S07]  /*13600*/  MOV R86, R123 ;  /* 0x0000007b00567202 */ /* 0x000fce0000000f00 */
[----:B------:R-:W-:Y:S05]  /*13610*/  WARPSYNC.COLLECTIVE R91, `(.L_x_3477) ;  /* 0x000000005b087348 */ /* 0x000fea0003c00000 */
[----:B------:R0:W1:Y:S02]  /*13620*/  SHFL.IDX P0, R123, R88, R89, R90 ;  /* 0x00000059587b7389 */ /* 0x000064000000005a */
[----:B01----:R-:W-:Y:S05]  /*13630*/  ENDCOLLECTIVE ;  /* 0x000000000000791b */ /* 0x003fea0003800000 */
.L_x_3477:
        /* <DEDUP_REMOVED lines=18> */
.L_x_3478:
[----:B------:R-:W-:Y:S02]  /*13760*/  MOV R88, R12 ;  /* 0x0000000c00587202 */ /* 0x000fe40000000f00 */
[----:B------:R-:W-:-:S07]  /*13770*/  MOV R79, R123 ;  /* 0x0000007b004f7202 */ /* 0x000fce0000000f00 */
[----:B------:R-:W-:Y:S05]  /*13780*/  WARPSYNC.COLLECTIVE R91, `(.L_x_3479) ;  /* 0x000000005b087348 */ /* 0x000fea0003c00000 */
[----:B------:R0:W1:Y:S02]  /*13790*/  SHFL.IDX P0, R123, R88, R89, R90 ;  /* 0x00000059587b7389 */ /* 0x000064000000005a */
[----:B01----:R-:W-:Y:S05]  /*137a0*/  ENDCOLLECTIVE ;  /* 0x000000000000791b */ /* 0x003fea0003800000 */
.L_x_3479:
[----:B------:R-:W-:Y:S01]  /*137b0*/  MOV R88, R13 ;  /* 0x0000000d00587202 */ /* 0x000fe20000000f00 */
[-C--:B------:R-:W-:Y:S01]  /*137c0*/  FFMA R124, R44, R123.reuse, R53 ;  /* 0x0000007b2c7c7223 */ /* 0x080fe20000000035 */
[----:B------:R-:W-:-:S07]  /*137d0*/  FFMA R54, R45, R123, R54 ;  /* 0x0000007b2d367223 */ /* 0x000fce0000000036 */
[----:B------:R-:W-:Y:S05]  /*137e0*/  WARPSYNC.COLLECTIVE R91, `(.L_x_3480) ;  /* 0x000000005b087348 */ /* 0x000fea0003c00000 */
[----:B------:R0:W1:Y:S02]  /*137f0*/  SHFL.IDX P0, R123, R88, R89, R90 ;  /* 0x00000059587b7389 */ /* 0x000064000000005a */
[----:B01----:R-:W-:Y:S05]  /*13800*/  ENDCOLLECTIVE ;  /* 0x000000000000791b */ /* 0x003fea0003800000 */
.L_x_3480:
[----:B------:R-:W-:Y:S02]  /*13810*/  MOV R88, R14 ;  /* 0x0000000e00587202 */ /* 0x000fe40000000f00 */
[----:B------:R-:W-:-:S07]  /*13820*/  MOV R128, R123 ;  /* 0x0000007b00807202 */ /* 0x000fce0000000f00 */
[----:B------:R-:W-:Y:S05]  /*13830*/  WARPSYNC.COLLECTIVE R91, `(.L_x_3481) ;  /* 0x000000005b087348 */ /* 0x000fea0003c00000 */
[----:B------:R0:W1:Y:S02]  /*13840*/  SHFL.IDX P0, R123, R88, R89, R90 ;  /* 0x00000059587b7389 */ /* 0x000064000000005a */
[----:B01----:R-:W-:Y:S05]  /*13850*/  ENDCOLLECTIVE ;  /* 0x000000000000791b */ /* 0x003fea0003800000 */
.L_x_3481:
[----:B------:R-:W-:Y:S02]  /*13860*/  MOV R88, R15 ;  /* 0x0000000f00587202 */ /* 0x000fe40000000f00 */
[----:B------:R-:W-:-:S07]  /*13870*/  MOV R130, R123 ;  /* 0x0000007b00827202 */ /* 0x000fce0000000f00 */
[----:B------:R-:W-:Y:S05]  /*13880*/  WARPSYNC.COLLECTIVE R91, `(.L_x_3482) ;  /* 0x000000005b087348 */ /* 0x000fea0003c00000 */
[----:B------:R0:W1:Y:S02]  /*13890*/  SHFL.IDX P0, R123, R88, R89, R90 ;  /* 0x00000059587b7389 */ /* 0x000064000000005a */
[----:B01----:R-:W-:Y:S05]  /*138a0*/  ENDCOLLECTIVE ;  /* 0x000000000000791b */ /* 0x003fea0003800000 */
.L_x_3482:
[----:B------:R-:W-:Y:S02]  /*138b0*/  MOV R88, R16 ;  /* 0x0000001000587202 */ /* 0x000fe40000000f00 */
[----:B------:R-:W-:-:S07]  /*138c0*/  MOV R132, R123 ;  /* 0x0000007b00847202 */ /* 0x000fce0000000f00 */
[----:B------:R-:W-:Y:S05]  /*138d0*/  WARPSYNC.COLLECTIVE R91, `(.L_x_3483) ;  /* 0x000000005b087348 */ /* 0x000fea0003c00000 */
[----:B------:R0:W1:Y:S02]  /*138e0*/  SHFL.IDX P0, R123, R88, R89, R90 ;  /* 0x00000059587b7389 */ /* 0x000064000000005a */
[----:B01----:R-:W-:Y:S05]  /*138f0*/  ENDCOLLECTIVE ;  /* 0x000000000000791b */ /* 0x003fea0003800000 */
.L_x_3483:
[----:B------:R-:W-:Y:S02]  /*13900*/  MOV R88, R17 ;  /* 0x0000001100587202 */ /* 0x000fe40000000f00 */
[----:B------:R-:W-:-:S07]  /*13910*/  MOV R134, R123 ;  /* 0x0000007b00867202 */ /* 0x000fce0000000f00 */
[----:B------:R-:W-:Y:S05]  /*13920*/  WARPSYNC.COLLECTIVE R91, `(.L_x_3484) ;  /* 0x000000005b087348 */ /* 0x000fea0003c00000 */
[----:B------:R0:W1:Y:S02]  /*13930*/  SHFL.IDX P0, R123, R88, R89, R90 ;  /* 0x00000059587b7389 */ /* 0x000064000000005a */
[----:B01----:R-:W-:Y:S05]  /*13940*/  ENDCOLLECTIVE ;  /* 0x000000000000791b */ /* 0x003fea0003800000 */
.L_x_3484:
[----:B------:R-:W-:Y:S02]  /*13950*/  MOV R88, R18 ;  /* 0x0000001200587202 */ /* 0x000fe40000000f00 */
[----:B------:R-:W-:-:S07]  /*13960*/  MOV R136, R123 ;  /* 0x0000007b00887202 */ /* 0x000fce0000000f00 */
[----:B------:R-:W-:Y:S05]  /*13970*/  WARPSYNC.COLLECTIVE R91, `(.L_x_3485) ;  /* 0x000000005b087348 */ /* 0x000fea0003c00000 */
[----:B------:R0:W1:Y:S02]  /*13980*/  SHFL.IDX P0, R123, R88, R89, R90 ;  /* 0x00000059587b7389 */ /* 0x000064000000005a */
[----:B01----:R-:W-:Y:S05]  /*13990*/  ENDCOLLECTIVE ;  /* 0x000000000000791b */ /* 0x003fea0003800000 */
.L_x_3485:
[----:B------:R-:W-:Y:S02]  /*139a0*/  MOV R88, R19 ;  /* 0x0000001300587202 */ /* 0x000fe40000000f00 */
[----:B------:R-:W-:-:S07]  /*139b0*/  MOV R138, R123 ;  /* 0x0000007b008a7202 */ /* 0x000fce0000000f00 */
[----:B------:R-:W-:Y:S05]  /*139c0*/  WARPSYNC.COLLECTIVE R91, `(.L_x_3486) ;  /* 0x000000005b087348 */ /* 0x000fea0003c00000 */
[----:B------:R0:W1:Y:S02]  /*139d0*/  SHFL.IDX P0, R123, R88, R89, R90 ;  /* 0x00000059587b7389 */ /* 0x000064000000005a */
[----:B01----:R-:W-:Y:S05]  /*139e0*/  ENDCOLLECTIVE ;  /* 0x000000000000791b */ /* 0x003fea0003800000 */
.L_x_3486:
[----:B------:R-:W-:Y:S02]  /*139f0*/  MOV R88, R20 ;  /* 0x0000001400587202 */ /* 0x000fe40000000f00 */
[----:B------:R-:W-:-:S07]  /*13a00*/  MOV R140, R123 ;  /* 0x0000007b008c7202 */ /* 0x000fce0000000f00 */
[----:B------:R-:W-:Y:S05]  /*13a10*/  WARPSYNC.COLLECTIVE R91, `(.L_x_3487) ;  /* 0x000000005b087348 */ /* 0x000fea0003c00000 */
[----:B------:R0:W1:Y:S02]  /*13a20*/  SHFL.IDX P0, R123, R88, R89, R90 ;  /* 0x00000059587b7389 */ /* 0x000064000000005a */
[----:B01----:R-:W-:Y:S05]  /*13a30*/  ENDCOLLECTIVE ;  /* 0x000000000000791b */ /* 0x003fea0003800000 */
.L_x_3487:
[----:B------:R-:W-:Y:S02]  /*13a40*/  MOV R88, R21 ;  /* 0x0000001500587202 */ /* 0x000fe40000000f00 */
[----:B------:R-:W-:-:S07]  /*13a50*/  MOV R142, R123 ;  /* 0x0000007b008e7202 */ /* 0x000fce0000000f00 */
[----:B------:R-:W-:Y:S05]  /*13a60*/  WARPSYNC.COLLECTIVE R91, `(.L_x_3488) ;  /* 0x000000005b087348 */ /* 0x000fea0003c00000 */
[----:B------:R0:W1:Y:S02]  /*13a70*/  SHFL.IDX P0, R123, R88, R89, R90 ;  /* 0x00000059587b7389 */ /* 0x000064000000005a */
[----:B01----:R-:W-:Y:S05]  /*13a80*/  ENDCOLLECTIVE ;  /* 0x000000000000791b */ /* 0x003fea0003800000 */
.L_x_3488:
        /* <DEDUP_REMOVED lines=22> */
.L_x_3489:
[----:B------:R-:W-:Y:S02]  /*13bf0*/  MOV R88, R23 ;  /* 0x0000001700587202 */ /* 0x000fe40000000f00 */
[----:B------:R-:W-:-:S07]  /*13c00*/  MOV R146, R123 ;  /* 0x0000007b00927202 */ /* 0x000fce0000000f00 */
[----:B------:R-:W-:Y:S05]  /*13c10*/  WARPSYNC.COLLECTIVE R91, `(.L_x_3490) ;  /* 0x000000005b087348 */ /* 0x000fea0003c00000 */
[----:B------:R0:W1:Y:S02]  /*13c20*/  SHFL.IDX P0, R123, R88, R89, R90 ;  /* 0x00000059587b7389 */ /* 0x000064000000005a */
[----:B01----:R-:W-:Y:S05]  /*13c30*/  ENDCOLLECTIVE ;  /* 0x000000000000791b */ /* 0x003fea0003800000 */
.L_x_3490:
[----:B------:R-:W-:Y:S02]  /*13c40*/  MOV R88, R24 ;  /* 0x0000001800587202 */ /* 0x000fe40000000f00 */
[----:B------:R-:W-:-:S07]  /*13c50*/  MOV R148, R123 ;  /* 0x0000007b00947202 */ /* 0x000fce0000000f00 */
[----:B------:R-:W-:Y:S05]  /*13c60*/  WARPSYNC.COLLECTIVE R91, `(.L_x_3491) ;  /* 0x000000005b087348 */ /* 0x000fea0003c00000 */
[----:B------:R0:W1:Y:S02]  /*13c70*/  SHFL.IDX P0, R123, R88, R89, R90 ;  /* 0x00000059587b7389 */ /* 0x000064000000005a */
[----:B01----:R-:W-:Y:S05]  /*13c80*/  ENDCOLLECTIVE ;  /* 0x000000000000791b */ /* 0x003fea0003800000 */
.L_x_3491:
[----:B------:R-:W-:Y:S02]  /*13c90*/  MOV R88, R25 ;  /* 0x0000001900587202 */ /* 0x000fe40000000f00 */
[----:B------:R-:W-:-:S07]  /*13ca0*/  MOV R150, R123 ;  /* 0x0000007b00967202 */ /* 0x000fce0000000f00 */
[----:B------:R-:W-:Y:S05]  /*13cb0*/  WARPSYNC.COLLECTIVE R91, `(.L_x_3492) ;  /* 0x000000005b087348 */ /* 0x000fea0003c00000 */
[----:B------:R0:W1:Y:S02]  /*13cc0*/  SHFL.IDX P0, R123, R88, R89, R90 ;  /* 0x00000059587b7389 */ /* 0x000064000000005a */
[----:B01----:R-:W-:Y:S05]  /*13cd0*/  ENDCOLLECTIVE ;  /* 0x000000000000791b */ /* 0x003fea0003800000 */
.L_x_3492:
[----:B------:R-:W-:Y:S02]  /*13ce0*/  MOV R88, R26 ;  /* 0x0000001a00587202 */ /* 0x000fe40000000f00 */
[----:B------:R-:W-:-:S07]  /*13cf0*/  MOV R152, R123 ;  /* 0x0000007b00987202 */ /* 0x000fce0000000f00 */
[----:B------:R-:W-:Y:S05]  /*13d00*/  WARPSYNC.COLLECTIVE R91, `(.L_x_3493) ;  /* 0x000000005b087348 */ /* 0x000fea0003c00000 */
[----:B------:R0:W1:Y:S02]  /*13d10*/  SHFL.IDX P0, R123, R88, R89, R90 ;  /* 0x00000059587b7389 */ /* 0x000064000000005a */
[----:B01----:R-:W-:Y:S05]  /*13d20*/  ENDCOLLECTIVE ;  /* 0x000000000000791b */ /* 0x003fea0003800000 */
.L_x_3493:
[----:B------:R-:W-:Y:S02]  /*13d30*/  MOV R88, R28 ;  /* 0x0000001c00587202 */ /* 0x000fe40000000f00 */
[----:B------:R-:W-:-:S07]  /*13d40*/  MOV R154, R123 ;  /* 0x0000007b009a7202 */ /* 0x000fce0000000f00 */
[----:B------:R-:W-:Y:S05]  /*13d50*/  WARPSYNC.COLLECTIVE R91, `(.L_x_3494) ;  /* 0x000000005b087348 */ /* 0x000fea0003c00000 */
[----:B------:R0:W1:Y:S02]  /*13d60*/  SHFL.IDX P0, R123, R88, R89, R90 ;  /* 0x00000059587b7389 */ /* 0x000064000000005a */
[----:B01----:R-:W-:Y:S05]  /*13d70*/  ENDCOLLECTIVE ;  /* 0x000000000000791b */ /* 0x003fea0003800000 */
.L_x_3494:
[----:B------:R-:W-:Y:S02]  /*13d80*/  MOV R88, R29 ;  /* 0x0000001d00587202 */ /* 0x000fe40000000f00 */
[----:B------:R-:W-:-:S07]  /*13d90*/  MOV R156, R123 ;  /* 0x0000007b009c7202 */ /* 0x000fce0000000f00 */
[----:B------:R-:W-:Y:S05]  /*13da0*/  WARPSYNC.COLLECTIVE R91, `(.L_x_3495) ;  /* 0x000000005b087348 */ /* 0x000fea0003c00000 */
[----:B------:R0:W1:Y:S02]  /*13db0*/  SHFL.IDX P0, R123, R88, R89, R90 ;  /* 0x00000059587b7389 */ /* 0x000064000000005a */
[----:B01----:R-:W-:Y:S05]  /*13dc0*/  ENDCOLLECTIVE ;  /* 0x000000000000791b */ /* 0x003fea0003800000 */
.L_x_3495:
[----:B------:R-:W-:Y:S02]  /*13dd0*/  MOV R88, R30 ;  /* 0x0000001e00587202 */ /* 0x000fe40000000f00 */
[----:B------:R-:W-:-:S07]  /*13de0*/  MOV R158, R123 ;  /* 0x0000007b009e7202 */ /* 0x000fce0000000f00 */
[----:B------:R-:W-:Y:S05]  /*13df0*/  WARPSYNC.COLLECTIVE R91, `(.L_x_3496) ;  /* 0x000000005b087348 */ /* 0x000fea0003c00000 */
[----:B------:R0:W1:Y:S02]  /*13e00*/  SHFL.IDX P0, R123, R88, R89, R90 ;  /* 0x00000059587b7389 */ /* 0x000064000000005a */
[----:B01----:R-:W-:Y:S05]  /*13e10*/  ENDCOLLECTIVE ;  /* 0x000000000000791b */ /* 0x003fea0003800000 */
.L_x_3496:
[----:B------:R-:W-:Y:S02]  /*13e20*/  MOV R88, R31 ;  /* 0x0000001f00587202 */ /* 0x000fe40000000f00 */
[----:B------:R-:W-:-:S07]  /*13e30*/  MOV R160, R123 ;  /* 0x0000007b00a07202 */ /* 0x000fce0000000f00 */
[----:B------:R-:W-:Y:S05]  /*13e40*/  WARPSYNC.COLLECTIVE R91, `(.L_x_3497) ;  /* 0x000000005b087348 */ /* 0x000fea0003c00000 */
[----:B------:R0:W1:Y:S02]  /*13e50*/  SHFL.IDX P0, R123, R88, R89, R90 ;  /* 0x00000059587b7389 */ /* 0x000064000000005a */
[----:B01----:R-:W-:Y:S05]  /*13e60*/  ENDCOLLECTIVE ;  /* 0x000000000000791b */ /* 0x003fea0003800000 */
.L_x_3497:
        /* <DEDUP_REMOVED lines=8> */
.L_x_3498:
        /* <DEDUP_REMOVED lines=24> */
.L_x_3499:
[----:B------:R-:W-:Y:S01]  /*14070*/  FFMA R76, R44, R79, R51 ;  /* 0x0000004f2c4c7223 */ /* 0x000fe20000000033 */
[----:B------:R-:W-:Y:S02]  /*14080*/  MOV R88, R35 ;  /* 0x0000002300587202 */ /* 0x000fe40000000f00 */
[----:B------:R-:W-:-:S07]  /*14090*/  MOV R51, R123 ;  /* 0x0000007b00337202 */ /* 0x000fce0000000f00 */
[----:B------:R-:W-:Y:S05]  /*140a0*/  WARPSYNC.COLLECTIVE R91, `(.L_x_3500) ;  /* 0x000000005b087348 */ /* 0x000fea0003c00000 */
[----:B------:R0:W1:Y:S02]  /*140b0*/  SHFL.IDX P0, R123, R88, R89, R90 ;  /* 0x00000059587b7389 */ /* 0x000064000000005a */
[----:B01----:R-:W-:Y:S05]  /*140c0*/  ENDCOLLECTIVE ;  /* 0x000000000000791b */ /* 0x003fea0003800000 */
.L_x_3500:
[----:B------:R-:W-:Y:S02]  /*140d0*/  MOV R88, R36 ;  /* 0x0000002400587202 */ /* 0x000fe40000000f00 */
[----:B------:R-:W-:-:S07]  /*140e0*/  MOV R53, R123 ;  /* 0x0000007b00357202 */ /* 0x000fce0000000f00 */
[----:B------:R-:W-:Y:S05]  /*140f0*/  WARPSYNC.COLLECTIVE R91, `(.L_x_3501) ;  /* 0x000000005b087348 */ /* 0x000fea0003c00000 */
[----:B------:R0:W1:Y:S02]  /*14100*/  SHFL.IDX P0, R123, R88, R89, R90 ;  /* 0x00000059587b7389 */ /* 0x000064000000005a */
[----:B01----:R-:W-:Y:S05]  /*14110*/  ENDCOLLECTIVE ;  /* 0x000000000000791b */ /* 0x003fea0003800000 */
.L_x_3501:
[----:B------:R-:W-:Y:S02]  /*14120*/  MOV R88, R37 ;  /* 0x0000002500587202 */ /* 0x000fe40000000f00 */
[----:B------:R-:W-:-:S07]  /*14130*/  MOV R55, R123 ;  /* 0x0000007b00377202 */ /* 0x000fce0000000f00 */
[----:B------:R-:W-:Y:S05]  /*14140*/  WARPSYNC.COLLECTIVE R91, `(.L_x_3502) ;  /* 0x000000005b087348 */ /* 0x000fea0003c00000 */
[----:B------:R0:W1:Y:S02]  /*14150*/  SHFL.IDX P0, R123, R88, R89, R90 ;  /* 0x00000059587b7389 */ /* 0x000064000000005a */
[----:B01----:R-:W-:Y:S05]  /*14160*/  ENDCOLLECTIVE ;  /* 0x000000000000791b */ /* 0x003fea0003800000 */
.L_x_3502:
[----:B------:R-:W-:Y:S02]  /*14170*/  MOV R88, R38 ;  /* 0x0000002600587202 */ /* 0x000fe40000000f00 */
[----:B------:R-:W-:-:S07]  /*14180*/  MOV R57, R123 ;  /* 0x0000007b00397202 */ /* 0x000fce0000000f00 */
[----:B------:R-:W-:Y:S05]  /*14190*/  WARPSYNC.COLLECTIVE R91, `(.L_x_3503) ;  /* 0x000000005b087348 */ /* 0x000fea0003c00000 */
[----:B------:R0:W1:Y:S02]  /*141a0*/  SHFL.IDX P0, R123, R88, R89, R90 ;  /* 0x00000059587b7389 */ /* 0x000064000000005a */
[----:B01----:R-:W-:Y:S05]  /*141b0*/  ENDCOLLECTIVE ;  /* 0x000000000000791b */ /* 0x003fea0003800000 */
.L_x_3503:
[----:B------:R-:W-:Y:S02]  /*141c0*/  MOV R88, R39 ;  /* 0x0000002700587202 */ /* 0x000fe40000000f00 */
[----:B------:R-:W-:-:S07]  /*141d0*/  MOV R59, R123 ;  /* 0x0000007b003b7202 */ /* 0x000fce0000000f00 */
[----:B------:R-:W-:Y:S05]  /*141e0*/  WARPSYNC.COLLECTIVE R91, `(.L_x_3504) ;  /* 0x000000005b087348 */ /* 0x000fea0003c00000 */
[----:B------:R0:W1:Y:S02]  /*141f0*/  SHFL.IDX P0, R123, R88, R89, R90 ;  /* 0x00000059587b7389 */ /* 0x000064000000005a */
[----:B01----:R-:W-:Y:S05]  /*14200*/  ENDCOLLECTIVE ;  /* 0x000000000000791b */ /* 0x003fea0003800000 */
.L_x_3504:
[----:B------:R-:W-:Y:S02]  /*14210*/  MOV R88, R40 ;  /* 0x0000002800587202 */ /* 0x000fe40000000f00 */
[----:B------:R-:W-:-:S07]  /*14220*/  MOV R61, R123 ;  /* 0x0000007b003d7202 */ /* 0x000fce0000000f00 */
[----:B------:R-:W-:Y:S05]  /*14230*/  WARPSYNC.COLLECTIVE R91, `(.L_x_3505) ;  /* 0x000000005b087348 */ /* 0x000fea0003c00000 */
[----:B------:R0:W1:Y:S02]  /*14240*/  SHFL.IDX P0, R123, R88, R89, R90 ;  /* 0x00000059587b7389 */ /* 0x000064000000005a */
[----:B01----:R-:W-:Y:S05]  /*14250*/  ENDCOLLECTIVE ;  /* 0x000000000000791b */ /* 0x003fea0003800000 */
.L_x_3505:
[----:B------:R-:W-:Y:S02]  /*14260*/  MOV R88, R41 ;  /* 0x0000002900587202 */ /* 0x000fe40000000f00 */
[----:B------:R-:W-:-:S07]  /*14270*/  MOV R63, R123 ;  /* 0x0000007b003f7202 */ /* 0x000fce0000000f00 */
[----:B------:R-:W-:Y:S05]  /*14280*/  WARPSYNC.COLLECTIVE R91, `(.L_x_3506) ;  /* 0x000000005b087348 */ /* 0x000fea0003c00000 */
[----:B------:R0:W1:Y:S02]  /*14290*/  SHFL.IDX P0, R123, R88, R89, R90 ;  /* 0x00000059587b7389 */ /* 0x000064000000005a */
[----:B01----:R-:W-:Y:S05]  /*142a0*/  ENDCOLLECTIVE ;  /* 0x000000000000791b */ /* 0x003fea0003800000 */
.L_x_3506:
[----:B------:R-:W-:Y:S02]  /*142b0*/  MOV R88, R42 ;  /* 0x0000002a00587202 */ /* 0x000fe40000000f00 */
[----:B------:R-:W-:-:S07]  /*142c0*/  MOV R65, R123 ;  /* 0x0000007b00417202 */ /* 0x000fce0000000f00 */
[----:B------:R-:W-:Y:S05]  /*142d0*/  WARPSYNC.COLLECTIVE R91, `(.L_x_3507) ;  /* 0x000000005b087348 */ /* 0x000fea0003c00000 */
[----:B------:R0:W1:Y:S02]  /*142e0*/  SHFL.IDX P0, R123, R88, R89, R90 ;  /* 0x00000059587b7389 */ /* 0x000064000000005a */
[----:B01----:R-:W-:Y:S05]  /*142f0*/  ENDCOLLECTIVE ;  /* 0x000000000000791b */ /* 0x003fea0003800000 */
.L_x_3507:
[----:B------:R-:W-:Y:S02]  /*14300*/  MOV R88, R9 ;  /* 0x0000000900587202 */ /* 0x000fe40000000f00 */
[----:B------:R-:W-:Y:S02]  /*14310*/  MOV R89, R49 ;  /* 0x0000003100597202 */ /* 0x000fe40000000f00 */
[----:B------:R-:W-:-:S07]  /*14320*/  MOV R67, R123 ;  /* 0x0000007b00437202 */ /* 0x000fce0000000f00 */
[----:B------:R-:W-:Y:S05]  /*14330*/  WARPSYNC.COLLECTIVE R91, `(.L_x_3508) ;  /* 0x000000005b087348 */ /* 0x000fea0003c00000 */
[----:B------:R0:W1:Y:S02]  /*14340*/  SHFL.IDX P0, R123, R88, R89, R90 ;  /* 0x00000059587b7389 */ /* 0x000064000000005a */
[----:B01----:R-:W-:Y:S05]  /*14350*/  ENDCOLLECTIVE ;  /* 0x000000000000791b */ /* 0x003fea0003800000 */
.L_x_3508:
[----:B------:R-:W-:Y:S02]  /*14360*/  MOV R88, R10 ;  /* 0x0000000a00587202 */ /* 0x000fe40000000f00 */
[----:B------:R-:W-:-:S07]  /*14370*/  MOV R46, R123 ;  /* 0x0000007b002e7202 */ /* 0x000fce0000000f00 */
[----:B------:R-:W-:Y:S05]  /*14380*/  WARPSYNC.COLLECTIVE R91, `(.L_x_3509) ;  /* 0x000000005b087348 */ /* 0x000fea0003c00000 */
[----:B------:R0:W1:Y:S02]  /*14390*/  SHFL.IDX P0, R123, R88, R89, R90 ;  /* 0x00000059587b7389 */ /* 0x000064000000005a */
[----:B01----:R-:W-:Y:S05]  /*143a0*/  ENDCOLLECTIVE ;  /* 0x000000000000791b */ /* 0x003fea0003800000 */
.L_x_3509:
[----:B------:R-:W-:Y:S01]  /*143b0*/  MOV R88, R11 ;  /* 0x0000000b00587202 */ /* 0x000fe20000000f00 */
[-C--:B------:R-:W-:Y:S01]  /*143c0*/  FFMA R48, R47, R123.reuse, R48 ;  /* 0x0000007b2f307223 */ /* 0x080fe20000000030 */
[----:B------:R-:W-:-:S07]  /*143d0*/  FFMA R50, R43, R123, R50 ;  /* 0x0000007b2b327223 */ /* 0x000fce0000000032 */
[----:B------:R-:W-:Y:S05]  /*143e0*/  WARPSYNC.COLLECTIVE R91, `(.L_x_3510) ;  /* 0x000000005b087348 */ /* 0x000fea0003c00000 */
[----:B------:R0:W1:Y:S02]  /*143f0*/  SHFL.IDX P0, R123, R88, R89, R90 ;  /* 0x00000059587b7389 */ /* 0x000064000000005a */
[----:B01----:R-:W-:Y:S05]  /*14400*/  ENDCOLLECTIVE ;  /* 0x000000000000791b */ /* 0x003fea0003800000 */
.L_x_3510:
        /* <DEDUP_REMOVED lines=9> */
.L_x_3511:
        /* <DEDUP_REMOVED lines=15> */
.L_x_3512:
[----:B------:R-:W-:Y:S01]  /*14590*/  FFMA R115, R44, R57, R115 ;  /* 0x000000392c737223 */ /* 0x000fe20000000073 */
[----:B------:R-:W-:Y:S02]  /*145a0*/  MOV R88, R14 ;  /* 0x0000000e00587202 */ /* 0x000fe40000000f00 */
[----:B------:R-:W-:-:S07]  /*145b0*/  MOV R57, R123 ;  /* 0x0000007b00397202 */ /* 0x000fce0000000f00 */
[----:B------:R-:W-:Y:S05]  /*145c0*/  WARPSYNC.COLLECTIVE R91, `(.L_x_3513) ;  /* 0x000000005b087348 */ /* 0x000fea0003c00000 */
[----:B------:R0:W1:Y:S02]  /*145d0*/  SHFL.IDX P0, R123, R88, R89, R90 ;  /* 0x00000059587b7389 */ /* 0x000064000000005a */
[----:B01----:R-:W-:Y:S05]  /*145e0*/  ENDCOLLECTIVE ;  /* 0x000000000000791b */ /* 0x003fea0003800000 */
.L_x_3513:
        /* <DEDUP_REMOVED lines=9> */
.L_x_3514:
[----:B------:R-:W-:Y:S01]  /*14680*/  FFMA R119, R44, R61, R119 ;  /* 0x0000003d2c777223 */ /* 0x000fe20000000077 */
[----:B------:R-:W-:Y:S02]  /*14690*/  MOV R88, R16 ;  /* 0x0000001000587202 */ /* 0x000fe40000000f00 */
[----:B------:R-:W-:-:S07]  /*146a0*/  MOV R61, R123 ;  /* 0x0000007b003d7202 */ /* 0x000fce0000000f00 */
[----:B------:R-:W-:Y:S05]  /*146b0*/  WARPSYNC.COLLECTIVE R91, `(.L_x_3515) ;  /* 0x000000005b087348 */ /* 0x000fea0003c00000 */
[----:B------:R0:W1:Y:S02]  /*146c0*/  SHFL.IDX P0, R123, R88, R89, R90 ;  /* 0x00000059587b7389 */ /* 0x000064000000005a */
[----:B01----:R-:W-:Y:S05]  /*146d0*/  ENDCOLLECTIVE ;  /* 0x000000000000791b */ /* 0x003fea0003800000 */
.L_x_3515:
[----:B------:R-:W-:Y:S01]  /*146e0*/  FFMA R121, R44, R63, R121 ;  /* 0x0000003f2c797223 */ /* 0x000fe20000000079 */
[----:B------:R-:W-:Y:S02]  /*146f0*/  MOV R88, R17 ;  /* 0x0000001100587202 */ /* 0x000fe40000000f00 */
[----:B------:R-:W-:-:S07]  /*14700*/  MOV R63, R123 ;  /* 0x0000007b003f7202 */ /* 0x000fce0000000f00 */
[----:B------:R-:W-:Y:S05]  /*14710*/  WARPSYNC.COLLECTIVE R91, `(.L_x_3516) ;  /* 0x000000005b087348 */ /* 0x000fea0003c00000 */
[----:B------:R0:W1:Y:S02]  /*14720*/  SHFL.IDX P0, R123, R88, R89, R90 ;  /* 0x00000059587b7389 */ /* 0x000064000000005a */
[----:B01----:R-:W-:Y:S05]  /*14730*/  ENDCOLLECTIVE ;  /* 0x000000000000791b */ /* 0x003fea0003800000 */
.L_x_3516:
[----:B------:R-:W-:Y:S01]  /*14740*/  FFMA R80, R44, R65, R80 ;  /* 0x000000412c507223 */ /* 0x000fe20000000050 */
[----:B------:R-:W-:Y:S02]  /*14750*/  MOV R88, R18 ;  /* 0x0000001200587202 */ /* 0x000fe40000000f00 */
[----:B------:R-:W-:-:S07]  /*14760*/  MOV R65, R123 ;  /* 0x0000007b00417202 */ /* 0x000fce0000000f00 */
[----:B------:R-:W-:Y:S05]  /*14770*/  WARPSYNC.COLLECTIVE R91, `(.L_x_3517) ;  /* 0x000000005b087348 */ /* 0x000fea0003c00000 */
[----:B------:R0:W1:Y:S02]  /*14780*/  SHFL.IDX P0, R123, R88, R89, R90 ;  /* 0x00000059587b7389 */ /* 0x000064000000005a */
[----:B01----:R-:W-:Y:S05]  /*14790*/  ENDCOLLECTIVE ;  /* 0x000000000000791b */ /* 0x003fea0003800000 */
.L_x_3517:
        /* <DEDUP_REMOVED lines=9> */
.L_x_3518:
[-C--:B------:R-:W-:Y:S01]  /*14830*/  FFMA R51, R47, R46.reuse, R76 ;  /* 0x0000002e2f337223 */ /* 0x080fe2000000004c */
[----:B------:R-:W-:Y:S01]  /*14840*/  FFMA R52, R43, R46, R52 ;  /* 0x0000002e2b347223 */ /* 0x000fe20000000034 */
[----:B------:R-:W-:Y:S02]  /*14850*/  MOV R88, R20 ;  /* 0x0000001400587202 */ /* 0x000fe40000000f00 */
[----:B------:R-:W-:-:S07]  /*14860*/  MOV R46, R123 ;  /* 0x0000007b002e7202 */ /* 0x000fce0000000f00 */
[----:B------:R-:W-:Y:S05]  /*14870*/  WARPSYNC.COLLECTIVE R91, `(.L_x_3519) ;  /* 0x000000005b087348 */ /* 0x000fea0003c00000 */
[----:B------:R0:W1:Y:S02]  /*14880*/  SHFL.IDX P0, R123, R88, R89, R90 ;  /* 0x00000059587b7389 */ /* 0x000064000000005a */
[----:B01----:R-:W-:Y:S05]  /*14890*/  ENDCOLLECTIVE ;  /* 0x000000000000791b */ /* 0x003fea0003800000 */
.L_x_3519:
[----:B------:R-:W-:Y:S02]  /*148a0*/  MOV R88, R21 ;  /* 0x0000001500587202 */ /* 0x000fe40000000f00 */
[----:B------:R-:W-:-:S07]  /*148b0*/  MOV R71, R123 ;  /* 0x0000007b00477202 */ /* 0x000fce0000000f00 */
[----:B------:R-:W-:Y:S05]  /*148c0*/  WARPSYNC.COLLECTIVE R91, `(.L_x_3520) ;  /* 0x000000005b087348 */ /* 0x000fea0003c00000 */
[----:B------:R0:W1:Y:S02]  /*148d0*/  SHFL.IDX P0, R123, R88, R89, R90 ;  /* 0x00000059587b7389 */ /* 0x000064000000005a */
[----:B01----:R-:W-:Y:S05]  /*148e0*/  ENDCOLLECTIVE ;  /* 0x000000000000791b */ /* 0x003fea0003800000 */
.L_x_3520:
        /* <DEDUP_REMOVED lines=8> */
.L_x_3521:
[-C--:B------:R-:W-:Y:S01]  /*14970*/  FFMA R53, R47, R45.reuse, R124 ;  /* 0x0000002d2f357223 */ /* 0x080fe2000000007c */
[----:B------:R-:W-:Y:S01]  /*14980*/  FFMA R54, R43, R45, R54 ;  /* 0x0000002d2b367223 */ /* 0x000fe20000000036 */
[----:B------:R-:W-:Y:S02]  /*14990*/  MOV R88, R23 ;  /* 0x0000001700587202 */ /* 0x000fe40000000f00 */
[----:B------:R-:W-:-:S07]  /*149a0*/  MOV R45, R123 ;  /* 0x0000007b002d7202 */ /* 0x000fce0000000f00 */
[----:B------:R-:W-:Y:S05]  /*149b0*/  WARPSYNC.COLLECTIVE R91, `(.L_x_3522) ;  /* 0x000000005b087348 */ /* 0x000fea0003c00000 */
[----:B------:R0:W1:Y:S02]  /*149c0*/  SHFL.IDX P0, R123, R88, R89, R90 ;  /* 0x00000059587b7389 */ /* 0x000064000000005a */
[----:B01----:R-:W-:Y:S05]  /*149d0*/  ENDCOLLECTIVE ;  /* 0x000000000000791b */ /* 0x003fea0003800000 */
.L_x_3522:
[----:B------:R-:W-:Y:S02]  /*149e0*/  MOV R88, R24 ;  /* 0x0000001800587202 */ /* 0x000fe40000000f00 */
[----:B------:R-:W-:-:S07]  /*149f0*/  MOV R79, R123 ;  /* 0x0000007b004f7202 */ /* 0x000fce0000000f00 */
[----:B------:R-:W-:Y:S05]  /*14a00*/  WARPSYNC.COLLECTIVE R91, `(.L_x_3523) ;  /* 0x000000005b087348 */ /* 0x000fea0003c00000 */
[----:B------:R0:W1:Y:S02]  /*14a10*/  SHFL.IDX P0, R123, R88, R89, R90 ;  /* 0x00000059587b7389 */ /* 0x000064000000005a */
[----:B01----:R-:W-:Y:S05]  /*14a20*/  ENDCOLLECTIVE ;  /* 0x000000000000791b */ /* 0x003fea0003800000 */
.L_x_3523:
[----:B------:R-:W-:Y:S02]  /*14a30*/  MOV R88, R25 ;  /* 0x0000001900587202 */ /* 0x000fe40000000f00 */
[----:B------:R-:W-:-:S07]  /*14a40*/  MOV R83, R123 ;  /* 0x0000007b00537202 */ /* 0x000fce0000000f00 */
[----:B------:R-:W-:Y:S05]  /*14a50*/  WARPSYNC.COLLECTIVE R91, `(.L_x_3524) ;  /* 0x000000005b087348 */ /* 0x000fea0003c00000 */
[----:B------:R0:W1:Y:S02]  /*14a60*/  SHFL.IDX P0, R123, R88, R89, R90 ;  /* 0x00000059587b7389 */ /* 0x000064000000005a */
[----:B01----:R-:W-:Y:S05]  /*14a70*/  ENDCOLLECTIVE ;  /* 0x000000000000791b */ /* 0x003fea0003800000 */
.L_x_3524:
[----:B------:R-:W-:Y:S02]  /*14a80*/  MOV R88, R26 ;  /* 0x0000001a00587202 */ /* 0x000fe40000000f00 */
[----:B------:R-:W-:-:S07]  /*14a90*/  MOV R85, R123 ;  /* 0x0000007b00557202 */ /* 0x000fce0000000f00 */
[----:B------:R-:W-:Y:S05]  /*14aa0*/  WARPSYNC.COLLECTIVE R91, `(.L_x_3525) ;  /* 0x000000005b087348 */ /* 0x000fea0003c00000 */
[----:B------:R0:W1:Y:S02]  /*14ab0*/  SHFL.IDX P0, R123, R88, R89, R90 ;  /* 0x00000059587b7389 */ /* 0x000064000000005a */
[----:B01----:R-:W-:Y:S05]  /*14ac0*/  ENDCOLLECTIVE ;  /* 0x000000000000791b */ /* 0x003fea0003800000 */
.L_x_3525:
[----:B------:R-:W-:Y:S02]  /*14ad0*/  MOV R88, R28 ;  /* 0x0000001c00587202 */ /* 0x000fe40000000f00 */
[----:B------:R-:W-:-:S07]  /*14ae0*/  MOV R87, R123 ;  /* 0x0000007b00577202 */ /* 0x000fce0000000f00 */
[----:B------:R-:W-:Y:S05]  /*14af0*/  WARPSYNC.COLLECTIVE R91, `(.L_x_3526) ;  /* 0x000000005b087348 */ /* 0x000fea0003c00000 */
[----:B------:R0:W1:Y:S02]  /*14b00*/  SHFL.IDX P0, R123, R88, R89, R90 ;  /* 0x00000059587b7389 */ /* 0x000064000000005a */
[----:B01----:R-:W-:Y:S05]  /*14b10*/  ENDCOLLECTIVE ;  /* 0x000000000000791b */ /* 0x003fea0003800000 */
.L_x_3526:
[----:B------:R-:W-:Y:S02]  /*14b20*/  MOV R88, R29 ;  /* 0x0000001d00587202 */ /* 0x000fe40000000f00 */
[----:B------:R-:W-:-:S07]  /*14b30*/  MOV R101, R123 ;  /* 0x0000007b00657202 */ /* 0x000fce0000000f00 */
[----:B------:R-:W-:Y:S05]  /*14b40*/  WARPSYNC.COLLECTIVE R91, `(.L_x_3527) ;  /* 0x000000005b087348 */ /* 0x000fea0003c00000 */
[----:B------:R0:W1:Y:S02]  /*14b50*/  SHFL.IDX P0, R123, R88, R89, R90 ;  /* 0x00000059587b7389 */ /* 0x000064000000005a */
[----:B01----:R-:W-:Y:S05]  /*14b60*/  ENDCOLLECTIVE ;  /* 0x000000000000791b */ /* 0x003fea0003800000 */
.L_x_3527:
        /* <DEDUP_REMOVED lines=15> */
.L_x_3528:
[----:B------:R-:W-:Y:S02]  /*14c60*/  MOV R88, R31 ;  /* 0x0000001f00587202 */ /* 0x000fe40000000f00 */
[----:B------:R-:W-:-:S07]  /*14c70*/  MOV R76, R123 ;  /* 0x0000007b004c7202 */ /* 0x000fce0000000f00 */
[----:B------:R-:W-:Y:S05]  /*14c80*/  WARPSYNC.COLLECTIVE R91, `(.L_x_3529) ;  /* 0x000000005b087348 */ /* 0x000fea0003c00000 */
[----:B------:R0:W1:Y:S02]  /*14c90*/  SHFL.IDX P0, R123, R88, R89, R90 ;  /* 0x00000059587b7389 */ /* 0x000064000000005a */
[----:B01----:R-:W-:Y:S05]  /*14ca0*/  ENDCOLLECTIVE ;  /* 0x000000000000791b */ /* 0x003fea0003800000 */
.L_x_3529:
[----:B------:R-:W-:Y:S01]  /*14cb0*/  MOV R88, R32 ;  /* 0x0000002000587202 */ /* 0x000fe20000000f00 */
[-C--:B------:R-:W-:Y:S01]  /*14cc0*/  FFMA R105, R47, R123.reuse, R160 ;  /* 0x0000007b2f697223 */ /* 0x080fe200000000a0 */
[----:B------:R-:W-:-:S07]  /*14cd0*/  FFMA R106, R43, R123, R106 ;  /* 0x0000007b2b6a7223 */ /* 0x000fce000000006a */
[----:B------:R-:W-:Y:S05]  /*14ce0*/  WARPSYNC.COLLECTIVE R91, `(.L_x_3530) ;  /* 0x000000005b087348 */ /* 0x000fea0003c00000 */
[----:B------:R0:W1:Y:S02]  /*14cf0*/  SHFL.IDX P0, R123, R88, R89, R90 ;  /* 0x00000059587b7389 */ /* 0x000064000000005a */
[----:B01----:R-:W-:Y:S05]  /*14d00*/  ENDCOLLECTIVE ;  /* 0x000000000000791b */ /* 0x003fea0003800000 */
.L_x_3530:
[-C--:B------:R-:W-:Y:S01]  /*14d10*/  FFMA R73, R47, R45.reuse, R144 ;  /* 0x0000002d2f497223 */ /* 0x080fe20000000090 */
[----:B------:R-:W-:Y:S01]  /*14d20*/  FFMA R74, R43, R45, R74 ;  /* 0x0000002d2b4a7223 */ /* 0x000fe2000000004a */
[----:B------:R-:W-:Y:S02]  /*14d30*/  MOV R88, R34 ;  /* 0x0000002200587202 */ /* 0x000fe40000000f00 */
[----:B------:R-:W-:-:S07]  /*14d40*/  MOV R45, R123 ;  /* 0x0000007b002d7202 */ /* 0x000fce0000000f00 */
[----:B------:R-:W-:Y:S05]  /*14d50*/  WARPSYNC.COLLECTIVE R91, `(.L_x_3531) ;  /* 0x000000005b087348 */ /* 0x000fea0003c00000 */
[----:B------:R0:W1:Y:S02]  /*14d60*/  SHFL.IDX P0, R123, R88, R89, R90 ;  /* 0x00000059587b7389 */ /* 0x000064000000005a */
[----:B01----:R-:W-:Y:S05]  /*14d70*/  ENDCOLLECTIVE ;  /* 0x000000000000791b */ /* 0x003fea0003800000 */
.L_x_3531:
[-C--:B------:R-:W-:Y:S01]  /*14d80*/  FFMA R75, R47, R79.reuse, R146 ;  /* 0x0000004f2f4b7223 */ /* 0x080fe20000000092 */
[----:B------:R-:W-:Y:S01]  /*14d90*/  FFMA R92, R43, R79, R92 ;  /* 0x0000004f2b5c7223 */ /* 0x000fe2000000005c */
[----:B------:R-:W-:Y:S02]  /*14da0*/  MOV R88, R35 ;  /* 0x0000002300587202 */ /* 0x000fe40000000f00 */
[----:B------:R-:W-:-:S07]  /*14db0*/  MOV R79, R123 ;  /* 0x0000007b004f7202 */ /* 0x000fce0000000f00 */
[----:B------:R-:W-:Y:S05]  /*14dc0*/  WARPSYNC.COLLECTIVE R91, `(.L_x_3532) ;  /* 0x000000005b087348 */ /* 0x000fea0003c00000 */
[----:B------:R0:W1:Y:S02]  /*14dd0*/  SHFL.IDX P0, R123, R88, R89, R90 ;  /* 0x00000059587b7389 */ /* 0x000064000000005a */
[----:B01----:R-:W-:Y:S05]  /*14de0*/  ENDCOLLECTIVE ;  /* 0x000000000000791b */ /* 0x003fea0003800000 */
.L_x_3532:
[----:B------:R-:W-:Y:S02]  /*14df0*/  MOV R88, R36 ;  /* 0x0000002400587202 */ /* 0x000fe40000000f00 */
[----:B------:R-:W-:-:S07]  /*14e00*/  MOV R82, R123 ;  /* 0x0000007b00527202 */ /* 0x000fce0000000f00 */
[----:B------:R-:W-:Y:S05]  /*14e10*/  WARPSYNC.COLLECTIVE R91, `(.L_x_3533) ;  /* 0x000000005b087348 */ /* 0x000fea0003c00000 */
[----:B------:R0:W1:Y:S02]  /*14e20*/  SHFL.IDX P0, R123, R88, R89, R90 ;  /* 0x00000059587b7389 */ /* 0x000064000000005a */
[----:B01----:R-:W-:Y:S05]  /*14e30*/  ENDCOLLECTIVE ;  /* 0x000000000000791b */ /* 0x003fea0003800000 */
.L_x_3533:
[-C--:B------:R-:W-:Y:S01]  /*14e40*/  FFMA R103, R47, R76.reuse, R158 ;  /* 0x0000004c2f677223 */ /* 0x080fe2000000009e */
[----:B------:R-:W-:Y:S01]  /*14e50*/  FFMA R104, R43, R76, R104 ;  /* 0x0000004c2b687223 */ /* 0x000fe20000000068 */
[----:B------:R-:W-:Y:S02]  /*14e60*/  MOV R88, R37 ;  /* 0x0000002500587202 */ /* 0x000fe40000000f00 */
[----:B------:R-:W-:-:S07]  /*14e70*/  MOV R76, R123 ;  /* 0x0000007b004c7202 */ /* 0x000fce0000000f00 */
[----:B------:R-:W-:Y:S05]  /*14e80*/  WARPSYNC.COLLECTIVE R91, `(.L_x_3534) ;  /* 0x000000005b087348 */ /* 0x000fea0003c00000 */
[----:B------:R0:W1:Y:S02]  /*14e90*/  SHFL.IDX P0, R123, R88, R89, R90 ;  /* 0x00000059587b7389 */ /* 0x000064000000005a */
[----:B01----:R-:W-:Y:S05]  /*14ea0*/  ENDCOLLECTIVE ;  /* 0x000000000000791b */ /* 0x003fea0003800000 */
.L_x_3534:
[----:B------:R-:W-:Y:S02]  /*14eb0*/  MOV R88, R38 ;  /* 0x0000002600587202 */ /* 0x000fe40000000f00 */
[----:B------:R-:W-:-:S07]  /*14ec0*/  MOV R122, R123 ;  /* 0x0000007b007a7202 */ /* 0x000fce0000000f00 */
[----:B------:R-:W-:Y:S05]  /*14ed0*/  WARPSYNC.COLLECTIVE R91, `(.L_x_3535) ;  /* 0x000000005b087348 */ /* 0x000fea0003c00000 */
[----:B------:R0:W1:Y:S02]  /*14ee0*/  SHFL.IDX P0, R123, R88, R89, R90 ;  /* 0x00000059587b7389 */ /* 0x000064000000005a */
[----:B01----:R-:W-:Y:S05]  /*14ef0*/  ENDCOLLECTIVE ;  /* 0x000000000000791b */ /* 0x003fea0003800000 */
.L_x_3535:
[----:B------:R-:W-:Y:S02]  /*14f00*/  MOV R88, R39 ;  /* 0x0000002700587202 */ /* 0x000fe40000000f00 */
[----:B------:R-:W-:-:S07]  /*14f10*/  MOV R124, R123 ;  /* 0x0000007b007c7202 */ /* 0x000fce0000000f00 */
[----:B------:R-:W-:Y:S05]  /*14f20*/  WARPSYNC.COLLECTIVE R91, `(.L_x_3536) ;  /* 0x000000005b087348 */ /* 0x000fea0003c00000 */
[----:B------:R0:W1:Y:S02]  /*14f30*/  SHFL.IDX P0, R123, R88, R89, R90 ;  /* 0x00000059587b7389 */ /* 0x000064000000005a */
[----:B01----:R-:W-:Y:S05]  /*14f40*/  ENDCOLLECTIVE ;  /* 0x000000000000791b */ /* 0x003fea0003800000 */
.L_x_3536:
[----:B------:R-:W-:Y:S02]  /*14f50*/  MOV R88, R40 ;  /* 0x0000002800587202 */ /* 0x000fe40000000f00 */
[----:B------:R-:W-:-:S07]  /*14f60*/  MOV R126, R123 ;  /* 0x0000007b007e7202 */ /* 0x000fce0000000f00 */
[----:B------:R-:W-:Y:S05]  /*14f70*/  WARPSYNC.COLLECTIVE R91, `(.L_x_3537) ;  /* 0x000000005b087348 */ /* 0x000fea0003c00000 */
[----:B------:R0:W1:Y:S02]  /*14f80*/  SHFL.IDX P0, R123, R88, R89, R90 ;  /* 0x00000059587b7389 */ /* 0x000064000000005a */
[----:B01----:R-:W-:Y:S05]  /*14f90*/  ENDCOLLECTIVE ;  /* 0x000000000000791b */ /* 0x003fea0003800000 */
.L_x_3537:
[----:B------:R-:W-:Y:S02]  /*14fa0*/  MOV R88, R41 ;  /* 0x0000002900587202 */ /* 0x000fe40000000f00 */
[----:B------:R-:W-:-:S07]  /*14fb0*/  MOV R128, R123 ;  /* 0x0000007b00807202 */ /* 0x000fce0000000f00 */
[----:B------:R-:W-:Y:S05]  /*14fc0*/  WARPSYNC.COLLECTIVE R91, `(.L_x_3538) ;  /* 0x000000005b087348 */ /* 0x000fea0003c00000 */
[----:B------:R0:W1:Y:S02]  /*14fd0*/  SHFL.IDX P0, R123, R88, R89, R90 ;  /* 0x00000059587b7389 */ /* 0x000064000000005a */
[----:B01----:R-:W-:Y:S05]  /*14fe0*/  ENDCOLLECTIVE ;  /* 0x000000000000791b */ /* 0x003fea0003800000 */
.L_x_3538:
[-C--:B------:R-:W-:Y:S01]  /*14ff0*/  FFMA R93, R47, R83.reuse, R148 ;  /* 0x000000532f5d7223 */ /* 0x080fe20000000094 */
[----:B------:R-:W-:Y:S01]  /*15000*/  FFMA R94, R43, R83, R94 ;  /* 0x000000532b5e7223 */ /* 0x000fe2000000005e */
[----:B------:R-:W-:Y:S02]  /*15010*/  MOV R88, R42 ;  /* 0x0000002a00587202 */ /* 0x000fe40000000f00 */
[----:B------:R-:W-:-:S07]  /*15020*/  MOV R83, R123 ;  /* 0x0000007b00537202 */ /* 0x000fce0000000f00 */
[----:B------:R-:W-:Y:S05]  /*15030*/  WARPSYNC.COLLECTIVE R91, `(.L_x_3539) ;  /* 0x000000005b087348 */ /* 0x000fea0003c00000 */
[----:B------:R0:W1:Y:S02]  /*15040*/  SHFL.IDX P0, R123, R88, R89, R90 ;  /* 0x00000059587b7389 */ /* 0x000064000000005a */
[----:B01----:R-:W-:Y:S05]  /*15050*/  ENDCOLLECTIVE ;  /* 0x000000000000791b */ /* 0x003fea0003800000 */
.L_x_3539:
        /* <DEDUP_REMOVED lines=27> */
.L_x_3137:
        /* <DEDUP_REMOVED lines=8> */
.L_x_3542:
[----:B------:R-:W-:Y:S05]  /*15290*/  BSYNC B1 ;  /* 0x0000000000017941 */ /* 0x000fea0003800000 */
.L_x_3541:
        /* <DEDUP_REMOVED lines=12> */
.L_x_3543:
[----:B------:R-:W-:Y:S02]  /*15360*/  MOV R88, R9 ;  /* 0x0000000900587202 */ /* 0x000fe40000000f00 */
[----:B------:R-:W-:Y:S02]  /*15370*/  MOV R89, R47 ;  /* 0x0000002f00597202 */ /* 0x000fe40000000f00 */
[----:B------:R-:W-:-:S07]  /*15380*/  MOV R43, R123 ;  /* 0x0000007b002b7202 */ /* 0x000fce0000000f00 */
[----:B------:R-:W-:Y:S05]  /*15390*/  WARPSYNC.COLLECTIVE R91, `(.L_x_3544) ;  /* 0x000000005b087348 */ /* 0x000fea0003c00000 */
[----:B------:R0:W1:Y:S02]  /*153a0*/  SHFL.IDX P0, R123, R88, R89, R90 ;  /* 0x00000059587b7389 */ /* 0x000064000000005a */
[----:B01----:R-:W-:Y:S05]  /*153b0*/  ENDCOLLECTIVE ;  /* 0x000000000000791b */ /* 0x003fea0003800000 */
.L_x_3544:
[----:B------:R-:W-:-:S05]  /*153c0*/  IMAD.WIDE R44, R43, 0x4, R44 ;  /* 0x000000042b2c7825 */ /* 0x000fca00078e022c */
[----:B------:R0:W5:Y:S01]  /*153d0*/  LDG.E.CONSTANT R43, desc[UR4][R44.64] ;  /* 0x000000042c2b7981 */ /* 0x000162000c1e9900 */
[----:B------:R-:W-:Y:S02]  /*153e0*/  MOV R88, R10 ;  /* 0x0000000a00587202 */ /* 0x000fe40000000f00 */
[----:B------:R-:W-:-:S07]  /*153f0*/  MOV R84, R123 ;  /* 0x0000007b00547202 */ /* 0x000fce0000000f00 */
[----:B0----5:R-:W-:Y:S05]  /*15400*/  WARPSYNC.COLLECTIVE R91, `(.L_x_3545) ;  /* 0x000000005b087348 */ /* 0x021fea0003c00000 */
[----:B------:R1:W2:Y:S02]  /*15410*/  SHFL.IDX P0, R123, R88, R89, R90 ;  /* 0x00000059587b7389 */ /* 0x0002a4000000005a */
[----:B012--5:R-:W-:Y:S05]  /*15420*/  ENDCOLLECTIVE ;  /* 0x000000000000791b */ /* 0x027fea0003800000 */
.L_x_3545:
        /* <DEDUP_REMOVED lines=8> */
.L_x_3546:
[----:B------:R-:W-:Y:S02]  /*154b0*/  MOV R88, R12 ;  /* 0x0000000c00587202 */ /* 0x000fe40000000f00 */
[----:B------:R-:W-:-:S07]  /*154c0*/  MOV R86, R123 ;  /* 0x0000007b00567202 */ /* 0x000fce0000000f00 */
[----:B------:R-:W-:Y:S05]  /*154d0*/  WARPSYNC.COLLECTIVE R91, `(.L_x_3547) ;  /* 0x000000005b087348 */ /* 0x000fea0003c00000 */
[----:B------:R0:W1:Y:S02]  /*154e0*/  SHFL.IDX P0, R123, R88, R89, R90 ;  /* 0x00000059587b7389 */ /* 0x000064000000005a */
[----:B01----:R-:W-:Y:S05]  /*154f0*/  ENDCOLLECTIVE ;  /* 0x000000000000791b */ /* 0x003fea0003800000 */
.L_x_3547:
[-C--:B------:R-:W-:Y:S01]  /*15500*/  FFMA R49, R33, R86.reuse, R52 ;  /* 0x0000005621317223 */ /* 0x080fe20000000034 */
[----:B------:R-:W-:Y:S01]  /*15510*/  FFMA R51, R4, R86, R51 ;  /* 0x0000005604337223 */ /* 0x000fe20000000033 */
[----:B------:R-:W-:Y:S02]  /*15520*/  MOV R88, R13 ;  /* 0x0000000d00587202 */ /* 0x000fe40000000f00 */
[----:B------:R-:W-:-:S07]  /*15530*/  MOV R122, R123 ;  /* 0x0000007b007a7202 */ /* 0x000fce0000000f00 */
[----:B------:R-:W-:Y:S05]  /*15540*/  WARPSYNC.COLLECTIVE R91, `(.L_x_3548) ;  /* 0x000000005b087348 */ /* 0x000fea0003c00000 */
[----:B------:R0:W1:Y:S02]  /*15550*/  SHFL.IDX P0, R123, R88, R89, R90 ;  /* 0x00000059587b7389 */ /* 0x000064000000005a */
[----:B01----:R-:W-:Y:S05]  /*15560*/  ENDCOLLECTIVE ;  /* 0x000000000000791b */ /* 0x003fea0003800000 */
.L_x_3548:
[-C--:B------:R-:W-:Y:S01]  /*15570*/  FFMA R52, R4, R122.reuse, R53 ;  /* 0x0000007a04347223 */ /* 0x080fe20000000035 */
[----:B------:R-:W-:Y:S01]  /*15580*/  FFMA R53, R33, R122, R54 ;  /* 0x0000007a21357223 */ /* 0x000fe20000000036 */
[----:B------:R-:W-:Y:S02]  /*15590*/  MOV R88, R14 ;  /* 0x0000000e00587202 */ /* 0x000fe40000000f00 */
[----:B------:R-:W-:-:S07]  /*155a0*/  MOV R124, R123 ;  /* 0x0000007b007c7202 */ /* 0x000fce0000000f00 */
[----:B------:R-:W-:Y:S05]  /*155b0*/  WARPSYNC.COLLECTIVE R91, `(.L_x_3549) ;  /* 0x000000005b087348 */ /* 0x000fea0003c00000 */
[----:B------:R0:W1:Y:S02]  /*155c0*/  SHFL.IDX P0, R123, R88, R89, R90 ;  /* 0x00000059587b7389 */ /* 0x000064000000005a */
[----:B01----:R-:W-:Y:S05]  /*155d0*/  ENDCOLLECTIVE ;  /* 0x000000000000791b */ /* 0x003fea0003800000 */
.L_x_3549:
[-C--:B------:R-:W-:Y:S01]  /*155e0*/  FFMA R54, R4, R124.reuse, R55 ;  /* 0x0000007c04367223 */ /* 0x080fe20000000037 */
[----:B------:R-:W-:Y:S01]  /*155f0*/  FFMA R55, R33, R124, R56 ;  /* 0x0000007c21377223 */ /* 0x000fe20000000038 */
[----:B------:R-:W-:Y:S02]  /*15600*/  MOV R88, R15 ;  /* 0x0000000f00587202 */ /* 0x000fe40000000f00 */
[----:B------:R-:W-:-:S07]  /*15610*/  MOV R126, R123 ;  /* 0x0000007b007e7202 */ /* 0x000fce0000000f00 */
[----:B------:R-:W-:Y:S05]  /*15620*/  WARPSYNC.COLLECTIVE R91, `(.L_x_3550) ;  /* 0x000000005b087348 */ /* 0x000fea0003c00000 */
[----:B------:R0:W1:Y:S02]  /*15630*/  SHFL.IDX P0, R123, R88, R89, R90 ;  /* 0x00000059587b7389 */ /* 0x000064000000005a */
[----:B01----:R-:W-:Y:S05]  /*15640*/  ENDCOLLECTIVE ;  /* 0x000000000000791b */ /* 0x003fea0003800000 */
.L_x_3550:
[-C--:B------:R-:W-:Y:S01]  /*15650*/  FFMA R56, R4, R126.reuse, R57 ;  /* 0x0000007e04387223 */ /* 0x080fe20000000039 */
[----:B------:R-:W-:Y:S01]  /*15660*/  FFMA R57, R33, R126, R58 ;  /* 0x0000007e21397223 */ /* 0x000fe2000000003a */
[----:B------:R-:W-:Y:S02]  /*15670*/  MOV R88, R16 ;  /* 0x0000001000587202 */ /* 0x000fe40000000f00 */
[----:B------:R-:W-:-:S07]  /*15680*/  MOV R79, R123 ;  /* 0x0000007b004f7202 */ /* 0x000fce0000000f00 */
[----:B------:R-:W-:Y:S05]  /*15690*/  WARPSYNC.COLLECTIVE R91, `(.L_x_3551) ;  /* 0x000000005b087348 */ /* 0x000fea0003c00000 */
[----:B------:R0:W1:Y:S02]  /*156a0*/  SHFL.IDX P0, R123, R88, R89, R90 ;  /* 0x00000059587b7389 */ /* 0x000064000000005a */
[----:B01----:R-:W-:Y:S05]  /*156b0*/  ENDCOLLECTIVE ;  /* 0x000000000000791b */ /* 0x003fea0003800000 */
.L_x_3551:
[-C--:B------:R-:W-:Y:S01]  /*156c0*/  FFMA R58, R4, R79.reuse, R59 ;  /* 0x0000004f043a7223 */ /* 0x080fe2000000003b */
[----:B------:R-:W-:Y:S01]  /*156d0*/  FFMA R59, R33, R79, R60 ;  /* 0x0000004f213b7223 */ /* 0x000fe2000000003c */
[----:B------:R-:W-:Y:S02]  /*156e0*/  MOV R88, R17 ;  /* 0x0000001100587202 */ /* 0x000fe40000000f00 */
[----:B------:R-:W-:-:S07]  /*156f0*/  MOV R85, R123 ;  /* 0x0000007b00557202 */ /* 0x000fce0000000f00 */
[----:B------:R-:W-:Y:S05]  /*15700*/  WARPSYNC.COLLECTIVE R91, `(.L_x_3552) ;  /* 0x000000005b087348 */ /* 0x000fea0003c00000 */
[----:B------:R0:W1:Y:S02]  /*15710*/  SHFL.IDX P0, R123, R88, R89, R90 ;  /* 0x00000059587b7389 */ /* 0x000064000000005a */
[----:B01----:R-:W-:Y:S05]  /*15720*/  ENDCOLLECTIVE ;  /* 0x000000000000791b */ /* 0x003fea0003800000 */
.L_x_3552:
        /* <DEDUP_REMOVED lines=8> */
.L_x_3553:
[----:B------:R-:W-:Y:S02]  /*157b0*/  MOV R88, R19 ;  /* 0x0000001300587202 */ /* 0x000fe40000000f00 */
[----:B------:R-:W-:-:S07]  /*157c0*/  MOV R82, R123 ;  /* 0x0000007b00527202 */ /* 0x000fce0000000f00 */
[----:B------:R-:W-:Y:S05]  /*157d0*/  WARPSYNC.COLLECTIVE R91, `(.L_x_3554) ;  /* 0x000000005b087348 */ /* 0x000fea0003c00000 */
[----:B------:R0:W1:Y:S02]  /*157e0*/  SHFL.IDX P0, R123, R88, R89, R90 ;  /* 0x00000059587b7389 */ /* 0x000064000000005a */
[----:B01----:R-:W-:Y:S05]  /*157f0*/  ENDCOLLECTIVE ;  /* 0x000000000000791b */ /* 0x003fea0003800000 */
.L_x_3554:
[-C--:B------:R-:W-:Y:S01]  /*15800*/  FFMA R64, R4, R82.reuse, R65 ;  /* 0x0000005204407223 */ /* 0x080fe20000000041 */
[----:B------:R-:W-:Y:S01]  /*15810*/  FFMA R65, R33, R82, R66 ;  /* 0x0000005221417223 */ /* 0x000fe20000000042 */
[----:B------:R-:W-:Y:S02]  /*15820*/  MOV R88, R20 ;  /* 0x0000001400587202 */ /* 0x000fe40000000f00 */
[----:B------:R-:W-:-:S07]  /*15830*/  MOV R84, R123 ;  /* 0x0000007b00547202 */ /* 0x000fce0000000f00 */
[----:B------:R-:W-:Y:S05]  /*15840*/  WARPSYNC.COLLECTIVE R91, `(.L_x_3555) ;  /* 0x000000005b087348 */ /* 0x000fea0003c00000 */
[----:B------:R0:W1:Y:S02]  /*15850*/  SHFL.IDX P0, R123, R88, R89, R90 ;  /* 0x00000059587b7389 */ /* 0x000064000000005a */
[----:B01----:R-:W-:Y:S05]  /*15860*/  ENDCOLLECTIVE ;  /* 0x000000000000791b */ /* 0x003fea0003800000 */
.L_x_3555:
[-C--:B------:R-:W-:Y:S01]  /*15870*/  FFMA R66, R4, R84.reuse, R67 ;  /* 0x0000005404427223 */ /* 0x080fe20000000043 */
[----:B------:R-:W-:Y:S01]  /*15880*/  FFMA R67, R33, R84, R68 ;  /* 0x0000005421437223 */ /* 0x000fe20000000044 */
[----:B------:R-:W-:Y:S02]  /*15890*/  MOV R88, R21 ;  /* 0x0000001500587202 */ /* 0x000fe40000000f00 */
[----:B------:R-:W-:-:S07]  /*158a0*/  MOV R86, R123 ;  /* 0x0000007b00567202 */ /* 0x000fce0000000f00 */
[----:B------:R-:W-:Y:S05]  /*158b0*/  WARPSYNC.COLLECTIVE R91, `(.L_x_3556) ;  /* 0x000000005b087348 */ /* 0x000fea0003c00000 */
[----:B------:R0:W1:Y:S02]  /*158c0*/  SHFL.IDX P0, R123, R88, R89, R90 ;  /* 0x00000059587b7389 */ /* 0x000064000000005a */
[----:B01----:R-:W-:Y:S05]  /*158d0*/  ENDCOLLECTIVE ;  /* 0x000000000000791b */ /* 0x003fea0003800000 */
.L_x_3556:
[-C--:B------:R-:W-:Y:S01]  /*158e0*/  FFMA R68, R4, R86.reuse, R69 ;  /* 0x0000005604447223 */ /* 0x080fe20000000045 */
[----:B------:R-:W-:Y:S01]  /*158f0*/  FFMA R69, R33, R86, R70 ;  /* 0x0000005621457223 */ /* 0x000fe20000000046 */
[----:B------:R-:W-:Y:S02]  /*15900*/  MOV R88, R22 ;  /* 0x0000001600587202 */ /* 0x000fe40000000f00 */
[----:B------:R-:W-:-:S07]  /*15910*/  MOV R122, R123 ;  /* 0x0000007b007a7202 */ /* 0x000fce0000000f00 */
[----:B------:R-:W-:Y:S05]  /*15920*/  WARPSYNC.COLLECTIVE R91, `(.L_x_3557) ;  /* 0x000000005b087348 */ /* 0x000fea0003c00000 */
[----:B------:R0:W1:Y:S02]  /*15930*/  SHFL.IDX P0, R123, R88, R89, R90 ;  /* 0x00000059587b7389 */ /* 0x000064000000005a */
[----:B01----:R-:W-:Y:S05]  /*15940*/  ENDCOLLECTIVE ;  /* 0x000000000000791b */ /* 0x003fea0003800000 */
.L_x_3557:
[-C--:B------:R-:W-:Y:S01]  /*15950*/  FFMA R70, R4, R122.reuse, R71 ;  /* 0x0000007a04467223 */ /* 0x080fe20000000047 */
[----:B------:R-:W-:Y:S01]  /*15960*/  FFMA R71, R33, R122, R72 ;  /* 0x0000007a21477223 */ /* 0x000fe20000000048 */
[----:B------:R-:W-:Y:S02]  /*15970*/  MOV R88, R23 ;  /* 0x0000001700587202 */ /* 0x000fe40000000f00 */
[----:B------:R-:W-:-:S07]  /*15980*/  MOV R124, R123 ;  /* 0x0000007b007c7202 */ /* 0x000fce0000000f00 */
[----:B------:R-:W-:Y:S05]  /*15990*/  WARPSYNC.COLLECTIVE R91, `(.L_x_3558) ;  /* 0x000000005b087348 */ /* 0x000fea0003c00000 */
[----:B------:R0:W1:Y:S02]  /*159a0*/  SHFL.IDX P0, R123, R88, R89, R90 ;  /* 0x00000059587b7389 */ /* 0x000064000000005a */
[----:B01----:R-:W-:Y:S05]  /*159b0*/  ENDCOLLECTIVE ;  /* 0x000000000000791b */ /* 0x003fea0003800000 */
.L_x_3558:
[-C--:B------:R-:W-:Y:S01]  /*159c0*/  FFMA R72, R4, R124.reuse, R73 ;  /* 0x0000007c04487223 */ /* 0x080fe20000000049 */
[----:B------:R-:W-:Y:S01]  /*159d0*/  FFMA R73, R33, R124, R74 ;  /* 0x0000007c21497223 */ /* 0x000fe2000000004a */
[----:B------:R-:W-:Y:S02]  /*159e0*/  MOV R88, R24 ;  /* 0x0000001800587202 */ /* 0x000fe40000000f00 */
[----:B------:R-:W-:-:S07]  /*159f0*/  MOV R126, R123 ;  /* 0x0000007b007e7202 */ /* 0x000fce0000000f00 */
[----:B------:R-:W-:Y:S05]  /*15a00*/  WARPSYNC.COLLECTIVE R91, `(.L_x_3559) ;  /* 0x000000005b087348 */ /* 0x000fea0003c00000 */
[----:B------:R0:W1:Y:S02]  /*15a10*/  SHFL.IDX P0, R123, R88, R89, R90 ;  /* 0x00000059587b7389 */ /* 0x000064000000005a */
[----:B01----:R-:W-:Y:S05]  /*15a20*/  ENDCOLLECTIVE ;  /* 0x000000000000791b */ /* 0x003fea0003800000 */
.L_x_3559:
[-C--:B------:R-:W-:Y:S01]  /*15a30*/  FFMA R74, R4, R126.reuse, R75 ;  /* 0x0000007e044a7223 */ /* 0x080fe2000000004b */
[----:B------:R-:W-:Y:S01]  /*15a40*/  FFMA R75, R33, R126, R92 ;  /* 0x0000007e214b7223 */ /* 0x000fe2000000005c */
[----:B------:R-:W-:Y:S02]  /*15a50*/  MOV R88, R25 ;  /* 0x0000001900587202 */ /* 0x000fe40000000f00 */
[----:B------:R-:W-:-:S07]  /*15a60*/  MOV R128, R123 ;  /* 0x0000007b00807202 */ /* 0x000fce0000000f00 */
[----:B------:R-:W-:Y:S05]  /*15a70*/  WARPSYNC.COLLECTIVE R91, `(.L_x_3560) ;  /* 0x000000005b087348 */ /* 0x000fea0003c00000 */
[----:B------:R0:W1:Y:S02]  /*15a80*/  SHFL.IDX P0, R123, R88, R89, R90 ;  /* 0x00000059587b7389 */ /* 0x000064000000005a */
[----:B01----:R-:W-:Y:S05]  /*15a90*/  ENDCOLLECTIVE ;  /* 0x000000000000791b */ /* 0x003fea0003800000 */
.L_x_3560:
[-C--:B------:R-:W-:Y:S01]  /*15aa0*/  FFMA R79, R33, R128.reuse, R94 ;  /* 0x00000080214f7223 */ /* 0x080fe2000000005e */
[----:B------:R-:W-:Y:S01]  /*15ab0*/  FFMA R82, R4, R128, R93 ;  /* 0x0000008004527223 */ /* 0x000fe2000000005d */
[----:B------:R-:W-:Y:S02]  /*15ac0*/  MOV R88, R26 ;  /* 0x0000001a00587202 */ /* 0x000fe40000000f00 */
[----:B------:R-:W-:-:S07]  /*15ad0*/  MOV R130, R123 ;  /* 0x0000007b00827202 */ /* 0x000fce0000000f00 */
[----:B------:R-:W-:Y:S05]  /*15ae0*/  WARPSYNC.COLLECTIVE R91, `(.L_x_3561) ;  /* 0x000000005b087348 */ /* 0x000fea0003c00000 */
[----:B------:R0:W1:Y:S02]  /*15af0*/  SHFL.IDX P0, R123, R88, R89, R90 ;  /* 0x00000059587b7389 */ /* 0x000064000000005a */
[----:B01----:R-:W-:Y:S05]  /*15b00*/  ENDCOLLECTIVE ;  /* 0x000000000000791b */ /* 0x003fea0003800000 */
.L_x_3561:
[-C--:B------:R-:W-:Y:S01]  /*15b10*/  FFMA R84, R4, R130.reuse, R95 ;  /* 0x0000008204547223 */ /* 0x080fe2000000005f */
[----:B------:R-:W-:Y:S01]  /*15b20*/  FFMA R83, R33, R130, R96 ;  /* 0x0000008221537223 */ /* 0x000fe20000000060 */
[----:B------:R-:W-:Y:S02]  /*15b30*/  MOV R88, R28 ;  /* 0x0000001c00587202 */ /* 0x000fe40000000f00 */
[----:B------:R-:W-:-:S07]  /*15b40*/  MOV R132, R123 ;  /* 0x0000007b00847202 */ /* 0x000fce0000000f00 */
[----:B------:R-:W-:Y:S05]  /*15b50*/  WARPSYNC.COLLECTIVE R91, `(.L_x_3562) ;  /* 0x000000005b087348 */ /* 0x000fea0003c00000 */
[----:B------:R0:W1:Y:S02]  /*15b60*/  SHFL.IDX P0, R123, R88, R89, R90 ;  /* 0x00000059587b7389 */ /* 0x000064000000005a */
[----:B01----:R-:W-:Y:S05]  /*15b70*/  ENDCOLLECTIVE ;  /* 0x000000000000791b */ /* 0x003fea0003800000 */
.L_x_3562:
[-C--:B------:R-:W-:Y:S01]  /*15b80*/  FFMA R86, R4, R132.reuse, R97 ;  /* 0x0000008404567223 */ /* 0x080fe20000000061 */
[----:B------:R-:W-:Y:S01]  /*15b90*/  FFMA R85, R33, R132, R98 ;  /* 0x0000008421557223 */ /* 0x000fe20000000062 */
[----:B------:R-:W-:Y:S02]  /*15ba0*/  MOV R88, R29 ;  /* 0x0000001d00587202 */ /* 0x000fe40000000f00 */
[----:B------:R-:W-:-:S07]  /*15bb0*/  MOV R134, R123 ;  /* 0x0000007b00867202 */ /* 0x000fce0000000f00 */
[----:B------:R-:W-:Y:S05]  /*15bc0*/  WARPSYNC.COLLECTIVE R91, `(.L_x_3563) ;  /* 0x000000005b087348 */ /* 0x000fea0003c00000 */
[----:B------:R0:W1:Y:S02]  /*15bd0*/  SHFL.IDX P0, R123, R88, R89, R90 ;  /* 0x00000059587b7389 */ /* 0x000064000000005a */
[----:B01----:R-:W-:Y:S05]  /*15be0*/  ENDCOLLECTIVE ;  /* 0x000000000000791b */ /* 0x003fea0003800000 */
.L_x_3563:
        /* <DEDUP_REMOVED lines=8> */
.L_x_3564:
[----:B------:R-:W-:Y:S02]  /*15c70*/  MOV R88, R31 ;  /* 0x0000001f00587202 */ /* 0x000fe40000000f00 */
[----:B------:R-:W-:-:S07]  /*15c80*/  MOV R97, R123 ;  /* 0x0000007b00617202 */ /* 0x000fce0000000f00 */
[----:B------:R-:W-:Y:S05]  /*15c90*/  WARPSYNC.COLLECTIVE R91, `(.L_x_3565) ;  /* 0x000000005b087348 */ /* 0x000fea0003c00000 */
[----:B------:R0:W1:Y:S02]  /*15ca0*/  SHFL.IDX P0, R123, R88, R89, R90 ;  /* 0x00000059587b7389 */ /* 0x000064000000005a */
[----:B01----:R-:W-:Y:S05]  /*15cb0*/  ENDCOLLECTIVE ;  /* 0x000000000000791b */ /* 0x003fea0003800000 */
.L_x_3565:
[-C--:B------:R-:W-:Y:S01]  /*15cc0*/  FFMA R96, R4, R97.reuse, R103 ;  /* 0x0000006104607223 */ /* 0x080fe20000000067 */
[----:B------:R-:W-:Y:S01]  /*15cd0*/  FFMA R97, R33, R97, R104 ;  /* 0x0000006121617223 */ /* 0x000fe20000000068 */
[----:B------:R-:W-:Y:S02]  /*15ce0*/  MOV R88, R32 ;  /* 0x0000002000587202 */ /* 0x000fe40000000f00 */
[----:B------:R-:W-:-:S07]  /*15cf0*/  MOV R99, R123 ;  /* 0x0000007b00637202 */ /* 0x000fce0000000f00 */
[----:B------:R-:W-:Y:S05]  /*15d00*/  WARPSYNC.COLLECTIVE R91, `(.L_x_3566) ;  /* 0x000000005b087348 */ /* 0x000fea0003c00000 */
[----:B------:R0:W1:Y:S02]  /*15d10*/  SHFL.IDX P0, R123, R88, R89, R90 ;  /* 0x00000059587b7389 */ /* 0x000064000000005a */
[----:B01----:R-:W-:Y:S05]  /*15d20*/  ENDCOLLECTIVE ;  /* 0x000000000000791b */ /* 0x003fea0003800000 */
.L_x_3566:
[-C--:B------:R-:W-:Y:S01]  /*15d30*/  FFMA R98, R4, R99.reuse, R105 ;  /* 0x0000006304627223 */ /* 0x080fe20000000069 */
[----:B------:R-:W-:Y:S01]  /*15d40*/  FFMA R99, R33, R99, R106 ;  /* 0x0000006321637223 */ /* 0x000fe2000000006a */
[----:B------:R-:W-:Y:S02]  /*15d50*/  MOV R88, R34 ;  /* 0x0000002200587202 */ /* 0x000fe40000000f00 */
[----:B------:R-:W-:-:S07]  /*15d60*/  MOV R125, R123 ;  /* 0x0000007b007d7202 */ /* 0x000fce0000000f00 */
[----:B------:R-:W-:Y:S05]  /*15d70*/  WARPSYNC.COLLECTIVE R91, `(.L_x_3567) ;  /* 0x000000005b087348 */ /* 0x000fea0003c00000 */
[----:B------:R0:W1:Y:S02]  /*15d80*/  SHFL.IDX P0, R123, R88, R89, R90 ;  /* 0x00000059587b7389 */ /* 0x000064000000005a */
[----:B01----:R-:W-:Y:S05]  /*15d90*/  ENDCOLLECTIVE ;  /* 0x000000000000791b */ /* 0x003fea0003800000 */
.L_x_3567:
[-C--:B------:R-:W-:Y:S01]  /*15da0*/  FFMA R100, R4, R125.reuse, R107 ;  /* 0x0000007d04647223 */ /* 0x080fe2000000006b */
[----:B------:R-:W-:Y:S01]  /*15db0*/  FFMA R101, R33, R125, R108 ;  /* 0x0000007d21657223 */ /* 0x000fe2000000006c */
[----:B------:R-:W-:Y:S02]  /*15dc0*/  MOV R88, R35 ;  /* 0x0000002300587202 */ /* 0x000fe40000000f00 */
[----:B------:R-:W-:-:S07]  /*15dd0*/  MOV R127, R123 ;  /* 0x0000007b007f7202 */ /* 0x000fce0000000f00 */
[----:B------:R-:W-:Y:S05]  /*15de0*/  WARPSYNC.COLLECTIVE R91, `(.L_x_3568) ;  /* 0x000000005b087348 */ /* 0x000fea0003c00000 */
[----:B------:R0:W1:Y:S02]  /*15df0*/  SHFL.IDX P0, R123, R88, R89, R90 ;  /* 0x00000059587b7389 */ /* 0x000064000000005a */
[----:B01----:R-:W-:Y:S05]  /*15e00*/  ENDCOLLECTIVE ;  /* 0x000000000000791b */ /* 0x003fea0003800000 */
.L_x_3568:
[-C--:B------:R-:W-:Y:S01]  /*15e10*/  FFMA R122, R4, R127.reuse, R109 ;  /* 0x0000007f047a7223 */ /* 0x080fe2000000006d */
[----:B------:R-:W-:Y:S01]  /*15e20*/  FFMA R103, R33, R127, R110 ;  /* 0x0000007f21677223 */ /* 0x000fe2000000006e */
[----:B------:R-:W-:Y:S02]  /*15e30*/  MOV R88, R36 ;  /* 0x0000002400587202 */ /* 0x000fe40000000f00 */
[----:B------:R-:W-:-:S07]  /*15e40*/  MOV R129, R123 ;  /* 0x0000007b00817202 */ /* 0x000fce0000000f00 */
[----:B------:R-:W-:Y:S05]  /*15e50*/  WARPSYNC.COLLECTIVE R91, `(.L_x_3569) ;  /* 0x000000005b087348 */ /* 0x000fea0003c00000 */
[----:B------:R0:W1:Y:S02]  /*15e60*/  SHFL.IDX P0, R123, R88, R89, R90 ;  /* 0x00000059587b7389 */ /* 0x000064000000005a */
[----:B01----:R-:W-:Y:S05]  /*15e70*/  ENDCOLLECTIVE ;  /* 0x000000000000791b */ /* 0x003fea0003800000 */
.L_x_3569:
[-C--:B------:R-:W-:Y:S01]  /*15e80*/  FFMA R124, R4, R129.reuse, R111 ;  /* 0x00000081047c7223 */ /* 0x080fe2000000006f */
[----:B------:R-:W-:Y:S01]  /*15e90*/  FFMA R105, R33, R129, R112 ;  /* 0x0000008121697223 */ /* 0x000fe20000000070 */
[----:B------:R-:W-:Y:S02]  /*15ea0*/  MOV R88, R37 ;  /* 0x0000002500587202 */ /* 0x000fe40000000f00 */
[----:B------:R-:W-:-:S07]  /*15eb0*/  MOV R131, R123 ;  /* 0x0000007b00837202 */ /* 0x000fce0000000f00 */
[----:B------:R-:W-:Y:S05]  /*15ec0*/  WARPSYNC.COLLECTIVE R91, `(.L_x_3570) ;  /* 0x000000005b087348 */ /* 0x000fea0003c00000 */
[----:B------:R0:W1:Y:S02]  /*15ed0*/  SHFL.IDX P0, R123, R88, R89, R90 ;  /* 0x00000059587b7389 */ /* 0x000064000000005a */
[----:B01----:R-:W-:Y:S05]  /*15ee0*/  ENDCOLLECTIVE ;  /* 0x000000000000791b */ /* 0x003fea0003800000 */
.L_x_3570:
[-C--:B------:R-:W-:Y:S01]  /*15ef0*/  FFMA R126, R4, R131.reuse, R113 ;  /* 0x00000083047e7223 */ /* 0x080fe20000000071 */
[----:B------:R-:W-:Y:S01]  /*15f00*/  FFMA R107, R33, R131, R114 ;  /* 0x00000083216b7223 */ /* 0x000fe20000000072 */
[----:B------:R-:W-:Y:S02]  /*15f10*/  MOV R88, R38 ;  /* 0x0000002600587202 */ /* 0x000fe40000000f00 */
[----:B------:R-:W-:-:S07]  /*15f20*/  MOV R133, R123 ;  /* 0x0000007b00857202 */ /* 0x000fce0000000f00 */
[----:B------:R-:W-:Y:S05]  /*15f30*/  WARPSYNC.COLLECTIVE R91, `(.L_x_3571) ;  /* 0x000000005b087348 */ /* 0x000fea0003c00000 */
[----:B------:R0:W1:Y:S02]  /*15f40*/  SHFL.IDX P0, R123, R88, R89, R90 ;  /* 0x00000059587b7389 */ /* 0x000064000000005a */
[----:B01----:R-:W-:Y:S05]  /*15f50*/  ENDCOLLECTIVE ;  /* 0x000000000000791b */ /* 0x003fea0003800000 */
.L_x_3571:
[-C--:B------:R-:W-:Y:S01]  /*15f60*/  FFMA R128, R4, R133.reuse, R115 ;  /* 0x0000008504807223 */ /* 0x080fe20000000073 */
[----:B------:R-:W-:Y:S01]  /*15f70*/  FFMA R109, R33, R133, R116 ;  /* 0x00000085216d7223 */ /* 0x000fe20000000074 */
[----:B------:R-:W-:Y:S02]  /*15f80*/  MOV R88, R39 ;  /* 0x0000002700587202 */ /* 0x000fe40000000f00 */
[----:B------:R-:W-:-:S07]  /*15f90*/  MOV R135, R123 ;  /* 0x0000007b00877202 */ /* 0x000fce0000000f00 */
[----:B------:R-:W-:Y:S05]  /*15fa0*/  WARPSYNC.COLLECTIVE R91, `(.L_x_3572) ;  /* 0x000000005b087348 */ /* 0x000fea0003c00000 */
[----:B------:R0:W1:Y:S02]  /*15fb0*/  SHFL.IDX P0, R123, R88, R89, R90 ;  /* 0x00000059587b7389 */ /* 0x000064000000005a */
[----:B01----:R-:W-:Y:S05]  /*15fc0*/  ENDCOLLECTIVE ;  /* 0x000000000000791b */ /* 0x003fea0003800000 */
.L_x_3572:
[-C--:B------:R-:W-:Y:S01]  /*15fd0*/  FFMA R130, R4, R135.reuse, R117 ;  /* 0x0000008704827223 */ /* 0x080fe20000000075 */
[----:B------:R-:W-:Y:S01]  /*15fe0*/  FFMA R111, R33, R135, R118 ;  /* 0x00000087216f7223 */ /* 0x000fe20000000076 */
[----:B------:R-:W-:Y:S02]  /*15ff0*/  MOV R88, R40 ;  /* 0x0000002800587202 */ /* 0x000fe40000000f00 */
[----:B------:R-:W-:-:S07]  /*16000*/  MOV R137, R123 ;  /* 0x0000007b00897202 */ /* 0x000fce0000000f00 */
[----:B------:R-:W-:Y:S05]  /*16010*/  WARPSYNC.COLLECTIVE R91, `(.L_x_3573) ;  /* 0x000000005b087348 */ /* 0x000fea0003c00000 */
[----:B------:R0:W1:Y:S02]  /*16020*/  SHFL.IDX P0, R123, R88, R89, R90 ;  /* 0x00000059587b7389 */ /* 0x000064000000005a */
[----:B01----:R-:W-:Y:S05]  /*16030*/  ENDCOLLECTIVE ;  /* 0x000000000000791b */ /* 0x003fea0003800000 */
.L_x_3573:
[-C--:B------:R-:W-:Y:S01]  /*16040*/  FFMA R132, R4, R137.reuse, R119 ;  /* 0x0000008904847223 */ /* 0x080fe20000000077 */
[----:B------:R-:W-:Y:S01]  /*16050*/  FFMA R113, R33, R137, R120 ;  /* 0x0000008921717223 */ /* 0x000fe20000000078 */
[----:B------:R-:W-:Y:S02]  /*16060*/  MOV R88, R41 ;  /* 0x0000002900587202 */ /* 0x000fe40000000f00 */
[----:B------:R-:W-:-:S07]  /*16070*/  MOV R138, R123 ;  /* 0x0000007b008a7202 */ /* 0x000fce0000000f00 */
[----:B------:R-:W-:Y:S05]  /*16080*/  WARPSYNC.COLLECTIVE R91, `(.L_x_3574) ;  /* 0x000000005b087348 */ /* 0x000fea0003c00000 */
[----:B------:R0:W1:Y:S02]  /*16090*/  SHFL.IDX P0, R123, R88, R89, R90 ;  /* 0x00000059587b7389 */ /* 0x000064000000005a */
[----:B01----:R-:W-:Y:S05]  /*160a0*/  ENDCOLLECTIVE ;  /* 0x000000000000791b */ /* 0x003fea0003800000 */
.L_x_3574:
[-C--:B------:R-:W-:Y:S01]  /*160b0*/  FFMA R134, R4, R138.reuse, R121 ;  /* 0x0000008a04867223 */ /* 0x080fe20000000079 */
[----:B------:R-:W-:Y:S01]  /*160c0*/  FFMA R115, R33, R138, R87 ;  /* 0x0000008a21737223 */ /* 0x000fe20000000057 */
[----:B------:R-:W-:Y:S02]  /*160d0*/  MOV R88, R42 ;  /* 0x0000002a00587202 */ /* 0x000fe40000000f00 */
[----:B------:R-:W-:-:S07]  /*160e0*/  MOV R139, R123 ;  /* 0x0000007b008b7202 */ /* 0x000fce0000000f00 */
[----:B------:R-:W-:Y:S05]  /*160f0*/  WARPSYNC.COLLECTIVE R91, `(.L_x_3575) ;  /* 0x000000005b087348 */ /* 0x000fea0003c00000 */
[----:B------:R0:W1:Y:S02]  /*16100*/  SHFL.IDX P0, R123, R88, R89, R90 ;  /* 0x00000059587b7389 */ /* 0x000064000000005a */
[----:B01----:R-:W-:Y:S05]  /*16110*/  ENDCOLLECTIVE ;  /* 0x000000000000791b */ /* 0x003fea0003800000 */
.L_x_3575:
        /* <DEDUP_REMOVED lines=11> */
.L_x_3576:
[----:B------:R-:W-:Y:S02]  /*161d0*/  MOV R88, R10 ;  /* 0x0000000a00587202 */ /* 0x000fe40000000f00 */
[----:B------:R-:W-:-:S07]  /*161e0*/  MOV R80, R123 ;  /* 0x0000007b00507202 */ /* 0x000fce0000000f00 */
[----:B------:R-:W-:Y:S05]  /*161f0*/  WARPSYNC.COLLECTIVE R91, `(.L_x_3577) ;  /* 0x000000005b087348 */ /* 0x000fea0003c00000 */
[----:B------:R0:W1:Y:S02]  /*16200*/  SHFL.IDX P0, R123, R88, R89, R90 ;  /* 0x00000059587b7389 */ /* 0x000064000000005a */
[----:B01----:R-:W-:Y:S05]  /*16210*/  ENDCOLLECTIVE ;  /* 0x000000000000791b */ /* 0x003fea0003800000 */
.L_x_3577:
[----:B------:R-:W-:Y:S01]  /*16220*/  MOV R88, R11 ;  /* 0x0000000b00587202 */ /* 0x000fe20000000f00 */
[----:B------:R-:W-:Y:S01]  /*16230*/  FFMA R48, R43, R123, R48 ;  /* 0x0000007b2b307223 */ /* 0x000fe20000000030 */
[----:B------:R-:W-:Y:S01]  /*16240*/  FFMA R81, R80, R43, R81 ;  /* 0x0000002b50517223 */ /* 0x000fe20000000051 */
[----:B------:R-:W-:-:S07]  /*16250*/  FFMA R50, R4, R123, R50 ;  /* 0x0000007b04327223 */ /* 0x000fce0000000032 */
[----:B------:R-:W-:Y:S05]  /*16260*/  WARPSYNC.COLLECTIVE R91, `(.L_x_3578) ;  /* 0x000000005b087348 */ /* 0x000fea0003c00000 */
[----:B------:R0:W1:Y:S02]  /*16270*/  SHFL.IDX P0, R123, R88, R89, R90 ;  /* 0x00000059587b7389 */ /* 0x000064000000005a */
[----:B01----:R-:W-:Y:S05]  /*16280*/  ENDCOLLECTIVE ;  /* 0x000000000000791b */ /* 0x003fea0003800000 */
.L_x_3578:
[----:B------:R-:W-:Y:S02]  /*16290*/  MOV R88, R12 ;  /* 0x0000000c00587202 */ /* 0x000fe40000000f00 */
[----:B------:R-:W-:-:S07]  /*162a0*/  MOV R44, R123 ;  /* 0x0000007b002c7202 */ /* 0x000fce0000000f00 */
[----:B------:R-:W-:Y:S05]  /*162b0*/  WARPSYNC.COLLECTIVE R91, `(.L_x_3579) ;  /* 0x000000005b087348 */ /* 0x000fea0003c00000 */
[----:B------:R0:W1:Y:S02]  /*162c0*/  SHFL.IDX P0, R123, R88, R89, R90 ;  /* 0x00000059587b7389 */ /* 0x000064000000005a */
[----:B01----:R-:W-:Y:S05]  /*162d0*/  ENDCOLLECTIVE ;  /* 0x000000000000791b */ /* 0x003fea0003800000 */
.L_x_3579:
[----:B------:R-:W-:Y:S02]  /*162e0*/  MOV R88, R13 ;  /* 0x0000000d00587202 */ /* 0x000fe40000000f00 */
[----:B------:R-:W-:-:S07]  /*162f0*/  MOV R45, R123 ;  /* 0x0000007b002d7202 */ /* 0x000fce0000000f00 */
[----:B------:R-:W-:Y:S05]  /*16300*/  WARPSYNC.COLLECTIVE R91, `(.L_x_3580) ;  /* 0x000000005b087348 */ /* 0x000fea0003c00000 */
[----:B------:R0:W1:Y:S02]  /*16310*/  SHFL.IDX P0, R123, R88, R89, R90 ;  /* 0x00000059587b7389 */ /* 0x000064000000005a */
[----:B01----:R-:W-:Y:S05]  /*16320*/  ENDCOLLECTIVE ;  /* 0x000000000000791b */ /* 0x003fea0003800000 */
.L_x_3580:
[----:B------:R-:W-:Y:S02]  /*16330*/  MOV R88, R14 ;  /* 0x0000000e00587202 */ /* 0x000fe40000000f00 */
[----:B------:R-:W-:-:S07]  /*16340*/  MOV R47, R123 ;  /* 0x0000007b002f7202 */ /* 0x000fce0000000f00 */
[----:B------:R-:W-:Y:S05]  /*16350*/  WARPSYNC.COLLECTIVE R91, `(.L_x_3581) ;  /* 0x000000005b087348 */ /* 0x000fea0003c00000 */
[----:B------:R0:W1:Y:S02]  /*16360*/  SHFL.IDX P0, R123, R88, R89, R90 ;  /* 0x00000059587b7389 */ /* 0x000064000000005a */
[----:B01----:R-:W-:Y:S05]  /*16370*/  ENDCOLLECTIVE ;  /* 0x000000000000791b */ /* 0x003fea0003800000 */
.L_x_3581:
[----:B------:R-:W-:Y:S02]  /*16380*/  MOV R88, R15 ;  /* 0x0000000f00587202 */ /* 0x000fe40000000f00 */
[----:B------:R-:W-:-:S07]  /*16390*/  MOV R87, R123 ;  /* 0x0000007b00577202 */ /* 0x000fce0000000f00 */
[----:B------:R-:W-:Y:S05]  /*163a0*/  WARPSYNC.COLLECTIVE R91, `(.L_x_3582) ;  /* 0x000000005b087348 */ /* 0x000fea0003c00000 */
[----:B------:R0:W1:Y:S02]  /*163b0*/  SHFL.IDX P0, R123, R88, R89, R90 ;  /* 0x00000059587b7389 */ /* 0x000064000000005a */
[----:B01----:R-:W-:Y:S05]  /*163c0*/  ENDCOLLECTIVE ;  /* 0x000000000000791b */ /* 0x003fea0003800000 */
.L_x_3582:
[----:B------:R-:W-:Y:S02]  /*163d0*/  MOV R88, R16 ;  /* 0x0000001000587202 */ /* 0x000fe40000000f00 */
[----:B------:R-:W-:-:S07]  /*163e0*/  MOV R119, R123 ;  /* 0x0000007b00777202 */ /* 0x000fce0000000f00 */
[----:B------:R-:W-:Y:S05]  /*163f0*/  WARPSYNC.COLLECTIVE R91, `(.L_x_3583) ;  /* 0x000000005b087348 */ /* 0x000fea0003c00000 */
[----:B------:R0:W1:Y:S02]  /*16400*/  SHFL.IDX P0, R123, R88, R89, R90 ;  /* 0x00000059587b7389 */ /* 0x000064000000005a */
[----:B01----:R-:W-:Y:S05]  /*16410*/  ENDCOLLECTIVE ;  /* 0x000000000000791b */ /* 0x003fea0003800000 */
.L_x_3583:
[----:B------:R-:W-:Y:S02]  /*16420*/  MOV R88, R17 ;  /* 0x0000001100587202 */ /* 0x000fe40000000f00 */
[----:B------:R-:W-:-:S07]  /*16430*/  MOV R121, R123 ;  /* 0x0000007b00797202 */ /* 0x000fce0000000f00 */
[----:B------:R-:W-:Y:S05]  /*16440*/  WARPSYNC.COLLECTIVE R91, `(.L_x_3584) ;  /* 0x000000005b087348 */ /* 0x000fea0003c00000 */
[----:B------:R0:W1:Y:S02]  /*16450*/  SHFL.IDX P0, R123, R88, R89, R90 ;  /* 0x00000059587b7389 */ /* 0x000064000000005a */
[----:B01----:R-:W-:Y:S05]  /*16460*/  ENDCOLLECTIVE ;  /* 0x000000000000791b */ /* 0x003fea0003800000 */
.L_x_3584:
[----:B------:R-:W-:Y:S01]  /*16470*/  FFMA R77, R80, R4, R77 ;  /* 0x00000004504d7223 */ /* 0x000fe2000000004d */
[----:B------:R-:W-:Y:S02]  /*16480*/  MOV R88, R18 ;  /* 0x0000001200587202 */ /* 0x000fe40000000f00 */
[----:B------:R-:W-:-:S07]  /*16490*/  MOV R80, R123 ;  /* 0x0000007b00507202 */ /* 0x000fce0000000f00 */
[----:B------:R-:W-:Y:S05]  /*164a0*/  WARPSYNC.COLLECTIVE R91, `(.L_x_3585) ;  /* 0x000000005b087348 */ /* 0x000fea0003c00000 */
[----:B------:R0:W1:Y:S02]  /*164b0*/  SHFL.IDX P0, R123, R88, R89, R90 ;  /* 0x00000059587b7389 */ /* 0x000064000000005a */
[----:B01----:R-:W-:Y:S05]  /*164c0*/  ENDCOLLECTIVE ;  /* 0x000000000000791b */ /* 0x003fea0003800000 */
.L_x_3585:
        /* <DEDUP_REMOVED lines=10> */
.L_x_3586:
[----:B------:R-:W-:Y:S02]  /*16570*/  MOV R88, R20 ;  /* 0x0000001400587202 */ /* 0x000fe40000000f00 */
[----:B------:R-:W-:-:S07]  /*16580*/  MOV R53, R123 ;  /* 0x0000007b00357202 */ /* 0x000fce0000000f00 */
[----:B------:R-:W-:Y:S05]  /*16590*/  WARPSYNC.COLLECTIVE R91, `(.L_x_3587) ;  /* 0x000000005b087348 */ /* 0x000fea0003c00000 */
[----:B------:R0:W1:Y:S02]  /*165a0*/  SHFL.IDX P0, R123, R88, R89, R90 ;  /* 0x00000059587b7389 */ /* 0x000064000000005a */
[----:B01----:R-:W-:Y:S05]  /*165b0*/  ENDCOLLECTIVE ;  /* 0x000000000000791b */ /* 0x003fea0003800000 */
.L_x_3587:
        /* <DEDUP_REMOVED lines=8> */
.L_x_3588:
[----:B------:R-:W-:Y:S02]  /*16640*/  MOV R88, R22 ;  /* 0x0000001600587202 */ /* 0x000fe40000000f00 */
[----:B------:R-:W-:-:S07]  /*16650*/  MOV R57, R123 ;  /* 0x0000007b00397202 */ /* 0x000fce0000000f00 */
[----:B------:R-:W-:Y:S05]  /*16660*/  WARPSYNC.COLLECTIVE R91, `(.L_x_3589) ;  /* 0x000000005b087348 */ /* 0x000fea0003c00000 */
[----:B------:R0:W1:Y:S02]  /*16670*/  SHFL.IDX P0, R123, R88, R89, R90 ;  /* 0x00000059587b7389 */ /* 0x000064000000005a */
[----:B01----:R-:W-:Y:S05]  /*16680*/  ENDCOLLECTIVE ;  /* 0x000000000000791b */ /* 0x003fea0003800000 */
.L_x_3589:
[----:B------:R-:W-:Y:S01]  /*16690*/  FFMA R152, R43, R47, R54 ;  /* 0x0000002f2b987223 */ /* 0x000fe20000000036 */
[----:B------:R-:W-:Y:S01]  /*166a0*/  FFMA R47, R4, R119, R59 ;  /* 0x00000077042f7223 */ /* 0x000fe2000000003b */
[----:B------:R-:W-:Y:S02]  /*166b0*/  MOV R88, R23 ;  /* 0x0000001700587202 */ /* 0x000fe40000000f00 */
[----:B------:R-:W-:-:S07]  /*166c0*/  MOV R59, R123 ;  /* 0x0000007b003b7202 */ /* 0x000fce0000000f00 */
[----:B------:R-:W-:Y:S05]  /*166d0*/  WARPSYNC.COLLECTIVE R91, `(.L_x_3590) ;  /* 0x000000005b087348 */ /* 0x000fea0003c00000 */
[----:B------:R0:W1:Y:S02]  /*166e0*/  SHFL.IDX P0, R123, R88, R89, R90 ;  /* 0x00000059587b7389 */ /* 0x000064000000005a */
[----:B01----:R-:W-:Y:S05]  /*166f0*/  ENDCOLLECTIVE ;  /* 0x000000000000791b */ /* 0x003fea0003800000 */
.L_x_3590:
[----:B------:R-:W-:Y:S01]  /*16700*/  FFMA R78, R4, R121, R61 ;  /* 0x00000079044e7223 */ /* 0x000fe2000000003d */
[----:B------:R-:W-:Y:S02]  /*16710*/  MOV R88, R24 ;  /* 0x0000001800587202 */ /* 0x000fe40000000f00 */
[----:B------:R-:W-:-:S07]  /*16720*/  MOV R61, R123 ;  /* 0x0000007b003d7202 */ /* 0x000fce0000000f00 */
[----:B------:R-:W-:Y:S05]  /*16730*/  WARPSYNC.COLLECTIVE R91, `(.L_x_3591) ;  /* 0x000000005b087348 */ /* 0x000fea0003c00000 */
[----:B------:R0:W1:Y:S02]  /*16740*/  SHFL.IDX P0, R123, R88, R89, R90 ;  /* 0x00000059587b7389 */ /* 0x000064000000005a */
[----:B01----:R-:W-:Y:S05]  /*16750*/  ENDCOLLECTIVE ;  /* 0x000000000000791b */ /* 0x003fea0003800000 */
.L_x_3591:
        /* <DEDUP_REMOVED lines=9> */
.L_x_3592:
[----:B------:R-:W-:Y:S02]  /*167f0*/  MOV R88, R26 ;  /* 0x0000001a00587202 */ /* 0x000fe40000000f00 */
[----:B------:R-:W-:-:S07]  /*16800*/  MOV R125, R123 ;  /* 0x0000007b007d7202 */ /* 0x000fce0000000f00 */
[----:B------:R-:W-:Y:S05]  /*16810*/  WARPSYNC.COLLECTIVE R91, `(.L_x_3593) ;  /* 0x000000005b087348 */ /* 0x000fea0003c00000 */
[----:B------:R0:W1:Y:S02]  /*16820*/  SHFL.IDX P0, R123, R88, R89, R90 ;  /* 0x00000059587b7389 */ /* 0x000064000000005a */
[----:B01----:R-:W-:Y:S05]  /*16830*/  ENDCOLLECTIVE ;  /* 0x000000000000791b */ /* 0x003fea0003800000 */
.L_x_3593:
[----:B------:R-:W-:Y:S01]  /*16840*/  MOV R88, R28 ;  /* 0x0000001c00587202 */ /* 0x000fe20000000f00 */
[-C--:B------:R-:W-:Y:S01]  /*16850*/  FFMA R140, R43, R123.reuse, R86 ;  /* 0x0000007b2b8c7223 */ /* 0x080fe20000000056 */
[----:B------:R-:W-:-:S07]  /*16860*/  FFMA R85, R4, R123, R85 ;  /* 0x0000007b04557223 */ /* 0x000fce0000000055 */
[----:B------:R-:W-:Y:S05]  /*16870*/  WARPSYNC.COLLECTIVE R91, `(.L_x_3594) ;  /* 0x000000005b087348 */ /* 0x000fea0003c00000 */
[----:B------:R0:W1:Y:S02]  /*16880*/  SHFL.IDX P0, R123, R88, R89, R90 ;  /* 0x00000059587b7389 */ /* 0x000064000000005a */
[----:B01----:R-:W-:Y:S05]  /*16890*/  ENDCOLLECTIVE ;  /* 0x000000000000791b */ /* 0x003fea0003800000 */
.L_x_3594:
[----:B------:R-:W-:Y:S02]  /*168a0*/  MOV R88, R29 ;  /* 0x0000001d00587202 */ /* 0x000fe40000000f00 */
[----:B------:R-:W-:-:S07]  /*168b0*/  MOV R52, R123 ;  /* 0x0000007b00347202 */ /* 0x000fce0000000f00 */
[----:B------:R-:W-:Y:S05]  /*168c0*/  WARPSYNC.COLLECTIVE R91, `(.L_x_3595) ;  /* 0x000000005b087348 */ /* 0x000fea0003c00000 */
[----:B------:R0:W1:Y:S02]  /*168d0*/  SHFL.IDX P0, R123, R88, R89, R90 ;  /* 0x00000059587b7389 */ /* 0x000064000000005a */
[----:B01----:R-:W-:Y:S05]  /*168e0*/  ENDCOLLECTIVE ;  /* 0x000000000000791b */ /* 0x003fea0003800000 */
.L_x_3595:
[-C--:B------:R-:W-:Y:S01]  /*168f0*/  FFMA R129, R43, R53.reuse, R66 ;  /* 0x000000352b817223 */ /* 0x080fe20000000042 */
[----:B------:R-:W-:Y:S01]  /*16900*/  FFMA R102, R4, R53, R67 ;  /* 0x0000003504667223 */ /* 0x000fe20000000043 */
[----:B------:R-:W-:Y:S02]  /*16910*/  MOV R88, R30 ;  /* 0x0000001e00587202 */ /* 0x000fe40000000f00 */
[----:B------:R-:W-:-:S07]  /*16920*/  MOV R53, R123 ;  /* 0x0000007b00357202 */ /* 0x000fce0000000f00 */
[----:B------:R-:W-:Y:S05]  /*16930*/  WARPSYNC.COLLECTIVE R91, `(.L_x_3596) ;  /* 0x000000005b087348 */ /* 0x000fea0003c00000 */
[----:B------:R0:W1:Y:S02]  /*16940*/  SHFL.IDX P0, R123, R88, R89, R90 ;  /* 0x00000059587b7389 */ /* 0x000064000000005a */
[----:B01----:R-:W-:Y:S05]  /*16950*/  ENDCOLLECTIVE ;  /* 0x000000000000791b */ /* 0x003fea0003800000 */
.L_x_3596:
[----:B------:R-:W-:Y:S02]  /*16960*/  MOV R88, R31 ;  /* 0x0000001f00587202 */ /* 0x000fe40000000f00 */
[----:B------:R-:W-:-:S07]  /*16970*/  MOV R54, R123 ;  /* 0x0000007b00367202 */ /* 0x000fce0000000f00 */
[----:B------:R-:W-:Y:S05]  /*16980*/  WARPSYNC.COLLECTIVE R91, `(.L_x_3597) ;  /* 0x000000005b087348 */ /* 0x000fea0003c00000 */
[----:B------:R0:W1:Y:S02]  /*16990*/  SHFL.IDX P0, R123, R88, R89, R90 ;  /* 0x00000059587b7389 */ /* 0x000064000000005a */
[----:B01----:R-:W-:Y:S05]  /*169a0*/  ENDCOLLECTIVE ;  /* 0x000000000000791b */ /* 0x003fea0003800000 */
.L_x_3597:
[-C--:B------:R-:W-:Y:S01]  /*169b0*/  FFMA R131, R43, R55.reuse, R68 ;  /* 0x000000372b837223 */ /* 0x080fe20000000044 */
[----:B------:R-:W-:Y:S01]  /*169c0*/  FFMA R104, R4, R55, R69 ;  /* 0x0000003704687223 */ /* 0x000fe20000000045 */
[----:B------:R-:W-:Y:S02]  /*169d0*/  MOV R88, R32 ;  /* 0x0000002000587202 */ /* 0x000fe40000000f00 */
[----:B------:R-:W-:-:S07]  /*169e0*/  MOV R55, R123 ;  /* 0x0000007b00377202 */ /* 0x000fce0000000f00 */
[----:B------:R-:W-:Y:S05]  /*169f0*/  WARPSYNC.COLLECTIVE R91, `(.L_x_3598) ;  /* 0x000000005b087348 */ /* 0x000fea0003c00000 */
[----:B------:R0:W1:Y:S02]  /*16a00*/  SHFL.IDX P0, R123, R88, R89, R90 ;  /* 0x00000059587b7389 */ /* 0x000064000000005a */
[----:B01----:R-:W-:Y:S05]  /*16a10*/  ENDCOLLECTIVE ;  /* 0x000000000000791b */ /* 0x003fea0003800000 */
.L_x_3598:
[----:B------:R-:W-:Y:S01]  /*16a20*/  MOV R88, R34 ;  /* 0x0000002200587202 */ /* 0x000fe20000000f00 */
[-C--:B------:R-:W-:Y:S01]  /*16a30*/  FFMA R145, R43, R123.reuse, R100 ;  /* 0x0000007b2b917223 */ /* 0x080fe20000000064 */
[----:B------:R-:W-:-:S07]  /*16a40*/  FFMA R114, R4, R123, R101 ;  /* 0x0000007b04727223 */ /* 0x000fce0000000065 */
[----:B------:R-:W-:Y:S05]  /*16a50*/  WARPSYNC.COLLECTIVE R91, `(.L_x_3599) ;  /* 0x000000005b087348 */ /* 0x000fea0003c00000 */
[----:B------:R0:W1:Y:S02]  /*16a60*/  SHFL.IDX P0, R123, R88, R89, R90 ;  /* 0x00000059587b7389 */ /* 0x000064000000005a */
[----:B01----:R-:W-:Y:S05]  /*16a70*/  ENDCOLLECTIVE ;  /* 0x000000000000791b */ /* 0x003fea0003800000 */
.L_x_3599:
[-C--:B------:R-:W-:Y:S01]  /*16a80*/  FFMA R133, R43, R57.reuse, R70 ;  /* 0x000000392b857223 */ /* 0x080fe20000000046 */
[----:B------:R-:W-:Y:S01]  /*16a90*/  FFMA R106, R4, R57, R71 ;  /* 0x00000039046a7223 */ /* 0x000fe20000000047 */
[----:B------:R-:W-:Y:S02]  /*16aa0*/  MOV R88, R35 ;  /* 0x0000002300587202 */ /* 0x000fe40000000f00 */
[----:B------:R-:W-:-:S07]  /*16ab0*/  MOV R57, R123 ;  /* 0x0000007b00397202 */ /* 0x000fce0000000f00 */
[----:B------:R-:W-:Y:S05]  /*16ac0*/  WARPSYNC.COLLECTIVE R91, `(.L_x_3600) ;  /* 0x000000005b087348 */ /* 0x000fea0003c00000 */
[----:B------:R0:W1:Y:S02]  /*16ad0*/  SHFL.IDX P0, R123, R88, R89, R90 ;  /* 0x00000059587b7389 */ /* 0x000064000000005a */
[----:B01----:R-:W-:Y:S05]  /*16ae0*/  ENDCOLLECTIVE ;  /* 0x000000000000791b */ /* 0x003fea0003800000 */
.L_x_3600:
[-C--:B------:R-:W-:Y:S01]  /*16af0*/  FFMA R135, R43, R59.reuse, R72 ;  /* 0x0000003b2b877223 */ /* 0x080fe20000000048 */
[----:B------:R-:W-:Y:S01]  /*16b00*/  FFMA R108, R4, R59, R73 ;  /* 0x0000003b046c7223 */ /* 0x000fe20000000049 */
[----:B------:R-:W-:Y:S02]  /*16b10*/  MOV R88, R36 ;  /* 0x0000002400587202 */ /* 0x000fe40000000f00 */
[----:B------:R-:W-:-:S07]  /*16b20*/  MOV R59, R123 ;  /* 0x0000007b003b7202 */ /* 0x000fce0000000f00 */
[----:B------:R-:W-:Y:S05]  /*16b30*/  WARPSYNC.COLLECTIVE R91, `(.L_x_3601) ;  /* 0x000000005b087348 */ /* 0x000fea0003c00000 */
[----:B------:R0:W1:Y:S02]  /*16b40*/  SHFL.IDX P0, R123, R88, R89, R90 ;  /* 0x00000059587b7389 */ /* 0x000064000000005a */
[----:B01----:R-:W-:Y:S05]  /*16b50*/  ENDCOLLECTIVE ;  /* 0x000000000000791b */ /* 0x003fea0003800000 */
.L_x_3601:
[-C--:B------:R-:W-:Y:S01]  /*16b60*/  FFMA R137, R43, R61.reuse, R74 ;  /* 0x0000003d2b897223 */ /* 0x080fe2000000004a */
[----:B------:R-:W-:Y:S01]  /*16b70*/  FFMA R110, R4, R61, R75 ;  /* 0x0000003d046e7223 */ /* 0x000fe2000000004b */
[----:B------:R-:W-:Y:S02]  /*16b80*/  MOV R88, R37 ;  /* 0x0000002500587202 */ /* 0x000fe40000000f00 */
[----:B------:R-:W-:-:S07]  /*16b90*/  MOV R61, R123 ;  /* 0x0000007b003d7202 */ /* 0x000fce0000000f00 */
[----:B------:R-:W-:Y:S05]  /*16ba0*/  WARPSYNC.COLLECTIVE R91, `(.L_x_3602) ;  /* 0x000000005b087348 */ /* 0x000fea0003c00000 */
[----:B------:R0:W1:Y:S02]  /*16bb0*/  SHFL.IDX P0, R123, R88, R89, R90 ;  /* 0x00000059587b7389 */ /* 0x000064000000005a */
[----:B01----:R-:W-:Y:S05]  /*16bc0*/  ENDCOLLECTIVE ;  /* 0x000000000000791b */ /* 0x003fea0003800000 */
.L_x_3602:
        /* <DEDUP_REMOVED lines=8> */
.L_x_3603:
[-C--:B------:R-:W-:Y:S01]  /*16c50*/  FFMA R138, R43, R63.reuse, R82 ;  /* 0x0000003f2b8a7223 */ /* 0x080fe20000000052 */
[----:B------:R-:W-:Y:S01]  /*16c60*/  FFMA R79, R4, R63, R79 ;  /* 0x0000003f044f7223 */ /* 0x000fe2000000004f */
[----:B------:R-:W-:Y:S02]  /*16c70*/  MOV R88, R39 ;  /* 0x0000002700587202 */ /* 0x000fe40000000f00 */
[----:B------:R-:W-:-:S07]  /*16c80*/  MOV R63, R123 ;  /* 0x0000007b003f7202 */ /* 0x000fce0000000f00 */
[----:B------:R-:W-:Y:S05]  /*16c90*/  WARPSYNC.COLLECTIVE R91, `(.L_x_3604) ;  /* 0x000000005b087348 */ /* 0x000fea0003c00000 */
[----:B------:R0:W1:Y:S02]  /*16ca0*/  SHFL.IDX P0, R123, R88, R89, R90 ;  /* 0x00000059587b7389 */ /* 0x000064000000005a */
[----:B01----:R-:W-:Y:S05]  /*16cb0*/  ENDCOLLECTIVE ;  /* 0x000000000000791b */ /* 0x003fea0003800000 */
.L_x_3604:
[----:B------:R-:W-:Y:S02]  /*16cc0*/  MOV R88, R40 ;  /* 0x0000002800587202 */ /* 0x000fe40000000f00 */
[----:B------:R-:W-:-:S07]  /*16cd0*/  MOV R65, R123 ;  /* 0x0000007b00417202 */ /* 0x000fce0000000f00 */
[----:B------:R-:W-:Y:S05]  /*16ce0*/  WARPSYNC.COLLECTIVE R91, `(.L_x_3605) ;  /* 0x000000005b087348 */ /* 0x000fea0003c00000 */
[----:B------:R0:W1:Y:S02]  /*16cf0*/  SHFL.IDX P0, R123, R88, R89, R90 ;  /* 0x00000059587b7389 */ /* 0x000064000000005a */
[----:B01----:R-:W-:Y:S05]  /*16d00*/  ENDCOLLECTIVE ;  /* 0x000000000000791b */ /* 0x003fea0003800000 */
.L_x_3605:
[----:B------:R-:W-:Y:S02]  /*16d10*/  MOV R88, R41 ;  /* 0x0000002900587202 */ /* 0x000fe40000000f00 */
[----:B------:R-:W-:-:S07]  /*16d20*/  MOV R149, R123 ;  /* 0x0000007b00957202 */ /* 0x000fce0000000f00 */
[----:B------:R-:W-:Y:S05]  /*16d30*/  WARPSYNC.COLLECTIVE R91, `(.L_x_3606) ;  /* 0x000000005b087348 */ /* 0x000fea0003c00000 */
[----:B------:R0:W1:Y:S02]  /*16d40*/  SHFL.IDX P0, R123, R88, R89, R90 ;  /* 0x00000059587b7389 */ /* 0x000064000000005a */
[----:B01----:R-:W-:Y:S05]  /*16d50*/  ENDCOLLECTIVE ;  /* 0x000000000000791b */ /* 0x003fea0003800000 */
.L_x_3606:
[----:B------:R-:W-:Y:S01]  /*16d60*/  FFMA R83, R4, R125, R83 ;  /* 0x0000007d04537223 */ /* 0x000fe20000000053 */
[----:B------:R-:W-:Y:S02]  /*16d70*/  MOV R88, R42 ;  /* 0x0000002a00587202 */ /* 0x000fe40000000f00 */
[----:B------:R-:W-:-:S07]  /*16d80*/  MOV R125, R123 ;  /* 0x0000007b007d7202 */ /* 0x000fce0000000f00 */
[----:B------:R-:W-:Y:S05]  /*16d90*/  WARPSYNC.COLLECTIVE R91, `(.L_x_3607) ;  /* 0x000000005b087348 */ /* 0x000fea0003c00000 */
[----:B------:R0:W1:Y:S02]  /*16da0*/  SHFL.IDX P0, R123, R88, R89, R90 ;  /* 0x00000059587b7389 */ /* 0x000064000000005a */
[----:B01----:R-:W-:Y:S05]  /*16db0*/  ENDCOLLECTIVE ;  /* 0x000000000000791b */ /* 0x003fea0003800000 */
.L_x_3607:
        /* <DEDUP_REMOVED lines=78> */
.L_x_3140:
[----:B------:R-:W-:Y:S01]  /*172a0*/  HFMA2 R90, -RZ, RZ, 0, 1.847743988037109375e-06 ;  /* 0x0000001fff5a7431 */ /* 0x000fe200000001ff */
[----:B------:R-:W-:Y:S01]  /*172b0*/  BSSY B1, `(.L_x_3609) ;  /* 0x0000006000017945 */ /* 0x000fe20003800000 */
[----:B------:R-:W-:Y:S02]  /*172c0*/  MOV R88, R8 ;  /* 0x0000000800587202 */ /* 0x000fe40000000f00 */
[----:B------:R-:W-:-:S07]  /*172d0*/  MOV R91, 0xffffffff ;  /* 0xffffffff005b7802 */ /* 0x000fce0000000f00 */
[----:B-----5:R-:W-:Y:S05]  /*172e0*/  WARPSYNC.COLLECTIVE R91, `(.L_x_3610) ;  /* 0x000000005b087348 */ /* 0x020fea0003c00000 */
[----:B------:R0:W1:Y:S02]  /*172f0*/  SHFL.IDX P0, R123, R88, R89, R90 ;  /* 0x00000059587b7389 */ /* 0x000064000000005a */
[----:B01---5:R-:W-:Y:S05]  /*17300*/  ENDCOLLECTIVE ;  /* 0x000000000000791b */ /* 0x023fea0003800000 */
.L_x_3610:
[----:B------:R-:W-:Y:S05]  /*17310*/  BSYNC B1 ;  /* 0x0000000000017941 */ /* 0x000fea0003800000 */
.L_x_3609:
        /* <DEDUP_REMOVED lines=8> */
.L_x_3611:
[----:B------:R0:W5:Y:S04]  /*173a0*/  LDG.E.CONSTANT R4, desc[UR4][R44.64] ;  /* 0x000000042c047981 */ /* 0x000168000c1e9900 */
[----:B------:R0:W5:Y:S01]  /*173b0*/  LDG.E.CONSTANT R3, desc[UR4][R44.64+0x80] ;  /* 0x000080042c037981 */ /* 0x000162000c1e9900 */
[----:B------:R-:W-:Y:S02]  /*173c0*/  MOV R88, R10 ;  /* 0x0000000a00587202 */ /* 0x000fe40000000f00 */
[----:B------:R-:W-:-:S07]  /*173d0*/  MOV R46, R123 ;  /* 0x0000007b002e7202 */ /* 0x000fce0000000f00 */
[----:B0----5:R-:W-:Y:S05]  /*173e0*/  WARPSYNC.COLLECTIVE R91, `(.L_x_3612) ;  /* 0x000000005b087348 */ /* 0x021fea0003c00000 */
[----:B------:R1:W2:Y:S02]  /*173f0*/  SHFL.IDX P0, R123, R88, R89, R90 ;  /* 0x00000059587b7389 */ /* 0x0002a4000000005a */
[----:B012--5:R-:W-:Y:S05]  /*17400*/  ENDCOLLECTIVE ;  /* 0x000000000000791b */ /* 0x027fea0003800000 */
.L_x_3612:
[----:B------:R-:W-:Y:S02]  /*17410*/  MOV R88, R11 ;  /* 0x0000000b00587202 */ /* 0x000fe40000000f00 */
[----:B------:R-:W-:-:S07]  /*17420*/  MOV R7, R123 ;  /* 0x0000007b00077202 */ /* 0x000fce0000000f00 */
[----:B------:R-:W-:Y:S05]  /*17430*/  WARPSYNC.COLLECTIVE R91, `(.L_x_3613) ;  /* 0x000000005b087348 */ /* 0x000fea0003c00000 */
[----:B------:R0:W1:Y:S02]  /*17440*/  SHFL.IDX P0, R123, R88, R89, R90 ;  /* 0x00000059587b7389 */ /* 0x000064000000005a */
[----:B01----:R-:W-:Y:S05]  /*17450*/  ENDCOLLECTIVE ;  /* 0x000000000000791b */ /* 0x003fea0003800000 */
.L_x_3613:
[----:B------:R-:W-:Y:S02]  /*17460*/  MOV R88, R12 ;  /* 0x0000000c00587202 */ /* 0x000fe40000000f00 */
[----:B------:R-:W-:-:S07]  /*17470*/  MOV R82, R123 ;  /* 0x0000007b00527202 */ /* 0x000fce0000000f00 */
[----:B------:R-:W-:Y:S05]  /*17480*/  WARPSYNC.COLLECTIVE R91, `(.L_x_3614) ;  /* 0x000000005b087348 */ /* 0x000fea0003c00000 */
[----:B------:R0:W1:Y:S02]  /*17490*/  SHFL.IDX P0, R123, R88, R89, R90 ;  /* 0x00000059587b7389 */ /* 0x000064000000005a */
[----:B01----:R-:W-:Y:S05]  /*174a0*/  ENDCOLLECTIVE ;  /* 0x000000000000791b */ /* 0x003fea0003800000 */
.L_x_3614:
[----:B------:R-:W-:Y:S02]  /*174b0*/  MOV R88, R13 ;  /* 0x0000000d00587202 */ /* 0x000fe40000000f00 */
[----:B------:R-:W-:-:S07]  /*174c0*/  MOV R12, R123 ;  /* 0x0000007b000c7202 */ /* 0x000fce0000000f00 */
[----:B------:R-:W-:Y:S05]  /*174d0*/  WARPSYNC.COLLECTIVE R91, `(.L_x_3615) ;  /* 0x000000005b087348 */ /* 0x000fea0003c00000 */
[----:B------:R0:W1:Y:S02]  /*174e0*/  SHFL.IDX P0, R123, R88, R89, R90 ;  /* 0x00000059587b7389 */ /* 0x000064000000005a */
[----:B01----:R-:W-:Y:S05]  /*174f0*/  ENDCOLLECTIVE ;  /* 0x000000000000791b */ /* 0x003fea0003800000 */
.L_x_3615:
[----:B------:R-:W-:Y:S02]  /*17500*/  MOV R88, R14 ;  /* 0x0000000e00587202 */ /* 0x000fe40000000f00 */
[----:B------:R-:W-:-:S07]  /*17510*/  MOV R84, R123 ;  /* 0x0000007b00547202 */ /* 0x000fce0000000f00 */
[----:B------:R-:W-:Y:S05]  /*17520*/  WARPSYNC.COLLECTIVE R91, `(.L_x_3616) ;  /* 0x000000005b087348 */ /* 0x000fea0003c00000 */
[----:B------:R0:W1:Y:S02]  /*17530*/  SHFL.IDX P0, R123, R88, R89, R90 ;  /* 0x00000059587b7389 */ /* 0x000064000000005a */
[----:B01----:R-:W-:Y:S05]  /*17540*/  ENDCOLLECTIVE ;  /* 0x000000000000791b */ /* 0x003fea0003800000 */
.L_x_3616:
[----:B------:R-:W-:Y:S02]  /*17550*/  MOV R88, R15 ;  /* 0x0000000f00587202 */ /* 0x000fe40000000f00 */
[----:B------:R-:W-:-:S07]  /*17560*/  MOV R14, R123 ;  /* 0x0000007b000e7202 */ /* 0x000fce0000000f00 */
[----:B------:R-:W-:Y:S05]  /*17570*/  WARPSYNC.COLLECTIVE R91, `(.L_x_3617) ;  /* 0x000000005b087348 */ /* 0x000fea0003c00000 */
[----:B------:R0:W1:Y:S02]  /*17580*/  SHFL.IDX P0, R123, R88, R89, R90 ;  /* 0x00000059587b7389 */ /* 0x000064000000005a */
[----:B01----:R-:W-:Y:S05]  /*17590*/  ENDCOLLECTIVE ;  /* 0x000000000000791b */ /* 0x003fea0003800000 */
.L_x_3617:
[----:B------:R-:W-:Y:S02]  /*175a0*/  MOV R88, R16 ;  /* 0x0000001000587202 */ /* 0x000fe40000000f00 */
[----:B------:R-:W-:-:S07]  /*175b0*/  MOV R86, R123 ;  /* 0x0000007b00567202 */ /* 0x000fce0000000f00 */
[----:B------:R-:W-:Y:S05]  /*175c0*/  WARPSYNC.COLLECTIVE R91, `(.L_x_3618) ;  /* 0x000000005b087348 */ /* 0x000fea0003c00000 */
[----:B------:R0:W1:Y:S02]  /*175d0*/  SHFL.IDX P0, R123, R88, R89, R90 ;  /* 0x00000059587b7389 */ /* 0x000064000000005a */
[----:B01----:R-:W-:Y:S05]  /*175e0*/  ENDCOLLECTIVE ;  /* 0x000000000000791b */ /* 0x003fea0003800000 */
.L_x_3618:
[----:B------:R-:W-:Y:S02]  /*175f0*/  MOV R88, R17 ;  /* 0x0000001100587202 */ /* 0x000fe40000000f00 */
[----:B------:R-:W-:-:S07]  /*17600*/  MOV R16, R123 ;  /* 0x0000007b00107202 */ /* 0x000fce0000000f00 */
[----:B------:R-:W-:Y:S05]  /*17610*/  WARPSYNC.COLLECTIVE R91, `(.L_x_3619) ;  /* 0x000000005b087348 */ /* 0x000fea0003c00000 */
[----:B------:R0:W1:Y:S02]  /*17620*/  SHFL.IDX P0, R123, R88, R89, R90 ;  /* 0x00000059587b7389 */ /* 0x000064000000005a */
[----:B01----:R-:W-:Y:S05]  /*17630*/  ENDCOLLECTIVE ;  /* 0x000000000000791b */ /* 0x003fea0003800000 */
.L_x_3619:
[----:B------:R-:W-:Y:S02]  /*17640*/  MOV R88, R18 ;  /* 0x0000001200587202 */ /* 0x000fe40000000f00 */
[----:B------:R-:W-:-:S07]  /*17650*/  MOV R122, R123 ;  /* 0x0000007b007a7202 */ /* 0x000fce0000000f00 */
[----:B------:R-:W-:Y:S05]  /*17660*/  WARPSYNC.COLLECTIVE R91, `(.L_x_3620) ;  /* 0x000000005b087348 */ /* 0x000fea0003c00000 */
[----:B------:R0:W1:Y:S02]  /*17670*/  SHFL.IDX P0, R123, R88, R89, R90 ;  /* 0x00000059587b7389 */ /* 0x000064000000005a */
[----:B01----:R-:W-:Y:S05]  /*17680*/  ENDCOLLECTIVE ;  /* 0x000000000000791b */ /* 0x003fea0003800000 */
.L_x_3620:
[----:B------:R-:W-:Y:S02]  /*17690*/  MOV R88, R19 ;  /* 0x0000001300587202 */ /* 0x000fe40000000f00 */
[----:B------:R-:W-:-:S07]  /*176a0*/  MOV R18, R123 ;  /* 0x0000007b00127202 */ /* 0x000fce0000000f00 */
[----:B------:R-:W-:Y:S05]  /*176b0*/  WARPSYNC.COLLECTIVE R91, `(.L_x_3621) ;  /* 0x000000005b087348 */ /* 0x000fea0003c00000 */
[----:B------:R0:W1:Y:S02]  /*176c0*/  SHFL.IDX P0, R123, R88, R89, R90 ;  /* 0x00000059587b7389 */ /* 0x000064000000005a */
[----:B01----:R-:W-:Y:S05]  /*176d0*/  ENDCOLLECTIVE ;  /* 0x000000000000791b */ /* 0x003fea0003800000 */
.L_x_3621:
[----:B------:R-:W-:Y:S02]  /*176e0*/  MOV R88, R20 ;  /* 0x0000001400587202 */ /* 0x000fe40000000f00 */
[----:B------:R-:W-:-:S07]  /*176f0*/  MOV R44, R123 ;  /* 0x0000007b002c7202 */ /* 0x000fce0000000f00 */
[----:B------:R-:W-:Y:S05]  /*17700*/  WARPSYNC.COLLECTIVE R91, `(.L_x_3622) ;  /* 0x000000005b087348 */ /* 0x000fea0003c00000 */
[----:B------:R0:W1:Y:S02]  /*17710*/  SHFL.IDX P0, R123, R88, R89, R90 ;  /* 0x00000059587b7389 */ /* 0x000064000000005a */
[----:B01----:R-:W-:Y:S05]  /*17720*/  ENDCOLLECTIVE ;  /* 0x000000000000791b */ /* 0x003fea0003800000 */
.L_x_3622:
        /* <DEDUP_REMOVED lines=12> */
.L_x_3623:
        /* <DEDUP_REMOVED lines=22> */
.L_x_3624:
[-C--:B------:R-:W-:Y:S01]  /*17950*/  FFMA R71, R4, R10.reuse, R71 ;  /* 0x0000000a04477223 */ /* 0x080fe20000000047 */
[----:B------:R-:W-:Y:S01]  /*17960*/  FFMA R72, R3, R10, R72 ;  /* 0x0000000a03487223 */ /* 0x000fe20000000048 */
[----:B------:R-:W-:Y:S02]  /*17970*/  MOV R88, R23 ;  /* 0x0000001700587202 */ /* 0x000fe40000000f00 */
[----:B------:R-:W-:-:S07]  /*17980*/  MOV R22, R123 ;  /* 0x0000007b00167202 */ /* 0x000fce0000000f00 */
[----:B------:R-:W-:Y:S05]  /*17990*/  WARPSYNC.COLLECTIVE R91, `(.L_x_3625) ;  /* 0x000000005b087348 */ /* 0x000fea0003c00000 */
[----:B------:R0:W1:Y:S02]  /*179a0*/  SHFL.IDX P0, R123, R88, R89, R90 ;  /* 0x00000059587b7389 */ /* 0x000064000000005a */
[----:B01----:R-:W-:Y:S05]  /*179b0*/  ENDCOLLECTIVE ;  /* 0x000000000000791b */ /* 0x003fea0003800000 */
.L_x_3625:
[-C--:B------:R-:W-:Y:S01]  /*179c0*/  FFMA R73, R4, R22.reuse, R73 ;  /* 0x0000001604497223 */ /* 0x080fe20000000049 */
[----:B------:R-:W-:Y:S01]  /*179d0*/  FFMA R74, R3, R22, R74 ;  /* 0x00000016034a7223 */ /* 0x000fe2000000004a */
[----:B------:R-:W-:Y:S02]  /*179e0*/  MOV R88, R24 ;  /* 0x0000001800587202 */ /* 0x000fe40000000f00 */
[----:B------:R-:W-:-:S07]  /*179f0*/  MOV R124, R123 ;  /* 0x0000007b007c7202 */ /* 0x000fce0000000f00 */
[----:B------:R-:W-:Y:S05]  /*17a00*/  WARPSYNC.COLLECTIVE R91, `(.L_x_3626) ;  /* 0x000000005b087348 */ /* 0x000fea0003c00000 */
[----:B------:R0:W1:Y:S02]  /*17a10*/  SHFL.IDX P0, R123, R88, R89, R90 ;  /* 0x00000059587b7389 */ /* 0x000064000000005a */
[----:B01----:R-:W-:Y:S05]  /*17a20*/  ENDCOLLECTIVE ;  /* 0x000000000000791b */ /* 0x003fea0003800000 */
.L_x_3626:
[-C--:B------:R-:W-:Y:S01]  /*17a30*/  FFMA R75, R4, R124.reuse, R75 ;  /* 0x0000007c044b7223 */ /* 0x080fe2000000004b */
[----:B------:R-:W-:Y:S01]  /*17a40*/  FFMA R92, R3, R124, R92 ;  /* 0x0000007c035c7223 */ /* 0x000fe2000000005c */
[----:B------:R-:W-:Y:S02]  /*17a50*/  MOV R88, R25 ;  /* 0x0000001900587202 */ /* 0x000fe40000000f00 */
[----:B------:R-:W-:-:S07]  /*17a60*/  MOV R24, R123 ;  /* 0x0000007b00187202 */ /* 0x000fce0000000f00 */
[----:B------:R-:W-:Y:S05]  /*17a70*/  WARPSYNC.COLLECTIVE R91, `(.L_x_3627) ;  /* 0x000000005b087348 */ /* 0x000fea0003c00000 */
[----:B------:R0:W1:Y:S02]  /*17a80*/  SHFL.IDX P0, R123, R88, R89, R90 ;  /* 0x00000059587b7389 */ /* 0x000064000000005a */
[----:B01----:R-:W-:Y:S05]  /*17a90*/  ENDCOLLECTIVE ;  /* 0x000000000000791b */ /* 0x003fea0003800000 */
.L_x_3627:
[-C--:B------:R-:W-:Y:S01]  /*17aa0*/  FFMA R93, R4, R24.reuse, R93 ;  /* 0x00000018045d7223 */ /* 0x080fe2000000005d */
[----:B------:R-:W-:Y:S01]  /*17ab0*/  FFMA R94, R3, R24, R94 ;  /* 0x00000018035e7223 */ /* 0x000fe2000000005e */
[----:B------:R-:W-:Y:S02]  /*17ac0*/  MOV R88, R26 ;  /* 0x0000001a00587202 */ /* 0x000fe40000000f00 */
[----:B------:R-:W-:-:S07]  /*17ad0*/  MOV R126, R123 ;  /* 0x0000007b007e7202 */ /* 0x000fce0000000f00 */
[----:B------:R-:W-:Y:S05]  /*17ae0*/  WARPSYNC.COLLECTIVE R91, `(.L_x_3628) ;  /* 0x000000005b087348 */ /* 0x000fea0003c00000 */
[----:B------:R0:W1:Y:S02]  /*17af0*/  SHFL.IDX P0, R123, R88, R89, R90 ;  /* 0x00000059587b7389 */ /* 0x000064000000005a */
[----:B01----:R-:W-:Y:S05]  /*17b00*/  ENDCOLLECTIVE ;  /* 0x000000000000791b */ /* 0x003fea0003800000 */
.L_x_3628:
[-C--:B------:R-:W-:Y:S01]  /*17b10*/  FFMA R95, R4, R126.reuse, R95 ;  /* 0x0000007e045f7223 */ /* 0x080fe2000000005f */
[----:B------:R-:W-:Y:S01]  /*17b20*/  FFMA R96, R3, R126, R96 ;  /* 0x0000007e03607223 */ /* 0x000fe20000000060 */
[----:B------:R-:W-:Y:S02]  /*17b30*/  MOV R88, R28 ;  /* 0x0000001c00587202 */ /* 0x000fe40000000f00 */
[----:B------:R-:W-:-:S07]  /*17b40*/  MOV R26, R123 ;  /* 0x0000007b001a7202 */ /* 0x000fce0000000f00 */
[----:B------:R-:W-:Y:S05]  /*17b50*/  WARPSYNC.COLLECTIVE R91, `(.L_x_3629) ;  /* 0x000000005b087348 */ /* 0x000fea0003c00000 */
[----:B------:R0:W1:Y:S02]  /*17b60*/  SHFL.IDX P0, R123, R88, R89, R90 ;  /* 0x00000059587b7389 */ /* 0x000064000000005a */
[----:B01----:R-:W-:Y:S05]  /*17b70*/  ENDCOLLECTIVE ;  /* 0x000000000000791b */ /* 0x003fea0003800000 */
.L_x_3629:
[-C--:B------:R-:W-:Y:S01]  /*17b80*/  FFMA R97, R4, R26.reuse, R97 ;  /* 0x0000001a04617223 */ /* 0x080fe20000000061 */
[----:B------:R-:W-:Y:S01]  /*17b90*/  FFMA R98, R3, R26, R98 ;  /* 0x0000001a03627223 */ /* 0x000fe20000000062 */
[----:B------:R-:W-:Y:S02]  /*17ba0*/  MOV R88, R29 ;  /* 0x0000001d00587202 */ /* 0x000fe40000000f00 */
[----:B------:R-:W-:-:S07]  /*17bb0*/  MOV R28, R123 ;  /* 0x0000007b001c7202 */ /* 0x000fce0000000f00 */
[----:B------:R-:W-:Y:S05]  /*17bc0*/  WARPSYNC.COLLECTIVE R91, `(.L_x_3630) ;  /* 0x000000005b087348 */ /* 0x000fea0003c00000 */
[----:B------:R0:W1:Y:S02]  /*17bd0*/  SHFL.IDX P0, R123, R88, R89, R90 ;  /* 0x00000059587b7389 */ /* 0x000064000000005a */
[----:B01----:R-:W-:Y:S05]  /*17be0*/  ENDCOLLECTIVE ;  /* 0x000000000000791b */ /* 0x003fea0003800000 */
.L_x_3630:
[-C--:B------:R-:W-:Y:S01]  /*17bf0*/  FFMA R99, R4, R28.reuse, R99 ;  /* 0x0000001c04637223 */ /* 0x080fe20000000063 */
[----:B------:R-:W-:Y:S01]  /*17c00*/  FFMA R100, R3, R28, R100 ;  /* 0x0000001c03647223 */ /* 0x000fe20000000064 */
[----:B------:R-:W-:Y:S02]  /*17c10*/  MOV R88, R30 ;  /* 0x0000001e00587202 */ /* 0x000fe40000000f00 */
[----:B------:R-:W-:-:S07]  /*17c20*/  MOV R128, R123 ;  /* 0x0000007b00807202 */ /* 0x000fce0000000f00 */
[----:B------:R-:W-:Y:S05]  /*17c30*/  WARPSYNC.COLLECTIVE R91, `(.L_x_3631) ;  /* 0x000000005b087348 */ /* 0x000fea0003c00000 */
[----:B------:R0:W1:Y:S02]  /*17c40*/  SHFL.IDX P0, R123, R88, R89, R90 ;  /* 0x00000059587b7389 */ /* 0x000064000000005a */
[----:B01----:R-:W-:Y:S05]  /*17c50*/  ENDCOLLECTIVE ;  /* 0x000000000000791b */ /* 0x003fea0003800000 */
.L_x_3631:
[-C--:B------:R-:W-:Y:S01]  /*17c60*/  FFMA R101, R4, R128.reuse, R101 ;  /* 0x0000008004657223 */ /* 0x080fe20000000065 */
[----:B------:R-:W-:Y:S01]  /*17c70*/  FFMA R102, R3, R128, R102 ;  /* 0x0000008003667223 */ /* 0x000fe20000000066 */
[----:B------:R-:W-:Y:S02]  /*17c80*/  MOV R88, R31 ;  /* 0x0000001f00587202 */ /* 0x000fe40000000f00 */
[----:B------:R-:W-:-:S07]  /*17c90*/  MOV R30, R123 ;  /* 0x0000007b001e7202 */ /* 0x000fce0000000f00 */
[----:B------:R-:W-:Y:S05]  /*17ca0*/  WARPSYNC.COLLECTIVE R91, `(.L_x_3632) ;  /* 0x000000005b087348 */ /* 0x000fea0003c00000 */
[----:B------:R0:W1:Y:S02]  /*17cb0*/  SHFL.IDX P0, R123, R88, R89, R90 ;  /* 0x00000059587b7389 */ /* 0x000064000000005a */
[----:B01----:R-:W-:Y:S05]  /*17cc0*/  ENDCOLLECTIVE ;  /* 0x000000000000791b */ /* 0x003fea0003800000 */
.L_x_3632:
[-C--:B------:R-:W-:Y:S01]  /*17cd0*/  FFMA R103, R4, R30.reuse, R103 ;  /* 0x0000001e04677223 */ /* 0x080fe20000000067 */
[----:B------:R-:W-:Y:S01]  /*17ce0*/  FFMA R104, R3, R30, R104 ;  /* 0x0000001e03687223 */ /* 0x000fe20000000068 */
[----:B------:R-:W-:Y:S02]  /*17cf0*/  MOV R88, R32 ;  /* 0x0000002000587202 */ /* 0x000fe40000000f00 */
[----:B------:R-:W-:-:S07]  /*17d00*/  MOV R130, R123 ;  /* 0x0000007b00827202 */ /* 0x000fce0000000f00 */
[----:B------:R-:W-:Y:S05]  /*17d10*/  WARPSYNC.COLLECTIVE R91, `(.L_x_3633) ;  /* 0x000000005b087348 */ /* 0x000fea0003c00000 */
[----:B------:R0:W1:Y:S02]  /*17d20*/  SHFL.IDX P0, R123, R88, R89, R90 ;  /* 0x00000059587b7389 */ /* 0x000064000000005a */
[----:B01----:R-:W-:Y:S05]  /*17d30*/  ENDCOLLECTIVE ;  /* 0x000000000000791b */ /* 0x003fea0003800000 */
.L_x_3633:
[-C--:B------:R-:W-:Y:S01]  /*17d40*/  FFMA R105, R4, R130.reuse, R105 ;  /* 0x0000008204697223 */ /* 0x080fe20000000069 */
[----:B------:R-:W-:Y:S01]  /*17d50*/  FFMA R106, R3, R130, R106 ;  /* 0x00000082036a7223 */ /* 0x000fe2000000006a */
[----:B------:R-:W-:Y:S02]  /*17d60*/  MOV R88, R34 ;  /* 0x0000002200587202 */ /* 0x000fe40000000f00 */
[----:B------:R-:W-:-:S07]  /*17d70*/  MOV R32, R123 ;  /* 0x0000007b00207202 */ /* 0x000fce0000000f00 */
[----:B------:R-:W-:Y:S05]  /*17d80*/  WARPSYNC.COLLECTIVE R91, `(.L_x_3634) ;  /* 0x000000005b087348 */ /* 0x000fea0003c00000 */
[----:B------:R0:W1:Y:S02]  /*17d90*/  SHFL.IDX P0, R123, R88, R89, R90 ;  /* 0x00000059587b7389 */ /* 0x000064000000005a */
[----:B01----:R-:W-:Y:S05]  /*17da0*/  ENDCOLLECTIVE ;  /* 0x000000000000791b */ /* 0x003fea0003800000 */
.L_x_3634:
[-C--:B------:R-:W-:Y:S01]  /*17db0*/  FFMA R107, R4, R32.reuse, R107 ;  /* 0x00000020046b7223 */ /* 0x080fe2000000006b */
[----:B------:R-:W-:Y:S01]  /*17dc0*/  FFMA R108, R3, R32, R108 ;  /* 0x00000020036c7223 */ /* 0x000fe2000000006c */
[----:B------:R-:W-:Y:S02]  /*17dd0*/  MOV R88, R35 ;  /* 0x0000002300587202 */ /* 0x000fe40000000f00 */
[----:B------:R-:W-:-:S07]  /*17de0*/  MOV R34, R123 ;  /* 0x0000007b00227202 */ /* 0x000fce0000000f00 */
[----:B------:R-:W-:Y:S05]  /*17df0*/  WARPSYNC.COLLECTIVE R91, `(.L_x_3635) ;  /* 0x000000005b087348 */ /* 0x000fea0003c00000 */
[----:B------:R0:W1:Y:S02]  /*17e00*/  SHFL.IDX P0, R123, R88, R89, R90 ;  /* 0x00000059587b7389 */ /* 0x000064000000005a */
[----:B01----:R-:W-:Y:S05]  /*17e10*/  ENDCOLLECTIVE ;  /* 0x000000000000791b */ /* 0x003fea0003800000 */
.L_x_3635:
[-C--:B------:R-:W-:Y:S01]  /*17e20*/  FFMA R109, R4, R34.reuse, R109 ;  /* 0x00000022046d7223 */ /* 0x080fe2000000006d */
[----:B------:R-:W-:Y:S01]  /*17e30*/  FFMA R110, R3, R34, R110 ;  /* 0x00000022036e7223 */ /* 0x000fe2000000006e */
[----:B------:R-:W-:Y:S02]  /*17e40*/  MOV R88, R36 ;  /* 0x0000002400587202 */ /* 0x000fe40000000f00 */
[----:B------:R-:W-:-:S07]  /*17e50*/  MOV R132, R123 ;  /* 0x0000007b00847202 */ /* 0x000fce0000000f00 */
[----:B------:R-:W-:Y:S05]  /*17e60*/  WARPSYNC.COLLECTIVE R91, `(.L_x_3636) ;  /* 0x000000005b087348 */ /* 0x000fea0003c00000 */
[----:B------:R0:W1:Y:S02]  /*17e70*/  SHFL.IDX P0, R123, R88, R89, R90 ;  /* 0x00000059587b7389 */ /* 0x000064000000005a */
[----:B01----:R-:W-:Y:S05]  /*17e80*/  ENDCOLLECTIVE ;  /* 0x000000000000791b */ /* 0x003fea0003800000 */
.L_x_3636:
[-C--:B------:R-:W-:Y:S01]  /*17e90*/  FFMA R111, R4, R132.reuse, R111 ;  /* 0x00000084046f7223 */ /* 0x080fe2000000006f */
[----:B------:R-:W-:Y:S01]  /*17ea0*/  FFMA R112, R3, R132, R112 ;  /* 0x0000008403707223 */ /* 0x000fe20000000070 */
[----:B------:R-:W-:Y:S02]  /*17eb0*/  MOV R88, R37 ;  /* 0x0000002500587202 */ /* 0x000fe40000000f00 */
[----:B------:R-:W-:-:S07]  /*17ec0*/  MOV R36, R123 ;  /* 0x0000007b00247202 */ /* 0x000fce0000000f00 */
[----:B------:R-:W-:Y:S05]  /*17ed0*/  WARPSYNC.COLLECTIVE R91, `(.L_x_3637) ;  /* 0x000000005b087348 */ /* 0x000fea0003c00000 */
[----:B------:R0:W1:Y:S02]  /*17ee0*/  SHFL.IDX P0, R123, R88, R89, R90 ;  /* 0x00000059587b7389 */ /* 0x000064000000005a */
[----:B01----:R-:W-:Y:S05]  /*17ef0*/  ENDCOLLECTIVE ;  /* 0x000000000000791b */ /* 0x003fea0003800000 */
.L_x_3637:
[-C--:B------:R-:W-:Y:S01]  /*17f00*/  FFMA R113, R4, R36.reuse, R113 ;  /* 0x0000002404717223 */ /* 0x080fe20000000071 */
[----:B------:R-:W-:Y:S01]  /*17f10*/  FFMA R114, R3, R36, R114 ;  /* 0x0000002403727223 */ /* 0x000fe20000000072 */
[----:B------:R-:W-:Y:S02]  /*17f20*/  MOV R88, R38 ;  /* 0x0000002600587202 */ /* 0x000fe40000000f00 */
[----:B------:R-:W-:-:S07]  /*17f30*/  MOV R134, R123 ;  /* 0x0000007b00867202 */ /* 0x000fce0000000f00 */
[----:B------:R-:W-:Y:S05]  /*17f40*/  WARPSYNC.COLLECTIVE R91, `(.L_x_3638) ;  /* 0x000000005b087348 */ /* 0x000fea0003c00000 */
[----:B------:R0:W1:Y:S02]  /*17f50*/  SHFL.IDX P0, R123, R88, R89, R90 ;  /* 0x00000059587b7389 */ /* 0x000064000000005a */
[----:B01----:R-:W-:Y:S05]  /*17f60*/  ENDCOLLECTIVE ;  /* 0x000000000000791b */ /* 0x003fea0003800000 */
.L_x_3638:
[-C--:B------:R-:W-:Y:S01]  /*17f70*/  FFMA R115, R4, R134.reuse, R115 ;  /* 0x0000008604737223 */ /* 0x080fe20000000073 */
[----:B------:R-:W-:Y:S01]  /*17f80*/  FFMA R116, R3, R134, R116 ;  /* 0x0000008603747223 */ /* 0x000fe20000000074 */
[----:B------:R-:W-:Y:S02]  /*17f90*/  MOV R88, R39 ;  /* 0x0000002700587202 */ /* 0x000fe40000000f00 */
[----:B------:R-:W-:-:S07]  /*17fa0*/  MOV R38, R123 ;  /* 0x0000007b00267202 */ /* 0x000fce0000000f00 */
[----:B------:R-:W-:Y:S05]  /*17fb0*/  WARPSYNC.COLLECTIVE R91, `(.L_x_3639) ;  /* 0x000000005b087348 */ /* 0x000fea0003c00000 */
[----:B------:R0:W1:Y:S02]  /*17fc0*/  SHFL.IDX P0, R123, R88, R89, R90 ;  /* 0x00000059587b7389 */ /* 0x000064000000005a */
[----:B01----:R-:W-:Y:S05]  /*17fd0*/  ENDCOLLECTIVE ;  /* 0x000000000000791b */ /* 0x003fea0003800000 */
.L_x_3639:
[-C--:B------:R-:W-:Y:S01]  /*17fe0*/  FFMA R117, R4, R38.reuse, R117 ;  /* 0x0000002604757223 */ /* 0x080fe20000000075 */
[----:B------:R-:W-:Y:S01]  /*17ff0*/  FFMA R118, R3, R38, R118 ;  /* 0x0000002603767223 */ /* 0x000fe20000000076 */
[----:B------:R-:W-:Y:S02]  /*18000*/  MOV R88, R40 ;  /* 0x0000002800587202 */ /* 0x000fe40000000f00 */
[----:B------:R-:W-:-:S07]  /*18010*/  MOV R8, R123 ;  /* 0x0000007b00087202 */ /* 0x000fce0000000f00 */
[----:B------:R-:W-:Y:S05]  /*18020*/  WARPSYNC.COLLECTIVE R91, `(.L_x_3640) ;  /* 0x000000005b087348 */ /* 0x000fea0003c00000 */
[----:B------:R0:W1:Y:S02]  /*18030*/  SHFL.IDX P0, R123, R88, R89, R90 ;  /* 0x00000059587b7389 */ /* 0x000064000000005a */
[----:B01----:R-:W-:Y:S05]  /*18040*/  ENDCOLLECTIVE ;  /* 0x000000000000791b */ /* 0x003fea0003800000 */
.L_x_3640:
[-C--:B------:R-:W-:Y:S01]  /*18050*/  FFMA R119, R4, R8.reuse, R119 ;  /* 0x0000000804777223 */ /* 0x080fe20000000077 */
[----:B------:R-:W-:Y:S01]  /*18060*/  FFMA R120, R3, R8, R120 ;  /* 0x0000000803787223 */ /* 0x000fe20000000078 */
[----:B------:R-:W-:Y:S02]  /*18070*/  MOV R88, R41 ;  /* 0x0000002900587202 */ /* 0x000fe40000000f00 */
[----:B------:R-:W-:-:S07]  /*18080*/  MOV R40, R123 ;  /* 0x0000007b00287202 */ /* 0x000fce0000000f00 */
[----:B------:R-:W-:Y:S05]  /*18090*/  WARPSYNC.COLLECTIVE R91, `(.L_x_3641) ;  /* 0x000000005b087348 */ /* 0x000fea0003c00000 */
[----:B------:R0:W1:Y:S02]  /*180a0*/  SHFL.IDX P0, R123, R88, R89, R90 ;  /* 0x00000059587b7389 */ /* 0x000064000000005a */
[----:B01----:R-:W-:Y:S05]  /*180b0*/  ENDCOLLECTIVE ;  /* 0x000000000000791b */ /* 0x003fea0003800000 */
.L_x_3641:
[-C--:B------:R-:W-:Y:S01]  /*180c0*/  FFMA R121, R4, R40.reuse, R121 ;  /* 0x0000002804797223 */ /* 0x080fe20000000079 */
[----:B------:R-:W-:Y:S01]  /*180d0*/  FFMA R87, R3, R40, R87 ;  /* 0x0000002803577223 */ /* 0x000fe20000000057 */
[----:B------:R-:W-:Y:S02]  /*180e0*/  MOV R88, R42 ;  /* 0x0000002a00587202 */ /* 0x000fe40000000f00 */
[----:B------:R-:W-:-:S07]  /*180f0*/  MOV R41, R123 ;  /* 0x0000007b00297202 */ /* 0x000fce0000000f00 */
[----:B------:R-:W-:Y:S05]  /*18100*/  WARPSYNC.COLLECTIVE R91, `(.L_x_3642) ;  /* 0x000000005b087348 */ /* 0x000fea0003c00000 */
[----:B------:R0:W1:Y:S02]  /*18110*/  SHFL.IDX P0, R123, R88, R89, R90 ;  /* 0x00000059587b7389 */ /* 0x000064000000005a */
[----:B01----:R-:W-:Y:S05]  /*18120*/  ENDCOLLECTIVE ;  /* 0x000000000000791b */ /* 0x003fea0003800000 */
.L_x_3642:
[-C--:B------:R-:W-:Y:S01]  /*18130*/  FFMA R80, R4, R41.reuse, R80 ;  /* 0x0000002904507223 */ /* 0x080fe20000000050 */
[----:B------:R-:W-:Y:S01]  /*18140*/  FFMA R78, R3, R41, R78 ;  /* 0x00000029034e7223 */ /* 0x000fe2000000004e */
[----:B------:R-:W-:Y:S06]  /*18150*/  BRA `(.L_x_3643) ;  /* 0xffffff0800007947 */ /* 0x000fec000383ffff */
.L_x_3644:
        /* <DEDUP_REMOVED lines=10> */
.L_x_4385:


//--------------------- .text._Z12_spmm_conv_1PKfPfiiPKiS3_S3_S0_ --------------------------
	.section	.text._Z12_spmm_conv_1PKfPfiiPKiS3_S3_S0_,"ax",@progbits
	.align	128
        .global         _Z12_spmm_conv_1PKfPfiiPKiS3_S3_S0_
        .type           _Z12_spmm_conv_1PKfPfiiPKiS3_S3_S0_,@function
        .size           _Z12_spmm_conv_1PKfPfiiPKiS3_S3_S0_,(.L_x_4386 - _Z12_spmm_conv_1PKfPfiiPKiS3_S3_S0_)
        .other          _Z12_spmm_conv_1PKfPfiiPKiS3_S3_S0_,@"STO_CUDA_ENTRY STV_DEFAULT"
_Z12_spmm_conv_1PKfPfiiPKiS3_S3_S0_:
.text._Z12_spmm_conv_1PKfPfiiPKiS3_S3_S0_:
        /* <DEDUP_REMOVED lines=73> */
.L_x_3650:
        /* <DEDUP_REMOVED lines=47> */
.L_x_3648:
[----:B------:R-:W-:Y:S05]  /*0780*/  BSYNC.RECONVERGENT B1 ;  /* 0x0000000000017941 */ /* 0x000fea0003800200 */
.L_x_3647:
        /* <DEDUP_REMOVED lines=305> */
.L_x_3759:
        /* <DEDUP_REMOVED lines=20> */
.L_x_3646:
[----:B------:R-:W-:Y:S05]  /*1be0*/  BSYNC B0 ;  /* 0x0000000000007941 */ /* 0x000fea0003800000 */
.L_x_3645:
        /* <DEDUP_REMOVED lines=64> */
.L_x_3652:
[----:B------:R-:W-:Y:S05]  /*1ff0*/  BSYNC.RECONVERGENT B0 ;  /* 0x0000000000007941 */ /* 0x000fea0003800200 */
.L_x_3651:
        /* <DEDUP_REMOVED lines=256> */
.L_x_3809:
[-C--:B--2---:R-:W-:Y:S01]  /*3000*/  FFMA R63, R6, R74.reuse, R23 ;  /* 0x0000004a063f7223 */ /* 0x084fe20000000017 */
[----:B------:R-:W-:-:S07]  /*3010*/  FFMA R30, R7, R74, R30 ;  /* 0x0000004a071e7223 */ /* 0x000fce000000001e */
.L_x_3654:
[----:B------:R-:W-:Y:S05]  /*3020*/  BSYNC B0 ;  /* 0x0000000000007941 */ /* 0x000fea0003800000 */
.L_x_3653:
        /* <DEDUP_REMOVED lines=89> */
.L_x_3835:
[-C--:B------:R-:W-:Y:S01]  /*35c0*/  FFMA R63, R2, R74.reuse, R63 ;  /* 0x0000004a023f7223 */ /* 0x080fe2000000003f */
[----:B------:R-:W-:-:S07]  /*35d0*/  FFMA R30, R3, R74, R30 ;  /* 0x0000004a031e7223 */ /* 0x000fce000000001e */
.L_x_3657:
[----:B------:R-:W-:Y:S05]  /*35e0*/  BSYNC B0 ;  /* 0x0000000000007941 */ /* 0x000fea0003800000 */
.L_x_3656:
        /* <DEDUP_REMOVED lines=42> */
.L_x_3849:
[-C--:B------:R-:W-:Y:S01]  /*3890*/  FFMA R63, R7, R74.reuse, R63 ;  /* 0x0000004a073f7223 */ /* 0x080fe2000000003f */
[----:B------:R-:W-:-:S07]  /*38a0*/  FFMA R30, R9, R74, R30 ;  /* 0x0000004a091e7223 */ /* 0x000fce000000001e */
.L_x_3660:
[----:B------:R-:W-:Y:S05]  /*38b0*/  BSYNC B0 ;  /* 0x0000000000007941 */ /* 0x000fea0003800000 */
.L_x_3659:
        /* <DEDUP_REMOVED lines=68> */
.L_x_3649:
        /* <DEDUP_REMOVED lines=8> */
.L_x_3663:
[----:B------:R-:W-:Y:S05]  /*3d80*/  BSYNC B1 ;  /* 0x0000000000017941 */ /* 0x000fea0003800000 */
.L_x_3662:
        /* <DEDUP_REMOVED lines=14> */
.L_x_3664:
        /* <DEDUP_REMOVED lines=8> */
.L_x_3665:
[----:B------:R-:W-:Y:S02]  /*3ef0*/  MOV R72, R7 ;  /* 0x0000000700487202 */ /* 0x000fe40000000f00 */
[----:B------:R-:W-:-:S07]  /*3f00*/  MOV R73, R74 ;  /* 0x0000004a00497202 */ /* 0x000fce0000000f00 */
[----:B------:R-:W-:Y:S05]  /*3f10*/  WARPSYNC.COLLECTIVE R70, `(.L_x_3666) ;  /* 0x0000000046087348 */ /* 0x000fea0003c00000 */
[----:B------:R0:W1:Y:S02]  /*3f20*/  SHFL.IDX P0, R74, R87, R72, R85 ;  /* 0x00000048574a7389 */ /* 0x0000640000000055 */
[----:B01----:R-:W-:Y:S05]  /*3f30*/  ENDCOLLECTIVE ;  /* 0x000000000000791b */ /* 0x003fea0003800000 */
.L_x_3666:
[----:B------:R-:W-:Y:S02]  /*3f40*/  MOV R72, R67 ;  /* 0x0000004300487202 */ /* 0x000fe40000000f00 */
[----:B------:R-:W-:-:S07]  /*3f50*/  MOV R21, R74 ;  /* 0x0000004a00157202 */ /* 0x000fce0000000f00 */
[----:B------:R-:W-:Y:S05]  /*3f60*/  WARPSYNC.COLLECTIVE R70, `(.L_x_3667) ;  /* 0x0000000046087348 */ /* 0x000fea0003c00000 */
[----:B------:R0:W1:Y:S02]  /*3f70*/  SHFL.IDX P0, R74, R87, R72, R85 ;  /* 0x00000048574a7389 */ /* 0x0000640000000055 */
[----:B01----:R-:W-:Y:S05]  /*3f80*/  ENDCOLLECTIVE ;  /* 0x000000000000791b */ /* 0x003fea0003800000 */
.L_x_3667:
[----:B------:R-:W-:Y:S02]  /*3f90*/  MOV R72, R65 ;  /* 0x0000004100487202 */ /* 0x000fe40000000f00 */
[----:B------:R-:W-:-:S07]  /*3fa0*/  MOV R19, R74 ;  /* 0x0000004a00137202 */ /* 0x000fce0000000f00 */
[----:B------:R-:W-:Y:S05]  /*3fb0*/  WARPSYNC.COLLECTIVE R70, `(.L_x_3668) ;  /* 0x0000000046087348 */ /* 0x000fea0003c00000 */
[----:B------:R0:W1:Y:S02]  /*3fc0*/  SHFL.IDX P0, R74, R87, R72, R85 ;  /* 0x00000048574a7389 */ /* 0x0000640000000055 */
[----:B01----:R-:W-:Y:S05]  /*3fd0*/  ENDCOLLECTIVE ;  /* 0x000000000000791b */ /* 0x003fea0003800000 */
.L_x_3668:
[----:B------:R-:W-:Y:S02]  /*3fe0*/  MOV R72, R15 ;  /* 0x0000000f00487202 */ /* 0x000fe40000000f00 */
[----:B------:R-:W-:-:S07]  /*3ff0*/  MOV R17, R74 ;  /* 0x0000004a00117202 */ /* 0x000fce0000000f00 */
[----:B------:R-:W-:Y:S05]  /*4000*/  WARPSYNC.COLLECTIVE R70, `(.L_x_3669) ;  /* 0x0000000046087348 */ /* 0x000fea0003c00000 */
[----:B------:R0:W1:Y:S02]  /*4010*/  SHFL.IDX P0, R74, R87, R72, R85 ;  /* 0x00000048574a7389 */ /* 0x0000640000000055 */
[----:B01----:R-:W-:Y:S05]  /*4020*/  ENDCOLLECTIVE ;  /* 0x000000000000791b */ /* 0x003fea0003800000 */
.L_x_3669:
[----:B------:R-:W-:Y:S02]  /*4030*/  MOV R72, R11 ;  /* 0x0000000b00487202 */ /* 0x000fe40000000f00 */
[----:B------:R-:W-:-:S07]  /*4040*/  MOV R13, R74 ;  /* 0x0000004a000d7202 */ /* 0x000fce0000000f00 */
[----:B------:R-:W-:Y:S05]  /*4050*/  WARPSYNC.COLLECTIVE R70, `(.L_x_3670) ;  /* 0x0000000046087348 */ /* 0x000fea0003c00000 */
[----:B------:R0:W1:Y:S02]  /*4060*/  SHFL.IDX P0, R74, R87, R72, R85 ;  /* 0x00000048574a7389 */ /* 0x0000640000000055 */
[----:B01----:R-:W-:Y:S05]  /*4070*/  ENDCOLLECTIVE ;  /* 0x000000000000791b */ /* 0x003fea0003800000 */
.L_x_3670:
[----:B------:R-:W-:Y:S02]  /*4080*/  MOV R87, R0 ;  /* 0x0000000000577202 */ /* 0x000fe40000000f00 */
[----:B------:R-:W-:Y:S02]  /*4090*/  MOV R72, R81 ;  /* 0x0000005100487202 */ /* 0x000fe40000000f00 */
[----:B------:R-:W-:-:S07]  /*40a0*/  MOV R9, R74 ;  /* 0x0000004a00097202 */ /* 0x000fce0000000f00 */
[----:B------:R-:W-:Y:S05]  /*40b0*/  WARPSYNC.COLLECTIVE R70, `(.L_x_3671) ;  /* 0x0000000046087348 */ /* 0x000fea0003c00000 */
[----:B------:R0:W1:Y:S02]  /*40c0*/  SHFL.IDX P0, R74, R87, R72, R85 ;  /* 0x00000048574a7389 */ /* 0x0000640000000055 */
[----:B01----:R-:W-:Y:S05]  /*40d0*/  ENDCOLLECTIVE ;  /* 0x000000000000791b */ /* 0x003fea0003800000 */
.L_x_3671:
[----:B------:R-:W-:Y:S01]  /*40e0*/  MOV R87, R20 ;  /* 0x0000001400577202 */ /* 0x000fe20000000f00 */
[C---:B------:R-:W-:Y:S01]  /*40f0*/  FFMA R38, R74.reuse, R79, R38 ;  /* 0x0000004f4a267223 */ /* 0x040fe20000000026 */
[----:B------:R-:W-:-:S07]  /*4100*/  FFMA R40, R74, R77, R40 ;  /* 0x0000004d4a287223 */ /* 0x000fce0000000028 */
[----:B------:R-:W-:Y:S05]  /*4110*/  WARPSYNC.COLLECTIVE R70, `(.L_x_3672) ;  /* 0x0000000046087348 */ /* 0x000fea0003c00000 */
[----:B------:R0:W1:Y:S02]  /*4120*/  SHFL.IDX P0, R74, R87, R72, R85 ;  /* 0x00000048574a7389 */ /* 0x0000640000000055 */
[----:B01----:R-:W-:Y:S05]  /*4130*/  ENDCOLLECTIVE ;  /* 0x000000000000791b */ /* 0x003fea0003800000 */
.L_x_3672:
[----:B------:R-:W-:Y:S02]  /*4140*/  MOV R87, R64 ;  /* 0x0000004000577202 */ /* 0x000fe40000000f00 */
[----:B------:R-:W-:-:S07]  /*4150*/  MOV R76, R74 ;  /* 0x0000004a004c7202 */ /* 0x000fce0000000f00 */
[----:B------:R-:W-:Y:S05]  /*4160*/  WARPSYNC.COLLECTIVE R70, `(.L_x_3673) ;  /* 0x0000000046087348 */ /* 0x000fea0003c00000 */
[----:B------:R0:W1:Y:S02]  /*4170*/  SHFL.IDX P0, R74, R87, R72, R85 ;  /* 0x00000048574a7389 */ /* 0x0000640000000055 */
[----:B01----:R-:W-:Y:S05]  /*4180*/  ENDCOLLECTIVE ;  /* 0x000000000000791b */ /* 0x003fea0003800000 */
.L_x_3673:
        /* <DEDUP_REMOVED lines=8> */
.L_x_3674:
[----:B------:R-:W-:Y:S02]  /*4210*/  MOV R87, R8 ;  /* 0x0000000800577202 */ /* 0x000fe40000000f00 */
[----:B------:R-:W-:-:S07]  /*4220*/  MOV R76, R74 ;  /* 0x0000004a004c7202 */ /* 0x000fce0000000f00 */
[----:B------:R-:W-:Y:S05]  /*4230*/  WARPSYNC.COLLECTIVE R70, `(.L_x_3675) ;  /* 0x0000000046087348 */ /* 0x000fea0003c00000 */
[----:B------:R0:W1:Y:S02]  /*4240*/  SHFL.IDX P0, R74, R87, R72, R85 ;  /* 0x00000048574a7389 */ /* 0x0000640000000055 */
[----:B01----:R-:W-:Y:S05]  /*4250*/  ENDCOLLECTIVE ;  /* 0x000000000000791b */ /* 0x003fea0003800000 */
.L_x_3675:
[-C--:B------:R-:W-:Y:S01]  /*4260*/  FFMA R50, R79, R76.reuse, R50 ;  /* 0x0000004c4f327223 */ /* 0x080fe20000000032 */
[----:B------:R-:W-:Y:S01]  /*4270*/  FFMA R51, R77, R76, R51 ;  /* 0x0000004c4d337223 */ /* 0x000fe20000000033 */
[----:B------:R-:W-:Y:S02]  /*4280*/  MOV R87, R10 ;  /* 0x0000000a00577202 */ /* 0x000fe40000000f00 */
[----:B------:R-:W-:-:S07]  /*4290*/  MOV R78, R74 ;  /* 0x0000004a004e7202 */ /* 0x000fce0000000f00 */
[----:B------:R-:W-:Y:S05]  /*42a0*/  WARPSYNC.COLLECTIVE R70, `(.L_x_3676) ;  /* 0x0000000046087348 */ /* 0x000fea0003c00000 */
[----:B------:R0:W1:Y:S02]  /*42b0*/  SHFL.IDX P0, R74, R87, R72, R85 ;  /* 0x00000048574a7389 */ /* 0x0000640000000055 */
[----:B01----:R-:W-:Y:S05]  /*42c0*/  ENDCOLLECTIVE ;  /* 0x000000000000791b */ /* 0x003fea0003800000 */
.L_x_3676:
[-C--:B------:R-:W-:Y:S01]  /*42d0*/  FFMA R52, R79, R78.reuse, R52 ;  /* 0x0000004e4f347223 */ /* 0x080fe20000000034 */
[----:B------:R-:W-:Y:S01]  /*42e0*/  FFMA R53, R77, R78, R53 ;  /* 0x0000004e4d357223 */ /* 0x000fe20000000035 */
[----:B------:R-:W-:Y:S02]  /*42f0*/  MOV R87, R12 ;  /* 0x0000000c00577202 */ /* 0x000fe40000000f00 */
[----:B------:R-:W-:-:S07]  /*4300*/  MOV R80, R74 ;  /* 0x0000004a00507202 */ /* 0x000fce0000000f00 */
[----:B------:R-:W-:Y:S05]  /*4310*/  WARPSYNC.COLLECTIVE R70, `(.L_x_3677) ;  /* 0x0000000046087348 */ /* 0x000fea0003c00000 */
[----:B------:R0:W1:Y:S02]  /*4320*/  SHFL.IDX P0, R74, R87, R72, R85 ;  /* 0x00000048574a7389 */ /* 0x0000640000000055 */
[----:B01----:R-:W-:Y:S05]  /*4330*/  ENDCOLLECTIVE ;  /* 0x000000000000791b */ /* 0x003fea0003800000 */
.L_x_3677:
        /* <DEDUP_REMOVED lines=8> */
.L_x_3678:
[----:B------:R-:W-:Y:S02]  /*43c0*/  MOV R87, R16 ;  /* 0x0000001000577202 */ /* 0x000fe40000000f00 */
[----:B------:R-:W-:-:S07]  /*43d0*/  MOV R4, R74 ;  /* 0x0000004a00047202 */ /* 0x000fce0000000f00 */
[----:B------:R-:W-:Y:S05]  /*43e0*/  WARPSYNC.COLLECTIVE R70, `(.L_x_3679) ;  /* 0x0000000046087348 */ /* 0x000fea0003c00000 */
[----:B------:R0:W1:Y:S02]  /*43f0*/  SHFL.IDX P0, R74, R87, R72, R85 ;  /* 0x00000048574a7389 */ /* 0x0000640000000055 */
[----:B01----:R-:W-:Y:S05]  /*4400*/  ENDCOLLECTIVE ;  /* 0x000000000000791b */ /* 0x003fea0003800000 */
.L_x_3679:
        /* <DEDUP_REMOVED lines=8> */
.L_x_3680:
        /* <DEDUP_REMOVED lines=8> */
.L_x_3681:
        /* <DEDUP_REMOVED lines=11> */
.L_x_3682:
[----:B------:R-:W-:Y:S02]  /*45c0*/  MOV R87, R20 ;  /* 0x0000001400577202 */ /* 0x000fe40000000f00 */
[----:B------:R-:W-:-:S07]  /*45d0*/  MOV R81, R74 ;  /* 0x0000004a00517202 */ /* 0x000fce0000000f00 */
[----:B------:R-:W-:Y:S05]  /*45e0*/  WARPSYNC.COLLECTIVE R70, `(.L_x_3683) ;  /* 0x0000000046087348 */ /* 0x000fea0003c00000 */
[----:B------:R0:W1:Y:S02]  /*45f0*/  SHFL.IDX P0, R74, R87, R72, R85 ;  /* 0x00000048574a7389 */ /* 0x0000640000000055 */
[----:B01----:R-:W-:Y:S05]  /*4600*/  ENDCOLLECTIVE ;  /* 0x000000000000791b */ /* 0x003fea0003800000 */
.L_x_3683:
[----:B------:R-:W-:Y:S01]  /*4610*/  MOV R87, R64 ;  /* 0x0000004000577202 */ /* 0x000fe20000000f00 */
[----:B------:R-:W-:Y:S01]  /*4620*/  FFMA R44, R76, R74, R44 ;  /* 0x0000004a4c2c7223 */ /* 0x000fe2000000002c */
[----:B------:R-:W-:Y:S01]  /*4630*/  FFMA R40, R81, R76, R40 ;  /* 0x0000004c51287223 */ /* 0x000fe20000000028 */
[----:B------:R-:W-:-:S07]  /*4640*/  FFMA R42, R79, R74, R42 ;  /* 0x0000004a4f2a7223 */ /* 0x000fce000000002a */
[----:B------:R-:W-:Y:S05]  /*4650*/  WARPSYNC.COLLECTIVE R70, `(.L_x_3684) ;  /* 0x0000000046087348 */ /* 0x000fea0003c00000 */
[----:B------:R0:W1:Y:S02]  /*4660*/  SHFL.IDX P0, R74, R87, R72, R85 ;  /* 0x00000048574a7389 */ /* 0x0000640000000055 */
[----:B01----:R-:W-:Y:S05]  /*4670*/  ENDCOLLECTIVE ;  /* 0x000000000000791b */ /* 0x003fea0003800000 */
.L_x_3684:
[----:B------:R-:W-:Y:S01]  /*4680*/  MOV R87, R6 ;  /* 0x0000000600577202 */ /* 0x000fe20000000f00 */
[-C--:B------:R-:W-:Y:S01]  /*4690*/  FFMA R46, R79, R74.reuse, R46 ;  /* 0x0000004a4f2e7223 */ /* 0x080fe2000000002e */
[----:B------:R-:W-:-:S07]  /*46a0*/  FFMA R48, R76, R74, R48 ;  /* 0x0000004a4c307223 */ /* 0x000fce0000000030 */
[----:B------:R-:W-:Y:S05]  /*46b0*/  WARPSYNC.COLLECTIVE R70, `(.L_x_3685) ;  /* 0x0000000046087348 */ /* 0x000fea0003c00000 */
[----:B------:R0:W1:Y:S02]  /*46c0*/  SHFL.IDX P0, R74, R87, R72, R85 ;  /* 0x00000048574a7389 */ /* 0x0000640000000055 */
[----:B01----:R-:W-:Y:S05]  /*46d0*/  ENDCOLLECTIVE ;  /* 0x000000000000791b */ /* 0x003fea0003800000 */
.L_x_3685:
[----:B------:R-:W-:Y:S01]  /*46e0*/  FFMA R38, R81, R79, R38 ;  /* 0x0000004f51267223 */ /* 0x000fe20000000026 */
[----:B------:R-:W-:Y:S02]  /*46f0*/  MOV R87, R8 ;  /* 0x0000000800577202 */ /* 0x000fe40000000f00 */
[----:B------:R-:W-:-:S07]  /*4700*/  MOV R81, R74 ;  /* 0x0000004a00517202 */ /* 0x000fce0000000f00 */
[----:B------:R-:W-:Y:S05]  /*4710*/  WARPSYNC.COLLECTIVE R70, `(.L_x_3686) ;  /* 0x0000000046087348 */ /* 0x000fea0003c00000 */
[----:B------:R0:W1:Y:S02]  /*4720*/  SHFL.IDX P0, R74, R87, R72, R85 ;  /* 0x00000048574a7389 */ /* 0x0000640000000055 */
[----:B01----:R-:W-:Y:S05]  /*4730*/  ENDCOLLECTIVE ;  /* 0x000000000000791b */ /* 0x003fea0003800000 */
.L_x_3686:
[----:B------:R-:W-:Y:S02]  /*4740*/  MOV R87, R10 ;  /* 0x0000000a00577202 */ /* 0x000fe40000000f00 */
[----:B------:R-:W-:-:S07]  /*4750*/  MOV R5, R74 ;  /* 0x0000004a00057202 */ /* 0x000fce0000000f00 */
[----:B------:R-:W-:Y:S05]  /*4760*/  WARPSYNC.COLLECTIVE R70, `(.L_x_3687) ;  /* 0x0000000046087348 */ /* 0x000fea0003c00000 */
[----:B------:R0:W1:Y:S02]  /*4770*/  SHFL.IDX P0, R74, R87, R72, R85 ;  /* 0x00000048574a7389 */ /* 0x0000640000000055 */
[----:B01----:R-:W-:Y:S05]  /*4780*/  ENDCOLLECTIVE ;  /* 0x000000000000791b */ /* 0x003fea0003800000 */
.L_x_3687:
[----:B------:R-:W-:Y:S02]  /*4790*/  MOV R87, R12 ;  /* 0x0000000c00577202 */ /* 0x000fe40000000f00 */
[----:B------:R-:W-:-:S07]  /*47a0*/  MOV R83, R74 ;  /* 0x0000004a00537202 */ /* 0x000fce0000000f00 */
[----:B------:R-:W-:Y:S05]  /*47b0*/  WARPSYNC.COLLECTIVE R70, `(.L_x_3688) ;  /* 0x0000000046087348 */ /* 0x000fea0003c00000 */
[----:B------:R0:W1:Y:S02]  /*47c0*/  SHFL.IDX P0, R74, R87, R72, R85 ;  /* 0x00000048574a7389 */ /* 0x0000640000000055 */
[----:B01----:R-:W-:Y:S05]  /*47d0*/  ENDCOLLECTIVE ;  /* 0x000000000000791b */ /* 0x003fea0003800000 */
.L_x_3688:
[----:B------:R-:W-:Y:S01]  /*47e0*/  MOV R87, R14 ;  /* 0x0000000e00577202 */ /* 0x000fe20000000f00 */
[-C--:B------:R-:W-:Y:S01]  /*47f0*/  FFMA R56, R79, R74.reuse, R56 ;  /* 0x0000004a4f387223 */ /* 0x080fe20000000038 */
[----:B------:R-:W-:-:S07]  /*4800*/  FFMA R57, R76, R74, R57 ;  /* 0x0000004a4c397223 */ /* 0x000fce0000000039 */
[----:B------:R-:W-:Y:S05]  /*4810*/  WARPSYNC.COLLECTIVE R70, `(.L_x_3689) ;  /* 0x0000000046087348 */ /* 0x000fea0003c00000 */
[----:B------:R0:W1:Y:S02]  /*4820*/  SHFL.IDX P0, R74, R87, R72, R85 ;  /* 0x00000048574a7389 */ /* 0x0000640000000055 */
[----:B01----:R-:W-:Y:S05]  /*4830*/  ENDCOLLECTIVE ;  /* 0x000000000000791b */ /* 0x003fea0003800000 */
.L_x_3689:
[----:B------:R-:W-:Y:S02]  /*4840*/  MOV R87, R16 ;  /* 0x0000001000577202 */ /* 0x000fe40000000f00 */
[----:B------:R-:W-:-:S07]  /*4850*/  MOV R4, R74 ;  /* 0x0000004a00047202 */ /* 0x000fce0000000f00 */
[----:B------:R-:W-:Y:S05]  /*4860*/  WARPSYNC.COLLECTIVE R70, `(.L_x_3690) ;  /* 0x0000000046087348 */ /* 0x000fea0003c00000 */
[----:B------:R0:W1:Y:S02]  /*4870*/  SHFL.IDX P0, R74, R87, R72, R85 ;  /* 0x00000048574a7389 */ /* 0x0000640000000055 */
[----:B01----:R-:W-:Y:S05]  /*4880*/  ENDCOLLECTIVE ;  /* 0x000000000000791b */ /* 0x003fea0003800000 */
.L_x_3690:
        /* <DEDUP_REMOVED lines=14> */
.L_x_3691:
[-C--:B------:R-:W-:Y:S01]  /*4970*/  FFMA R50, R79, R81.reuse, R50 ;  /* 0x000000514f327223 */ /* 0x080fe20000000032 */
[----:B------:R-:W-:Y:S01]  /*4980*/  FFMA R51, R76, R81, R51 ;  /* 0x000000514c337223 */ /* 0x000fe20000000033 */
[----:B------:R-:W-:Y:S02]  /*4990*/  MOV R87, R68 ;  /* 0x0000004400577202 */ /* 0x000fe40000000f00 */
[----:B------:R-:W-:-:S07]  /*49a0*/  MOV R81, R74 ;  /* 0x0000004a00517202 */ /* 0x000fce0000000f00 */
[----:B------:R-:W-:Y:S05]  /*49b0*/  WARPSYNC.COLLECTIVE R70, `(.L_x_3692) ;  /* 0x0000000046087348 */ /* 0x000fea0003c00000 */
[----:B------:R0:W1:Y:S02]  /*49c0*/  SHFL.IDX P0, R74, R87, R72, R85 ;  /* 0x00000048574a7389 */ /* 0x0000640000000055 */
[----:B01----:R-:W-:Y:S05]  /*49d0*/  ENDCOLLECTIVE ;  /* 0x000000000000791b */ /* 0x003fea0003800000 */
.L_x_3692:
[----:B------:R-:W-:Y:S02]  /*49e0*/  MOV R87, R0 ;  /* 0x0000000000577202 */ /* 0x000fe40000000f00 */
[----:B------:R-:W-:Y:S02]  /*49f0*/  MOV R72, R71 ;  /* 0x0000004700487202 */ /* 0x000fe40000000f00 */
[----:B------:R-:W-:-:S07]  /*4a00*/  MOV R78, R74 ;  /* 0x0000004a004e7202 */ /* 0x000fce0000000f00 */
[----:B------:R-:W-:Y:S05]  /*4a10*/  WARPSYNC.COLLECTIVE R70, `(.L_x_3693) ;  /* 0x0000000046087348 */ /* 0x000fea0003c00000 */
[----:B------:R0:W1:Y:S02]  /*4a20*/  SHFL.IDX P0, R74, R87, R72, R85 ;  /* 0x00000048574a7389 */ /* 0x0000640000000055 */
[----:B01----:R-:W-:Y:S05]  /*4a30*/  ENDCOLLECTIVE ;  /* 0x000000000000791b */ /* 0x003fea0003800000 */
.L_x_3693:
[----:B------:R-:W-:Y:S02]  /*4a40*/  MOV R87, R20 ;  /* 0x0000001400577202 */ /* 0x000fe40000000f00 */
[----:B------:R-:W-:-:S07]  /*4a50*/  MOV R75, R74 ;  /* 0x0000004a004b7202 */ /* 0x000fce0000000f00 */
[----:B------:R-:W-:Y:S05]  /*4a60*/  WARPSYNC.COLLECTIVE R70, `(.L_x_3694) ;  /* 0x0000000046087348 */ /* 0x000fea0003c00000 */
[----:B------:R0:W1:Y:S02]  /*4a70*/  SHFL.IDX P0, R74, R87, R72, R85 ;  /* 0x00000048574a7389 */ /* 0x0000640000000055 */
[----:B01----:R-:W-:Y:S05]  /*4a80*/  ENDCOLLECTIVE ;  /* 0x000000000000791b */ /* 0x003fea0003800000 */
.L_x_3694:
        /* <DEDUP_REMOVED lines=10> */
.L_x_3695:
[----:B------:R-:W-:Y:S01]  /*4b30*/  MOV R87, R6 ;  /* 0x0000000600577202 */ /* 0x000fe20000000f00 */
[-C--:B------:R-:W-:Y:S01]  /*4b40*/  FFMA R46, R73, R74.reuse, R46 ;  /* 0x0000004a492e7223 */ /* 0x080fe2000000002e */
[----:B------:R-:W-:-:S07]  /*4b50*/  FFMA R48, R30, R74, R48 ;  /* 0x0000004a1e307223 */ /* 0x000fce0000000030 */
[----:B------:R-:W-:Y:S05]  /*4b60*/  WARPSYNC.COLLECTIVE R70, `(.L_x_3696) ;  /* 0x0000000046087348 */ /* 0x000fea0003c00000 */
[----:B------:R0:W1:Y:S02]  /*4b70*/  SHFL.IDX P0, R74, R87, R72, R85 ;  /* 0x00000048574a7389 */ /* 0x0000640000000055 */
[----:B01----:R-:W-:Y:S05]  /*4b80*/  ENDCOLLECTIVE ;  /* 0x000000000000791b */ /* 0x003fea0003800000 */
.L_x_3696:
[----:B------:R-:W-:Y:S02]  /*4b90*/  MOV R87, R8 ;  /* 0x0000000800577202 */ /* 0x000fe40000000f00 */
[----:B------:R-:W-:-:S07]  /*4ba0*/  MOV R79, R74 ;  /* 0x0000004a004f7202 */ /* 0x000fce0000000f00 */
[----:B------:R-:W-:Y:S05]  /*4bb0*/  WARPSYNC.COLLECTIVE R70, `(.L_x_3697) ;  /* 0x0000000046087348 */ /* 0x000fea0003c00000 */
[----:B------:R0:W1:Y:S02]  /*4bc0*/  SHFL.IDX P0, R74, R87, R72, R85 ;  /* 0x00000048574a7389 */ /* 0x0000640000000055 */
[----:B01----:R-:W-:Y:S05]  /*4bd0*/  ENDCOLLECTIVE ;  /* 0x000000000000791b */ /* 0x003fea0003800000 */
.L_x_3697:
[----:B------:R-:W-:Y:S02]  /*4be0*/  MOV R87, R10 ;  /* 0x0000000a00577202 */ /* 0x000fe40000000f00 */
[----:B------:R-:W-:-:S07]  /*4bf0*/  MOV R5, R74 ;  /* 0x0000004a00057202 */ /* 0x000fce0000000f00 */
[----:B------:R-:W-:Y:S05]  /*4c00*/  WARPSYNC.COLLECTIVE R70, `(.L_x_3698) ;  /* 0x0000000046087348 */ /* 0x000fea0003c00000 */
[----:B------:R0:W1:Y:S02]  /*4c10*/  SHFL.IDX P0, R74, R87, R72, R85 ;  /* 0x00000048574a7389 */ /* 0x0000640000000055 */
[----:B01----:R-:W-:Y:S05]  /*4c20*/  ENDCOLLECTIVE ;  /* 0x000000000000791b */ /* 0x003fea0003800000 */
.L_x_3698:
[----:B------:R-:W-:Y:S02]  /*4c30*/  MOV R87, R12 ;  /* 0x0000000c00577202 */ /* 0x000fe40000000f00 */
[----:B------:R-:W-:-:S07]  /*4c40*/  MOV R81, R74 ;  /* 0x0000004a00517202 */ /* 0x000fce0000000f00 */
[----:B------:R-:W-:Y:S05]  /*4c50*/  WARPSYNC.COLLECTIVE R70, `(.L_x_3699) ;  /* 0x0000000046087348 */ /* 0x000fea0003c00000 */
[----:B------:R0:W1:Y:S02]  /*4c60*/  SHFL.IDX P0, R74, R87, R72, R85 ;  /* 0x00000048574a7389 */ /* 0x0000640000000055 */
[----:B01----:R-:W-:Y:S05]  /*4c70*/  ENDCOLLECTIVE ;  /* 0x000000000000791b */ /* 0x003fea0003800000 */
.L_x_3699:
[----:B------:R-:W-:Y:S01]  /*4c80*/  MOV R87, R14 ;  /* 0x0000000e00577202 */ /* 0x000fe20000000f00 */
[-C--:B------:R-:W-:Y:S01]  /*4c90*/  FFMA R56, R73, R74.reuse, R56 ;  /* 0x0000004a49387223 */ /* 0x080fe20000000038 */
[----:B------:R-:W-:-:S07]  /*4ca0*/  FFMA R57, R30, R74, R57 ;  /* 0x0000004a1e397223 */ /* 0x000fce0000000039 */
[----:B------:R-:W-:Y:S05]  /*4cb0*/  WARPSYNC.COLLECTIVE R70, `(.L_x_3700) ;  /* 0x0000000046087348 */ /* 0x000fea0003c00000 */
[----:B------:R0:W1:Y:S02]  /*4cc0*/  SHFL.IDX P0, R74, R87, R72, R85 ;  /* 0x00000048574a7389 */ /* 0x0000640000000055 */
[----:B01----:R-:W-:Y:S05]  /*4cd0*/  ENDCOLLECTIVE ;  /* 0x000000000000791b */ /* 0x003fea0003800000 */
.L_x_3700:
        /* <DEDUP_REMOVED lines=12> */
.L_x_3701:
        /* <DEDUP_REMOVED lines=8> */
.L_x_3702:
        /* <DEDUP_REMOVED lines=8> */
.L_x_3703:
[----:B------:R-:W-:Y:S02]  /*4ea0*/  MOV R87, R0 ;  /* 0x0000000000577202 */ /* 0x000fe40000000f00 */
[----:B------:R-:W-:Y:S02]  /*4eb0*/  MOV R72, R7 ;  /* 0x0000000700487202 */ /* 0x000fe40000000f00 */
[----:B------:R-:W-:-:S07]  /*4ec0*/  MOV R50, R74 ;  /* 0x0000004a00327202 */ /* 0x000fce0000000f00 */
[----:B------:R-:W-:Y:S05]  /*4ed0*/  WARPSYNC.COLLECTIVE R70, `(.L_x_3704) ;  /* 0x0000000046087348 */ /* 0x000fea0003c00000 */
[----:B------:R0:W1:Y:S02]  /*4ee0*/  SHFL.IDX P0, R74, R87, R72, R85 ;  /* 0x00000048574a7389 */ /* 0x0000640000000055 */
[----:B01----:R-:W-:Y:S05]  /*4ef0*/  ENDCOLLECTIVE ;  /* 0x000000000000791b */ /* 0x003fea0003800000 */
.L_x_3704:
        /* <DEDUP_REMOVED lines=17> */
.L_x_3705:
[----:B------:R-:W-:Y:S01]  /*5010*/  MOV R87, R64 ;  /* 0x0000004000577202 */ /* 0x000fe20000000f00 */
[-C--:B------:R-:W-:Y:S01]  /*5020*/  FFMA R42, R21, R74.reuse, R42 ;  /* 0x0000004a152a7223 */ /* 0x080fe2000000002a */
[----:B------:R-:W-:-:S07]  /*5030*/  FFMA R44, R71, R74, R44 ;  /* 0x0000004a472c7223 */ /* 0x000fce000000002c */
[----:B------:R-:W-:Y:S05]  /*5040*/  WARPSYNC.COLLECTIVE R70, `(.L_x_3706) ;  /* 0x0000000046087348 */ /* 0x000fea0003c00000 */
[----:B------:R0:W1:Y:S02]  /*5050*/  SHFL.IDX P0, R74, R87, R72, R85 ;  /* 0x00000048574a7389 */ /* 0x0000640000000055 */
[----:B01----:R-:W-:Y:S05]  /*5060*/  ENDCOLLECTIVE ;  /* 0x000000000000791b */ /* 0x003fea0003800000 */
.L_x_3706:
[----:B------:R-:W-:Y:S01]  /*5070*/  MOV R87, R6 ;  /* 0x0000000600577202 */ /* 0x000fe20000000f00 */
[-C--:B------:R-:W-:Y:S01]  /*5080*/  FFMA R46, R21, R74.reuse, R46 ;  /* 0x0000004a152e7223 */ /* 0x080fe2000000002e */
[----:B------:R-:W-:-:S07]  /*5090*/  FFMA R48, R71, R74, R48 ;  /* 0x0000004a47307223 */ /* 0x000fce0000000030 */
[----:B------:R-:W-:Y:S05]  /*50a0*/  WARPSYNC.COLLECTIVE R70, `(.L_x_3707) ;  /* 0x0000000046087348 */ /* 0x000fea0003c00000 */
[----:B------:R0:W1:Y:S02]  /*50b0*/  SHFL.IDX P0, R74, R87, R72, R85 ;  /* 0x00000048574a7389 */ /* 0x0000640000000055 */
[----:B01----:R-:W-:Y:S05]  /*50c0*/  ENDCOLLECTIVE ;  /* 0x000000000000791b */ /* 0x003fea0003800000 */
.L_x_3707:
[----:B------:R-:W-:Y:S01]  /*50d0*/  MOV R87, R8 ;  /* 0x0000000800577202 */ /* 0x000fe20000000f00 */
[-C--:B------:R-:W-:Y:S01]  /*50e0*/  FFMA R4, R21, R74.reuse, R75 ;  /* 0x0000004a15047223 */ /* 0x080fe2000000004b */
[----:B------:R-:W-:-:S07]  /*50f0*/  FFMA R76, R71, R74, R76 ;  /* 0x0000004a474c7223 */ /* 0x000fce000000004c */
[----:B------:R-:W-:Y:S05]  /*5100*/  WARPSYNC.COLLECTIVE R70, `(.L_x_3708) ;  /* 0x0000000046087348 */ /* 0x000fea0003c00000 */
[----:B------:R0:W1:Y:S02]  /*5110*/  SHFL.IDX P0, R74, R87, R72, R85 ;  /* 0x00000048574a7389 */ /* 0x0000640000000055 */
[----:B01----:R-:W-:Y:S05]  /*5120*/  ENDCOLLECTIVE ;  /* 0x000000000000791b */ /* 0x003fea0003800000 */
.L_x_3708:
[----:B------:R-:W-:Y:S01]  /*5130*/  MOV R87, R10 ;  /* 0x0000000a00577202 */ /* 0x000fe20000000f00 */
[-C--:B------:R-:W-:Y:S01]  /*5140*/  FFMA R52, R21, R74.reuse, R52 ;  /* 0x0000004a15347223 */ /* 0x080fe20000000034 */
[----:B------:R-:W-:-:S07]  /*5150*/  FFMA R78, R71, R74, R53 ;  /* 0x0000004a474e7223 */ /* 0x000fce0000000035 */
[----:B------:R-:W-:Y:S05]  /*5160*/  WARPSYNC.COLLECTIVE R70, `(.L_x_3709) ;  /* 0x0000000046087348 */ /* 0x000fea0003c00000 */
[----:B------:R0:W1:Y:S02]  /*5170*/  SHFL.IDX P0, R74, R87, R72, R85 ;  /* 0x00000048574a7389 */ /* 0x0000640000000055 */
[----:B01----:R-:W-:Y:S05]  /*5180*/  ENDCOLLECTIVE ;  /* 0x000000000000791b */ /* 0x003fea0003800000 */
.L_x_3709:
[----:B------:R-:W-:Y:S01]  /*5190*/  MOV R87, R12 ;  /* 0x0000000c00577202 */ /* 0x000fe20000000f00 */
[-C--:B------:R-:W-:Y:S01]  /*51a0*/  FFMA R54, R21, R74.reuse, R54 ;  /* 0x0000004a15367223 */ /* 0x080fe20000000036 */
[----:B------:R-:W-:-:S07]  /*51b0*/  FFMA R80, R71, R74, R55 ;  /* 0x0000004a47507223 */ /* 0x000fce0000000037 */
[----:B------:R-:W-:Y:S05]  /*51c0*/  WARPSYNC.COLLECTIVE R70, `(.L_x_3710) ;  /* 0x0000000046087348 */ /* 0x000fea0003c00000 */
[----:B------:R0:W1:Y:S02]  /*51d0*/  SHFL.IDX P0, R74, R87, R72, R85 ;  /* 0x00000048574a7389 */ /* 0x0000640000000055 */
[----:B01----:R-:W-:Y:S05]  /*51e0*/  ENDCOLLECTIVE ;  /* 0x000000000000791b */ /* 0x003fea0003800000 */
.L_x_3710:
[----:B------:R-:W-:Y:S01]  /*51f0*/  MOV R87, R14 ;  /* 0x0000000e00577202 */ /* 0x000fe20000000f00 */
[-C--:B------:R-:W-:Y:S01]  /*5200*/  FFMA R56, R21, R74.reuse, R56 ;  /* 0x0000004a15387223 */ /* 0x080fe20000000038 */
[----:B------:R-:W-:-:S07]  /*5210*/  FFMA R82, R71, R74, R57 ;  /* 0x0000004a47527223 */ /* 0x000fce0000000039 */
[----:B------:R-:W-:Y:S05]  /*5220*/  WARPSYNC.COLLECTIVE R70, `(.L_x_3711) ;  /* 0x0000000046087348 */ /* 0x000fea0003c00000 */
[----:B------:R0:W1:Y:S02]  /*5230*/  SHFL.IDX P0, R74, R87, R72, R85 ;  /* 0x00000048574a7389 */ /* 0x0000640000000055 */
[----:B01----:R-:W-:Y:S05]  /*5240*/  ENDCOLLECTIVE ;  /* 0x000000000000791b */ /* 0x003fea0003800000 */
.L_x_3711:
[----:B------:R-:W-:Y:S01]  /*5250*/  MOV R87, R16 ;  /* 0x0000001000577202 */ /* 0x000fe20000000f00 */
[-C--:B------:R-:W-:Y:S01]  /*5260*/  FFMA R58, R21, R74.reuse, R58 ;  /* 0x0000004a153a7223 */ /* 0x080fe2000000003a */
[----:B------:R-:W-:-:S07]  /*5270*/  FFMA R84, R71, R74, R59 ;  /* 0x0000004a47547223 */ /* 0x000fce000000003b */
[----:B------:R-:W-:Y:S05]  /*5280*/  WARPSYNC.COLLECTIVE R70, `(.L_x_3712) ;  /* 0x0000000046087348 */ /* 0x000fea0003c00000 */
[----:B------:R0:W1:Y:S02]  /*5290*/  SHFL.IDX P0, R74, R87, R72, R85 ;  /* 0x00000048574a7389 */ /* 0x0000640000000055 */
[----:B01----:R-:W-:Y:S05]  /*52a0*/  ENDCOLLECTIVE ;  /* 0x000000000000791b */ /* 0x003fea0003800000 */
.L_x_3712:
[----:B------:R-:W-:Y:S01]  /*52b0*/  MOV R87, R18 ;  /* 0x0000001200577202 */ /* 0x000fe20000000f00 */
[-C--:B------:R-:W-:Y:S01]  /*52c0*/  FFMA R60, R21, R74.reuse, R60 ;  /* 0x0000004a153c7223 */ /* 0x080fe2000000003c */
[----:B------:R-:W-:-:S07]  /*52d0*/  FFMA R86, R71, R74, R61 ;  /* 0x0000004a47567223 */ /* 0x000fce000000003d */
[----:B------:R-:W-:Y:S05]  /*52e0*/  WARPSYNC.COLLECTIVE R70, `(.L_x_3713) ;  /* 0x0000000046087348 */ /* 0x000fea0003c00000 */
[----:B------:R0:W1:Y:S02]  /*52f0*/  SHFL.IDX P0, R74, R87, R72, R85 ;  /* 0x00000048574a7389 */ /* 0x0000640000000055 */
[----:B01----:R-:W-:Y:S05]  /*5300*/  ENDCOLLECTIVE ;  /* 0x000000000000791b */ /* 0x003fea0003800000 */
.L_x_3713:
[----:B------:R-:W-:Y:S01]  /*5310*/  MOV R87, R68 ;  /* 0x0000004400577202 */ /* 0x000fe20000000f00 */
[-C--:B------:R-:W-:Y:S01]  /*5320*/  FFMA R62, R21, R74.reuse, R62 ;  /* 0x0000004a153e7223 */ /* 0x080fe2000000003e */
[----:B------:R-:W-:-:S07]  /*5330*/  FFMA R28, R71, R74, R28 ;  /* 0x0000004a471c7223 */ /* 0x000fce000000001c */
[----:B------:R-:W-:Y:S05]  /*5340*/  WARPSYNC.COLLECTIVE R70, `(.L_x_3714) ;  /* 0x0000000046087348 */ /* 0x000fea0003c00000 */
[----:B------:R0:W1:Y:S02]  /*5350*/  SHFL.IDX P0, R74, R87, R72, R85 ;  /* 0x00000048574a7389 */ /* 0x0000640000000055 */
[----:B01----:R-:W-:Y:S05]  /*5360*/  ENDCOLLECTIVE ;  /* 0x000000000000791b */ /* 0x003fea0003800000 */
.L_x_3714:
[----:B------:R-:W-:Y:S02]  /*5370*/  MOV R87, R0 ;  /* 0x0000000000577202 */ /* 0x000fe40000000f00 */
[----:B------:R-:W-:Y:S01]  /*5380*/  MOV R72, R67 ;  /* 0x0000004300487202 */ /* 0x000fe20000000f00 */
[-C--:B------:R-:W-:Y:S01]  /*5390*/  FFMA R88, R21, R74.reuse, R63 ;  /* 0x0000004a15587223 */ /* 0x080fe2000000003f */
[----:B------:R-:W-:-:S07]  /*53a0*/  FFMA R30, R71, R74, R30 ;  /* 0x0000004a471e7223 */ /* 0x000fce000000001e */
[----:B------:R-:W-:Y:S05]  /*53b0*/  WARPSYNC.COLLECTIVE R70, `(.L_x_3715) ;  /* 0x0000000046087348 */ /* 0x000fea0003c00000 */
[----:B------:R0:W1:Y:S02]  /*53c0*/  SHFL.IDX P0, R74, R87, R72, R85 ;  /* 0x00000048574a7389 */ /* 0x0000640000000055 */
[----:B01----:R-:W-:Y:S05]  /*53d0*/  ENDCOLLECTIVE ;  /* 0x000000000000791b */ /* 0x003fea0003800000 */
.L_x_3715:
[----:B------:R-:W-:Y:S02]  /*53e0*/  MOV R87, R20 ;  /* 0x0000001400577202 */ /* 0x000fe40000000f00 */
[----:B------:R-:W-:-:S07]  /*53f0*/  MOV R5, R74 ;  /* 0x0000004a00057202 */ /* 0x000fce0000000f00 */
[----:B------:R-:W-:Y:S05]  /*5400*/  WARPSYNC.COLLECTIVE R70, `(.L_x_3716) ;  /* 0x0000000046087348 */ /* 0x000fea0003c00000 */
[----:B------:R0:W1:Y:S02]  /*5410*/  SHFL.IDX P0, R74, R87, R72, R85 ;  /* 0x00000048574a7389 */ /* 0x0000640000000055 */
[----:B01----:R-:W-:Y:S05]  /*5420*/  ENDCOLLECTIVE ;  /* 0x000000000000791b */ /* 0x003fea0003800000 */
.L_x_3716:
[----:B------:R-:W-:Y:S02]  /*5430*/  MOV R87, R64 ;  /* 0x0000004000577202 */ /* 0x000fe40000000f00 */
[----:B------:R-:W-:-:S07]  /*5440*/  MOV R21, R74 ;  /* 0x0000004a00157202 */ /* 0x000fce0000000f00 */
[----:B------:R-:W-:Y:S05]  /*5450*/  WARPSYNC.COLLECTIVE R70, `(.L_x_3717) ;  /* 0x0000000046087348 */ /* 0x000fea0003c00000 */
[----:B------:R0:W1:Y:S02]  /*5460*/  SHFL.IDX P0, R74, R87, R72, R85 ;  /* 0x00000048574a7389 */ /* 0x0000640000000055 */
[----:B01----:R-:W-:Y:S05]  /*5470*/  ENDCOLLECTIVE ;  /* 0x000000000000791b */ /* 0x003fea0003800000 */
.L_x_3717:
[----:B------:R-:W-:Y:S01]  /*5480*/  MOV R87, R6 ;  /* 0x0000000600577202 */ /* 0x000fe20000000f00 */
[-C--:B------:R-:W-:Y:S01]  /*5490*/  FFMA R46, R19, R74.reuse, R46 ;  /* 0x0000004a132e7223 */ /* 0x080fe2000000002e */
[----:B------:R-:W-:-:S07]  /*54a0*/  FFMA R48, R73, R74, R48 ;  /* 0x0000004a49307223 */ /* 0x000fce0000000030 */
[----:B------:R-:W-:Y:S05]  /*54b0*/  WARPSYNC.COLLECTIVE R70, `(.L_x_3718) ;  /* 0x0000000046087348 */ /* 0x000fea0003c00000 */
[----:B------:R0:W1:Y:S02]  /*54c0*/  SHFL.IDX P0, R74, R87, R72, R85 ;  /* 0x00000048574a7389 */ /* 0x0000640000000055 */
[----:B01----:R-:W-:Y:S05]  /*54d0*/  ENDCOLLECTIVE ;  /* 0x000000000000791b */ /* 0x003fea0003800000 */
.L_x_3718:
[C---:B------:R-:W-:Y:S01]  /*54e0*/  FFMA R38, R5.reuse, R19, R38 ;  /* 0x0000001305267223 */ /* 0x040fe20000000026 */
[----:B------:R-:W-:Y:S01]  /*54f0*/  FFMA R40, R5, R73, R40 ;  /* 0x0000004905287223 */ /* 0x000fe20000000028 */
[----:B------:R-:W-:Y:S02]  /*5500*/  MOV R87, R8 ;  /* 0x0000000800577202 */ /* 0x000fe40000000f00 */
[----:B------:R-:W-:-:S07]  /*5510*/  MOV R5, R74 ;  /* 0x0000004a00057202 */ /* 0x000fce0000000f00 */
[----:B------:R-:W-:Y:S05]  /*5520*/  WARPSYNC.COLLECTIVE R70, `(.L_x_3719) ;  /* 0x0000000046087348 */ /* 0x000fea0003c00000 */
[----:B------:R0:W1:Y:S02]  /*5530*/  SHFL.IDX P0, R74, R87, R72, R85 ;  /* 0x00000048574a7389 */ /* 0x0000640000000055 */
[----:B01----:R-:W-:Y:S05]  /*5540*/  ENDCOLLECTIVE ;  /* 0x000000000000791b */ /* 0x003fea0003800000 */
.L_x_3719:
[----:B------:R-:W-:Y:S02]  /*5550*/  MOV R87, R10 ;  /* 0x0000000a00577202 */ /* 0x000fe40000000f00 */
[----:B------:R-:W-:-:S07]  /*5560*/  MOV R51, R74 ;  /* 0x0000004a00337202 */ /* 0x000fce0000000f00 */
[----:B------:R-:W-:Y:S05]  /*5570*/  WARPSYNC.COLLECTIVE R70, `(.L_x_3720) ;  /* 0x0000000046087348 */ /* 0x000fea0003c00000 */
[----:B------:R0:W1:Y:S02]  /*5580*/  SHFL.IDX P0, R74, R87, R72, R85 ;  /* 0x00000048574a7389 */ /* 0x0000640000000055 */
[----:B01----:R-:W-:Y:S05]  /*5590*/  ENDCOLLECTIVE ;  /* 0x000000000000791b */ /* 0x003fea0003800000 */
.L_x_3720:
[----:B------:R-:W-:Y:S02]  /*55a0*/  MOV R87, R12 ;  /* 0x0000000c00577202 */ /* 0x000fe40000000f00 */
[----:B------:R-:W-:-:S07]  /*55b0*/  MOV R53, R74 ;  /* 0x0000004a00357202 */ /* 0x000fce0000000f00 */
[----:B------:R-:W-:Y:S05]  /*55c0*/  WARPSYNC.COLLECTIVE R70, `(.L_x_3721) ;  /* 0x0000000046087348 */ /* 0x000fea0003c00000 */
[----:B------:R0:W1:Y:S02]  /*55d0*/  SHFL.IDX P0, R74, R87, R72, R85 ;  /* 0x00000048574a7389 */ /* 0x0000640000000055 */
[----:B01----:R-:W-:Y:S05]  /*55e0*/  ENDCOLLECTIVE ;  /* 0x000000000000791b */ /* 0x003fea0003800000 */
.L_x_3721:
[----:B------:R-:W-:Y:S01]  /*55f0*/  MOV R87, R14 ;  /* 0x0000000e00577202 */ /* 0x000fe20000000f00 */
[-C--:B------:R-:W-:Y:S01]  /*5600*/  FFMA R56, R19, R74.reuse, R56 ;  /* 0x0000004a13387223 */ /* 0x080fe20000000038 */
[----:B------:R-:W-:-:S07]  /*5610*/  FFMA R82, R73, R74, R82 ;  /* 0x0000004a49527223 */ /* 0x000fce0000000052 */
[----:B------:R-:W-:Y:S05]  /*5620*/  WARPSYNC.COLLECTIVE R70, `(.L_x_3722) ;  /* 0x0000000046087348 */ /* 0x000fea0003c00000 */
[----:B------:R0:W1:Y:S02]  /*5630*/  SHFL.IDX P0, R74, R87, R72, R85 ;  /* 0x00000048574a7389 */ /* 0x0000640000000055 */
[----:B01----:R-:W-:Y:S05]  /*5640*/  ENDCOLLECTIVE ;  /* 0x000000000000791b */ /* 0x003fea0003800000 */
.L_x_3722:
        /* <DEDUP_REMOVED lines=9> */
.L_x_3723:
        /* <DEDUP_REMOVED lines=14> */
.L_x_3724:
[-C--:B------:R-:W-:Y:S01]  /*57c0*/  FFMA R54, R19, R53.reuse, R54 ;  /* 0x0000003513367223 */ /* 0x080fe20000000036 */
[----:B------:R-:W-:Y:S01]  /*57d0*/  FFMA R80, R73, R53, R80 ;  /* 0x0000003549507223 */ /* 0x000fe20000000050 */
[----:B------:R-:W-:Y:S02]  /*57e0*/  MOV R87, R68 ;  /* 0x0000004400577202 */ /* 0x000fe40000000f00 */
[----:B------:R-:W-:-:S07]  /*57f0*/  MOV R53, R74 ;  /* 0x0000004a00357202 */ /* 0x000fce0000000f00 */
[----:B------:R-:W-:Y:S05]  /*5800*/  WARPSYNC.COLLECTIVE R70, `(.L_x_3725) ;  /* 0x0000000046087348 */ /* 0x000fea0003c00000 */
[----:B------:R0:W1:Y:S02]  /*5810*/  SHFL.IDX P0, R74, R87, R72, R85 ;  /* 0x00000048574a7389 */ /* 0x0000640000000055 */
[----:B01----:R-:W-:Y:S05]  /*5820*/  ENDCOLLECTIVE ;  /* 0x000000000000791b */ /* 0x003fea0003800000 */
.L_x_3725:
[----:B------:R-:W-:Y:S02]  /*5830*/  MOV R87, R0 ;  /* 0x0000000000577202 */ /* 0x000fe40000000f00 */
[----:B------:R-:W-:Y:S02]  /*5840*/  MOV R72, R65 ;  /* 0x0000004100487202 */ /* 0x000fe40000000f00 */
[----:B------:R-:W-:-:S07]  /*5850*/  MOV R55, R74 ;  /* 0x0000004a00377202 */ /* 0x000fce0000000f00 */
[----:B------:R-:W-:Y:S05]  /*5860*/  WARPSYNC.COLLECTIVE R70, `(.L_x_3726) ;  /* 0x0000000046087348 */ /* 0x000fea0003c00000 */
[----:B------:R0:W1:Y:S02]  /*5870*/  SHFL.IDX P0, R74, R87, R72, R85 ;  /* 0x00000048574a7389 */ /* 0x0000640000000055 */
[----:B01----:R-:W-:Y:S05]  /*5880*/  ENDCOLLECTIVE ;  /* 0x000000000000791b */ /* 0x003fea0003800000 */
.L_x_3726:
        /* <DEDUP_REMOVED lines=8> */
.L_x_3727:
[----:B------:R-:W-:Y:S02]  /*5910*/  MOV R87, R64 ;  /* 0x0000004000577202 */ /* 0x000fe40000000f00 */
[----:B------:R-:W-:-:S07]  /*5920*/  MOV R50, R74 ;  /* 0x0000004a00327202 */ /* 0x000fce0000000f00 */
[----:B------:R-:W-:Y:S05]  /*5930*/  WARPSYNC.COLLECTIVE R70, `(.L_x_3728) ;  /* 0x0000000046087348 */ /* 0x000fea0003c00000 */
[----:B------:R0:W1:Y:S02]  /*5940*/  SHFL.IDX P0, R74, R87, R72, R85 ;  /* 0x00000048574a7389 */ /* 0x0000640000000055 */
[----:B01----:R-:W-:Y:S05]  /*5950*/  ENDCOLLECTIVE ;  /* 0x000000000000791b */ /* 0x003fea0003800000 */
.L_x_3728:
[----:B------:R-:W-:Y:S01]  /*5960*/  MOV R87, R6 ;  /* 0x0000000600577202 */ /* 0x000fe20000000f00 */
[-C--:B------:R-:W-:Y:S01]  /*5970*/  FFMA R46, R51, R74.reuse, R46 ;  /* 0x0000004a332e7223 */ /* 0x080fe2000000002e */
[----:B------:R-:W-:-:S07]  /*5980*/  FFMA R48, R17, R74, R48 ;  /* 0x0000004a11307223 */ /* 0x000fce0000000030 */
[----:B------:R-:W-:Y:S05]  /*5990*/  WARPSYNC.COLLECTIVE R70, `(.L_x_3729) ;  /* 0x0000000046087348 */ /* 0x000fea0003c00000 */
[----:B------:R0:W1:Y:S02]  /*59a0*/  SHFL.IDX P0, R74, R87, R72, R85 ;  /* 0x00000048574a7389 */ /* 0x0000640000000055 */
[----:B01----:R-:W-:Y:S05]  /*59b0*/  ENDCOLLECTIVE ;  /* 0x000000000000791b */ /* 0x003fea0003800000 */
.L_x_3729:
[-C--:B------:R-:W-:Y:S01]  /*59c0*/  FFMA R42, R51, R50.reuse, R42 ;  /* 0x00000032332a7223 */ /* 0x080fe2000000002a */
[----:B------:R-:W-:Y:S01]  /*59d0*/  FFMA R44, R17, R50, R44 ;  /* 0x00000032112c7223 */ /* 0x000fe2000000002c */
[----:B------:R-:W-:Y:S02]  /*59e0*/  MOV R87, R8 ;  /* 0x0000000800577202 */ /* 0x000fe40000000f00 */
[----:B------:R-:W-:-:S07]  /*59f0*/  MOV R50, R74 ;  /* 0x0000004a00327202 */ /* 0x000fce0000000f00 */
[----:B------:R-:W-:Y:S05]  /*5a00*/  WARPSYNC.COLLECTIVE R70, `(.L_x_3730) ;  /* 0x0000000046087348 */ /* 0x000fea0003c00000 */
[----:B------:R0:W1:Y:S02]  /*5a10*/  SHFL.IDX P0, R74, R87, R72, R85 ;  /* 0x00000048574a7389 */ /* 0x0000640000000055 */
[----:B01----:R-:W-:Y:S05]  /*5a20*/  ENDCOLLECTIVE ;  /* 0x000000000000791b */ /* 0x003fea0003800000 */
.L_x_3730:
[----:B------:R-:W-:Y:S02]  /*5a30*/  MOV R87, R10 ;  /* 0x0000000a00577202 */ /* 0x000fe40000000f00 */
[----:B------:R-:W-:-:S07]  /*5a40*/  MOV R5, R74 ;  /* 0x0000004a00057202 */ /* 0x000fce0000000f00 */
[----:B------:R-:W-:Y:S05]  /*5a50*/  WARPSYNC.COLLECTIVE R70, `(.L_x_3731) ;  /* 0x0000000046087348 */ /* 0x000fea0003c00000 */
[----:B------:R0:W1:Y:S02]  /*5a60*/  SHFL.IDX P0, R74, R87, R72, R85 ;  /* 0x00000048574a7389 */ /* 0x0000640000000055 */
[----:B01----:R-:W-:Y:S05]  /*5a70*/  ENDCOLLECTIVE ;  /* 0x000000000000791b */ /* 0x003fea0003800000 */
.L_x_3731:
[----:B------:R-:W-:Y:S02]  /*5a80*/  MOV R87, R12 ;  /* 0x0000000c00577202 */ /* 0x000fe40000000f00 */
[----:B------:R-:W-:-:S07]  /*5a90*/  MOV R53, R74 ;  /* 0x0000004a00357202 */ /* 0x000fce0000000f00 */
[----:B------:R-:W-:Y:S05]  /*5aa0*/  WARPSYNC.COLLECTIVE R70, `(.L_x_3732) ;  /* 0x0000000046087348 */ /* 0x000fea0003c00000 */
[----:B------:R0:W1:Y:S02]  /*5ab0*/  SHFL.IDX P0, R74, R87, R72, R85 ;  /* 0x00000048574a7389 */ /* 0x0000640000000055 */
[----:B01----:R-:W-:Y:S05]  /*5ac0*/  ENDCOLLECTIVE ;  /* 0x000000000000791b */ /* 0x003fea0003800000 */
.L_x_3732:
[----:B------:R-:W-:Y:S01]  /*5ad0*/  MOV R87, R14 ;  /* 0x0000000e00577202 */ /* 0x000fe20000000f00 */
[-C--:B------:R-:W-:Y:S01]  /*5ae0*/  FFMA R56, R51, R74.reuse, R56 ;  /* 0x0000004a33387223 */ /* 0x080fe20000000038 */
[----:B------:R-:W-:-:S07]  /*5af0*/  FFMA R82, R17, R74, R82 ;  /* 0x0000004a11527223 */ /* 0x000fce0000000052 */
[----:B------:R-:W-:Y:S05]  /*5b00*/  WARPSYNC.COLLECTIVE R70, `(.L_x_3733) ;  /* 0x0000000046087348 */ /* 0x000fea0003c00000 */
[----:B------:R0:W1:Y:S02]  /*5b10*/  SHFL.IDX P0, R74, R87, R72, R85 ;  /* 0x00000048574a7389 */ /* 0x0000640000000055 */
[----:B01----:R-:W-:Y:S05]  /*5b20*/  ENDCOLLECTIVE ;  /* 0x000000000000791b */ /* 0x003fea0003800000 */
.L_x_3733:
[-C--:B------:R-:W-:Y:S01]  /*5b30*/  FFMA R52, R51, R5.reuse, R52 ;  /* 0x0000000533347223 */ /* 0x080fe20000000034 */
[----:B------:R-:W-:Y:S01]  /*5b40*/  FFMA R78, R17, R5, R78 ;  /* 0x00000005114e7223 */ /* 0x000fe2000000004e */
[----:B------:R-:W-:Y:S02]  /*5b50*/  MOV R87, R16 ;  /* 0x0000001000577202 */ /* 0x000fe40000000f00 */
[----:B------:R-:W-:-:S07]  /*5b60*/  MOV R5, R74 ;  /* 0x0000004a00057202 */ /* 0x000fce0000000f00 */
[----:B------:R-:W-:Y:S05]  /*5b70*/  WARPSYNC.COLLECTIVE R70, `(.L_x_3734) ;  /* 0x0000000046087348 */ /* 0x000fea0003c00000 */
[----:B------:R0:W1:Y:S02]  /*5b80*/  SHFL.IDX P0, R74, R87, R72, R85 ;  /* 0x00000048574a7389 */ /* 0x0000640000000055 */
[----:B01----:R-:W-:Y:S05]  /*5b90*/  ENDCOLLECTIVE ;  /* 0x000000000000791b */ /* 0x003fea0003800000 */
.L_x_3734:
[-C--:B------:R-:W-:Y:S01]  /*5ba0*/  FFMA R54, R51, R53.reuse, R54 ;  /* 0x0000003533367223 */ /* 0x080fe20000000036 */
[----:B------:R-:W-:Y:S01]  /*5bb0*/  FFMA R80, R17, R53, R80 ;  /* 0x0000003511507223 */ /* 0x000fe20000000050 */
[----:B------:R-:W-:Y:S02]  /*5bc0*/  MOV R87, R18 ;  /* 0x0000001200577202 */ /* 0x000fe40000000f00 */
[----:B------:R-:W-:-:S07]  /*5bd0*/  MOV R53, R74 ;  /* 0x0000004a00357202 */ /* 0x000fce0000000f00 */
[----:B------:R-:W-:Y:S05]  /*5be0*/  WARPSYNC.COLLECTIVE R70, `(.L_x_3735) ;  /* 0x0000000046087348 */ /* 0x000fea0003c00000 */
[----:B------:R0:W1:Y:S02]  /*5bf0*/  SHFL.IDX P0, R74, R87, R72, R85 ;  /* 0x00000048574a7389 */ /* 0x0000640000000055 */
[----:B01----:R-:W-:Y:S05]  /*5c00*/  ENDCOLLECTIVE ;  /* 0x000000000000791b */ /* 0x003fea0003800000 */
.L_x_3735:
[-C--:B------:R-:W-:Y:S01]  /*5c10*/  FFMA R19, R19, R55.reuse, R88 ;  /* 0x0000003713137223 */ /* 0x080fe20000000058 */
[----:B------:R-:W-:Y:S01]  /*5c20*/  FFMA R30, R73, R55, R30 ;  /* 0x00000037491e7223 */ /* 0x000fe2000000001e */
[----:B------:R-:W-:Y:S02]  /*5c30*/  MOV R87, R68 ;  /* 0x0000004400577202 */ /* 0x000fe40000000f00 */
[----:B------:R-:W-:-:S07]  /*5c40*/  MOV R55, R74 ;  /* 0x0000004a00377202 */ /* 0x000fce0000000f00 */
[----:B------:R-:W-:Y:S05]  /*5c50*/  WARPSYNC.COLLECTIVE R70, `(.L_x_3736) ;  /* 0x0000000046087348 */ /* 0x000fea0003c00000 */
[----:B------:R0:W1:Y:S02]  /*5c60*/  SHFL.IDX P0, R74, R87, R72, R85 ;  /* 0x00000048574a7389 */ /* 0x0000640000000055 */
[----:B01----:R-:W-:Y:S05]  /*5c70*/  ENDCOLLECTIVE ;  /* 0x000000000000791b */ /* 0x003fea0003800000 */
.L_x_3736:
        /* <DEDUP_REMOVED lines=16> */
.L_x_3737:
        /* <DEDUP_REMOVED lines=10> */
.L_x_3738:
[----:B------:R-:W-:Y:S02]  /*5e20*/  MOV R87, R64 ;  /* 0x0000004000577202 */ /* 0x000fe40000000f00 */
[----:B------:R-:W-:-:S07]  /*5e30*/  MOV R53, R74 ;  /* 0x0000004a00357202 */ /* 0x000fce0000000f00 */
[----:B------:R-:W-:Y:S05]  /*5e40*/  WARPSYNC.COLLECTIVE R70, `(.L_x_3739) ;  /* 0x0000000046087348 */ /* 0x000fea0003c00000 */
[----:B------:R0:W1:Y:S02]  /*5e50*/  SHFL.IDX P0, R74, R87, R72, R85 ;  /* 0x00000048574a7389 */ /* 0x0000640000000055 */
[----:B01----:R-:W-:Y:S05]  /*5e60*/  ENDCOLLECTIVE ;  /* 0x000000000000791b */ /* 0x003fea0003800000 */
.L_x_3739:
[----:B------:R-:W-:Y:S01]  /*5e70*/  MOV R87, R6 ;  /* 0x0000000600577202 */ /* 0x000fe20000000f00 */
[-C--:B------:R-:W-:Y:S01]  /*5e80*/  FFMA R46, R51, R74.reuse, R46 ;  /* 0x0000004a332e7223 */ /* 0x080fe2000000002e */
[----:B------:R-:W-:-:S07]  /*5e90*/  FFMA R48, R13, R74, R48 ;  /* 0x0000004a0d307223 */ /* 0x000fce0000000030 */
[----:B------:R-:W-:Y:S05]  /*5ea0*/  WARPSYNC.COLLECTIVE R70, `(.L_x_3740) ;  /* 0x0000000046087348 */ /* 0x000fea0003c00000 */
[----:B------:R0:W1:Y:S02]  /*5eb0*/  SHFL.IDX P0, R74, R87, R72, R85 ;  /* 0x00000048574a7389 */ /* 0x0000640000000055 */
[----:B01----:R-:W-:Y:S05]  /*5ec0*/  ENDCOLLECTIVE ;  /* 0x000000000000791b */ /* 0x003fea0003800000 */
.L_x_3740:
[----:B------:R-:W-:Y:S02]  /*5ed0*/  MOV R87, R8 ;  /* 0x0000000800577202 */ /* 0x000fe40000000f00 */
[----:B------:R-:W-:-:S07]  /*5ee0*/  MOV R50, R74 ;  /* 0x0000004a00327202 */ /* 0x000fce0000000f00 */
[----:B------:R-:W-:Y:S05]  /*5ef0*/  WARPSYNC.COLLECTIVE R70, `(.L_x_3741) ;  /* 0x0000000046087348 */ /* 0x000fea0003c00000 */
[----:B------:R0:W1:Y:S02]  /*5f00*/  SHFL.IDX P0, R74, R87, R72, R85 ;  /* 0x00000048574a7389 */ /* 0x0000640000000055 */
[----:B01----:R-:W-:Y:S05]  /*5f10*/  ENDCOLLECTIVE ;  /* 0x000000000000791b */ /* 0x003fea0003800000 */
.L_x_3741:
        /* <DEDUP_REMOVED lines=8> */
.L_x_3742:
[----:B------:R-:W-:Y:S01]  /*5fa0*/  FFMA R28, R17, R55, R28 ;  /* 0x00000037111c7223 */ /* 0x000fe2000000001c */
[----:B------:R-:W-:Y:S02]  /*5fb0*/  MOV R87, R12 ;  /* 0x0000000c00577202 */ /* 0x000fe40000000f00 */
[----:B------:R-:W-:-:S07]  /*5fc0*/  MOV R17, R74 ;  /* 0x0000004a00117202 */ /* 0x000fce0000000f00 */
[----:B------:R-:W-:Y:S05]  /*5fd0*/  WARPSYNC.COLLECTIVE R70, `(.L_x_3743) ;  /* 0x0000000046087348 */ /* 0x000fea0003c00000 */
[----:B------:R0:W1:Y:S02]  /*5fe0*/  SHFL.IDX P0, R74, R87, R72, R85 ;  /* 0x00000048574a7389 */ /* 0x0000640000000055 */
[----:B01----:R-:W-:Y:S05]  /*5ff0*/  ENDCOLLECTIVE ;  /* 0x000000000000791b */ /* 0x003fea0003800000 */
.L_x_3743:
[----:B------:R-:W-:Y:S01]  /*6000*/  MOV R87, R14 ;  /* 0x0000000e00577202 */ /* 0x000fe20000000f00 */
[-C--:B------:R-:W-:Y:S01]  /*6010*/  FFMA R56, R51, R74.reuse, R56 ;  /* 0x0000004a33387223 */ /* 0x080fe20000000038 */
[----:B------:R-:W-:-:S07]  /*6020*/  FFMA R82, R13, R74, R82 ;  /* 0x0000004a0d527223 */ /* 0x000fce0000000052 */
[----:B------:R-:W-:Y:S05]  /*6030*/  WARPSYNC.COLLECTIVE R70, `(.L_x_3744) ;  /* 0x0000000046087348 */ /* 0x000fea0003c00000 */
[----:B------:R0:W1:Y:S02]  /*6040*/  SHFL.IDX P0, R74, R87, R72, R85 ;  /* 0x00000048574a7389 */ /* 0x0000640000000055 */
[----:B01----:R-:W-:Y:S05]  /*6050*/  ENDCOLLECTIVE ;  /* 0x000000000000791b */ /* 0x003fea0003800000 */
.L_x_3744:
[-C--:B------:R-:W-:Y:S01]  /*6060*/  FFMA R54, R51, R17.reuse, R54 ;  /* 0x0000001133367223 */ /* 0x080fe20000000036 */
[----:B------:R-:W-:Y:S01]  /*6070*/  FFMA R80, R13, R17, R80 ;  /* 0x000000110d507223 */ /* 0x000fe20000000050 */
[----:B------:R-:W-:Y:S02]  /*6080*/  MOV R87, R16 ;  /* 0x0000001000577202 */ /* 0x000fe40000000f00 */
[----:B------:R-:W-:-:S07]  /*6090*/  MOV R17, R74 ;  /* 0x0000004a00117202 */ /* 0x000fce0000000f00 */
[----:B------:R-:W-:Y:S05]  /*60a0*/  WARPSYNC.COLLECTIVE R70, `(.L_x_3745) ;  /* 0x0000000046087348 */ /* 0x000fea0003c00000 */
[----:B------:R0:W1:Y:S02]  /*60b0*/  SHFL.IDX P0, R74, R87, R72, R85 ;  /* 0x00000048574a7389 */ /* 0x0000640000000055 */
[----:B01----:R-:W-:Y:S05]  /*60c0*/  ENDCOLLECTIVE ;  /* 0x000000000000791b */ /* 0x003fea0003800000 */
.L_x_3745:
[-C--:B------:R-:W-:Y:S01]  /*60d0*/  FFMA R42, R51, R53.reuse, R42 ;  /* 0x00000035332a7223 */ /* 0x080fe2000000002a */
[----:B------:R-:W-:Y:S01]  /*60e0*/  FFMA R44, R13, R53, R44 ;  /* 0x000000350d2c7223 */ /* 0x000fe2000000002c */
[----:B------:R-:W-:Y:S02]  /*60f0*/  MOV R87, R18 ;  /* 0x0000001200577202 */ /* 0x000fe40000000f00 */
[----:B------:R-:W-:-:S07]  /*6100*/  MOV R53, R74 ;  /* 0x0000004a00357202 */ /* 0x000fce0000000f00 */
[----:B------:R-:W-:Y:S05]  /*6110*/  WARPSYNC.COLLECTIVE R70, `(.L_x_3746) ;  /* 0x0000000046087348 */ /* 0x000fea0003c00000 */
[----:B------:R0:W1:Y:S02]  /*6120*/  SHFL.IDX P0, R74, R87, R72, R85 ;  /* 0x00000048574a7389 */ /* 0x0000640000000055 */
[----:B01----:R-:W-:Y:S05]  /*6130*/  ENDCOLLECTIVE ;  /* 0x000000000000791b */ /* 0x003fea0003800000 */
.L_x_3746:
[----:B------:R-:W-:Y:S02]  /*6140*/  MOV R87, R68 ;  /* 0x0000004400577202 */ /* 0x000fe40000000f00 */
[----:B------:R-:W-:-:S07]  /*6150*/  MOV R55, R74 ;  /* 0x0000004a00377202 */ /* 0x000fce0000000f00 */
[----:B------:R-:W-:Y:S05]  /*6160*/  WARPSYNC.COLLECTIVE R70, `(.L_x_3747) ;  /* 0x0000000046087348 */ /* 0x000fea0003c00000 */
[----:B------:R0:W1:Y:S02]  /*6170*/  SHFL.IDX P0, R74, R87, R72, R85 ;  /* 0x00000048574a7389 */ /* 0x0000640000000055 */
[----:B01----:R-:W-:Y:S05]  /*6180*/  ENDCOLLECTIVE ;  /* 0x000000000000791b */ /* 0x003fea0003800000 */
.L_x_3747:
[----:B------:R-:W-:Y:S02]  /*6190*/  MOV R87, R0 ;  /* 0x0000000000577202 */ /* 0x000fe40000000f00 */
[----:B------:R-:W-:Y:S02]  /*61a0*/  MOV R72, R11 ;  /* 0x0000000b00487202 */ /* 0x000fe40000000f00 */
[----:B------:R-:W-:-:S07]  /*61b0*/  MOV R4, R74 ;  /* 0x0000004a00047202 */ /* 0x000fce0000000f00 */
[----:B------:R-:W-:Y:S05]  /*61c0*/  WARPSYNC.COLLECTIVE R70, `(.L_x_3748) ;  /* 0x0000000046087348 */ /* 0x000fea0003c00000 */
[----:B------:R0:W1:Y:S02]  /*61d0*/  SHFL.IDX P0, R74, R87, R72, R85 ;  /* 0x00000048574a7389 */ /* 0x0000640000000055 */
[----:B01----:R-:W-:Y:S05]  /*61e0*/  ENDCOLLECTIVE ;  /* 0x000000000000791b */ /* 0x003fea0003800000 */
.L_x_3748:
        /* <DEDUP_REMOVED lines=12> */
.L_x_3749:
[----:B------:R-:W-:Y:S02]  /*62b0*/  MOV R87, R64 ;  /* 0x0000004000577202 */ /* 0x000fe40000000f00 */
[----:B------:R-:W-:-:S07]  /*62c0*/  MOV R7, R74 ;  /* 0x0000004a00077202 */ /* 0x000fce0000000f00 */
[----:B------:R-:W-:Y:S05]  /*62d0*/  WARPSYNC.COLLECTIVE R70, `(.L_x_3750) ;  /* 0x0000000046087348 */ /* 0x000fea0003c00000 */
[----:B------:R0:W1:Y:S02]  /*62e0*/  SHFL.IDX P0, R74, R87, R72, R85 ;  /* 0x00000048574a7389 */ /* 0x0000640000000055 */
[----:B01----:R-:W-:Y:S05]  /*62f0*/  ENDCOLLECTIVE ;  /* 0x000000000000791b */ /* 0x003fea0003800000 */
.L_x_3750:
[----:B------:R-:W-:Y:S02]  /*6300*/  MOV R87, R6 ;  /* 0x0000000600577202 */ /* 0x000fe40000000f00 */
[----:B------:R-:W-:-:S07]  /*6310*/  MOV R9, R74 ;  /* 0x0000004a00097202 */ /* 0x000fce0000000f00 */
[----:B------:R-:W-:Y:S05]  /*6320*/  WARPSYNC.COLLECTIVE R70, `(.L_x_3751) ;  /* 0x0000000046087348 */ /* 0x000fea0003c00000 */
[----:B------:R0:W1:Y:S02]  /*6330*/  SHFL.IDX P0, R74, R87, R72, R85 ;  /* 0x00000048574a7389 */ /* 0x0000640000000055 */
[----:B01----:R-:W-:Y:S05]  /*6340*/  ENDCOLLECTIVE ;  /* 0x000000000000791b */ /* 0x003fea0003800000 */
.L_x_3751:
[----:B------:R-:W-:Y:S01]  /*6350*/  MOV R87, R8 ;  /* 0x0000000800577202 */ /* 0x000fe20000000f00 */
[-C--:B------:R-:W-:Y:S01]  /*6360*/  FFMA R50, R63, R74.reuse, R21 ;  /* 0x0000004a3f327223 */ /* 0x080fe20000000015 */
[----:B------:R-:W-:-:S07]  /*6370*/  FFMA R51, R5, R74, R76 ;  /* 0x0000004a05337223 */ /* 0x000fce000000004c */
[----:B------:R-:W-:Y:S05]  /*6380*/  WARPSYNC.COLLECTIVE R70, `(.L_x_3752) ;  /* 0x0000000046087348 */ /* 0x000fea0003c00000 */
[----:B------:R0:W1:Y:S02]  /*6390*/  SHFL.IDX P0, R74, R87, R72, R85 ;  /* 0x00000048574a7389 */ /* 0x0000640000000055 */
[----:B01----:R-:W-:Y:S05]  /*63a0*/  ENDCOLLECTIVE ;  /* 0x000000000000791b */ /* 0x003fea0003800000 */
.L_x_3752:
[----:B------:R-:W-:Y:S02]  /*63b0*/  MOV R87, R10 ;  /* 0x0000000a00577202 */ /* 0x000fe40000000f00 */
[----:B------:R-:W-:-:S07]  /*63c0*/  MOV R3, R74 ;  /* 0x0000004a00037202 */ /* 0x000fce0000000f00 */
[----:B------:R-:W-:Y:S05]  /*63d0*/  WARPSYNC.COLLECTIVE R70, `(.L_x_3753) ;  /* 0x0000000046087348 */ /* 0x000fea0003c00000 */
[----:B------:R0:W1:Y:S02]  /*63e0*/  SHFL.IDX P0, R74, R87, R72, R85 ;  /* 0x00000048574a7389 */ /* 0x0000640000000055 */
[----:B01----:R-:W-:Y:S05]  /*63f0*/  ENDCOLLECTIVE ;  /* 0x000000000000791b */ /* 0x003fea0003800000 */
.L_x_3753:
[-C--:B------:R-:W-:Y:S01]  /*6400*/  FFMA R42, R63, R7.reuse, R42 ;  /* 0x000000073f2a7223 */ /* 0x080fe2000000002a */
[----:B------:R-:W-:Y:S01]  /*6410*/  FFMA R44, R5, R7, R44 ;  /* 0x00000007052c7223 */ /* 0x000fe2000000002c */
[----:B------:R-:W-:Y:S02]  /*6420*/  MOV R87, R12 ;  /* 0x0000000c00577202 */ /* 0x000fe40000000f00 */
[----:B------:R-:W-:-:S07]  /*6430*/  MOV R7, R74 ;  /* 0x0000004a00077202 */ /* 0x000fce0000000f00 */
[----:B------:R-:W-:Y:S05]  /*6440*/  WARPSYNC.COLLECTIVE R70, `(.L_x_3754) ;  /* 0x0000000046087348 */ /* 0x000fea0003c00000 */
[----:B------:R0:W1:Y:S02]  /*6450*/  SHFL.IDX P0, R74, R87, R72, R85 ;  /* 0x00000048574a7389 */ /* 0x0000640000000055 */
[----:B01----:R-:W-:Y:S05]  /*6460*/  ENDCOLLECTIVE ;  /* 0x000000000000791b */ /* 0x003fea0003800000 */
.L_x_3754:
[-C--:B------:R-:W-:Y:S01]  /*6470*/  FFMA R46, R63, R9.reuse, R46 ;  /* 0x000000093f2e7223 */ /* 0x080fe2000000002e */
[----:B------:R-:W-:Y:S01]  /*6480*/  FFMA R48, R5, R9, R48 ;  /* 0x0000000905307223 */ /* 0x000fe20000000030 */
[----:B------:R-:W-:Y:S02]  /*6490*/  MOV R87, R14 ;  /* 0x0000000e00577202 */ /* 0x000fe40000000f00 */
[----:B------:R-:W-:-:S07]  /*64a0*/  MOV R9, R74 ;  /* 0x0000004a00097202 */ /* 0x000fce0000000f00 */
[----:B------:R-:W-:Y:S05]  /*64b0*/  WARPSYNC.COLLECTIVE R70, `(.L_x_3755) ;  /* 0x0000000046087348 */ /* 0x000fea0003c00000 */
[----:B------:R0:W1:Y:S02]  /*64c0*/  SHFL.IDX P0, R74, R87, R72, R85 ;  /* 0x00000048574a7389 */ /* 0x0000640000000055 */
[----:B01----:R-:W-:Y:S05]  /*64d0*/  ENDCOLLECTIVE ;  /* 0x000000000000791b */ /* 0x003fea0003800000 */
.L_x_3755:
        /* <DEDUP_REMOVED lines=9> */
.L_x_3756:
[----:B------:R-:W-:Y:S02]  /*6570*/  MOV R87, R18 ;  /* 0x0000001200577202 */ /* 0x000fe40000000f00 */
[----:B------:R-:W-:-:S07]  /*6580*/  MOV R15, R74 ;  /* 0x0000004a000f7202 */ /* 0x000fce0000000f00 */
[----:B------:R-:W-:Y:S05]  /*6590*/  WARPSYNC.COLLECTIVE R70, `(.L_x_3757) ;  /* 0x0000000046087348 */ /* 0x000fea0003c00000 */
[----:B------:R0:W1:Y:S02]  /*65a0*/  SHFL.IDX P0, R74, R87, R72, R85 ;  /* 0x00000048574a7389 */ /* 0x0000640000000055 */
[----:B01----:R-:W-:Y:S05]  /*65b0*/  ENDCOLLECTIVE ;  /* 0x000000000000791b */ /* 0x003fea0003800000 */
.L_x_3757:
[----:B------:R-:W-:Y:S02]  /*65c0*/  MOV R87, R68 ;  /* 0x0000004400577202 */ /* 0x000fe40000000f00 */
[----:B------:R-:W-:-:S07]  /*65d0*/  MOV R17, R74 ;  /* 0x0000004a00117202 */ /* 0x000fce0000000f00 */
[----:B------:R-:W-:Y:S05]  /*65e0*/  WARPSYNC.COLLECTIVE R70, `(.L_x_3758) ;  /* 0x0000000046087348 */ /* 0x000fea0003c00000 */
[----:B------:R0:W1:Y:S02]  /*65f0*/  SHFL.IDX P0, R74, R87, R72, R85 ;  /* 0x00000048574a7389 */ /* 0x0000640000000055 */
[----:B01----:R-:W-:Y:S05]  /*6600*/  ENDCOLLECTIVE ;  /* 0x000000000000791b */ /* 0x003fea0003800000 */
.L_x_3758:
        /* <DEDUP_REMOVED lines=13> */
.L_x_3655:
        /* <DEDUP_REMOVED lines=11> */
.L_x_3761:
[----:B------:R-:W-:Y:S05]  /*6790*/  BSYNC B1 ;  /* 0x0000000000017941 */ /* 0x000fea0003800000 */
.L_x_3760:
        /* <DEDUP_REMOVED lines=9> */
.L_x_3762:
[----:B------:R-:W-:Y:S01]  /*6830*/  MOV R72, R17 ;  /* 0x0000001100487202 */ /* 0x000fe20000000f00 */
[----:B------:R-:W-:Y:S01]  /*6840*/  IMAD.WIDE R4, R5, 0x4, R2 ;  /* 0x0000000405047825 */ /* 0x000fe200078e0202 */
[----:B------:R-:W-:-:S07]  /*6850*/  MOV R7, R74 ;  /* 0x0000004a00077202 */ /* 0x000fce0000000f00 */
[----:B------:R-:W-:Y:S05]  /*6860*/  WARPSYNC.COLLECTIVE R70, `(.L_x_3763) ;  /* 0x0000000046087348 */ /* 0x000fea0003c00000 */
[----:B------:R0:W1:Y:S02]  /*6870*/  SHFL.IDX P0, R74, R87, R72, R85 ;  /* 0x00000048574a7389 */ /* 0x0000640000000055 */
[----:B01----:R-:W-:Y:S05]  /*6880*/  ENDCOLLECTIVE ;  /* 0x000000000000791b */ /* 0x003fea0003800000 */
.L_x_3763:
[----:B------:R-:W-:Y:S02]  /*6890*/  MOV R72, R15 ;  /* 0x0000000f00487202 */ /* 0x000fe40000000f00 */
[----:B------:R-:W-:-:S07]  /*68a0*/  MOV R23, R74 ;  /* 0x0000004a00177202 */ /* 0x000fce0000000f00 */
[----:B------:R-:W-:Y:S05]  /*68b0*/  WARPSYNC.COLLECTIVE R70, `(.L_x_3764) ;  /* 0x0000000046087348 */ /* 0x000fea0003c00000 */
[----:B------:R0:W1:Y:S02]  /*68c0*/  SHFL.IDX P0, R74, R87, R72, R85 ;  /* 0x00000048574a7389 */ /* 0x0000640000000055 */
[----:B01----:R-:W-:Y:S05]  /*68d0*/  ENDCOLLECTIVE ;  /* 0x000000000000791b */ /* 0x003fea0003800000 */
.L_x_3764:
[----:B------:R-:W-:Y:S02]  /*68e0*/  MOV R87, R0 ;  /* 0x0000000000577202 */ /* 0x000fe40000000f00 */
[----:B------:R-:W-:Y:S02]  /*68f0*/  MOV R72, R29 ;  /* 0x0000001d00487202 */ /* 0x000fe40000000f00 */
[----:B------:R-:W-:-:S07]  /*6900*/  MOV R21, R74 ;  /* 0x0000004a00157202 */ /* 0x000fce0000000f00 */
[----:B------:R-:W-:Y:S05]  /*6910*/  WARPSYNC.COLLECTIVE R70, `(.L_x_3765) ;  /* 0x0000000046087348 */ /* 0x000fea0003c00000 */
[----:B------:R0:W1:Y:S02]  /*6920*/  SHFL.IDX P0, R74, R87, R72, R85 ;  /* 0x00000048574a7389 */ /* 0x0000640000000055 */
[----:B01----:R-:W-:Y:S05]  /*6930*/  ENDCOLLECTIVE ;  /* 0x000000000000791b */ /* 0x003fea0003800000 */
.L_x_3765:
[----:B------:R-:W-:Y:S02]  /*6940*/  MOV R87, R20 ;  /* 0x0000001400577202 */ /* 0x000fe40000000f00 */
[----:B------:R-:W-:-:S07]  /*6950*/  MOV R27, R74 ;  /* 0x0000004a001b7202 */ /* 0x000fce0000000f00 */
[----:B------:R-:W-:Y:S05]  /*6960*/  WARPSYNC.COLLECTIVE R70, `(.L_x_3766) ;  /* 0x0000000046087348 */ /* 0x000fea0003c00000 */
[----:B------:R0:W1:Y:S02]  /*6970*/  SHFL.IDX P0, R74, R87, R72, R85 ;  /* 0x00000048574a7389 */ /* 0x0000640000000055 */
[----:B01----:R-:W-:Y:S05]  /*6980*/  ENDCOLLECTIVE ;  /* 0x000000000000791b */ /* 0x003fea0003800000 */
.L_x_3766:
        /* <DEDUP_REMOVED lines=14> */
.L_x_3767:
        /* <DEDUP_REMOVED lines=26> */
.L_x_3768:
        /* <DEDUP_REMOVED lines=16> */
.L_x_3769:
        /* <DEDUP_REMOVED lines=16> */
.L_x_3770:
        /* <DEDUP_REMOVED lines=17> */
.L_x_3771:
        /* <DEDUP_REMOVED lines=15> */
.L_x_3772:
        /* <DEDUP_REMOVED lines=16> */
.L_x_3773:
        /* <DEDUP_REMOVED lines=15> */
.L_x_3774:
        /* <DEDUP_REMOVED lines=15> */
.L_x_3775:
        /* <DEDUP_REMOVED lines=20> */
.L_x_3776:
[----:B------:R-:W-:Y:S02]  /*7430*/  MOV R87, R20 ;  /* 0x0000001400577202 */ /* 0x000fe40000000f00 */
[----:B------:R-:W-:-:S07]  /*7440*/  MOV R37, R74 ;  /* 0x0000004a00257202 */ /* 0x000fce0000000f00 */
[----:B------:R-:W-:Y:S05]  /*7450*/  WARPSYNC.COLLECTIVE R70, `(.L_x_3777) ;  /* 0x0000000046087348 */ /* 0x000fea0003c00000 */
[----:B------:R0:W1:Y:S02]  /*7460*/  SHFL.IDX P0, R74, R87, R72, R85 ;  /* 0x00000048574a7389 */ /* 0x0000640000000055 */
[----:B01----:R-:W-:Y:S05]  /*7470*/  ENDCOLLECTIVE ;  /* 0x000000000000791b */ /* 0x003fea0003800000 */
.L_x_3777:
[----:B------:R-:W-:Y:S02]  /*7480*/  MOV R87, R64 ;  /* 0x0000004000577202 */ /* 0x000fe40000000f00 */
[----:B------:R-:W-:-:S07]  /*7490*/  MOV R35, R74 ;  /* 0x0000004a00237202 */ /* 0x000fce0000000f00 */
[----:B------:R-:W-:Y:S05]  /*74a0*/  WARPSYNC.COLLECTIVE R70, `(.L_x_3778) ;  /* 0x0000000046087348 */ /* 0x000fea0003c00000 */
[----:B------:R0:W1:Y:S02]  /*74b0*/  SHFL.IDX P0, R74, R87, R72, R85 ;  /* 0x00000048574a7389 */ /* 0x0000640000000055 */
[----:B01----:R-:W-:Y:S05]  /*74c0*/  ENDCOLLECTIVE ;  /* 0x000000000000791b */ /* 0x003fea0003800000 */
.L_x_3778:
[----:B------:R-:W-:Y:S02]  /*74d0*/  MOV R87, R13 ;  /* 0x0000000d00577202 */ /* 0x000fe40000000f00 */
[----:B------:R-:W-:-:S07]  /*74e0*/  MOV R39, R74 ;  /* 0x0000004a00277202 */ /* 0x000fce0000000f00 */
[----:B------:R-:W-:Y:S05]  /*74f0*/  WARPSYNC.COLLECTIVE R70, `(.L_x_3779) ;  /* 0x0000000046087348 */ /* 0x000fea0003c00000 */
[----:B------:R0:W1:Y:S02]  /*7500*/  SHFL.IDX P0, R74, R87, R72, R85 ;  /* 0x00000048574a7389 */ /* 0x0000640000000055 */
[----:B01----:R-:W-:Y:S05]  /*7510*/  ENDCOLLECTIVE ;  /* 0x000000000000791b */ /* 0x003fea0003800000 */
.L_x_3779:
[----:B------:R-:W-:Y:S02]  /*7520*/  MOV R87, R8 ;  /* 0x0000000800577202 */ /* 0x000fe40000000f00 */
[----:B------:R-:W-:-:S07]  /*7530*/  MOV R43, R74 ;  /* 0x0000004a002b7202 */ /* 0x000fce0000000f00 */
[----:B------:R-:W-:Y:S05]  /*7540*/  WARPSYNC.COLLECTIVE R70, `(.L_x_3780) ;  /* 0x0000000046087348 */ /* 0x000fea0003c00000 */
[----:B------:R0:W1:Y:S02]  /*7550*/  SHFL.IDX P0, R74, R87, R72, R85 ;  /* 0x00000048574a7389 */ /* 0x0000640000000055 */
[----:B01----:R-:W-:Y:S05]  /*7560*/  ENDCOLLECTIVE ;  /* 0x000000000000791b */ /* 0x003fea0003800000 */
.L_x_3780:
[----:B------:R-:W-:Y:S02]  /*7570*/  MOV R87, R10 ;  /* 0x0000000a00577202 */ /* 0x000fe40000000f00 */
[----:B------:R-:W-:-:S07]  /*7580*/  MOV R38, R74 ;  /* 0x0000004a00267202 */ /* 0x000fce0000000f00 */
[----:B------:R-:W-:Y:S05]  /*7590*/  WARPSYNC.COLLECTIVE R70, `(.L_x_3781) ;  /* 0x0000000046087348 */ /* 0x000fea0003c00000 */
[----:B------:R0:W1:Y:S02]  /*75a0*/  SHFL.IDX P0, R74, R87, R72, R85 ;  /* 0x00000048574a7389 */ /* 0x0000640000000055 */
[----:B01----:R-:W-:Y:S05]  /*75b0*/  ENDCOLLECTIVE ;  /* 0x000000000000791b */ /* 0x003fea0003800000 */
.L_x_3781:
[----:B------:R-:W-:Y:S02]  /*75c0*/  MOV R87, R12 ;  /* 0x0000000c00577202 */ /* 0x000fe40000000f00 */
[----:B------:R-:W-:-:S07]  /*75d0*/  MOV R41, R74 ;  /* 0x0000004a00297202 */ /* 0x000fce0000000f00 */
[----:B------:R-:W-:Y:S05]  /*75e0*/  WARPSYNC.COLLECTIVE R70, `(.L_x_3782) ;  /* 0x0000000046087348 */ /* 0x000fea0003c00000 */
[----:B------:R0:W1:Y:S02]  /*75f0*/  SHFL.IDX P0, R74, R87, R72, R85 ;  /* 0x00000048574a7389 */ /* 0x0000640000000055 */
[----:B01----:R-:W-:Y:S05]  /*7600*/  ENDCOLLECTIVE ;  /* 0x000000000000791b */ /* 0x003fea0003800000 */
.L_x_3782:
[----:B------:R-:W-:Y:S02]  /*7610*/  MOV R87, R14 ;  /* 0x0000000e00577202 */ /* 0x000fe40000000f00 */
[----:B------:R-:W-:-:S07]  /*7620*/  MOV R5, R74 ;  /* 0x0000004a00057202 */ /* 0x000fce0000000f00 */
[----:B------:R-:W-:Y:S05]  /*7630*/  WARPSYNC.COLLECTIVE R70, `(.L_x_3783) ;  /* 0x0000000046087348 */ /* 0x000fea0003c00000 */
[----:B------:R0:W1:Y:S02]  /*7640*/  SHFL.IDX P0, R74, R87, R72, R85 ;  /* 0x00000048574a7389 */ /* 0x0000640000000055 */
[----:B01----:R-:W-:Y:S05]  /*7650*/  ENDCOLLECTIVE ;  /* 0x000000000000791b */ /* 0x003fea0003800000 */
.L_x_3783:
[----:B------:R-:W-:Y:S02]  /*7660*/  MOV R87, R16 ;  /* 0x0000001000577202 */ /* 0x000fe40000000f00 */
[----:B------:R-:W-:-:S07]  /*7670*/  MOV R4, R74 ;  /* 0x0000004a00047202 */ /* 0x000fce0000000f00 */
[----:B------:R-:W-:Y:S05]  /*7680*/  WARPSYNC.COLLECTIVE R70, `(.L_x_3784) ;  /* 0x0000000046087348 */ /* 0x000fea0003c00000 */
[----:B------:R0:W1:Y:S02]  /*7690*/  SHFL.IDX P0, R74, R87, R72, R85 ;  /* 0x00000048574a7389 */ /* 0x0000640000000055 */
[----:B01----:R-:W-:Y:S05]  /*76a0*/  ENDCOLLECTIVE ;  /* 0x000000000000791b */ /* 0x003fea0003800000 */
.L_x_3784:
[----:B------:R-:W-:Y:S02]  /*76b0*/  MOV R87, R18 ;  /* 0x0000001200577202 */ /* 0x000fe40000000f00 */
[----:B------:R-:W-:-:S07]  /*76c0*/  MOV R31, R74 ;  /* 0x0000004a001f7202 */ /* 0x000fce0000000f00 */
[----:B------:R-:W-:Y:S05]  /*76d0*/  WARPSYNC.COLLECTIVE R70, `(.L_x_3785) ;  /* 0x0000000046087348 */ /* 0x000fea0003c00000 */
[----:B------:R0:W1:Y:S02]  /*76e0*/  SHFL.IDX P0, R74, R87, R72, R85 ;  /* 0x00000048574a7389 */ /* 0x0000640000000055 */
[----:B01----:R-:W-:Y:S05]  /*76f0*/  ENDCOLLECTIVE ;  /* 0x000000000000791b */ /* 0x003fea0003800000 */
.L_x_3785:
[----:B------:R-:W-:Y:S02]  /*7700*/  MOV R87, R68 ;  /* 0x0000004400577202 */ /* 0x000fe40000000f00 */
[----:B------:R-:W-:-:S07]  /*7710*/  MOV R29, R74 ;  /* 0x0000004a001d7202 */ /* 0x000fce0000000f00 */
[----:B------:R-:W-:Y:S05]  /*7720*/  WARPSYNC.COLLECTIVE R70, `(.L_x_3786) ;  /* 0x0000000046087348 */ /* 0x000fea0003c00000 */
[----:B------:R0:W1:Y:S02]  /*7730*/  SHFL.IDX P0, R74, R87, R72, R85 ;  /* 0x00000048574a7389 */ /* 0x0000640000000055 */
[----:B01----:R-:W-:Y:S05]  /*7740*/  ENDCOLLECTIVE ;  /* 0x000000000000791b */ /* 0x003fea0003800000 */
.L_x_3786:
        /* <DEDUP_REMOVED lines=21> */
.L_x_3787:
[----:B------:R0:W5:Y:S04]  /*78a0*/  LDG.E.CONSTANT R6, desc[UR4][R2.64] ;  /* 0x0000000402067981 */ /* 0x000168000c1e9900 */
[----:B------:R0:W5:Y:S01]  /*78b0*/  LDG.E.CONSTANT R7, desc[UR4][R2.64+0x80] ;  /* 0x0000800402077981 */ /* 0x000162000c1e9900 */
[----:B------:R-:W-:Y:S02]  /*78c0*/  MOV R87, R20 ;  /* 0x0000001400577202 */ /* 0x000fe40000000f00 */
[----:B------:R-:W-:-:S07]  /*78d0*/  MOV R19, R74 ;  /* 0x0000004a00137202 */ /* 0x000fce0000000f00 */
[----:B0----5:R-:W-:Y:S05]  /*78e0*/  WARPSYNC.COLLECTIVE R70, `(.L_x_3788) ;  /* 0x0000000046087348 */ /* 0x021fea0003c00000 */
[----:B------:R1:W2:Y:S02]  /*78f0*/  SHFL.IDX P0, R74, R87, R72, R85 ;  /* 0x00000048574a7389 */ /* 0x0002a40000000055 */
[----:B012--5:R-:W-:Y:S05]  /*7900*/  ENDCOLLECTIVE ;  /* 0x000000000000791b */ /* 0x027fea0003800000 */
.L_x_3788:
[----:B------:R-:W-:Y:S02]  /*7910*/  MOV R87, R64 ;  /* 0x0000004000577202 */ /* 0x000fe40000000f00 */
[----:B------:R-:W-:-:S07]  /*7920*/  MOV R48, R74 ;  /* 0x0000004a00307202 */ /* 0x000fce0000000f00 */
[----:B------:R-:W-:Y:S05]  /*7930*/  WARPSYNC.COLLECTIVE R70, `(.L_x_3789) ;  /* 0x0000000046087348 */ /* 0x000fea0003c00000 */
[----:B------:R0:W1:Y:S02]  /*7940*/  SHFL.IDX P0, R74, R87, R72, R85 ;  /* 0x00000048574a7389 */ /* 0x0000640000000055 */
[----:B01----:R-:W-:Y:S05]  /*7950*/  ENDCOLLECTIVE ;  /* 0x000000000000791b */ /* 0x003fea0003800000 */
.L_x_3789:
[----:B------:R-:W-:Y:S02]  /*7960*/  MOV R87, R13 ;  /* 0x0000000d00577202 */ /* 0x000fe40000000f00 */
[----:B------:R-:W-:-:S07]  /*7970*/  MOV R71, R74 ;  /* 0x0000004a00477202 */ /* 0x000fce0000000f00 */
[----:B------:R-:W-:Y:S05]  /*7980*/  WARPSYNC.COLLECTIVE R70, `(.L_x_3790) ;  /* 0x0000000046087348 */ /* 0x000fea0003c00000 */
[----:B------:R0:W1:Y:S02]  /*7990*/  SHFL.IDX P0, R74, R87, R72, R85 ;  /* 0x00000048574a7389 */ /* 0x0000640000000055 */
[----:B01----:R-:W-:Y:S05]  /*79a0*/  ENDCOLLECTIVE ;  /* 0x000000000000791b */ /* 0x003fea0003800000 */
.L_x_3790:
[----:B------:R-:W-:Y:S02]  /*79b0*/  MOV R87, R8 ;  /* 0x0000000800577202 */ /* 0x000fe40000000f00 */
[----:B------:R-:W-:-:S07]  /*79c0*/  MOV R47, R74 ;  /* 0x0000004a002f7202 */ /* 0x000fce0000000f00 */
[----:B------:R-:W-:Y:S05]  /*79d0*/  WARPSYNC.COLLECTIVE R70, `(.L_x_3791) ;  /* 0x0000000046087348 */ /* 0x000fea0003c00000 */
[----:B------:R0:W1:Y:S02]  /*79e0*/  SHFL.IDX P0, R74, R87, R72, R85 ;  /* 0x00000048574a7389 */ /* 0x0000640000000055 */
[----:B01----:R-:W-:Y:S05]  /*79f0*/  ENDCOLLECTIVE ;  /* 0x000000000000791b */ /* 0x003fea0003800000 */
.L_x_3791:
[----:B------:R-:W-:Y:S02]  /*7a00*/  MOV R87, R10 ;  /* 0x0000000a00577202 */ /* 0x000fe40000000f00 */
[----:B------:R-:W-:-:S07]  /*7a10*/  MOV R73, R74 ;  /* 0x0000004a00497202 */ /* 0x000fce0000000f00 */
[----:B------:R-:W-:Y:S05]  /*7a20*/  WARPSYNC.COLLECTIVE R70, `(.L_x_3792) ;  /* 0x0000000046087348 */ /* 0x000fea0003c00000 */
[----:B------:R0:W1:Y:S02]  /*7a30*/  SHFL.IDX P0, R74, R87, R72, R85 ;  /* 0x00000048574a7389 */ /* 0x0000640000000055 */
[----:B01----:R-:W-:Y:S05]  /*7a40*/  ENDCOLLECTIVE ;  /* 0x000000000000791b */ /* 0x003fea0003800000 */
.L_x_3792:
[----:B------:R-:W-:Y:S02]  /*7a50*/  MOV R87, R12 ;  /* 0x0000000c00577202 */ /* 0x000fe40000000f00 */
[----:B------:R-:W-:-:S07]  /*7a60*/  MOV R2, R74 ;  /* 0x0000004a00027202 */ /* 0x000fce0000000f00 */
[----:B------:R-:W-:Y:S05]  /*7a70*/  WARPSYNC.COLLECTIVE R70, `(.L_x_3793) ;  /* 0x0000000046087348 */ /* 0x000fea0003c00000 */
[----:B------:R0:W1:Y:S02]  /*7a80*/  SHFL.IDX P0, R74, R87, R72, R85 ;  /* 0x00000048574a7389 */ /* 0x0000640000000055 */
[----:B01----:R-:W-:Y:S05]  /*7a90*/  ENDCOLLECTIVE ;  /* 0x000000000000791b */ /* 0x003fea0003800000 */
.L_x_3793:
[----:B------:R-:W-:Y:S02]  /*7aa0*/  MOV R87, R14 ;  /* 0x0000000e00577202 */ /* 0x000fe40000000f00 */
[----:B------:R-:W-:-:S07]  /*7ab0*/  MOV R3, R74 ;  /* 0x0000004a00037202 */ /* 0x000fce0000000f00 */
[----:B------:R-:W-:Y:S05]  /*7ac0*/  WARPSYNC.COLLECTIVE R70, `(.L_x_3794) ;  /* 0x0000000046087348 */ /* 0x000fea0003c00000 */
[----:B------:R0:W1:Y:S02]  /*7ad0*/  SHFL.IDX P0, R74, R87, R72, R85 ;  /* 0x00000048574a7389 */ /* 0x0000640000000055 */
[----:B01----:R-:W-:Y:S05]  /*7ae0*/  ENDCOLLECTIVE ;  /* 0x000000000000791b */ /* 0x003fea0003800000 */
.L_x_3794:
[----:B------:R-:W-:Y:S02]  /*7af0*/  MOV R87, R16 ;  /* 0x0000001000577202 */ /* 0x000fe40000000f00 */
[----:B------:R-:W-:-:S07]  /*7b00*/  MOV R21, R74 ;  /* 0x0000004a00157202 */ /* 0x000fce0000000f00 */
[----:B------:R-:W-:Y:S05]  /*7b10*/  WARPSYNC.COLLECTIVE R70, `(.L_x_3795) ;  /* 0x0000000046087348 */ /* 0x000fea0003c00000 */
[----:B------:R0:W1:Y:S02]  /*7b20*/  SHFL.IDX P0, R74, R87, R72, R85 ;  /* 0x00000048574a7389 */ /* 0x0000640000000055 */
[----:B01----:R-:W-:Y:S05]  /*7b30*/  ENDCOLLECTIVE ;  /* 0x000000000000791b */ /* 0x003fea0003800000 */
.L_x_3795:
        /* <DEDUP_REMOVED lines=11> */
.L_x_3796:
[----:B------:R-:W-:Y:S01]  /*7bf0*/  FFMA R55, R22, R41, R55 ;  /* 0x0000002916377223 */ /* 0x000fe20000000037 */
[----:B------:R-:W-:Y:S02]  /*7c00*/  MOV R87, R68 ;  /* 0x0000004400577202 */ /* 0x000fe40000000f00 */
[----:B------:R-:W-:-:S07]  /*7c10*/  MOV R41, R74 ;  /* 0x0000004a00297202 */ /* 0x000fce0000000f00 */
[----:B------:R-:W-:Y:S05]  /*7c20*/  WARPSYNC.COLLECTIVE R70, `(.L_x_3797) ;  /* 0x0000000046087348 */ /* 0x000fea0003c00000 */
[----:B------:R0:W1:Y:S02]  /*7c30*/  SHFL.IDX P0, R74, R87, R72, R85 ;  /* 0x00000048574a7389 */ /* 0x0000640000000055 */
[----:B01----:R-:W-:Y:S05]  /*7c40*/  ENDCOLLECTIVE ;  /* 0x000000000000791b */ /* 0x003fea0003800000 */
.L_x_3797:
[----:B------:R-:W-:Y:S01]  /*7c50*/  FFMA R51, R22, R43, R51 ;  /* 0x0000002b16337223 */ /* 0x000fe20000000033 */
[----:B------:R-:W-:Y:S02]  /*7c60*/  MOV R87, R0 ;  /* 0x0000000000577202 */ /* 0x000fe40000000f00 */
[----:B------:R-:W-:Y:S02]  /*7c70*/  MOV R72, R15 ;  /* 0x0000000f00487202 */ /* 0x000fe40000000f00 */
[----:B------:R-:W-:-:S07]  /*7c80*/  MOV R43, R74 ;  /* 0x0000004a002b7202 */ /* 0x000fce0000000f00 */
[----:B------:R-:W-:Y:S05]  /*7c90*/  WARPSYNC.COLLECTIVE R70, `(.L_x_3798) ;  /* 0x0000000046087348 */ /* 0x000fea0003c00000 */
[----:B------:R0:W1:Y:S02]  /*7ca0*/  SHFL.IDX P0, R74, R87, R72, R85 ;  /* 0x00000048574a7389 */ /* 0x0000640000000055 */
[----:B01----:R-:W-:Y:S05]  /*7cb0*/  ENDCOLLECTIVE ;  /* 0x000000000000791b */ /* 0x003fea0003800000 */
.L_x_3798:
[----:B------:R-:W-:Y:S01]  /*7cc0*/  FFMA R5, R19, R23, R26 ;  /* 0x0000001713057223 */ /* 0x000fe2000000001a */
[----:B------:R-:W-:Y:S02]  /*7cd0*/  MOV R87, R20 ;  /* 0x0000001400577202 */ /* 0x000fe40000000f00 */
[----:B------:R-:W-:-:S07]  /*7ce0*/  MOV R26, R74 ;  /* 0x0000004a001a7202 */ /* 0x000fce0000000f00 */
[----:B------:R-:W-:Y:S05]  /*7cf0*/  WARPSYNC.COLLECTIVE R70, `(.L_x_3799) ;  /* 0x0000000046087348 */ /* 0x000fea0003c00000 */
[----:B------:R0:W1:Y:S02]  /*7d00*/  SHFL.IDX P0, R74, R87, R72, R85 ;  /* 0x00000048574a7389 */ /* 0x0000640000000055 */
[----:B01----:R-:W-:Y:S05]  /*7d10*/  ENDCOLLECTIVE ;  /* 0x000000000000791b */ /* 0x003fea0003800000 */
.L_x_3799:
[----:B------:R-:W-:Y:S02]  /*7d20*/  MOV R87, R64 ;  /* 0x0000004000577202 */ /* 0x000fe40000000f00 */
[----:B------:R-:W-:-:S07]  /*7d30*/  MOV R33, R74 ;  /* 0x0000004a00217202 */ /* 0x000fce0000000f00 */
[----:B------:R-:W-:Y:S05]  /*7d40*/  WARPSYNC.COLLECTIVE R70, `(.L_x_3800) ;  /* 0x0000000046087348 */ /* 0x000fea0003c00000 */
[----:B------:R0:W1:Y:S02]  /*7d50*/  SHFL.IDX P0, R74, R87, R72, R85 ;  /* 0x00000048574a7389 */ /* 0x0000640000000055 */
[----:B01----:R-:W-:Y:S05]  /*7d60*/  ENDCOLLECTIVE ;  /* 0x000000000000791b */ /* 0x003fea0003800000 */
.L_x_3800:
[----:B------:R-:W-:Y:S02]  /*7d70*/  MOV R87, R13 ;  /* 0x0000000d00577202 */ /* 0x000fe40000000f00 */
[----:B------:R-:W-:-:S07]  /*7d80*/  MOV R4, R74 ;  /* 0x0000004a00047202 */ /* 0x000fce0000000f00 */
[----:B------:R-:W-:Y:S05]  /*7d90*/  WARPSYNC.COLLECTIVE R70, `(.L_x_3801) ;  /* 0x0000000046087348 */ /* 0x000fea0003c00000 */
[----:B------:R0:W1:Y:S02]  /*7da0*/  SHFL.IDX P0, R74, R87, R72, R85 ;  /* 0x00000048574a7389 */ /* 0x0000640000000055 */
[----:B01----:R-:W-:Y:S05]  /*7db0*/  ENDCOLLECTIVE ;  /* 0x000000000000791b */ /* 0x003fea0003800000 */
.L_x_3801:
        /* <DEDUP_REMOVED lines=8> */
.L_x_3802:
[----:B------:R-:W-:Y:S01]  /*7e40*/  FFMA R17, R23, R2, R54 ;  /* 0x0000000217117223 */ /* 0x000fe20000000036 */
[----:B------:R-:W-:Y:S02]  /*7e50*/  MOV R87, R10 ;  /* 0x0000000a00577202 */ /* 0x000fe40000000f00 */
[----:B------:R-:W-:-:S07]  /*7e60*/  MOV R54, R74 ;  /* 0x0000004a00367202 */ /* 0x000fce0000000f00 */
[----:B------:R-:W-:Y:S05]  /*7e70*/  WARPSYNC.COLLECTIVE R70, `(.L_x_3803) ;  /* 0x0000000046087348 */ /* 0x000fea0003c00000 */
[----:B------:R0:W1:Y:S02]  /*7e80*/  SHFL.IDX P0, R74, R87, R72, R85 ;  /* 0x00000048574a7389 */ /* 0x0000640000000055 */
[----:B01----:R-:W-:Y:S05]  /*7e90*/  ENDCOLLECTIVE ;  /* 0x000000000000791b */ /* 0x003fea0003800000 */
.L_x_3803:
[----:B------:R-:W-:Y:S01]  /*7ea0*/  FFMA R29, R23, R3, R56 ;  /* 0x00000003171d7223 */ /* 0x000fe20000000038 */
[----:B------:R-:W-:Y:S02]  /*7eb0*/  MOV R87, R12 ;  /* 0x0000000c00577202 */ /* 0x000fe40000000f00 */
[----:B------:R-:W-:-:S07]  /*7ec0*/  MOV R56, R74 ;  /* 0x0000004a00387202 */ /* 0x000fce0000000f00 */
[----:B------:R-:W-:Y:S05]  /*7ed0*/  WARPSYNC.COLLECTIVE R70, `(.L_x_3804) ;  /* 0x0000000046087348 */ /* 0x000fea0003c00000 */
[----:B------:R0:W1:Y:S02]  /*7ee0*/  SHFL.IDX P0, R74, R87, R72, R85 ;  /* 0x00000048574a7389 */ /* 0x0000640000000055 */
[----:B01----:R-:W-:Y:S05]  /*7ef0*/  ENDCOLLECTIVE ;  /* 0x000000000000791b */ /* 0x003fea0003800000 */
.L_x_3804:
[----:B------:R-:W-:Y:S01]  /*7f00*/  FFMA R30, R22, R31, R61 ;  /* 0x0000001f161e7223 */ /* 0x000fe2000000003d */
[----:B------:R-:W-:Y:S01]  /*7f10*/  FFMA R31, R23, R21, R58 ;  /* 0x00000015171f7223 */ /* 0x000fe2000000003a */
[----:B------:R-:W-:Y:S02]  /*7f20*/  MOV R87, R14 ;  /* 0x0000000e00577202 */ /* 0x000fe40000000f00 */
[----:B------:R-:W-:-:S07]  /*7f30*/  MOV R58, R74 ;  /* 0x0000004a003a7202 */ /* 0x000fce0000000f00 */
[----:B------:R-:W-:Y:S05]  /*7f40*/  WARPSYNC.COLLECTIVE R70, `(.L_x_3805) ;  /* 0x0000000046087348 */ /* 0x000fea0003c00000 */
[----:B------:R0:W1:Y:S02]  /*7f50*/  SHFL.IDX P0, R74, R87, R72, R85 ;  /* 0x00000048574a7389 */ /* 0x0000640000000055 */
[----:B01----:R-:W-:Y:S05]  /*7f60*/  ENDCOLLECTIVE ;  /* 0x000000000000791b */ /* 0x003fea0003800000 */
.L_x_3805:
[----:B------:R-:W-:Y:S01]  /*7f70*/  FFMA R61, R23, R25, R60 ;  /* 0x00000019173d7223 */ /* 0x000fe2000000003c */
[----:B------:R-:W-:Y:S02]  /*7f80*/  MOV R87, R16 ;  /* 0x0000001000577202 */ /* 0x000fe40000000f00 */
[----:B------:R-:W-:-:S07]  /*7f90*/  MOV R60, R74 ;  /* 0x0000004a003c7202 */ /* 0x000fce0000000f00 */
[----:B------:R-:W-:Y:S05]  /*7fa0*/  WARPSYNC.COLLECTIVE R70, `(.L_x_3806) ;  /* 0x0000000046087348 */ /* 0x000fea0003c00000 */
[----:B------:R0:W1:Y:S02]  /*7fb0*/  SHFL.IDX P0, R74, R87, R72, R85 ;  /* 0x00000048574a7389 */ /* 0x0000640000000055 */
[----:B01----:R-:W-:Y:S05]  /*7fc0*/  ENDCOLLECTIVE ;  /* 0x000000000000791b */ /* 0x003fea0003800000 */
.L_x_3806:
[----:B------:R-:W-:Y:S01]  /*7fd0*/  FFMA R65, R23, R41, R62 ;  /* 0x0000002917417223 */ /* 0x000fe2000000003e */
[----:B------:R-:W-:Y:S02]  /*7fe0*/  MOV R87, R18 ;  /* 0x0000001200577202 */ /* 0x000fe40000000f00 */
[----:B------:R-:W-:-:S07]  /*7ff0*/  MOV R62, R74 ;  /* 0x0000004a003e7202 */ /* 0x000fce0000000f00 */
[----:B------:R-:W-:Y:S05]  /*8000*/  WARPSYNC.COLLECTIVE R70, `(.L_x_3807) ;  /* 0x0000000046087348 */ /* 0x000fea0003c00000 */
[----:B------:R0:W1:Y:S02]  /*8010*/  SHFL.IDX P0, R74, R87, R72, R85 ;  /* 0x00000048574a7389 */ /* 0x0000640000000055 */
[----:B01----:R-:W-:Y:S05]  /*8020*/  ENDCOLLECTIVE ;  /* 0x000000000000791b */ /* 0x003fea0003800000 */
.L_x_3807:
        /* <DEDUP_REMOVED lines=31> */
.L_x_3808:
        /* <DEDUP_REMOVED lines=16> */
.L_x_3658:
        /* <DEDUP_REMOVED lines=8> */
.L_x_3811:
[----:B------:R-:W-:Y:S05]  /*83a0*/  BSYNC B1 ;  /* 0x0000000000017941 */ /* 0x000fea0003800000 */
.L_x_3810:
        /* <DEDUP_REMOVED lines=10> */
.L_x_3812:
        /* <DEDUP_REMOVED lines=8> */
.L_x_3813:
[----:B------:R0:W5:Y:S04]  /*84d0*/  LDG.E.CONSTANT R2, desc[UR4][R22.64] ;  /* 0x0000000416027981 */ /* 0x000168000c1e9900 */
[----:B------:R0:W5:Y:S01]  /*84e0*/  LDG.E.CONSTANT R3, desc[UR4][R22.64+0x80] ;  /* 0x0000800416037981 */ /* 0x000162000c1e9900 */
[----:B------:R-:W-:Y:S02]  /*84f0*/  MOV R87, R20 ;  /* 0x0000001400577202 */ /* 0x000fe40000000f00 */
[----:B------:R-:W-:-:S07]  /*8500*/  MOV R29, R74 ;  /* 0x0000004a001d7202 */ /* 0x000fce0000000f00 */
[----:B0----5:R-:W-:Y:S05]  /*8510*/  WARPSYNC.COLLECTIVE R70, `(.L_x_3814) ;  /* 0x0000000046087348 */ /* 0x021fea0003c00000 */
[----:B------:R1:W2:Y:S02]  /*8520*/  SHFL.IDX P0, R74, R87, R72, R85 ;  /* 0x00000048574a7389 */ /* 0x0002a40000000055 */
[----:B012--5:R-:W-:Y:S05]  /*8530*/  ENDCOLLECTIVE ;  /* 0x000000000000791b */ /* 0x027fea0003800000 */
.L_x_3814:
[----:B------:R-:W-:Y:S02]  /*8540*/  MOV R87, R64 ;  /* 0x0000004000577202 */ /* 0x000fe40000000f00 */
[----:B------:R-:W-:-:S07]  /*8550*/  MOV R24, R74 ;  /* 0x0000004a00187202 */ /* 0x000fce0000000f00 */
[----:B------:R-:W-:Y:S05]  /*8560*/  WARPSYNC.COLLECTIVE R70, `(.L_x_3815) ;  /* 0x0000000046087348 */ /* 0x000fea0003c00000 */
[----:B------:R0:W1:Y:S02]  /*8570*/  SHFL.IDX P0, R74, R87, R72, R85 ;  /* 0x00000048574a7389 */ /* 0x0000640000000055 */
[----:B01----:R-:W-:Y:S05]  /*8580*/  ENDCOLLECTIVE ;  /* 0x000000000000791b */ /* 0x003fea0003800000 */
.L_x_3815:
[----:B------:R-:W-:Y:S02]  /*8590*/  MOV R87, R13 ;  /* 0x0000000d00577202 */ /* 0x000fe40000000f00 */
[----:B------:R-:W-:-:S07]  /*85a0*/  MOV R37, R74 ;  /* 0x0000004a00257202 */ /* 0x000fce0000000f00 */
[----:B------:R-:W-:Y:S05]  /*85b0*/  WARPSYNC.COLLECTIVE R70, `(.L_x_3816) ;  /* 0x0000000046087348 */ /* 0x000fea0003c00000 */
[----:B------:R0:W1:Y:S02]  /*85c0*/  SHFL.IDX P0, R74, R87, R72, R85 ;  /* 0x00000048574a7389 */ /* 0x0000640000000055 */
[----:B01----:R-:W-:Y:S05]  /*85d0*/  ENDCOLLECTIVE ;  /* 0x000000000000791b */ /* 0x003fea0003800000 */
.L_x_3816:
[----:B------:R-:W-:Y:S02]  /*85e0*/  MOV R87, R8 ;  /* 0x0000000800577202 */ /* 0x000fe40000000f00 */
[----:B------:R-:W-:-:S07]  /*85f0*/  MOV R26, R74 ;  /* 0x0000004a001a7202 */ /* 0x000fce0000000f00 */
[----:B------:R-:W-:Y:S05]  /*8600*/  WARPSYNC.COLLECTIVE R70, `(.L_x_3817) ;  /* 0x0000000046087348 */ /* 0x000fea0003c00000 */
[----:B------:R0:W1:Y:S02]  /*8610*/  SHFL.IDX P0, R74, R87, R72, R85 ;  /* 0x00000048574a7389 */ /* 0x0000640000000055 */
[----:B01----:R-:W-:Y:S05]  /*8620*/  ENDCOLLECTIVE ;  /* 0x000000000000791b */ /* 0x003fea0003800000 */
.L_x_3817:
[----:B------:R-:W-:Y:S02]  /*8630*/  MOV R87, R10 ;  /* 0x0000000a00577202 */ /* 0x000fe40000000f00 */
[----:B------:R-:W-:-:S07]  /*8640*/  MOV R76, R74 ;  /* 0x0000004a004c7202 */ /* 0x000fce0000000f00 */
[----:B------:R-:W-:Y:S05]  /*8650*/  WARPSYNC.COLLECTIVE R70, `(.L_x_3818) ;  /* 0x0000000046087348 */ /* 0x000fea0003c00000 */
[----:B------:R0:W1:Y:S02]  /*8660*/  SHFL.IDX P0, R74, R87, R72, R85 ;  /* 0x00000048574a7389 */ /* 0x0000640000000055 */
[----:B01----:R-:W-:Y:S05]  /*8670*/  ENDCOLLECTIVE ;  /* 0x000000000000791b */ /* 0x003fea0003800000 */
.L_x_3818:
[----:B------:R-:W-:Y:S02]  /*8680*/  MOV R87, R12 ;  /* 0x0000000c00577202 */ /* 0x000fe40000000f00 */
[----:B------:R-:W-:-:S07]  /*8690*/  MOV R78, R74 ;  /* 0x0000004a004e7202 */ /* 0x000fce0000000f00 */
[----:B------:R-:W-:Y:S05]  /*86a0*/  WARPSYNC.COLLECTIVE R70, `(.L_x_3819) ;  /* 0x0000000046087348 */ /* 0x000fea0003c00000 */
[----:B------:R0:W1:Y:S02]  /*86b0*/  SHFL.IDX P0, R74, R87, R72, R85 ;  /* 0x00000048574a7389 */ /* 0x0000640000000055 */
[----:B01----:R-:W-:Y:S05]  /*86c0*/  ENDCOLLECTIVE ;  /* 0x000000000000791b */ /* 0x003fea0003800000 */
.L_x_3819:
[----:B------:R-:W-:Y:S02]  /*86d0*/  MOV R87, R14 ;  /* 0x0000000e00577202 */ /* 0x000fe40000000f00 */
[----:B------:R-:W-:-:S07]  /*86e0*/  MOV R80, R74 ;  /* 0x0000004a00507202 */ /* 0x000fce0000000f00 */
[----:B------:R-:W-:Y:S05]  /*86f0*/  WARPSYNC.COLLECTIVE R70, `(.L_x_3820) ;  /* 0x0000000046087348 */ /* 0x000fea0003c00000 */
[----:B------:R0:W1:Y:S02]  /*8700*/  SHFL.IDX P0, R74, R87, R72, R85 ;  /* 0x00000048574a7389 */ /* 0x0000640000000055 */
[----:B01----:R-:W-:Y:S05]  /*8710*/  ENDCOLLECTIVE ;  /* 0x000000000000791b */ /* 0x003fea0003800000 */
.L_x_3820:
[----:B------:R-:W-:Y:S02]  /*8720*/  MOV R87, R16 ;  /* 0x0000001000577202 */ /* 0x000fe40000000f00 */
[----:B------:R-:W-:-:S07]  /*8730*/  MOV R82, R74 ;  /* 0x0000004a00527202 */ /* 0x000fce0000000f00 */
[----:B------:R-:W-:Y:S05]  /*8740*/  WARPSYNC.COLLECTIVE R70, `(.L_x_3821) ;  /* 0x0000000046087348 */ /* 0x000fea0003c00000 */
[----:B------:R0:W1:Y:S02]  /*8750*/  SHFL.IDX P0, R74, R87, R72, R85 ;  /* 0x00000048574a7389 */ /* 0x0000640000000055 */
[----:B01----:R-:W-:Y:S05]  /*8760*/  ENDCOLLECTIVE ;  /* 0x000000000000791b */ /* 0x003fea0003800000 */
.L_x_3821:
[----:B------:R-:W-:Y:S02]  /*8770*/  MOV R87, R18 ;  /* 0x0000001200577202 */ /* 0x000fe40000000f00 */
[----:B------:R-:W-:-:S07]  /*8780*/  MOV R84, R74 ;  /* 0x0000004a00547202 */ /* 0x000fce0000000f00 */
[----:B------:R-:W-:Y:S05]  /*8790*/  WARPSYNC.COLLECTIVE R70, `(.L_x_3822) ;  /* 0x0000000046087348 */ /* 0x000fea0003c00000 */
[----:B------:R0:W1:Y:S02]  /*87a0*/  SHFL.IDX P0, R74, R87, R72, R85 ;  /* 0x00000048574a7389 */ /* 0x0000640000000055 */
[----:B01----:R-:W-:Y:S05]  /*87b0*/  ENDCOLLECTIVE ;  /* 0x000000000000791b */ /* 0x003fea0003800000 */
.L_x_3822:
[----:B------:R-:W-:Y:S02]  /*87c0*/  MOV R87, R68 ;  /* 0x0000004400577202 */ /* 0x000fe40000000f00 */
[----:B------:R-:W-:-:S07]  /*87d0*/  MOV R39, R74 ;  /* 0x0000004a00277202 */ /* 0x000fce0000000f00 */
[----:B------:R-:W-:Y:S05]  /*87e0*/  WARPSYNC.COLLECTIVE R70, `(.L_x_3823) ;  /* 0x0000000046087348 */ /* 0x000fea0003c00000 */
[----:B------:R0:W1:Y:S02]  /*87f0*/  SHFL.IDX P0, R74, R87, R72, R85 ;  /* 0x00000048574a7389 */ /* 0x0000640000000055 */
[----:B01----:R-:W-:Y:S05]  /*8800*/  ENDCOLLECTIVE ;  /* 0x000000000000791b */ /* 0x003fea0003800000 */
.L_x_3823:
        /* <DEDUP_REMOVED lines=13> */
.L_x_3824:
        /* <DEDUP_REMOVED lines=20> */
.L_x_3825:
[C---:B------:R-:W-:Y:S01]  /*8a20*/  FFMA R38, R86.reuse, R2, R33 ;  /* 0x0000000256267223 */ /* 0x040fe20000000021 */
[----:B------:R-:W-:Y:S01]  /*8a30*/  FFMA R40, R86, R3, R40 ;  /* 0x0000000356287223 */ /* 0x000fe20000000028 */
[----:B------:R-:W-:Y:S02]  /*8a40*/  MOV R87, R64 ;  /* 0x0000004000577202 */ /* 0x000fe40000000f00 */
[----:B------:R-:W-:-:S07]  /*8a50*/  MOV R21, R74 ;  /* 0x0000004a00157202 */ /* 0x000fce0000000f00 */
[----:B------:R-:W-:Y:S05]  /*8a60*/  WARPSYNC.COLLECTIVE R70, `(.L_x_3826) ;  /* 0x0000000046087348 */ /* 0x000fea0003c00000 */
[----:B------:R0:W1:Y:S02]  /*8a70*/  SHFL.IDX P0, R74, R87, R72, R85 ;  /* 0x00000048574a7389 */ /* 0x0000640000000055 */
[----:B01----:R-:W-:Y:S05]  /*8a80*/  ENDCOLLECTIVE ;  /* 0x000000000000791b */ /* 0x003fea0003800000 */
.L_x_3826:
[-C--:B------:R-:W-:Y:S01]  /*8a90*/  FFMA R42, R2, R21.reuse, R35 ;  /* 0x00000015022a7223 */ /* 0x080fe20000000023 */
[----:B------:R-:W-:Y:S01]  /*8aa0*/  FFMA R44, R3, R21, R24 ;  /* 0x00000015032c7223 */ /* 0x000fe20000000018 */
[----:B------:R-:W-:Y:S02]  /*8ab0*/  MOV R87, R13 ;  /* 0x0000000d00577202 */ /* 0x000fe40000000f00 */
[----:B------:R-:W-:-:S07]  /*8ac0*/  MOV R6, R74 ;  /* 0x0000004a00067202 */ /* 0x000fce0000000f00 */
[----:B------:R-:W-:Y:S05]  /*8ad0*/  WARPSYNC.COLLECTIVE R70, `(.L_x_3827) ;  /* 0x0000000046087348 */ /* 0x000fea0003c00000 */
[----:B------:R0:W1:Y:S02]  /*8ae0*/  SHFL.IDX P0, R74, R87, R72, R85 ;  /* 0x00000048574a7389 */ /* 0x0000640000000055 */
[----:B01----:R-:W-:Y:S05]  /*8af0*/  ENDCOLLECTIVE ;  /* 0x000000000000791b */ /* 0x003fea0003800000 */
.L_x_3827:
[-C--:B------:R-:W-:Y:S01]  /*8b00*/  FFMA R46, R2, R6.reuse, R27 ;  /* 0x00000006022e7223 */ /* 0x080fe2000000001b */
[----:B------:R-:W-:Y:S01]  /*8b10*/  FFMA R48, R3, R6, R37 ;  /* 0x0000000603307223 */ /* 0x000fe20000000025 */
[----:B------:R-:W-:Y:S02]  /*8b20*/  MOV R87, R8 ;  /* 0x0000000800577202 */ /* 0x000fe40000000f00 */
[----:B------:R-:W-:-:S07]  /*8b30*/  MOV R50, R74 ;  /* 0x0000004a00327202 */ /* 0x000fce0000000f00 */
[----:B------:R-:W-:Y:S05]  /*8b40*/  WARPSYNC.COLLECTIVE R70, `(.L_x_3828) ;  /* 0x0000000046087348 */ /* 0x000fea0003c00000 */
[----:B------:R0:W1:Y:S02]  /*8b50*/  SHFL.IDX P0, R74, R87, R72, R85 ;  /* 0x00000048574a7389 */ /* 0x0000640000000055 */
[----:B01----:R-:W-:Y:S05]  /*8b60*/  ENDCOLLECTIVE ;  /* 0x000000000000791b */ /* 0x003fea0003800000 */
.L_x_3828:
        /* <DEDUP_REMOVED lines=8> */
.L_x_3829:
        /* <DEDUP_REMOVED lines=8> */
.L_x_3830:
        /* <DEDUP_REMOVED lines=8> */
.L_x_3831:
        /* <DEDUP_REMOVED lines=8> */
.L_x_3832:
        /* <DEDUP_REMOVED lines=8> */
.L_x_3833:
        /* <DEDUP_REMOVED lines=9> */
.L_x_3834:
[----:B------:R-:W-:Y:S05]  /*8e80*/  BRA `(.L_x_3835) ;  /* 0xffffffa400cc7947 */ /* 0x000fea000383ffff */
.L_x_3661:
[----:B------:R-:W-:Y:S01]  /*8e90*/  HFMA2 R85, -RZ, RZ, 0, 1.847743988037109375e-06 ;  /* 0x0000001fff557431 */ /* 0x000fe200000001ff */
[----:B------:R-:W-:Y:S01]  /*8ea0*/  BSSY B1, `(.L_x_3836) ;  /* 0x0000006000017945 */ /* 0x000fe20003800000 */
[----:B------:R-:W-:Y:S02]  /*8eb0*/  MOV R87, R66 ;  /* 0x0000004200577202 */ /* 0x000fe40000000f00 */
[----:B------:R-:W-:-:S07]  /*8ec0*/  MOV R70, 0xffffffff ;  /* 0xffffffff00467802 */ /* 0x000fce0000000f00 */
[----:B-----5:R-:W-:Y:S05]  /*8ed0*/  WARPSYNC.COLLECTIVE R70, `(.L_x_3837) ;  /* 0x0000000046087348 */ /* 0x020fea0003c00000 */
[----:B------:R0:W1:Y:S02]  /*8ee0*/  SHFL.IDX P0, R74, R87, R72, R85 ;  /* 0x00000048574a7389 */ /* 0x0000640000000055 */
[----:B01---5:R-:W-:Y:S05]  /*8ef0*/  ENDCOLLECTIVE ;  /* 0x000000000000791b */ /* 0x023fea0003800000 */
.L_x_3837:
[----:B------:R-:W-:Y:S05]  /*8f00*/  BSYNC B1 ;  /* 0x0000000000017941 */ /* 0x000fea0003800000 */
.L_x_3836:
        /* <DEDUP_REMOVED lines=10> */
.L_x_3838:
[----:B------:R-:W-:Y:S02]  /*8fb0*/  MOV R87, R20 ;  /* 0x0000001400577202 */ /* 0x000fe40000000f00 */
[----:B------:R-:W-:-:S07]  /*8fc0*/  MOV R5, R74 ;  /* 0x0000004a00057202 */ /* 0x000fce0000000f00 */
[----:B------:R-:W-:Y:S05]  /*8fd0*/  WARPSYNC.COLLECTIVE R70, `(.L_x_3839) ;  /* 0x0000000046087348 */ /* 0x000fea0003c00000 */
[----:B------:R0:W1:Y:S02]  /*8fe0*/  SHFL.IDX P0, R74, R87, R72, R85 ;  /* 0x00000048574a7389 */ /* 0x0000640000000055 */
[----:B01----:R-:W-:Y:S05]  /*8ff0*/  ENDCOLLECTIVE ;  /* 0x000000000000791b */ /* 0x003fea0003800000 */
.L_x_3839:
[----:B------:R-:W-:Y:S02]  /*9000*/  MOV R87, R64 ;  /* 0x0000004000577202 */ /* 0x000fe40000000f00 */
[----:B------:R-:W-:-:S07]  /*9010*/  MOV R20, R74 ;  /* 0x0000004a00147202 */ /* 0x000fce0000000f00 */
[----:B------:R-:W-:Y:S05]  /*9020*/  WARPSYNC.COLLECTIVE R70, `(.L_x_3840) ;  /* 0x0000000046087348 */ /* 0x000fea0003c00000 */
[----:B------:R0:W1:Y:S02]  /*9030*/  SHFL.IDX P0, R74, R87, R72, R85 ;  /* 0x00000048574a7389 */ /* 0x0000640000000055 */
[----:B01----:R-:W-:Y:S05]  /*9040*/  ENDCOLLECTIVE ;  /* 0x000000000000791b */ /* 0x003fea0003800000 */
.L_x_3840:
[----:B------:R-:W-:Y:S02]  /*9050*/  MOV R87, R13 ;  /* 0x0000000d00577202 */ /* 0x000fe40000000f00 */
[----:B------:R-:W-:-:S07]  /*9060*/  MOV R11, R74 ;  /* 0x0000004a000b7202 */ /* 0x000fce0000000f00 */
[----:B------:R-:W-:Y:S05]  /*9070*/  WARPSYNC.COLLECTIVE R70, `(.L_x_3841) ;  /* 0x0000000046087348 */ /* 0x000fea0003c00000 */
[----:B------:R0:W1:Y:S02]  /*9080*/  SHFL.IDX P0, R74, R87, R72, R85 ;  /* 0x00000048574a7389 */ /* 0x0000640000000055 */
[----:B01----:R-:W-:Y:S05]  /*9090*/  ENDCOLLECTIVE ;  /* 0x000000000000791b */ /* 0x003fea0003800000 */
.L_x_3841:
[----:B------:R-:W-:Y:S02]  /*90a0*/  MOV R87, R8 ;  /* 0x0000000800577202 */ /* 0x000fe40000000f00 */
[----:B------:R-:W-:-:S07]  /*90b0*/  MOV R13, R74 ;  /* 0x0000004a000d7202 */ /* 0x000fce0000000f00 */
[----:B------:R-:W-:Y:S05]  /*90c0*/  WARPSYNC.COLLECTIVE R70, `(.L_x_3842) ;  /* 0x0000000046087348 */ /* 0x000fea0003c00000 */
[----:B------:R0:W1:Y:S02]  /*90d0*/  SHFL.IDX P0, R74, R87, R72, R85 ;  /* 0x00000048574a7389 */ /* 0x0000640000000055 */
[----:B01----:R-:W-:Y:S05]  /*90e0*/  ENDCOLLECTIVE ;  /* 0x000000000000791b */ /* 0x003fea0003800000 */
.L_x_3842:
[----:B------:R-:W-:Y:S02]  /*90f0*/  MOV R87, R10 ;  /* 0x0000000a00577202 */ /* 0x000fe40000000f00 */
[----:B------:R-:W-:-:S07]  /*9100*/  MOV R8, R74 ;  /* 0x0000004a00087202 */ /* 0x000fce0000000f00 */
[----:B------:R-:W-:Y:S05]  /*9110*/  WARPSYNC.COLLECTIVE R70, `(.L_x_3843) ;  /* 0x0000000046087348 */ /* 0x000fea0003c00000 */
[----:B------:R0:W1:Y:S02]  /*9120*/  SHFL.IDX P0, R74, R87, R72, R85 ;  /* 0x00000048574a7389 */ /* 0x0000640000000055 */
[----:B01----:R-:W-:Y:S05]  /*9130*/  ENDCOLLECTIVE ;  /* 0x000000000000791b */ /* 0x003fea0003800000 */
.L_x_3843:
[----:B------:R-:W-:Y:S02]  /*9140*/  MOV R87, R12 ;  /* 0x0000000c00577202 */ /* 0x000fe40000000f00 */
[----:B------:R-:W-:-:S07]  /*9150*/  MOV R10, R74 ;  /* 0x0000004a000a7202 */ /* 0x000fce0000000f00 */
[----:B------:R-:W-:Y:S05]  /*9160*/  WARPSYNC.COLLECTIVE R70, `(.L_x_3844) ;  /* 0x0000000046087348 */ /* 0x000fea0003c00000 */
[----:B------:R0:W1:Y:S02]  /*9170*/  SHFL.IDX P0, R74, R87, R72, R85 ;  /* 0x00000048574a7389 */ /* 0x0000640000000055 */
[----:B01----:R-:W-:Y:S05]  /*9180*/  ENDCOLLECTIVE ;  /* 0x000000000000791b */ /* 0x003fea0003800000 */
.L_x_3844:
[----:B------:R-:W-:Y:S02]  /*9190*/  MOV R87, R14 ;  /* 0x0000000e00577202 */ /* 0x000fe40000000f00 */
[----:B------:R-:W-:-:S07]  /*91a0*/  MOV R12, R74 ;  /* 0x0000004a000c7202 */ /* 0x000fce0000000f00 */
[----:B------:R-:W-:Y:S05]  /*91b0*/  WARPSYNC.COLLECTIVE R70, `(.L_x_3845) ;  /* 0x0000000046087348 */ /* 0x000fea0003c00000 */
[----:B------:R0:W1:Y:S02]  /*91c0*/  SHFL.IDX P0, R74, R87, R72, R85 ;  /* 0x00000048574a7389 */ /* 0x0000640000000055 */
[----:B01----:R-:W-:Y:S05]  /*91d0*/  ENDCOLLECTIVE ;  /* 0x000000000000791b */ /* 0x003fea0003800000 */
.L_x_3845:
[----:B------:R-:W-:Y:S02]  /*91e0*/  MOV R87, R16 ;  /* 0x0000001000577202 */ /* 0x000fe40000000f00 */
[----:B------:R-:W-:-:S07]  /*91f0*/  MOV R14, R74 ;  /* 0x0000004a000e7202 */ /* 0x000fce0000000f00 */
[----:B------:R-:W-:Y:S05]  /*9200*/  WARPSYNC.COLLECTIVE R70, `(.L_x_3846) ;  /* 0x0000000046087348 */ /* 0x000fea0003c00000 */
[----:B------:R0:W1:Y:S02]  /*9210*/  SHFL.IDX P0, R74, R87, R72, R85 ;  /* 0x00000048574a7389 */ /* 0x0000640000000055 */
[----:B01----:R-:W-:Y:S05]  /*9220*/  ENDCOLLECTIVE ;  /* 0x000000000000791b */ /* 0x003fea0003800000 */
.L_x_3846:
[----:B------:R-:W-:Y:S02]  /*9230*/  MOV R87, R18 ;  /* 0x0000001200577202 */ /* 0x000fe40000000f00 */
[----:B------:R-:W-:-:S07]  /*9240*/  MOV R16, R74 ;  /* 0x0000004a00107202 */ /* 0x000fce0000000f00 */
[----:B------:R-:W-:Y:S05]  /*9250*/  WARPSYNC.COLLECTIVE R70, `(.L_x_3847) ;  /* 0x0000000046087348 */ /* 0x000fea0003c00000 */
[----:B------:R0:W1:Y:S02]  /*9260*/  SHFL.IDX P0, R74, R87, R72, R85 ;  /* 0x00000048574a7389 */ /* 0x0000640000000055 */
[----:B01----:R-:W-:Y:S05]  /*9270*/  ENDCOLLECTIVE ;  /* 0x000000000000791b */ /* 0x003fea0003800000 */
.L_x_3847:
[----:B------:R-:W-:Y:S02]  /*9280*/  MOV R87, R68 ;  /* 0x0000004400577202 */ /* 0x000fe40000000f00 */
[----:B------:R-:W-:-:S07]  /*9290*/  MOV R15, R74 ;  /* 0x0000004a000f7202 */ /* 0x000fce0000000f00 */
[----:B------:R-:W-:Y:S05]  /*92a0*/  WARPSYNC.COLLECTIVE R70, `(.L_x_3848) ;  /* 0x0000000046087348 */ /* 0x000fea0003c00000 */
[----:B------:R0:W1:Y:S02]  /*92b0*/  SHFL.IDX P0, R74, R87, R72, R85 ;  /* 0x00000048574a7389 */ /* 0x0000640000000055 */
[----:B01----:R-:W-:Y:S05]  /*92c0*/  ENDCOLLECTIVE ;  /* 0x000000000000791b */ /* 0x003fea0003800000 */
.L_x_3848:
        /* <DEDUP_REMOVED lines=21> */
.L_x_3850:
        /* <DEDUP_REMOVED lines=14> */
.L_x_4386:


//--------------------- .text._Z12_spmm_conv_0PKfPfiiPKiS3_S3_S0_ --------------------------
	.section	.text._Z12_spmm_conv_0PKfPfiiPKiS3_S3_S0_,"ax",@progbits
	.align	128
        .global         _Z12_spmm_conv_0PKfPfiiPKiS3_S3_S0_
        .type           _Z12_spmm_conv_0PKfPfiiPKiS3_S3_S0_,@function
        .size           _Z12_spmm_conv_0PKfPfiiPKiS3_S3_S0_,(.L_x_4387 - _Z12_spmm_conv_0PKfPfiiPKiS3_S3_S0_)
        .other          _Z12_spmm_conv_0PKfPfiiPKiS3_S3_S0_,@"STO_CUDA_ENTRY STV_DEFAULT"
_Z12_spmm_conv_0PKfPfiiPKiS3_S3_S0_:
.text._Z12_spmm_conv_0PKfPfiiPKiS3_S3_S0_:
        /* <DEDUP_REMOVED lines=75> */
.L_x_3856:
        /* <DEDUP_REMOVED lines=124> */
.L_x_3854:
[----:B------:R-:W-:Y:S05]  /*0c70*/  BSYNC.RECONVERGENT B1 ;  /* 0x0000000000017941 */ /* 0x000fea0003800200 */
.L_x_3853:
        /* <DEDUP_REMOVED lines=809> */
.L_x_4133:
        /* <DEDUP_REMOVED lines=8> */
.L_x_3852:
[----:B------:R-:W-:Y:S05]  /*3f90*/  BSYNC B0 ;  /* 0x0000000000007941 */ /* 0x000fea0003800000 */
.L_x_3851:
        /* <DEDUP_REMOVED lines=133> */
.L_x_3858:
[----:B------:R-:W-:Y:S05]  /*47f0*/  BSYNC.RECONVERGENT B0 ;  /* 0x0000000000007941 */ /* 0x000fea0003800200 */
.L_x_3857:
        /* <DEDUP_REMOVED lines=669> */
.L_x_4267:
[-C--:B------:R-:W-:Y:S01]  /*71d0*/  FFMA R76, R47, R123.reuse, R44 ;  /* 0x0000007b2f4c7223 */ /* 0x080fe2000000002c */
[----:B------:R-:W-:-:S07]  /*71e0*/  FFMA R0, R43, R123, R0 ;  /* 0x0000007b2b007223 */ /* 0x000fce0000000000 */
.L_x_3860:
[----:B------:R-:W-:Y:S05]  /*71f0*/  BSYNC B0 ;  /* 0x0000000000007941 */ /* 0x000fea0003800000 */
.L_x_3859:
        /* <DEDUP_REMOVED lines=264> */
.L_x_4335:
[-C--:B------:R-:W-:Y:S01]  /*8280*/  FFMA R76, R43, R123.reuse, R76 ;  /* 0x0000007b2b4c7223 */ /* 0x080fe2000000004c */
[----:B------:R-:W-:Y:S01]  /*8290*/  FFMA R0, R4, R123, R33 ;  /* 0x0000007b04007223 */ /* 0x000fe20000000021 */
[----:B------:R-:W-:Y:S02]  /*82a0*/  MOV R80, R136 ;  /* 0x0000008800507202 */ /* 0x000fe40000000f00 */
[----:B------:R-:W-:-:S07]  /*82b0*/  MOV R78, R125 ;  /* 0x0000007d004e7202 */ /* 0x000fce0000000f00 */
.L_x_3863:
[----:B------:R-:W-:Y:S05]  /*82c0*/  BSYNC B0 ;  /* 0x0000000000007941 */ /* 0x000fea0003800000 */
.L_x_3862:
        /* <DEDUP_REMOVED lines=105> */
.L_x_4370:
[-C--:B------:R-:W-:Y:S01]  /*8960*/  FFMA R76, R4, R123.reuse, R76 ;  /* 0x0000007b044c7223 */ /* 0x080fe2000000004c */
[----:B------:R-:W-:-:S07]  /*8970*/  FFMA R0, R3, R123, R0 ;  /* 0x0000007b03007223 */ /* 0x000fce0000000000 */
.L_x_3866:
[----:B------:R-:W-:Y:S05]  /*8980*/  BSYNC B0 ;  /* 0x0000000000007941 */ /* 0x000fea0003800000 */
.L_x_3865:
        /* <DEDUP_REMOVED lines=165> */
.L_x_3855:
        /* <DEDUP_REMOVED lines=8> */
.L_x_3869:
[----:B------:R-:W-:Y:S05]  /*9460*/  BSYNC B1 ;  /* 0x0000000000017941 */ /* 0x000fea0003800000 */
.L_x_3868:
        /* <DEDUP_REMOVED lines=17> */
.L_x_3870:
[----:B------:R-:W-:Y:S02]  /*9580*/  IADD3 R85, PT, PT, R139, 0x7, RZ ;  /* 0x000000078b557810 */ /* 0x000fe40007ffe0ff */
[----:B------:R-:W-:Y:S02]  /*9590*/  MOV R89, R133 ;  /* 0x0000008500597202 */ /* 0x000fe40000000f00 */
[----:B------:R-:W-:-:S07]  /*95a0*/  MOV R11, R123 ;  /* 0x0000007b000b7202 */ /* 0x000fce0000000f00 */
[----:B------:R-:W-:Y:S05]  /*95b0*/  WARPSYNC.COLLECTIVE R91, `(.L_x_3871) ;  /* 0x000000005b087348 */ /* 0x000fea0003c00000 */
[----:B------:R0:W1:Y:S02]  /*95c0*/  SHFL.IDX P0, R123, R88, R89, R90 ;  /* 0x00000059587b7389 */ /* 0x000064000000005a */
[----:B01----:R-:W-:Y:S05]  /*95d0*/  ENDCOLLECTIVE ;  /* 0x000000000000791b */ /* 0x003fea0003800000 */
.L_x_3871:
[----:B------:R-:W-:Y:S02]  /*95e0*/  MOV R89, R131 ;  /* 0x0000008300597202 */ /* 0x000fe40000000f00 */
[----:B------:R-:W-:-:S07]  /*95f0*/  MOV R83, R123 ;  /* 0x0000007b00537202 */ /* 0x000fce0000000f00 */
[----:B------:R-:W-:Y:S05]  /*9600*/  WARPSYNC.COLLECTIVE R91, `(.L_x_3872) ;  /* 0x000000005b087348 */ /* 0x000fea0003c00000 */
[----:B------:R0:W1:Y:S02]  /*9610*/  SHFL.IDX P0, R123, R88, R89, R90 ;  /* 0x00000059587b7389 */ /* 0x000064000000005a */
[----:B01----:R-:W-:Y:S05]  /*9620*/  ENDCOLLECTIVE ;  /* 0x000000000000791b */ /* 0x003fea0003800000 */
.L_x_3872:
[----:B------:R-:W-:Y:S02]  /*9630*/  MOV R89, R129 ;  /* 0x0000008100597202 */ /* 0x000fe40000000f00 */
[----:B------:R-:W-:-:S07]  /*9640*/  MOV R79, R123 ;  /* 0x0000007b004f7202 */ /* 0x000fce0000000f00 */
[----:B------:R-:W-:Y:S05]  /*9650*/  WARPSYNC.COLLECTIVE R91, `(.L_x_3873) ;  /* 0x000000005b087348 */ /* 0x000fea0003c00000 */
[----:B------:R0:W1:Y:S02]  /*9660*/  SHFL.IDX P0, R123, R88, R89, R90 ;  /* 0x00000059587b7389 */ /* 0x000064000000005a */
[----:B01----:R-:W-:Y:S05]  /*9670*/  ENDCOLLECTIVE ;  /* 0x000000000000791b */ /* 0x003fea0003800000 */
.L_x_3873:
[----:B------:R-:W-:Y:S02]  /*9680*/  MOV R89, R127 ;  /* 0x0000007f00597202 */ /* 0x000fe40000000f00 */
[----:B------:R-:W-:-:S07]  /*9690*/  MOV R49, R123 ;  /* 0x0000007b00317202 */ /* 0x000fce0000000f00 */
[----:B------:R-:W-:Y:S05]  /*96a0*/  WARPSYNC.COLLECTIVE R91, `(.L_x_3874) ;  /* 0x000000005b087348 */ /* 0x000fea0003c00000 */
[----:B------:R0:W1:Y:S02]  /*96b0*/  SHFL.IDX P0, R123, R88, R89, R90 ;  /* 0x00000059587b7389 */ /* 0x000064000000005a */
[----:B01----:R-:W-:Y:S05]  /*96c0*/  ENDCOLLECTIVE ;  /* 0x000000000000791b */ /* 0x003fea0003800000 */
.L_x_3874:
[----:B------:R-:W-:Y:S02]  /*96d0*/  MOV R89, R125 ;  /* 0x0000007d00597202 */ /* 0x000fe40000000f00 */
[----:B------:R-:W-:-:S07]  /*96e0*/  MOV R47, R123 ;  /* 0x0000007b002f7202 */ /* 0x000fce0000000f00 */
[----:B------:R-:W-:Y:S05]  /*96f0*/  WARPSYNC.COLLECTIVE R91, `(.L_x_3875) ;  /* 0x000000005b087348 */ /* 0x000fea0003c00000 */
[----:B------:R0:W1:Y:S02]  /*9700*/  SHFL.IDX P0, R123, R88, R89, R90 ;  /* 0x00000059587b7389 */ /* 0x000064000000005a */
[----:B01----:R-:W-:Y:S05]  /*9710*/  ENDCOLLECTIVE ;  /* 0x000000000000791b */ /* 0x003fea0003800000 */
.L_x_3875:
[----:B------:R-:W-:Y:S02]  /*9720*/  MOV R89, R85 ;  /* 0x0000005500597202 */ /* 0x000fe40000000f00 */
[----:B------:R-:W-:-:S07]  /*9730*/  MOV R45, R123 ;  /* 0x0000007b002d7202 */ /* 0x000fce0000000f00 */
[----:B------:R-:W-:Y:S05]  /*9740*/  WARPSYNC.COLLECTIVE R91, `(.L_x_3876) ;  /* 0x000000005b087348 */ /* 0x000fea0003c00000 */
[----:B------:R0:W1:Y:S02]  /*9750*/  SHFL.IDX P0, R123, R88, R89, R90 ;  /* 0x00000059587b7389 */ /* 0x000064000000005a */
[----:B01----:R-:W-:Y:S05]  /*9760*/  ENDCOLLECTIVE ;  /* 0x000000000000791b */ /* 0x003fea0003800000 */
.L_x_3876:
[----:B------:R-:W-:Y:S02]  /*9770*/  MOV R88, R43 ;  /* 0x0000002b00587202 */ /* 0x000fe40000000f00 */
[----:B------:R-:W-:Y:S02]  /*9780*/  MOV R89, R139 ;  /* 0x0000008b00597202 */ /* 0x000fe40000000f00 */
[----:B------:R-:W-:-:S07]  /*9790*/  MOV R7, R123 ;  /* 0x0000007b00077202 */ /* 0x000fce0000000f00 */
[----:B------:R-:W-:Y:S05]  /*97a0*/  WARPSYNC.COLLECTIVE R91, `(.L_x_3877) ;  /* 0x000000005b087348 */ /* 0x000fea0003c00000 */
[----:B------:R0:W1:Y:S02]  /*97b0*/  SHFL.IDX P0, R123, R88, R89, R90 ;  /* 0x00000059587b7389 */ /* 0x000064000000005a */
[----:B01----:R-:W-:Y:S05]  /*97c0*/  ENDCOLLECTIVE ;  /* 0x000000000000791b */ /* 0x003fea0003800000 */
.L_x_3877:
[----:B------:R-:W-:Y:S02]  /*97d0*/  MOV R88, R33 ;  /* 0x0000002100587202 */ /* 0x000fe40000000f00 */
[----:B------:R-:W-:-:S07]  /*97e0*/  MOV R124, R123 ;  /* 0x0000007b007c7202 */ /* 0x000fce0000000f00 */
[----:B------:R-:W-:Y:S05]  /*97f0*/  WARPSYNC.COLLECTIVE R91, `(.L_x_3878) ;  /* 0x000000005b087348 */ /* 0x000fea0003c00000 */
[----:B------:R0:W1:Y:S02]  /*9800*/  SHFL.IDX P0, R123, R88, R89, R90 ;  /* 0x00000059587b7389 */ /* 0x000064000000005a */
[----:B01----:R-:W-:Y:S05]  /*9810*/  ENDCOLLECTIVE ;  /* 0x000000000000791b */ /* 0x003fea0003800000 */
.L_x_3878:
[----:B------:R-:W-:Y:S02]  /*9820*/  MOV R88, R27 ;  /* 0x0000001b00587202 */ /* 0x000fe40000000f00 */
[----:B------:R-:W-:-:S07]  /*9830*/  MOV R145, R123 ;  /* 0x0000007b00917202 */ /* 0x000fce0000000f00 */
[----:B------:R-:W-:Y:S05]  /*9840*/  WARPSYNC.COLLECTIVE R91, `(.L_x_3879) ;  /* 0x000000005b087348 */ /* 0x000fea0003c00000 */
[----:B------:R0:W1:Y:S02]  /*9850*/  SHFL.IDX P0, R123, R88, R89, R90 ;  /* 0x00000059587b7389 */ /* 0x000064000000005a */
[----:B01----:R-:W-:Y:S05]  /*9860*/  ENDCOLLECTIVE ;  /* 0x000000000000791b */ /* 0x003fea0003800000 */
.L_x_3879:
[----:B------:R-:W-:Y:S02]  /*9870*/  MOV R88, R12 ;  /* 0x0000000c00587202 */ /* 0x000fe40000000f00 */
[----:B------:R-:W-:-:S07]  /*9880*/  MOV R126, R123 ;  /* 0x0000007b007e7202 */ /* 0x000fce0000000f00 */
[----:B------:R-:W-:Y:S05]  /*9890*/  WARPSYNC.COLLECTIVE R91, `(.L_x_3880) ;  /* 0x000000005b087348 */ /* 0x000fea0003c00000 */
[----:B------:R0:W1:Y:S02]  /*98a0*/  SHFL.IDX P0, R123, R88, R89, R90 ;  /* 0x00000059587b7389 */ /* 0x000064000000005a */
[----:B01----:R-:W-:Y:S05]  /*98b0*/  ENDCOLLECTIVE ;  /* 0x000000000000791b */ /* 0x003fea0003800000 */
.L_x_3880:
[----:B------:R-:W-:Y:S02]  /*98c0*/  MOV R88, R13 ;  /* 0x0000000d00587202 */ /* 0x000fe40000000f00 */
[----:B------:R-:W-:-:S07]  /*98d0*/  MOV R128, R123 ;  /* 0x0000007b00807202 */ /* 0x000fce0000000f00 */
[----:B------:R-:W-:Y:S05]  /*98e0*/  WARPSYNC.COLLECTIVE R91, `(.L_x_3881) ;  /* 0x000000005b087348 */ /* 0x000fea0003c00000 */
[----:B------:R0:W1:Y:S02]  /*98f0*/  SHFL.IDX P0, R123, R88, R89, R90 ;  /* 0x00000059587b7389 */ /* 0x000064000000005a */
[----:B01----:R-:W-:Y:S05]  /*9900*/  ENDCOLLECTIVE ;  /* 0x000000000000791b */ /* 0x003fea0003800000 */
.L_x_3881:
        /* <DEDUP_REMOVED lines=13> */
.L_x_3882:
        /* <DEDUP_REMOVED lines=8> */
.L_x_3883:
[----:B------:R-:W-:Y:S02]  /*9a60*/  MOV R88, R16 ;  /* 0x0000001000587202 */ /* 0x000fe40000000f00 */
[----:B------:R-:W-:-:S07]  /*9a70*/  MOV R122, R123 ;  /* 0x0000007b007a7202 */ /* 0x000fce0000000f00 */
[----:B------:R-:W-:Y:S05]  /*9a80*/  WARPSYNC.COLLECTIVE R91, `(.L_x_3884) ;  /* 0x000000005b087348 */ /* 0x000fea0003c00000 */
[----:B------:R0:W1:Y:S02]  /*9a90*/  SHFL.IDX P0, R123, R88, R89, R90 ;  /* 0x00000059587b7389 */ /* 0x000064000000005a */
[----:B01----:R-:W-:Y:S05]  /*9aa0*/  ENDCOLLECTIVE ;  /* 0x000000000000791b */ /* 0x003fea0003800000 */
.L_x_3884:
[-C--:B------:R-:W-:Y:S01]  /*9ab0*/  FFMA R155, R137, R122.reuse, R60 ;  /* 0x0000007a899b7223 */ /* 0x080fe2000000003c */
[----:B------:R-:W-:Y:S01]  /*9ac0*/  FFMA R59, R46, R122, R59 ;  /* 0x0000007a2e3b7223 */ /* 0x000fe2000000003b */
[----:B------:R-:W-:Y:S02]  /*9ad0*/  MOV R88, R17 ;  /* 0x0000001100587202 */ /* 0x000fe40000000f00 */
[----:B------:R-:W-:-:S07]  /*9ae0*/  MOV R132, R123 ;  /* 0x0000007b00847202 */ /* 0x000fce0000000f00 */
[----:B------:R-:W-:Y:S05]  /*9af0*/  WARPSYNC.COLLECTIVE R91, `(.L_x_3885) ;  /* 0x000000005b087348 */ /* 0x000fea0003c00000 */
[----:B------:R0:W1:Y:S02]  /*9b00*/  SHFL.IDX P0, R123, R88, R89, R90 ;  /* 0x00000059587b7389 */ /* 0x000064000000005a */
[----:B01----:R-:W-:Y:S05]  /*9b10*/  ENDCOLLECTIVE ;  /* 0x000000000000791b */ /* 0x003fea0003800000 */
.L_x_3885:
        /* <DEDUP_REMOVED lines=8> */
.L_x_3886:
[----:B------:R-:W-:Y:S02]  /*9ba0*/  MOV R88, R19 ;  /* 0x0000001300587202 */ /* 0x000fe40000000f00 */
[----:B------:R-:W-:-:S07]  /*9bb0*/  MOV R10, R123 ;  /* 0x0000007b000a7202 */ /* 0x000fce0000000f00 */
[----:B------:R-:W-:Y:S05]  /*9bc0*/  WARPSYNC.COLLECTIVE R91, `(.L_x_3887) ;  /* 0x000000005b087348 */ /* 0x000fea0003c00000 */
[----:B------:R0:W1:Y:S02]  /*9bd0*/  SHFL.IDX P0, R123, R88, R89, R90 ;  /* 0x00000059587b7389 */ /* 0x000064000000005a */
[----:B01----:R-:W-:Y:S05]  /*9be0*/  ENDCOLLECTIVE ;  /* 0x000000000000791b */ /* 0x003fea0003800000 */
.L_x_3887:
[-C--:B------:R-:W-:Y:S01]  /*9bf0*/  FFMA R65, R46, R10.reuse, R65 ;  /* 0x0000000a2e417223 */ /* 0x080fe20000000041 */
[----:B------:R-:W-:Y:S01]  /*9c00*/  FFMA R161, R137, R10, R66 ;  /* 0x0000000a89a17223 */ /* 0x000fe20000000042 */
[----:B------:R-:W-:Y:S02]  /*9c10*/  MOV R88, R20 ;  /* 0x0000001400587202 */ /* 0x000fe40000000f00 */
[----:B------:R-:W-:-:S07]  /*9c20*/  MOV R48, R123 ;  /* 0x0000007b00307202 */ /* 0x000fce0000000f00 */
[----:B------:R-:W-:Y:S05]  /*9c30*/  WARPSYNC.COLLECTIVE R91, `(.L_x_3888) ;  /* 0x000000005b087348 */ /* 0x000fea0003c00000 */
[----:B------:R0:W1:Y:S02]  /*9c40*/  SHFL.IDX P0, R123, R88, R89, R90 ;  /* 0x00000059587b7389 */ /* 0x000064000000005a */
[----:B01----:R-:W-:Y:S05]  /*9c50*/  ENDCOLLECTIVE ;  /* 0x000000000000791b */ /* 0x003fea0003800000 */
.L_x_3888:
[-C--:B------:R-:W-:Y:S01]  /*9c60*/  FFMA R67, R46, R48.reuse, R67 ;  /* 0x000000302e437223 */ /* 0x080fe20000000043 */
[----:B------:R-:W-:Y:S01]  /*9c70*/  FFMA R163, R137, R48, R68 ;  /* 0x0000003089a37223 */ /* 0x000fe20000000044 */
[----:B------:R-:W-:Y:S02]  /*9c80*/  MOV R88, R21 ;  /* 0x0000001500587202 */ /* 0x000fe40000000f00 */
[----:B------:R-:W-:-:S07]  /*9c90*/  MOV R50, R123 ;  /* 0x0000007b00327202 */ /* 0x000fce0000000f00 */
[----:B------:R-:W-:Y:S05]  /*9ca0*/  WARPSYNC.COLLECTIVE R91, `(.L_x_3889) ;  /* 0x000000005b087348 */ /* 0x000fea0003c00000 */
[----:B------:R0:W1:Y:S02]  /*9cb0*/  SHFL.IDX P0, R123, R88, R89, R90 ;  /* 0x00000059587b7389 */ /* 0x000064000000005a */
[----:B01----:R-:W-:Y:S05]  /*9cc0*/  ENDCOLLECTIVE ;  /* 0x000000000000791b */ /* 0x003fea0003800000 */
.L_x_3889:
[-C--:B------:R-:W-:Y:S01]  /*9cd0*/  FFMA R69, R46, R50.reuse, R69 ;  /* 0x000000322e457223 */ /* 0x080fe20000000045 */
[----:B------:R-:W-:Y:S01]  /*9ce0*/  FFMA R165, R137, R50, R70 ;  /* 0x0000003289a57223 */ /* 0x000fe20000000046 */
[----:B------:R-:W-:Y:S02]  /*9cf0*/  MOV R88, R22 ;  /* 0x0000001600587202 */ /* 0x000fe40000000f00 */
[----:B------:R-:W-:-:S07]  /*9d00*/  MOV R52, R123 ;  /* 0x0000007b00347202 */ /* 0x000fce0000000f00 */
[----:B------:R-:W-:Y:S05]  /*9d10*/  WARPSYNC.COLLECTIVE R91, `(.L_x_3890) ;  /* 0x000000005b087348 */ /* 0x000fea0003c00000 */
[----:B------:R0:W1:Y:S02]  /*9d20*/  SHFL.IDX P0, R123, R88, R89, R90 ;  /* 0x00000059587b7389 */ /* 0x000064000000005a */
[----:B01----:R-:W-:Y:S05]  /*9d30*/  ENDCOLLECTIVE ;  /* 0x000000000000791b */ /* 0x003fea0003800000 */
.L_x_3890:
[-C--:B------:R-:W-:Y:S01]  /*9d40*/  FFMA R71, R46, R52.reuse, R71 ;  /* 0x000000342e477223 */ /* 0x080fe20000000047 */
[----:B------:R-:W-:Y:S01]  /*9d50*/  FFMA R72, R137, R52, R72 ;  /* 0x0000003489487223 */ /* 0x000fe20000000048 */
[----:B------:R-:W-:Y:S02]  /*9d60*/  MOV R88, R23 ;  /* 0x0000001700587202 */ /* 0x000fe40000000f00 */
[----:B------:R-:W-:-:S07]  /*9d70*/  MOV R54, R123 ;  /* 0x0000007b00367202 */ /* 0x000fce0000000f00 */
[----:B------:R-:W-:Y:S05]  /*9d80*/  WARPSYNC.COLLECTIVE R91, `(.L_x_3891) ;  /* 0x000000005b087348 */ /* 0x000fea0003c00000 */
[----:B------:R0:W1:Y:S02]  /*9d90*/  SHFL.IDX P0, R123, R88, R89, R90 ;  /* 0x00000059587b7389 */ /* 0x000064000000005a */
[----:B01----:R-:W-:Y:S05]  /*9da0*/  ENDCOLLECTIVE ;  /* 0x000000000000791b */ /* 0x003fea0003800000 */
.L_x_3891:
[-C--:B------:R-:W-:Y:S01]  /*9db0*/  FFMA R73, R46, R54.reuse, R73 ;  /* 0x000000362e497223 */ /* 0x080fe20000000049 */
[----:B------:R-:W-:Y:S01]  /*9dc0*/  FFMA R74, R137, R54, R74 ;  /* 0x00000036894a7223 */ /* 0x000fe2000000004a */
[----:B------:R-:W-:Y:S02]  /*9dd0*/  MOV R88, R24 ;  /* 0x0000001800587202 */ /* 0x000fe40000000f00 */
[----:B------:R-:W-:-:S07]  /*9de0*/  MOV R56, R123 ;  /* 0x0000007b00387202 */ /* 0x000fce0000000f00 */
[----:B------:R-:W-:Y:S05]  /*9df0*/  WARPSYNC.COLLECTIVE R91, `(.L_x_3892) ;  /* 0x000000005b087348 */ /* 0x000fea0003c00000 */
[----:B------:R0:W1:Y:S02]  /*9e00*/  SHFL.IDX P0, R123, R88, R89, R90 ;  /* 0x00000059587b7389 */ /* 0x000064000000005a */
[----:B01----:R-:W-:Y:S05]  /*9e10*/  ENDCOLLECTIVE ;  /* 0x000000000000791b */ /* 0x003fea0003800000 */
.L_x_3892:
[-C--:B------:R-:W-:Y:S01]  /*9e20*/  FFMA R75, R46, R56.reuse, R75 ;  /* 0x000000382e4b7223 */ /* 0x080fe2000000004b */
[----:B------:R-:W-:Y:S01]  /*9e30*/  FFMA R92, R137, R56, R92 ;  /* 0x00000038895c7223 */ /* 0x000fe2000000005c */
[----:B------:R-:W-:Y:S02]  /*9e40*/  MOV R88, R25 ;  /* 0x0000001900587202 */ /* 0x000fe40000000f00 */
[----:B------:R-:W-:-:S07]  /*9e50*/  MOV R58, R123 ;  /* 0x0000007b003a7202 */ /* 0x000fce0000000f00 */
[----:B------:R-:W-:Y:S05]  /*9e60*/  WARPSYNC.COLLECTIVE R91, `(.L_x_3893) ;  /* 0x000000005b087348 */ /* 0x000fea0003c00000 */
[----:B------:R0:W1:Y:S02]  /*9e70*/  SHFL.IDX P0, R123, R88, R89, R90 ;  /* 0x00000059587b7389 */ /* 0x000064000000005a */
[----:B01----:R-:W-:Y:S05]  /*9e80*/  ENDCOLLECTIVE ;  /* 0x000000000000791b */ /* 0x003fea0003800000 */
.L_x_3893:
        /* <DEDUP_REMOVED lines=8> */
.L_x_3894:
[----:B------:R-:W-:Y:S02]  /*9f10*/  MOV R88, R28 ;  /* 0x0000001c00587202 */ /* 0x000fe40000000f00 */
[----:B------:R-:W-:-:S07]  /*9f20*/  MOV R10, R123 ;  /* 0x0000007b000a7202 */ /* 0x000fce0000000f00 */
[----:B------:R-:W-:Y:S05]  /*9f30*/  WARPSYNC.COLLECTIVE R91, `(.L_x_3895) ;  /* 0x000000005b087348 */ /* 0x000fea0003c00000 */
[----:B------:R0:W1:Y:S02]  /*9f40*/  SHFL.IDX P0, R123, R88, R89, R90 ;  /* 0x00000059587b7389 */ /* 0x000064000000005a */
[----:B01----:R-:W-:Y:S05]  /*9f50*/  ENDCOLLECTIVE ;  /* 0x000000000000791b */ /* 0x003fea0003800000 */
.L_x_3895:
[-C--:B------:R-:W-:Y:S01]  /*9f60*/  FFMA R97, R46, R10.reuse, R97 ;  /* 0x0000000a2e617223 */ /* 0x080fe20000000061 */
[----:B------:R-:W-:Y:S01]  /*9f70*/  FFMA R98, R137, R10, R98 ;  /* 0x0000000a89627223 */ /* 0x000fe20000000062 */
[----:B------:R-:W-:Y:S02]  /*9f80*/  MOV R88, R29 ;  /* 0x0000001d00587202 */ /* 0x000fe40000000f00 */
[----:B------:R-:W-:-:S07]  /*9f90*/  MOV R48, R123 ;  /* 0x0000007b00307202 */ /* 0x000fce0000000f00 */
[----:B------:R-:W-:Y:S05]  /*9fa0*/  WARPSYNC.COLLECTIVE R91, `(.L_x_3896) ;  /* 0x000000005b087348 */ /* 0x000fea0003c00000 */
[----:B------:R0:W1:Y:S02]  /*9fb0*/  SHFL.IDX P0, R123, R88, R89, R90 ;  /* 0x00000059587b7389 */ /* 0x000064000000005a */
[----:B01----:R-:W-:Y:S05]  /*9fc0*/  ENDCOLLECTIVE ;  /* 0x000000000000791b */ /* 0x003fea0003800000 */
.L_x_3896:
[-C--:B------:R-:W-:Y:S01]  /*9fd0*/  FFMA R99, R46, R48.reuse, R99 ;  /* 0x000000302e637223 */ /* 0x080fe20000000063 */
[----:B------:R-:W-:Y:S01]  /*9fe0*/  FFMA R100, R137, R48, R100 ;  /* 0x0000003089647223 */ /* 0x000fe20000000064 */
[----:B------:R-:W-:Y:S02]  /*9ff0*/  MOV R88, R30 ;  /* 0x0000001e00587202 */ /* 0x000fe40000000f00 */
[----:B------:R-:W-:-:S07]  /*a000*/  MOV R50, R123 ;  /* 0x0000007b00327202 */ /* 0x000fce0000000f00 */
[----:B------:R-:W-:Y:S05]  /*a010*/  WARPSYNC.COLLECTIVE R91, `(.L_x_3897) ;  /* 0x000000005b087348 */ /* 0x000fea0003c00000 */
[----:B------:R0:W1:Y:S02]  /*a020*/  SHFL.IDX P0, R123, R88, R89, R90 ;  /* 0x00000059587b7389 */ /* 0x000064000000005a */
[----:B01----:R-:W-:Y:S05]  /*a030*/  ENDCOLLECTIVE ;  /* 0x000000000000791b */ /* 0x003fea0003800000 */
.L_x_3897:
[-C--:B------:R-:W-:Y:S01]  /*a040*/  FFMA R101, R46, R50.reuse, R101 ;  /* 0x000000322e657223 */ /* 0x080fe20000000065 */
[----:B------:R-:W-:Y:S01]  /*a050*/  FFMA R102, R137, R50, R102 ;  /* 0x0000003289667223 */ /* 0x000fe20000000066 */
[----:B------:R-:W-:Y:S02]  /*a060*/  MOV R88, R31 ;  /* 0x0000001f00587202 */ /* 0x000fe40000000f00 */
[----:B------:R-:W-:-:S07]  /*a070*/  MOV R52, R123 ;  /* 0x0000007b00347202 */ /* 0x000fce0000000f00 */
[----:B------:R-:W-:Y:S05]  /*a080*/  WARPSYNC.COLLECTIVE R91, `(.L_x_3898) ;  /* 0x000000005b087348 */ /* 0x000fea0003c00000 */
[----:B------:R0:W1:Y:S02]  /*a090*/  SHFL.IDX P0, R123, R88, R89, R90 ;  /* 0x00000059587b7389 */ /* 0x000064000000005a */
[----:B01----:R-:W-:Y:S05]  /*a0a0*/  ENDCOLLECTIVE ;  /* 0x000000000000791b */ /* 0x003fea0003800000 */
.L_x_3898:
[-C--:B------:R-:W-:Y:S01]  /*a0b0*/  FFMA R103, R46, R52.reuse, R103 ;  /* 0x000000342e677223 */ /* 0x080fe20000000067 */
[----:B------:R-:W-:Y:S01]  /*a0c0*/  FFMA R104, R137, R52, R104 ;  /* 0x0000003489687223 */ /* 0x000fe20000000068 */
[----:B------:R-:W-:Y:S02]  /*a0d0*/  MOV R88, R32 ;  /* 0x0000002000587202 */ /* 0x000fe40000000f00 */
[----:B------:R-:W-:-:S07]  /*a0e0*/  MOV R54, R123 ;  /* 0x0000007b00367202 */ /* 0x000fce0000000f00 */
[----:B------:R-:W-:Y:S05]  /*a0f0*/  WARPSYNC.COLLECTIVE R91, `(.L_x_3899) ;  /* 0x000000005b087348 */ /* 0x000fea0003c00000 */
[----:B------:R0:W1:Y:S02]  /*a100*/  SHFL.IDX P0, R123, R88, R89, R90 ;  /* 0x00000059587b7389 */ /* 0x000064000000005a */
[----:B01----:R-:W-:Y:S05]  /*a110*/  ENDCOLLECTIVE ;  /* 0x000000000000791b */ /* 0x003fea0003800000 */
.L_x_3899:
[-C--:B------:R-:W-:Y:S01]  /*a120*/  FFMA R105, R46, R54.reuse, R105 ;  /* 0x000000362e697223 */ /* 0x080fe20000000069 */
[----:B------:R-:W-:Y:S01]  /*a130*/  FFMA R106, R137, R54, R106 ;  /* 0x00000036896a7223 */ /* 0x000fe2000000006a */
[----:B------:R-:W-:Y:S02]  /*a140*/  MOV R88, R34 ;  /* 0x0000002200587202 */ /* 0x000fe40000000f00 */
[----:B------:R-:W-:-:S07]  /*a150*/  MOV R56, R123 ;  /* 0x0000007b00387202 */ /* 0x000fce0000000f00 */
[----:B------:R-:W-:Y:S05]  /*a160*/  WARPSYNC.COLLECTIVE R91, `(.L_x_3900) ;  /* 0x000000005b087348 */ /* 0x000fea0003c00000 */
[----:B------:R0:W1:Y:S02]  /*a170*/  SHFL.IDX P0, R123, R88, R89, R90 ;  /* 0x00000059587b7389 */ /* 0x000064000000005a */
[----:B01----:R-:W-:Y:S05]  /*a180*/  ENDCOLLECTIVE ;  /* 0x000000000000791b */ /* 0x003fea0003800000 */
.L_x_3900:
[-C--:B------:R-:W-:Y:S01]  /*a190*/  FFMA R107, R46, R56.reuse, R107 ;  /* 0x000000382e6b7223 */ /* 0x080fe2000000006b */
[----:B------:R-:W-:Y:S01]  /*a1a0*/  FFMA R108, R137, R56, R108 ;  /* 0x00000038896c7223 */ /* 0x000fe2000000006c */
[----:B------:R-:W-:Y:S02]  /*a1b0*/  MOV R88, R35 ;  /* 0x0000002300587202 */ /* 0x000fe40000000f00 */
[----:B------:R-:W-:-:S07]  /*a1c0*/  MOV R58, R123 ;  /* 0x0000007b003a7202 */ /* 0x000fce0000000f00 */
[----:B------:R-:W-:Y:S05]  /*a1d0*/  WARPSYNC.COLLECTIVE R91, `(.L_x_3901) ;  /* 0x000000005b087348 */ /* 0x000fea0003c00000 */
[----:B------:R0:W1:Y:S02]  /*a1e0*/  SHFL.IDX P0, R123, R88, R89, R90 ;  /* 0x00000059587b7389 */ /* 0x000064000000005a */
[----:B01----:R-:W-:Y:S05]  /*a1f0*/  ENDCOLLECTIVE ;  /* 0x000000000000791b */ /* 0x003fea0003800000 */
.L_x_3901:
        /* <DEDUP_REMOVED lines=8> */
.L_x_3902:
[----:B------:R-:W-:Y:S02]  /*a280*/  MOV R88, R37 ;  /* 0x0000002500587202 */ /* 0x000fe40000000f00 */
[----:B------:R-:W-:-:S07]  /*a290*/  MOV R10, R123 ;  /* 0x0000007b000a7202 */ /* 0x000fce0000000f00 */
[----:B------:R-:W-:Y:S05]  /*a2a0*/  WARPSYNC.COLLECTIVE R91, `(.L_x_3903) ;  /* 0x000000005b087348 */ /* 0x000fea0003c00000 */
[----:B------:R0:W1:Y:S02]  /*a2b0*/  SHFL.IDX P0, R123, R88, R89, R90 ;  /* 0x00000059587b7389 */ /* 0x000064000000005a */
[----:B01----:R-:W-:Y:S05]  /*a2c0*/  ENDCOLLECTIVE ;  /* 0x000000000000791b */ /* 0x003fea0003800000 */
.L_x_3903:
        /* <DEDUP_REMOVED lines=10> */
.L_x_3904:
[-C--:B------:R-:W-:Y:S01]  /*a370*/  FFMA R116, R137, R48.reuse, R116 ;  /* 0x0000003089747223 */ /* 0x080fe20000000074 */
[----:B------:R-:W-:Y:S01]  /*a380*/  FFMA R115, R46, R48, R115 ;  /* 0x000000302e737223 */ /* 0x000fe20000000073 */
[----:B------:R-:W-:Y:S02]  /*a390*/  MOV R88, R39 ;  /* 0x0000002700587202 */ /* 0x000fe40000000f00 */
[----:B------:R-:W-:-:S07]  /*a3a0*/  MOV R50, R123 ;  /* 0x0000007b00327202 */ /* 0x000fce0000000f00 */
[----:B------:R-:W-:Y:S05]  /*a3b0*/  WARPSYNC.COLLECTIVE R91, `(.L_x_3905) ;  /* 0x000000005b087348 */ /* 0x000fea0003c00000 */
[----:B------:R0:W1:Y:S02]  /*a3c0*/  SHFL.IDX P0, R123, R88, R89, R90 ;  /* 0x00000059587b7389 */ /* 0x000064000000005a */
[----:B01----:R-:W-:Y:S05]  /*a3d0*/  ENDCOLLECTIVE ;  /* 0x000000000000791b */ /* 0x003fea0003800000 */
.L_x_3905:
[-C--:B------:R-:W-:Y:S01]  /*a3e0*/  FFMA R118, R137, R50.reuse, R118 ;  /* 0x0000003289767223 */ /* 0x080fe20000000076 */
[----:B------:R-:W-:Y:S01]  /*a3f0*/  FFMA R117, R46, R50, R117 ;  /* 0x000000322e757223 */ /* 0x000fe20000000075 */
[----:B------:R-:W-:Y:S02]  /*a400*/  MOV R88, R40 ;  /* 0x0000002800587202 */ /* 0x000fe40000000f00 */
[----:B------:R-:W-:-:S07]  /*a410*/  MOV R52, R123 ;  /* 0x0000007b00347202 */ /* 0x000fce0000000f00 */
[----:B------:R-:W-:Y:S05]  /*a420*/  WARPSYNC.COLLECTIVE R91, `(.L_x_3906) ;  /* 0x000000005b087348 */ /* 0x000fea0003c00000 */
[----:B------:R0:W1:Y:S02]  /*a430*/  SHFL.IDX P0, R123, R88, R89, R90 ;  /* 0x00000059587b7389 */ /* 0x000064000000005a */
[----:B01----:R-:W-:Y:S05]  /*a440*/  ENDCOLLECTIVE ;  /* 0x000000000000791b */ /* 0x003fea0003800000 */
.L_x_3906:
[-C--:B------:R-:W-:Y:S01]  /*a450*/  FFMA R120, R137, R52.reuse, R120 ;  /* 0x0000003489787223 */ /* 0x080fe20000000078 */
[----:B------:R-:W-:Y:S01]  /*a460*/  FFMA R119, R46, R52, R119 ;  /* 0x000000342e777223 */ /* 0x000fe20000000077 */
[----:B------:R-:W-:Y:S02]  /*a470*/  MOV R88, R41 ;  /* 0x0000002900587202 */ /* 0x000fe40000000f00 */
[----:B------:R-:W-:-:S07]  /*a480*/  MOV R54, R123 ;  /* 0x0000007b00367202 */ /* 0x000fce0000000f00 */
[----:B------:R-:W-:Y:S05]  /*a490*/  WARPSYNC.COLLECTIVE R91, `(.L_x_3907) ;  /* 0x000000005b087348 */ /* 0x000fea0003c00000 */
[----:B------:R0:W1:Y:S02]  /*a4a0*/  SHFL.IDX P0, R123, R88, R89, R90 ;  /* 0x00000059587b7389 */ /* 0x000064000000005a */
[----:B01----:R-:W-:Y:S05]  /*a4b0*/  ENDCOLLECTIVE ;  /* 0x000000000000791b */ /* 0x003fea0003800000 */
.L_x_3907:
[-C--:B------:R-:W-:Y:S01]  /*a4c0*/  FFMA R87, R137, R54.reuse, R87 ;  /* 0x0000003689577223 */ /* 0x080fe20000000057 */
[----:B------:R-:W-:Y:S01]  /*a4d0*/  FFMA R121, R46, R54, R121 ;  /* 0x000000362e797223 */ /* 0x000fe20000000079 */
[----:B------:R-:W-:Y:S02]  /*a4e0*/  MOV R88, R42 ;  /* 0x0000002a00587202 */ /* 0x000fe40000000f00 */
[----:B------:R-:W-:-:S07]  /*a4f0*/  MOV R56, R123 ;  /* 0x0000007b00387202 */ /* 0x000fce0000000f00 */
[----:B------:R-:W-:Y:S05]  /*a500*/  WARPSYNC.COLLECTIVE R91, `(.L_x_3908) ;  /* 0x000000005b087348 */ /* 0x000fea0003c00000 */
[----:B------:R0:W1:Y:S02]  /*a510*/  SHFL.IDX P0, R123, R88, R89, R90 ;  /* 0x00000059587b7389 */ /* 0x000064000000005a */
[----:B01----:R-:W-:Y:S05]  /*a520*/  ENDCOLLECTIVE ;  /* 0x000000000000791b */ /* 0x003fea0003800000 */
.L_x_3908:
        /* <DEDUP_REMOVED lines=8> */
.L_x_3909:
        /* <DEDUP_REMOVED lines=8> */
.L_x_3910:
[----:B------:R-:W-:Y:S02]  /*a630*/  MOV R88, R27 ;  /* 0x0000001b00587202 */ /* 0x000fe40000000f00 */
[----:B------:R-:W-:-:S07]  /*a640*/  MOV R0, R123 ;  /* 0x0000007b00007202 */ /* 0x000fce0000000f00 */
[----:B------:R-:W-:Y:S05]  /*a650*/  WARPSYNC.COLLECTIVE R91, `(.L_x_3911) ;  /* 0x000000005b087348 */ /* 0x000fea0003c00000 */
[----:B------:R0:W1:Y:S02]  /*a660*/  SHFL.IDX P0, R123, R88, R89, R90 ;  /* 0x00000059587b7389 */ /* 0x000064000000005a */
[----:B01----:R-:W-:Y:S05]  /*a670*/  ENDCOLLECTIVE ;  /* 0x000000000000791b */ /* 0x003fea0003800000 */
.L_x_3911:
[----:B------:R-:W-:Y:S02]  /*a680*/  MOV R88, R12 ;  /* 0x0000000c00587202 */ /* 0x000fe40000000f00 */
[----:B------:R-:W-:-:S07]  /*a690*/  MOV R10, R123 ;  /* 0x0000007b000a7202 */ /* 0x000fce0000000f00 */
[----:B------:R-:W-:Y:S05]  /*a6a0*/  WARPSYNC.COLLECTIVE R91, `(.L_x_3912) ;  /* 0x000000005b087348 */ /* 0x000fea0003c00000 */
[----:B------:R0:W1:Y:S02]  /*a6b0*/  SHFL.IDX P0, R123, R88, R89, R90 ;  /* 0x00000059587b7389 */ /* 0x000064000000005a */
[----:B01----:R-:W-:Y:S05]  /*a6c0*/  ENDCOLLECTIVE ;  /* 0x000000000000791b */ /* 0x003fea0003800000 */
.L_x_3912:
[----:B------:R-:W-:Y:S02]  /*a6d0*/  MOV R88, R13 ;  /* 0x0000000d00587202 */ /* 0x000fe40000000f00 */
[----:B------:R-:W-:-:S07]  /*a6e0*/  MOV R48, R123 ;  /* 0x0000007b00307202 */ /* 0x000fce0000000f00 */
[----:B------:R-:W-:Y:S05]  /*a6f0*/  WARPSYNC.COLLECTIVE R91, `(.L_x_3913) ;  /* 0x000000005b087348 */ /* 0x000fea0003c00000 */
[----:B------:R0:W1:Y:S02]  /*a700*/  SHFL.IDX P0, R123, R88, R89, R90 ;  /* 0x00000059587b7389 */ /* 0x000064000000005a */
[----:B01----:R-:W-:Y:S05]  /*a710*/  ENDCOLLECTIVE ;  /* 0x000000000000791b */ /* 0x003fea0003800000 */
.L_x_3913:
[----:B------:R-:W-:Y:S02]  /*a720*/  MOV R88, R14 ;  /* 0x0000000e00587202 */ /* 0x000fe40000000f00 */
[----:B------:R-:W-:-:S07]  /*a730*/  MOV R50, R123 ;  /* 0x0000007b00327202 */ /* 0x000fce0000000f00 */
[----:B------:R-:W-:Y:S05]  /*a740*/  WARPSYNC.COLLECTIVE R91, `(.L_x_3914) ;  /* 0x000000005b087348 */ /* 0x000fea0003c00000 */
[----:B------:R0:W1:Y:S02]  /*a750*/  SHFL.IDX P0, R123, R88, R89, R90 ;  /* 0x00000059587b7389 */ /* 0x000064000000005a */
[----:B01----:R-:W-:Y:S05]  /*a760*/  ENDCOLLECTIVE ;  /* 0x000000000000791b */ /* 0x003fea0003800000 */
.L_x_3914:
[----:B------:R-:W-:Y:S02]  /*a770*/  MOV R88, R15 ;  /* 0x0000000f00587202 */ /* 0x000fe40000000f00 */
[----:B------:R-:W-:-:S07]  /*a780*/  MOV R52, R123 ;  /* 0x0000007b00347202 */ /* 0x000fce0000000f00 */
[----:B------:R-:W-:Y:S05]  /*a790*/  WARPSYNC.COLLECTIVE R91, `(.L_x_3915) ;  /* 0x000000005b087348 */ /* 0x000fea0003c00000 */
[----:B------:R0:W1:Y:S02]  /*a7a0*/  SHFL.IDX P0, R123, R88, R89, R90 ;  /* 0x00000059587b7389 */ /* 0x000064000000005a */
[----:B01----:R-:W-:Y:S05]  /*a7b0*/  ENDCOLLECTIVE ;  /* 0x000000000000791b */ /* 0x003fea0003800000 */
.L_x_3915:
[----:B------:R-:W-:Y:S02]  /*a7c0*/  MOV R88, R16 ;  /* 0x0000001000587202 */ /* 0x000fe40000000f00 */
[----:B------:R-:W-:-:S07]  /*a7d0*/  MOV R54, R123 ;  /* 0x0000007b00367202 */ /* 0x000fce0000000f00 */
[----:B------:R-:W-:Y:S05]  /*a7e0*/  WARPSYNC.COLLECTIVE R91, `(.L_x_3916) ;  /* 0x000000005b087348 */ /* 0x000fea0003c00000 */
[----:B------:R0:W1:Y:S02]  /*a7f0*/  SHFL.IDX P0, R123, R88, R89, R90 ;  /* 0x00000059587b7389 */ /* 0x000064000000005a */
[----:B01----:R-:W-:Y:S05]  /*a800*/  ENDCOLLECTIVE ;  /* 0x000000000000791b */ /* 0x003fea0003800000 */
.L_x_3916:
[----:B------:R-:W-:Y:S02]  /*a810*/  MOV R88, R17 ;  /* 0x0000001100587202 */ /* 0x000fe40000000f00 */
[----:B------:R-:W-:-:S07]  /*a820*/  MOV R56, R123 ;  /* 0x0000007b00387202 */ /* 0x000fce0000000f00 */
[----:B------:R-:W-:Y:S05]  /*a830*/  WARPSYNC.COLLECTIVE R91, `(.L_x_3917) ;  /* 0x000000005b087348 */ /* 0x000fea0003c00000 */
[----:B------:R0:W1:Y:S02]  /*a840*/  SHFL.IDX P0, R123, R88, R89, R90 ;  /* 0x00000059587b7389 */ /* 0x000064000000005a */
[----:B01----:R-:W-:Y:S05]  /*a850*/  ENDCOLLECTIVE ;  /* 0x000000000000791b */ /* 0x003fea0003800000 */
.L_x_3917:
[----:B------:R-:W-:Y:S02]  /*a860*/  MOV R88, R18 ;  /* 0x0000001200587202 */ /* 0x000fe40000000f00 */
[----:B------:R-:W-:-:S07]  /*a870*/  MOV R11, R123 ;  /* 0x0000007b000b7202 */ /* 0x000fce0000000f00 */
[----:B------:R-:W-:Y:S05]  /*a880*/  WARPSYNC.COLLECTIVE R91, `(.L_x_3918) ;  /* 0x000000005b087348 */ /* 0x000fea0003c00000 */
[----:B------:R0:W1:Y:S02]  /*a890*/  SHFL.IDX P0, R123, R88, R89, R90 ;  /* 0x00000059587b7389 */ /* 0x000064000000005a */
[----:B01----:R-:W-:Y:S05]  /*a8a0*/  ENDCOLLECTIVE ;  /* 0x000000000000791b */ /* 0x003fea0003800000 */
.L_x_3918:
[----:B------:R-:W-:Y:S01]  /*a8b0*/  MOV R88, R19 ;  /* 0x0000001300587202 */ /* 0x000fe20000000f00 */
[-C--:B------:R-:W-:Y:S01]  /*a8c0*/  FFMA R65, R84, R123.reuse, R65 ;  /* 0x0000007b54417223 */ /* 0x080fe20000000041 */
[----:B------:R-:W-:-:S07]  /*a8d0*/  FFMA R161, R86, R123, R161 ;  /* 0x0000007b56a17223 */ /* 0x000fce00000000a1 */
[----:B------:R-:W-:Y:S05]  /*a8e0*/  WARPSYNC.COLLECTIVE R91, `(.L_x_3919) ;  /* 0x000000005b087348 */ /* 0x000fea0003c00000 */
[----:B------:R0:W1:Y:S02]  /*a8f0*/  SHFL.IDX P0, R123, R88, R89, R90 ;  /* 0x00000059587b7389 */ /* 0x000064000000005a */
[----:B01----:R-:W-:Y:S05]  /*a900*/  ENDCOLLECTIVE ;  /* 0x000000000000791b */ /* 0x003fea0003800000 */
.L_x_3919:
[-C--:B------:R-:W-:Y:S01]  /*a910*/  FFMA R143, R84, R0.reuse, R143 ;  /* 0x00000000548f7223 */ /* 0x080fe2000000008f */
[----:B------:R-:W-:Y:S01]  /*a920*/  FFMA R145, R86, R0, R145 ;  /* 0x0000000056917223 */ /* 0x000fe20000000091 */
[----:B------:R-:W-:Y:S02]  /*a930*/  MOV R88, R20 ;  /* 0x0000001400587202 */ /* 0x000fe40000000f00 */
[----:B------:R-:W-:-:S07]  /*a940*/  MOV R0, R123 ;  /* 0x0000007b00007202 */ /* 0x000fce0000000f00 */
[----:B------:R-:W-:Y:S05]  /*a950*/  WARPSYNC.COLLECTIVE R91, `(.L_x_3920) ;  /* 0x000000005b087348 */ /* 0x000fea0003c00000 */
[----:B------:R0:W1:Y:S02]  /*a960*/  SHFL.IDX P0, R123, R88, R89, R90 ;  /* 0x00000059587b7389 */ /* 0x000064000000005a */
[----:B01----:R-:W-:Y:S05]  /*a970*/  ENDCOLLECTIVE ;  /* 0x000000000000791b */ /* 0x003fea0003800000 */
.L_x_3920:
[-C--:B------:R-:W-:Y:S01]  /*a980*/  FFMA R51, R84, R10.reuse, R51 ;  /* 0x0000000a54337223 */ /* 0x080fe20000000033 */
[----:B------:R-:W-:Y:S01]  /*a990*/  FFMA R147, R86, R10, R147 ;  /* 0x0000000a56937223 */ /* 0x000fe20000000093 */
[----:B------:R-:W-:Y:S02]  /*a9a0*/  MOV R88, R21 ;  /* 0x0000001500587202 */ /* 0x000fe40000000f00 */
[----:B------:R-:W-:-:S07]  /*a9b0*/  MOV R10, R123 ;  /* 0x0000007b000a7202 */ /* 0x000fce0000000f00 */
[----:B------:R-:W-:Y:S05]  /*a9c0*/  WARPSYNC.COLLECTIVE R91, `(.L_x_3921) ;  /* 0x000000005b087348 */ /* 0x000fea0003c00000 */
[----:B------:R0:W1:Y:S02]  /*a9d0*/  SHFL.IDX P0, R123, R88, R89, R90 ;  /* 0x00000059587b7389 */ /* 0x000064000000005a */
[----:B01----:R-:W-:Y:S05]  /*a9e0*/  ENDCOLLECTIVE ;  /* 0x000000000000791b */ /* 0x003fea0003800000 */
.L_x_3921:
[-C--:B------:R-:W-:Y:S01]  /*a9f0*/  FFMA R63, R84, R11.reuse, R63 ;  /* 0x0000000b543f7223 */ /* 0x080fe2000000003f */
[----:B------:R-:W-:Y:S01]  /*aa00*/  FFMA R159, R86, R11, R159 ;  /* 0x0000000b569f7223 */ /* 0x000fe2000000009f */
[----:B------:R-:W-:Y:S02]  /*aa10*/  MOV R88, R22 ;  /* 0x0000001600587202 */ /* 0x000fe40000000f00 */
[----:B------:R-:W-:-:S07]  /*aa20*/  MOV R11, R123 ;  /* 0x0000007b000b7202 */ /* 0x000fce0000000f00 */
[----:B------:R-:W-:Y:S05]  /*aa30*/  WARPSYNC.COLLECTIVE R91, `(.L_x_3922) ;  /* 0x000000005b087348 */ /* 0x000fea0003c00000 */
[----:B------:R0:W1:Y:S02]  /*aa40*/  SHFL.IDX P0, R123, R88, R89, R90 ;  /* 0x00000059587b7389 */ /* 0x000064000000005a */
[----:B01----:R-:W-:Y:S05]  /*aa50*/  ENDCOLLECTIVE ;  /* 0x000000000000791b */ /* 0x003fea0003800000 */
.L_x_3922:
[-C--:B------:R-:W-:Y:S01]  /*aa60*/  FFMA R53, R84, R48.reuse, R53 ;  /* 0x0000003054357223 */ /* 0x080fe20000000035 */
[----:B------:R-:W-:Y:S01]  /*aa70*/  FFMA R149, R86, R48, R149 ;  /* 0x0000003056957223 */ /* 0x000fe20000000095 */
[----:B------:R-:W-:Y:S02]  /*aa80*/  MOV R88, R23 ;  /* 0x0000001700587202 */ /* 0x000fe40000000f00 */
[----:B------:R-:W-:-:S07]  /*aa90*/  MOV R48, R123 ;  /* 0x0000007b00307202 */ /* 0x000fce0000000f00 */
[----:B------:R-:W-:Y:S05]  /*aaa0*/  WARPSYNC.COLLECTIVE R91, `(.L_x_3923) ;  /* 0x000000005b087348 */ /* 0x000fea0003c00000 */
[----:B------:R0:W1:Y:S02]  /*aab0*/  SHFL.IDX P0, R123, R88, R89, R90 ;  /* 0x00000059587b7389 */ /* 0x000064000000005a */
[----:B01----:R-:W-:Y:S05]  /*aac0*/  ENDCOLLECTIVE ;  /* 0x000000000000791b */ /* 0x003fea0003800000 */
.L_x_3923:
[-C--:B------:R-:W-:Y:S01]  /*aad0*/  FFMA R55, R84, R50.reuse, R55 ;  /* 0x0000003254377223 */ /* 0x080fe20000000037 */
[----:B------:R-:W-:Y:S01]  /*aae0*/  FFMA R151, R86, R50, R151 ;  /* 0x0000003256977223 */ /* 0x000fe20000000097 */
[----:B------:R-:W-:Y:S02]  /*aaf0*/  MOV R88, R24 ;  /* 0x0000001800587202 */ /* 0x000fe40000000f00 */
[----:B------:R-:W-:-:S07]  /*ab00*/  MOV R50, R123 ;  /* 0x0000007b00327202 */ /* 0x000fce0000000f00 */
[----:B------:R-:W-:Y:S05]  /*ab10*/  WARPSYNC.COLLECTIVE R91, `(.L_x_3924) ;  /* 0x000000005b087348 */ /* 0x000fea0003c00000 */
[----:B------:R0:W1:Y:S02]  /*ab20*/  SHFL.IDX P0, R123, R88, R89, R90 ;  /* 0x00000059587b7389 */ /* 0x000064000000005a */
[----:B01----:R-:W-:Y:S05]  /*ab30*/  ENDCOLLECTIVE ;  /* 0x000000000000791b */ /* 0x003fea0003800000 */
.L_x_3924:
[-C--:B------:R-:W-:Y:S01]  /*ab40*/  FFMA R57, R84, R52.reuse, R57 ;  /* 0x0000003454397223 */ /* 0x080fe20000000039 */
[----:B------:R-:W-:Y:S01]  /*ab50*/  FFMA R153, R86, R52, R153 ;  /* 0x0000003456997223 */ /* 0x000fe20000000099 */
[----:B------:R-:W-:Y:S02]  /*ab60*/  MOV R88, R25 ;  /* 0x0000001900587202 */ /* 0x000fe40000000f00 */
[----:B------:R-:W-:-:S07]  /*ab70*/  MOV R52, R123 ;  /* 0x0000007b00347202 */ /* 0x000fce0000000f00 */
[----:B------:R-:W-:Y:S05]  /*ab80*/  WARPSYNC.COLLECTIVE R91, `(.L_x_3925) ;  /* 0x000000005b087348 */ /* 0x000fea0003c00000 */
[----:B------:R0:W1:Y:S02]  /*ab90*/  SHFL.IDX P0, R123, R88, R89, R90 ;  /* 0x00000059587b7389 */ /* 0x000064000000005a */
[----:B01----:R-:W-:Y:S05]  /*aba0*/  ENDCOLLECTIVE ;  /* 0x000000000000791b */ /* 0x003fea0003800000 */
.L_x_3925:
[-C--:B------:R-:W-:Y:S01]  /*abb0*/  FFMA R59, R84, R54.reuse, R59 ;  /* 0x00000036543b7223 */ /* 0x080fe2000000003b */
[----:B------:R-:W-:Y:S01]  /*abc0*/  FFMA R155, R86, R54, R155 ;  /* 0x00000036569b7223 */ /* 0x000fe2000000009b */
[----:B------:R-:W-:Y:S02]  /*abd0*/  MOV R88, R26 ;  /* 0x0000001a00587202 */ /* 0x000fe40000000f00 */
[----:B------:R-:W-:-:S07]  /*abe0*/  MOV R54, R123 ;  /* 0x0000007b00367202 */ /* 0x000fce0000000f00 */
[----:B------:R-:W-:Y:S05]  /*abf0*/  WARPSYNC.COLLECTIVE R91, `(.L_x_3926) ;  /* 0x000000005b087348 */ /* 0x000fea0003c00000 */
[----:B------:R0:W1:Y:S02]  /*ac00*/  SHFL.IDX P0, R123, R88, R89, R90 ;  /* 0x00000059587b7389 */ /* 0x000064000000005a */
[----:B01----:R-:W-:Y:S05]  /*ac10*/  ENDCOLLECTIVE ;  /* 0x000000000000791b */ /* 0x003fea0003800000 */
.L_x_3926:
[-C--:B------:R-:W-:Y:S01]  /*ac20*/  FFMA R61, R84, R56.reuse, R61 ;  /* 0x00000038543d7223 */ /* 0x080fe2000000003d */
[----:B------:R-:W-:Y:S01]  /*ac30*/  FFMA R157, R86, R56, R157 ;  /* 0x00000038569d7223 */ /* 0x000fe2000000009d */
[----:B------:R-:W-:Y:S02]  /*ac40*/  MOV R88, R28 ;  /* 0x0000001c00587202 */ /* 0x000fe40000000f00 */
[----:B------:R-:W-:-:S07]  /*ac50*/  MOV R56, R123 ;  /* 0x0000007b00387202 */ /* 0x000fce0000000f00 */
[----:B------:R-:W-:Y:S05]  /*ac60*/  WARPSYNC.COLLECTIVE R91, `(.L_x_3927) ;  /* 0x000000005b087348 */ /* 0x000fea0003c00000 */
[----:B------:R0:W1:Y:S02]  /*ac70*/  SHFL.IDX P0, R123, R88, R89, R90 ;  /* 0x00000059587b7389 */ /* 0x000064000000005a */
[----:B01----:R-:W-:Y:S05]  /*ac80*/  ENDCOLLECTIVE ;  /* 0x000000000000791b */ /* 0x003fea0003800000 */
.L_x_3927:
[----:B------:R-:W-:Y:S02]  /*ac90*/  MOV R88, R29 ;  /* 0x0000001d00587202 */ /* 0x000fe40000000f00 */
[----:B------:R-:W-:-:S07]  /*aca0*/  MOV R58, R123 ;  /* 0x0000007b003a7202 */ /* 0x000fce0000000f00 */
[----:B------:R-:W-:Y:S05]  /*acb0*/  WARPSYNC.COLLECTIVE R91, `(.L_x_3928) ;  /* 0x000000005b087348 */ /* 0x000fea0003c00000 */
[----:B------:R0:W1:Y:S02]  /*acc0*/  SHFL.IDX P0, R123, R88, R89, R90 ;  /* 0x00000059587b7389 */ /* 0x000064000000005a */
[----:B01----:R-:W-:Y:S05]  /*acd0*/  ENDCOLLECTIVE ;  /* 0x000000000000791b */ /* 0x003fea0003800000 */
.L_x_3928:
[----:B------:R-:W-:Y:S02]  /*ace0*/  MOV R88, R30 ;  /* 0x0000001e00587202 */ /* 0x000fe40000000f00 */
[----:B------:R-:W-:-:S07]  /*acf0*/  MOV R60, R123 ;  /* 0x0000007b003c7202 */ /* 0x000fce0000000f00 */
[----:B------:R-:W-:Y:S05]  /*ad00*/  WARPSYNC.COLLECTIVE R91, `(.L_x_3929) ;  /* 0x000000005b087348 */ /* 0x000fea0003c00000 */
[----:B------:R0:W1:Y:S02]  /*ad10*/  SHFL.IDX P0, R123, R88, R89, R90 ;  /* 0x00000059587b7389 */ /* 0x000064000000005a */
[----:B01----:R-:W-:Y:S05]  /*ad20*/  ENDCOLLECTIVE ;  /* 0x000000000000791b */ /* 0x003fea0003800000 */
.L_x_3929:
[----:B------:R-:W-:Y:S01]  /*ad30*/  MOV R88, R31 ;  /* 0x0000001f00587202 */ /* 0x000fe20000000f00 */
[-C--:B------:R-:W-:Y:S01]  /*ad40*/  FFMA R103, R84, R123.reuse, R103 ;  /* 0x0000007b54677223 */ /* 0x080fe20000000067 */
[----:B------:R-:W-:-:S07]  /*ad50*/  FFMA R104, R86, R123, R104 ;  /* 0x0000007b56687223 */ /* 0x000fce0000000068 */
[----:B------:R-:W-:Y:S05]  /*ad60*/  WARPSYNC.COLLECTIVE R91, `(.L_x_3930) ;  /* 0x000000005b087348 */ /* 0x000fea0003c00000 */
[----:B------:R0:W1:Y:S02]  /*ad70*/  SHFL.IDX P0, R123, R88, R89, R90 ;  /* 0x00000059587b7389 */ /* 0x000064000000005a */
[----:B01----:R-:W-:Y:S05]  /*ad80*/  ENDCOLLECTIVE ;  /* 0x000000000000791b */ /* 0x003fea0003800000 */
.L_x_3930:
[-C--:B------:R-:W-:Y:S01]  /*ad90*/  FFMA R71, R84, R11.reuse, R71 ;  /* 0x0000000b54477223 */ /* 0x080fe20000000047 */
[----:B------:R-:W-:Y:S01]  /*ada0*/  FFMA R72, R86, R11, R72 ;  /* 0x0000000b56487223 */ /* 0x000fe20000000048 */
[----:B------:R-:W-:Y:S02]  /*adb0*/  MOV R88, R32 ;  /* 0x0000002000587202 */ /* 0x000fe40000000f00 */
[----:B------:R-:W-:-:S07]  /*adc0*/  MOV R11, R123 ;  /* 0x0000007b000b7202 */ /* 0x000fce0000000f00 */
[----:B------:R-:W-:Y:S05]  /*add0*/  WARPSYNC.COLLECTIVE R91, `(.L_x_3931) ;  /* 0x000000005b087348 */ /* 0x000fea0003c00000 */
[----:B------:R0:W1:Y:S02]  /*ade0*/  SHFL.IDX P0, R123, R88, R89, R90 ;  /* 0x00000059587b7389 */ /* 0x000064000000005a */
[----:B01----:R-:W-:Y:S05]  /*adf0*/  ENDCOLLECTIVE ;  /* 0x000000000000791b */ /* 0x003fea0003800000 */
.L_x_3931:
        /* <DEDUP_REMOVED lines=14> */
.L_x_3932:
[-C--:B------:R-:W-:Y:S01]  /*aee0*/  FFMA R69, R84, R10.reuse, R69 ;  /* 0x0000000a54457223 */ /* 0x080fe20000000045 */
[----:B------:R-:W-:Y:S01]  /*aef0*/  FFMA R165, R86, R10, R165 ;  /* 0x0000000a56a57223 */ /* 0x000fe200000000a5 */
[----:B------:R-:W-:Y:S02]  /*af00*/  MOV R88, R35 ;  /* 0x0000002300587202 */ /* 0x000fe40000000f00 */
[----:B------:R-:W-:-:S07]  /*af10*/  MOV R10, R123 ;  /* 0x0000007b000a7202 */ /* 0x000fce0000000f00 */
[----:B------:R-:W-:Y:S05]  /*af20*/  WARPSYNC.COLLECTIVE R91, `(.L_x_3933) ;  /* 0x000000005b087348 */ /* 0x000fea0003c00000 */
[----:B------:R0:W1:Y:S02]  /*af30*/  SHFL.IDX P0, R123, R88, R89, R90 ;  /* 0x00000059587b7389 */ /* 0x000064000000005a */
[----:B01----:R-:W-:Y:S05]  /*af40*/  ENDCOLLECTIVE ;  /* 0x000000000000791b */ /* 0x003fea0003800000 */
.L_x_3933:
[-C--:B------:R-:W-:Y:S01]  /*af50*/  FFMA R73, R84, R48.reuse, R73 ;  /* 0x0000003054497223 */ /* 0x080fe20000000049 */
[----:B------:R-:W-:Y:S01]  /*af60*/  FFMA R74, R86, R48, R74 ;  /* 0x00000030564a7223 */ /* 0x000fe2000000004a */
[----:B------:R-:W-:Y:S02]  /*af70*/  MOV R88, R36 ;  /* 0x0000002400587202 */ /* 0x000fe40000000f00 */
[----:B------:R-:W-:-:S07]  /*af80*/  MOV R48, R123 ;  /* 0x0000007b00307202 */ /* 0x000fce0000000f00 */
[----:B------:R-:W-:Y:S05]  /*af90*/  WARPSYNC.COLLECTIVE R91, `(.L_x_3934) ;  /* 0x000000005b087348 */ /* 0x000fea0003c00000 */
[----:B------:R0:W1:Y:S02]  /*afa0*/  SHFL.IDX P0, R123, R88, R89, R90 ;  /* 0x00000059587b7389 */ /* 0x000064000000005a */
[----:B01----:R-:W-:Y:S05]  /*afb0*/  ENDCOLLECTIVE ;  /* 0x000000000000791b */ /* 0x003fea0003800000 */
.L_x_3934:
[-C--:B------:R-:W-:Y:S01]  /*afc0*/  FFMA R75, R84, R50.reuse, R75 ;  /* 0x00000032544b7223 */ /* 0x080fe2000000004b */
[----:B------:R-:W-:Y:S01]  /*afd0*/  FFMA R92, R86, R50, R92 ;  /* 0x00000032565c7223 */ /* 0x000fe2000000005c */
[----:B------:R-:W-:Y:S02]  /*afe0*/  MOV R88, R37 ;  /* 0x0000002500587202 */ /* 0x000fe40000000f00 */
[----:B------:R-:W-:-:S07]  /*aff0*/  MOV R50, R123 ;  /* 0x0000007b00327202 */ /* 0x000fce0000000f00 */
[----:B------:R-:W-:Y:S05]  /*b000*/  WARPSYNC.COLLECTIVE R91, `(.L_x_3935) ;  /* 0x000000005b087348 */ /* 0x000fea0003c00000 */
[----:B------:R0:W1:Y:S02]  /*b010*/  SHFL.IDX P0, R123, R88, R89, R90 ;  /* 0x00000059587b7389 */ /* 0x000064000000005a */
[----:B01----:R-:W-:Y:S05]  /*b020*/  ENDCOLLECTIVE ;  /* 0x000000000000791b */ /* 0x003fea0003800000 */
.L_x_3935:
[-C--:B------:R-:W-:Y:S01]  /*b030*/  FFMA R93, R84, R52.reuse, R93 ;  /* 0x00000034545d7223 */ /* 0x080fe2000000005d */
[----:B------:R-:W-:Y:S01]  /*b040*/  FFMA R94, R86, R52, R94 ;  /* 0x00000034565e7223 */ /* 0x000fe2000000005e */
[----:B------:R-:W-:Y:S02]  /*b050*/  MOV R88, R38 ;  /* 0x0000002600587202 */ /* 0x000fe40000000f00 */
[----:B------:R-:W-:-:S07]  /*b060*/  MOV R52, R123 ;  /* 0x0000007b00347202 */ /* 0x000fce0000000f00 */
[----:B------:R-:W-:Y:S05]  /*b070*/  WARPSYNC.COLLECTIVE R91, `(.L_x_3936) ;  /* 0x000000005b087348 */ /* 0x000fea0003c00000 */
[----:B------:R0:W1:Y:S02]  /*b080*/  SHFL.IDX P0, R123, R88, R89, R90 ;  /* 0x00000059587b7389 */ /* 0x000064000000005a */
[----:B01----:R-:W-:Y:S05]  /*b090*/  ENDCOLLECTIVE ;  /* 0x000000000000791b */ /* 0x003fea0003800000 */
.L_x_3936:
[-C--:B------:R-:W-:Y:S01]  /*b0a0*/  FFMA R95, R84, R54.reuse, R95 ;  /* 0x00000036545f7223 */ /* 0x080fe2000000005f */
[----:B------:R-:W-:Y:S01]  /*b0b0*/  FFMA R96, R86, R54, R96 ;  /* 0x0000003656607223 */ /* 0x000fe20000000060 */
[----:B------:R-:W-:Y:S02]  /*b0c0*/  MOV R88, R39 ;  /* 0x0000002700587202 */ /* 0x000fe40000000f00 */
[----:B------:R-:W-:-:S07]  /*b0d0*/  MOV R54, R123 ;  /* 0x0000007b00367202 */ /* 0x000fce0000000f00 */
[----:B------:R-:W-:Y:S05]  /*b0e0*/  WARPSYNC.COLLECTIVE R91, `(.L_x_3937) ;  /* 0x000000005b087348 */ /* 0x000fea0003c00000 */
[----:B------:R0:W1:Y:S02]  /*b0f0*/  SHFL.IDX P0, R123, R88, R89, R90 ;  /* 0x00000059587b7389 */ /* 0x000064000000005a */
[----:B01----:R-:W-:Y:S05]  /*b100*/  ENDCOLLECTIVE ;  /* 0x000000000000791b */ /* 0x003fea0003800000 */
.L_x_3937:
[-C--:B------:R-:W-:Y:S01]  /*b110*/  FFMA R97, R84, R56.reuse, R97 ;  /* 0x0000003854617223 */ /* 0x080fe20000000061 */
[----:B------:R-:W-:Y:S01]  /*b120*/  FFMA R98, R86, R56, R98 ;  /* 0x0000003856627223 */ /* 0x000fe20000000062 */
[----:B------:R-:W-:Y:S02]  /*b130*/  MOV R88, R40 ;  /* 0x0000002800587202 */ /* 0x000fe40000000f00 */
[----:B------:R-:W-:-:S07]  /*b140*/  MOV R56, R123 ;  /* 0x0000007b00387202 */ /* 0x000fce0000000f00 */
[----:B------:R-:W-:Y:S05]  /*b150*/  WARPSYNC.COLLECTIVE R91, `(.L_x_3938) ;  /* 0x000000005b087348 */ /* 0x000fea0003c00000 */
[----:B------:R0:W1:Y:S02]  /*b160*/  SHFL.IDX P0, R123, R88, R89, R90 ;  /* 0x00000059587b7389 */ /* 0x000064000000005a */
[----:B01----:R-:W-:Y:S05]  /*b170*/  ENDCOLLECTIVE ;  /* 0x000000000000791b */ /* 0x003fea0003800000 */
.L_x_3938:
[-C--:B------:R-:W-:Y:S01]  /*b180*/  FFMA R99, R84, R58.reuse, R99 ;  /* 0x0000003a54637223 */ /* 0x080fe20000000063 */
[----:B------:R-:W-:Y:S01]  /*b190*/  FFMA R100, R86, R58, R100 ;  /* 0x0000003a56647223 */ /* 0x000fe20000000064 */
[----:B------:R-:W-:Y:S02]  /*b1a0*/  MOV R88, R41 ;  /* 0x0000002900587202 */ /* 0x000fe40000000f00 */
[----:B------:R-:W-:-:S07]  /*b1b0*/  MOV R58, R123 ;  /* 0x0000007b003a7202 */ /* 0x000fce0000000f00 */
[----:B------:R-:W-:Y:S05]  /*b1c0*/  WARPSYNC.COLLECTIVE R91, `(.L_x_3939) ;  /* 0x000000005b087348 */ /* 0x000fea0003c00000 */
[----:B------:R0:W1:Y:S02]  /*b1d0*/  SHFL.IDX P0, R123, R88, R89, R90 ;  /* 0x00000059587b7389 */ /* 0x000064000000005a */
[----:B01----:R-:W-:Y:S05]  /*b1e0*/  ENDCOLLECTIVE ;  /* 0x000000000000791b */ /* 0x003fea0003800000 */
.L_x_3939:
[-C--:B------:R-:W-:Y:S01]  /*b1f0*/  FFMA R101, R84, R60.reuse, R101 ;  /* 0x0000003c54657223 */ /* 0x080fe20000000065 */
[----:B------:R-:W-:Y:S01]  /*b200*/  FFMA R102, R86, R60, R102 ;  /* 0x0000003c56667223 */ /* 0x000fe20000000066 */
[----:B------:R-:W-:Y:S02]  /*b210*/  MOV R88, R42 ;  /* 0x0000002a00587202 */ /* 0x000fe40000000f00 */
[----:B------:R-:W-:-:S07]  /*b220*/  MOV R60, R123 ;  /* 0x0000007b003c7202 */ /* 0x000fce0000000f00 */
[----:B------:R-:W-:Y:S05]  /*b230*/  WARPSYNC.COLLECTIVE R91, `(.L_x_3940) ;  /* 0x000000005b087348 */ /* 0x000fea0003c00000 */
[----:B------:R0:W1:Y:S02]  /*b240*/  SHFL.IDX P0, R123, R88, R89, R90 ;  /* 0x00000059587b7389 */ /* 0x000064000000005a */
[----:B01----:R-:W-:Y:S05]  /*b250*/  ENDCOLLECTIVE ;  /* 0x000000000000791b */ /* 0x003fea0003800000 */
.L_x_3940:
[----:B------:R-:W-:Y:S02]  /*b260*/  MOV R88, R43 ;  /* 0x0000002b00587202 */ /* 0x000fe40000000f00 */
[----:B------:R-:W-:Y:S02]  /*b270*/  MOV R89, R133 ;  /* 0x0000008500597202 */ /* 0x000fe40000000f00 */
[----:B------:R-:W-:-:S07]  /*b280*/  MOV R62, R123 ;  /* 0x0000007b003e7202 */ /* 0x000fce0000000f00 */
[----:B------:R-:W-:Y:S05]  /*b290*/  WARPSYNC.COLLECTIVE R91, `(.L_x_3941) ;  /* 0x000000005b087348 */ /* 0x000fea0003c00000 */
[----:B------:R0:W1:Y:S02]  /*b2a0*/  SHFL.IDX P0, R123, R88, R89, R90 ;  /* 0x00000059587b7389 */ /* 0x000064000000005a */
[----:B01----:R-:W-:Y:S05]  /*b2b0*/  ENDCOLLECTIVE ;  /* 0x000000000000791b */ /* 0x003fea0003800000 */
.L_x_3941:
[-C--:B------:R-:W-:Y:S01]  /*b2c0*/  FFMA R111, R84, R48.reuse, R111 ;  /* 0x00000030546f7223 */ /* 0x080fe2000000006f */
[----:B------:R-:W-:Y:S01]  /*b2d0*/  FFMA R112, R86, R48, R112 ;  /* 0x0000003056707223 */ /* 0x000fe20000000070 */
[----:B------:R-:W-:Y:S02]  /*b2e0*/  MOV R88, R33 ;  /* 0x0000002100587202 */ /* 0x000fe40000000f00 */
[----:B------:R-:W-:-:S07]  /*b2f0*/  MOV R48, R123 ;  /* 0x0000007b00307202 */ /* 0x000fce0000000f00 */
[----:B------:R-:W-:Y:S05]  /*b300*/  WARPSYNC.COLLECTIVE R91, `(.L_x_3942) ;  /* 0x000000005b087348 */ /* 0x000fea0003c00000 */
[----:B------:R0:W1:Y:S02]  /*b310*/  SHFL.IDX P0, R123, R88, R89, R90 ;  /* 0x00000059587b7389 */ /* 0x000064000000005a */
[----:B01----:R-:W-:Y:S05]  /*b320*/  ENDCOLLECTIVE ;  /* 0x000000000000791b */ /* 0x003fea0003800000 */
.L_x_3942:
[----:B------:R-:W-:Y:S01]  /*b330*/  MOV R88, R27 ;  /* 0x0000001b00587202 */ /* 0x000fe20000000f00 */
[-C--:B------:R-:W-:Y:S01]  /*b340*/  FFMA R145, R11, R123.reuse, R145 ;  /* 0x0000007b0b917223 */ /* 0x080fe20000000091 */
[----:B------:R-:W-:-:S07]  /*b350*/  FFMA R143, R0, R123, R143 ;  /* 0x0000007b008f7223 */ /* 0x000fce000000008f */
[----:B------:R-:W-:Y:S05]  /*b360*/  WARPSYNC.COLLECTIVE R91, `(.L_x_3943) ;  /* 0x000000005b087348 */ /* 0x000fea0003c00000 */
[----:B------:R0:W1:Y:S02]  /*b370*/  SHFL.IDX P0, R123, R88, R89, R90 ;  /* 0x00000059587b7389 */ /* 0x000064000000005a */
[----:B01----:R-:W-:Y:S05]  /*b380*/  ENDCOLLECTIVE ;  /* 0x000000000000791b */ /* 0x003fea0003800000 */
.L_x_3943:
[-C--:B------:R-:W-:Y:S01]  /*b390*/  FFMA R113, R84, R50.reuse, R113 ;  /* 0x0000003254717223 */ /* 0x080fe20000000071 */
[----:B------:R-:W-:Y:S01]  /*b3a0*/  FFMA R114, R86, R50, R114 ;  /* 0x0000003256727223 */ /* 0x000fe20000000072 */
[----:B------:R-:W-:Y:S02]  /*b3b0*/  MOV R88, R12 ;  /* 0x0000000c00587202 */ /* 0x000fe40000000f00 */
[----:B------:R-:W-:-:S07]  /*b3c0*/  MOV R50, R123 ;  /* 0x0000007b00327202 */ /* 0x000fce0000000f00 */
[----:B------:R-:W-:Y:S05]  /*b3d0*/  WARPSYNC.COLLECTIVE R91, `(.L_x_3944) ;  /* 0x000000005b087348 */ /* 0x000fea0003c00000 */
[----:B------:R0:W1:Y:S02]  /*b3e0*/  SHFL.IDX P0, R123, R88, R89, R90 ;  /* 0x00000059587b7389 */ /* 0x000064000000005a */
[----:B01----:R-:W-:Y:S05]  /*b3f0*/  ENDCOLLECTIVE ;  /* 0x000000000000791b */ /* 0x003fea0003800000 */
.L_x_3944:
[-C--:B------:R-:W-:Y:S01]  /*b400*/  FFMA R115, R84, R52.reuse, R115 ;  /* 0x0000003454737223 */ /* 0x080fe20000000073 */
[----:B------:R-:W-:Y:S01]  /*b410*/  FFMA R116, R86, R52, R116 ;  /* 0x0000003456747223 */ /* 0x000fe20000000074 */
[----:B------:R-:W-:Y:S02]  /*b420*/  MOV R88, R13 ;  /* 0x0000000d00587202 */ /* 0x000fe40000000f00 */
[----:B------:R-:W-:-:S07]  /*b430*/  MOV R52, R123 ;  /* 0x0000007b00347202 */ /* 0x000fce0000000f00 */
[----:B------:R-:W-:Y:S05]  /*b440*/  WARPSYNC.COLLECTIVE R91, `(.L_x_3945) ;  /* 0x000000005b087348 */ /* 0x000fea0003c00000 */
[----:B------:R0:W1:Y:S02]  /*b450*/  SHFL.IDX P0, R123, R88, R89, R90 ;  /* 0x00000059587b7389 */ /* 0x000064000000005a */
[----:B01----:R-:W-:Y:S05]  /*b460*/  ENDCOLLECTIVE ;  /* 0x000000000000791b */ /* 0x003fea0003800000 */
.L_x_3945:
[-C--:B------:R-:W-:Y:S01]  /*b470*/  FFMA R117, R84, R54.reuse, R117 ;  /* 0x0000003654757223 */ /* 0x080fe20000000075 */
[----:B------:R-:W-:Y:S01]  /*b480*/  FFMA R118, R86, R54, R118 ;  /* 0x0000003656767223 */ /* 0x000fe20000000076 */
[----:B------:R-:W-:Y:S02]  /*b490*/  MOV R88, R14 ;  /* 0x0000000e00587202 */ /* 0x000fe40000000f00 */
[----:B------:R-:W-:-:S07]  /*b4a0*/  MOV R54, R123 ;  /* 0x0000007b00367202 */ /* 0x000fce0000000f00 */
[----:B------:R-:W-:Y:S05]  /*b4b0*/  WARPSYNC.COLLECTIVE R91, `(.L_x_3946) ;  /* 0x000000005b087348 */ /* 0x000fea0003c00000 */
[----:B------:R0:W1:Y:S02]  /*b4c0*/  SHFL.IDX P0, R123, R88, R89, R90 ;  /* 0x00000059587b7389 */ /* 0x000064000000005a */
[----:B01----:R-:W-:Y:S05]  /*b4d0*/  ENDCOLLECTIVE ;  /* 0x000000000000791b */ /* 0x003fea0003800000 */
.L_x_3946:
[-C--:B------:R-:W-:Y:S01]  /*b4e0*/  FFMA R119, R84, R56.reuse, R119 ;  /* 0x0000003854777223 */ /* 0x080fe20000000077 */
[----:B------:R-:W-:Y:S01]  /*b4f0*/  FFMA R120, R86, R56, R120 ;  /* 0x0000003856787223 */ /* 0x000fe20000000078 */
[----:B------:R-:W-:Y:S02]  /*b500*/  MOV R88, R15 ;  /* 0x0000000f00587202 */ /* 0x000fe40000000f00 */
[----:B------:R-:W-:-:S07]  /*b510*/  MOV R56, R123 ;  /* 0x0000007b00387202 */ /* 0x000fce0000000f00 */
[----:B------:R-:W-:Y:S05]  /*b520*/  WARPSYNC.COLLECTIVE R91, `(.L_x_3947) ;  /* 0x000000005b087348 */ /* 0x000fea0003c00000 */
[----:B------:R0:W1:Y:S02]  /*b530*/  SHFL.IDX P0, R123, R88, R89, R90 ;  /* 0x00000059587b7389 */ /* 0x000064000000005a */
[----:B01----:R-:W-:Y:S05]  /*b540*/  ENDCOLLECTIVE ;  /* 0x000000000000791b */ /* 0x003fea0003800000 */
.L_x_3947:
        /* <DEDUP_REMOVED lines=9> */
.L_x_3948:
[-C--:B------:R-:W-:Y:S01]  /*b5e0*/  FFMA R80, R84, R60.reuse, R80 ;  /* 0x0000003c54507223 */ /* 0x080fe20000000050 */
[----:B------:R-:W-:Y:S01]  /*b5f0*/  FFMA R78, R86, R60, R78 ;  /* 0x0000003c564e7223 */ /* 0x000fe2000000004e */
[----:B------:R-:W-:Y:S02]  /*b600*/  MOV R88, R17 ;  /* 0x0000001100587202 */ /* 0x000fe40000000f00 */
[----:B------:R-:W-:-:S07]  /*b610*/  MOV R60, R123 ;  /* 0x0000007b003c7202 */ /* 0x000fce0000000f00 */
[----:B------:R-:W-:Y:S05]  /*b620*/  WARPSYNC.COLLECTIVE R91, `(.L_x_3949) ;  /* 0x000000005b087348 */ /* 0x000fea0003c00000 */
[----:B------:R0:W1:Y:S02]  /*b630*/  SHFL.IDX P0, R123, R88, R89, R90 ;  /* 0x00000059587b7389 */ /* 0x000064000000005a */
[----:B01----:R-:W-:Y:S05]  /*b640*/  ENDCOLLECTIVE ;  /* 0x000000000000791b */ /* 0x003fea0003800000 */
.L_x_3949:
[-C--:B------:R-:W-:Y:S01]  /*b650*/  FFMA R46, R84, R62.reuse, R46 ;  /* 0x0000003e542e7223 */ /* 0x080fe2000000002e */
[----:B------:R-:W-:Y:S01]  /*b660*/  FFMA R86, R86, R62, R137 ;  /* 0x0000003e56567223 */ /* 0x000fe20000000089 */
[----:B------:R-:W-:Y:S02]  /*b670*/  MOV R88, R18 ;  /* 0x0000001200587202 */ /* 0x000fe40000000f00 */
[----:B------:R-:W-:-:S07]  /*b680*/  MOV R62, R123 ;  /* 0x0000007b003e7202 */ /* 0x000fce0000000f00 */
[----:B------:R-:W-:Y:S05]  /*b690*/  WARPSYNC.COLLECTIVE R91, `(.L_x_3950) ;  /* 0x000000005b087348 */ /* 0x000fea0003c00000 */
[----:B------:R0:W1:Y:S02]  /*b6a0*/  SHFL.IDX P0, R123, R88, R89, R90 ;  /* 0x00000059587b7389 */ /* 0x000064000000005a */
[----:B01----:R-:W-:Y:S05]  /*b6b0*/  ENDCOLLECTIVE ;  /* 0x000000000000791b */ /* 0x003fea0003800000 */
.L_x_3950:
[----:B------:R-:W-:Y:S01]  /*b6c0*/  MOV R88, R19 ;  /* 0x0000001300587202 */ /* 0x000fe20000000f00 */
[-C--:B------:R-:W-:Y:S01]  /*b6d0*/  FFMA R65, R0, R123.reuse, R65 ;  /* 0x0000007b00417223 */ /* 0x080fe20000000041 */
[----:B------:R-:W-:-:S07]  /*b6e0*/  FFMA R161, R11, R123, R161 ;  /* 0x0000007b0ba17223 */ /* 0x000fce00000000a1 */
[----:B------:R-:W-:Y:S05]  /*b6f0*/  WARPSYNC.COLLECTIVE R91, `(.L_x_3951) ;  /* 0x000000005b087348 */ /* 0x000fea0003c00000 */
[----:B------:R0:W1:Y:S02]  /*b700*/  SHFL.IDX P0, R123, R88, R89, R90 ;  /* 0x00000059587b7389 */ /* 0x000064000000005a */
[----:B01----:R-:W-:Y:S05]  /*b710*/  ENDCOLLECTIVE ;  /* 0x000000000000791b */ /* 0x003fea0003800000 */
.L_x_3951:
[C---:B------:R-:W-:Y:S01]  /*b720*/  FFMA R81, R48.reuse, R0, R81 ;  /* 0x0000000030517223 */ /* 0x040fe20000000051 */
[----:B------:R-:W-:Y:S01]  /*b730*/  FFMA R77, R48, R11, R77 ;  /* 0x0000000b304d7223 */ /* 0x000fe2000000004d */
[----:B------:R-:W-:Y:S02]  /*b740*/  MOV R88, R20 ;  /* 0x0000001400587202 */ /* 0x000fe40000000f00 */
[----:B------:R-:W-:-:S07]  /*b750*/  MOV R48, R123 ;  /* 0x0000007b00307202 */ /* 0x000fce0000000f00 */
[----:B------:R-:W-:Y:S05]  /*b760*/  WARPSYNC.COLLECTIVE R91, `(.L_x_3952) ;  /* 0x000000005b087348 */ /* 0x000fea0003c00000 */
[----:B------:R0:W1:Y:S02]  /*b770*/  SHFL.IDX P0, R123, R88, R89, R90 ;  /* 0x00000059587b7389 */ /* 0x000064000000005a */
[----:B01----:R-:W-:Y:S05]  /*b780*/  ENDCOLLECTIVE ;  /* 0x000000000000791b */ /* 0x003fea0003800000 */
.L_x_3952:
[-C--:B------:R-:W-:Y:S01]  /*b790*/  FFMA R51, R0, R50.reuse, R51 ;  /* 0x0000003200337223 */ /* 0x080fe20000000033 */
[----:B------:R-:W-:Y:S01]  /*b7a0*/  FFMA R147, R11, R50, R147 ;  /* 0x000000320b937223 */ /* 0x000fe20000000093 */
[----:B------:R-:W-:Y:S02]  /*b7b0*/  MOV R88, R21 ;  /* 0x0000001500587202 */ /* 0x000fe40000000f00 */
[----:B------:R-:W-:-:S07]  /*b7c0*/  MOV R50, R123 ;  /* 0x0000007b00327202 */ /* 0x000fce0000000f00 */
[----:B------:R-:W-:Y:S05]  /*b7d0*/  WARPSYNC.COLLECTIVE R91, `(.L_x_3953) ;  /* 0x000000005b087348 */ /* 0x000fea0003c00000 */
[----:B------:R0:W1:Y:S02]  /*b7e0*/  SHFL.IDX P0, R123, R88, R89, R90 ;  /* 0x00000059587b7389 */ /* 0x000064000000005a */
[----:B01----:R-:W-:Y:S05]  /*b7f0*/  ENDCOLLECTIVE ;  /* 0x000000000000791b */ /* 0x003fea0003800000 */
.L_x_3953:
[-C--:B------:R-:W-:Y:S01]  /*b800*/  FFMA R53, R0, R52.reuse, R53 ;  /* 0x0000003400357223 */ /* 0x080fe20000000035 */
[----:B------:R-:W-:Y:S01]  /*b810*/  FFMA R149, R11, R52, R149 ;  /* 0x000000340b957223 */ /* 0x000fe20000000095 */
[----:B------:R-:W-:Y:S02]  /*b820*/  MOV R88, R22 ;  /* 0x0000001600587202 */ /* 0x000fe40000000f00 */
[----:B------:R-:W-:-:S07]  /*b830*/  MOV R52, R123 ;  /* 0x0000007b00347202 */ /* 0x000fce0000000f00 */
[----:B------:R-:W-:Y:S05]  /*b840*/  WARPSYNC.COLLECTIVE R91, `(.L_x_3954) ;  /* 0x000000005b087348 */ /* 0x000fea0003c00000 */
[----:B------:R0:W1:Y:S02]  /*b850*/  SHFL.IDX P0, R123, R88, R89, R90 ;  /* 0x00000059587b7389 */ /* 0x000064000000005a */
[----:B01----:R-:W-:Y:S05]  /*b860*/  ENDCOLLECTIVE ;  /* 0x000000000000791b */ /* 0x003fea0003800000 */
.L_x_3954:
[-C--:B------:R-:W-:Y:S01]  /*b870*/  FFMA R55, R0, R54.reuse, R55 ;  /* 0x0000003600377223 */ /* 0x080fe20000000037 */
[----:B------:R-:W-:Y:S01]  /*b880*/  FFMA R151, R11, R54, R151 ;  /* 0x000000360b977223 */ /* 0x000fe20000000097 */
[----:B------:R-:W-:Y:S02]  /*b890*/  MOV R88, R23 ;  /* 0x0000001700587202 */ /* 0x000fe40000000f00 */
[----:B------:R-:W-:-:S07]  /*b8a0*/  MOV R54, R123 ;  /* 0x0000007b00367202 */ /* 0x000fce0000000f00 */
[----:B------:R-:W-:Y:S05]  /*b8b0*/  WARPSYNC.COLLECTIVE R91, `(.L_x_3955) ;  /* 0x000000005b087348 */ /* 0x000fea0003c00000 */
[----:B------:R0:W1:Y:S02]  /*b8c0*/  SHFL.IDX P0, R123, R88, R89, R90 ;  /* 0x00000059587b7389 */ /* 0x000064000000005a */
[----:B01----:R-:W-:Y:S05]  /*b8d0*/  ENDCOLLECTIVE ;  /* 0x000000000000791b */ /* 0x003fea0003800000 */
.L_x_3955:
[-C--:B------:R-:W-:Y:S01]  /*b8e0*/  FFMA R57, R0, R56.reuse, R57 ;  /* 0x0000003800397223 */ /* 0x080fe20000000039 */
[----:B------:R-:W-:Y:S01]  /*b8f0*/  FFMA R153, R11, R56, R153 ;  /* 0x000000380b997223 */ /* 0x000fe20000000099 */
[----:B------:R-:W-:Y:S02]  /*b900*/  MOV R88, R24 ;  /* 0x0000001800587202 */ /* 0x000fe40000000f00 */
[----:B------:R-:W-:-:S07]  /*b910*/  MOV R56, R123 ;  /* 0x0000007b00387202 */ /* 0x000fce0000000f00 */
[----:B------:R-:W-:Y:S05]  /*b920*/  WARPSYNC.COLLECTIVE R91, `(.L_x_3956) ;  /* 0x000000005b087348 */ /* 0x000fea0003c00000 */
[----:B------:R0:W1:Y:S02]  /*b930*/  SHFL.IDX P0, R123, R88, R89, R90 ;  /* 0x00000059587b7389 */ /* 0x000064000000005a */
[----:B01----:R-:W-:Y:S05]  /*b940*/  ENDCOLLECTIVE ;  /* 0x000000000000791b */ /* 0x003fea0003800000 */
.L_x_3956:
[-C--:B------:R-:W-:Y:S01]  /*b950*/  FFMA R59, R0, R58.reuse, R59 ;  /* 0x0000003a003b7223 */ /* 0x080fe2000000003b */
[----:B------:R-:W-:Y:S01]  /*b960*/  FFMA R155, R11, R58, R155 ;  /* 0x0000003a0b9b7223 */ /* 0x000fe2000000009b */
[----:B------:R-:W-:Y:S02]  /*b970*/  MOV R88, R25 ;  /* 0x0000001900587202 */ /* 0x000fe40000000f00 */
[----:B------:R-:W-:-:S07]  /*b980*/  MOV R58, R123 ;  /* 0x0000007b003a7202 */ /* 0x000fce0000000f00 */
[----:B------:R-:W-:Y:S05]  /*b990*/  WARPSYNC.COLLECTIVE R91, `(.L_x_3957) ;  /* 0x000000005b087348 */ /* 0x000fea0003c00000 */
[----:B------:R0:W1:Y:S02]  /*b9a0*/  SHFL.IDX P0, R123, R88, R89, R90 ;  /* 0x00000059587b7389 */ /* 0x000064000000005a */
[----:B01----:R-:W-:Y:S05]  /*b9b0*/  ENDCOLLECTIVE ;  /* 0x000000000000791b */ /* 0x003fea0003800000 */
.L_x_3957:
[-C--:B------:R-:W-:Y:S01]  /*b9c0*/  FFMA R61, R0, R60.reuse, R61 ;  /* 0x0000003c003d7223 */ /* 0x080fe2000000003d */
[----:B------:R-:W-:Y:S01]  /*b9d0*/  FFMA R157, R11, R60, R157 ;  /* 0x0000003c0b9d7223 */ /* 0x000fe2000000009d */
[----:B------:R-:W-:Y:S02]  /*b9e0*/  MOV R88, R26 ;  /* 0x0000001a00587202 */ /* 0x000fe40000000f00 */
[----:B------:R-:W-:-:S07]  /*b9f0*/  MOV R60, R123 ;  /* 0x0000007b003c7202 */ /* 0x000fce0000000f00 */
[----:B------:R-:W-:Y:S05]  /*ba00*/  WARPSYNC.COLLECTIVE R91, `(.L_x_3958) ;  /* 0x000000005b087348 */ /* 0x000fea0003c00000 */
[----:B------:R0:W1:Y:S02]  /*ba10*/  SHFL.IDX P0, R123, R88, R89, R90 ;  /* 0x00000059587b7389 */ /* 0x000064000000005a */
[----:B01----:R-:W-:Y:S05]  /*ba20*/  ENDCOLLECTIVE ;  /* 0x000000000000791b */ /* 0x003fea0003800000 */
.L_x_3958:
[-C--:B------:R-:W-:Y:S01]  /*ba30*/  FFMA R63, R0, R62.reuse, R63 ;  /* 0x0000003e003f7223 */ /* 0x080fe2000000003f */
[----:B------:R-:W-:Y:S01]  /*ba40*/  FFMA R159, R11, R62, R159 ;  /* 0x0000003e0b9f7223 */ /* 0x000fe2000000009f */
[----:B------:R-:W-:Y:S02]  /*ba50*/  MOV R88, R28 ;  /* 0x0000001c00587202 */ /* 0x000fe40000000f00 */
[----:B------:R-:W-:-:S07]  /*ba60*/  MOV R62, R123 ;  /* 0x0000007b003e7202 */ /* 0x000fce0000000f00 */
[----:B------:R-:W-:Y:S05]  /*ba70*/  WARPSYNC.COLLECTIVE R91, `(.L_x_3959) ;  /* 0x000000005b087348 */ /* 0x000fea0003c00000 */
[----:B------:R0:W1:Y:S02]  /*ba80*/  SHFL.IDX P0, R123, R88, R89, R90 ;  /* 0x00000059587b7389 */ /* 0x000064000000005a */
[----:B01----:R-:W-:Y:S05]  /*ba90*/  ENDCOLLECTIVE ;  /* 0x000000000000791b */ /* 0x003fea0003800000 */
.L_x_3959:
[----:B------:R-:W-:Y:S02]  /*baa0*/  MOV R88, R29 ;  /* 0x0000001d00587202 */ /* 0x000fe40000000f00 */
[----:B------:R-:W-:-:S07]  /*bab0*/  MOV R64, R123 ;  /* 0x0000007b00407202 */ /* 0x000fce0000000f00 */
[----:B------:R-:W-:Y:S05]  /*bac0*/  WARPSYNC.COLLECTIVE R91, `(.L_x_3960) ;  /* 0x000000005b087348 */ /* 0x000fea0003c00000 */
[----:B------:R0:W1:Y:S02]  /*bad0*/  SHFL.IDX P0, R123, R88, R89, R90 ;  /* 0x00000059587b7389 */ /* 0x000064000000005a */
[----:B01----:R-:W-:Y:S05]  /*bae0*/  ENDCOLLECTIVE ;  /* 0x000000000000791b */ /* 0x003fea0003800000 */
.L_x_3960:
[----:B------:R-:W-:Y:S02]  /*baf0*/  MOV R88, R30 ;  /* 0x0000001e00587202 */ /* 0x000fe40000000f00 */
[----:B------:R-:W-:-:S07]  /*bb00*/  MOV R66, R123 ;  /* 0x0000007b00427202 */ /* 0x000fce0000000f00 */
[----:B------:R-:W-:Y:S05]  /*bb10*/  WARPSYNC.COLLECTIVE R91, `(.L_x_3961) ;  /* 0x000000005b087348 */ /* 0x000fea0003c00000 */
[----:B------:R0:W1:Y:S02]  /*bb20*/  SHFL.IDX P0, R123, R88, R89, R90 ;  /* 0x00000059587b7389 */ /* 0x000064000000005a */
[----:B01----:R-:W-:Y:S05]  /*bb30*/  ENDCOLLECTIVE ;  /* 0x000000000000791b */ /* 0x003fea0003800000 */
.L_x_3961:
[----:B------:R-:W-:Y:S01]  /*bb40*/  MOV R88, R31 ;  /* 0x0000001f00587202 */ /* 0x000fe20000000f00 */
[-C--:B------:R-:W-:Y:S01]  /*bb50*/  FFMA R103, R0, R123.reuse, R103 ;  /* 0x0000007b00677223 */ /* 0x080fe20000000067 */
[----:B------:R-:W-:-:S07]  /*bb60*/  FFMA R104, R11, R123, R104 ;  /* 0x0000007b0b687223 */ /* 0x000fce0000000068 */
[----:B------:R-:W-:Y:S05]  /*bb70*/  WARPSYNC.COLLECTIVE R91, `(.L_x_3962) ;  /* 0x000000005b087348 */ /* 0x000fea0003c00000 */
[----:B------:R0:W1:Y:S02]  /*bb80*/  SHFL.IDX P0, R123, R88, R89, R90 ;  /* 0x00000059587b7389 */ /* 0x000064000000005a */
[----:B01----:R-:W-:Y:S05]  /*bb90*/  ENDCOLLECTIVE ;  /* 0x000000000000791b */ /* 0x003fea0003800000 */
.L_x_3962:
[-C--:B------:R-:W-:Y:S01]  /*bba0*/  FFMA R67, R0, R48.reuse, R67 ;  /* 0x0000003000437223 */ /* 0x080fe20000000043 */
[----:B------:R-:W-:Y:S01]  /*bbb0*/  FFMA R163, R11, R48, R163 ;  /* 0x000000300ba37223 */ /* 0x000fe200000000a3 */
[----:B------:R-:W-:Y:S02]  /*bbc0*/  MOV R88, R32 ;  /* 0x0000002000587202 */ /* 0x000fe40000000f00 */
[----:B------:R-:W-:-:S07]  /*bbd0*/  MOV R48, R123 ;  /* 0x0000007b00307202 */ /* 0x000fce0000000f00 */
[----:B------:R-:W-:Y:S05]  /*bbe0*/  WARPSYNC.COLLECTIVE R91, `(.L_x_3963) ;  /* 0x000000005b087348 */ /* 0x000fea0003c00000 */
[----:B------:R0:W1:Y:S02]  /*bbf0*/  SHFL.IDX P0, R123, R88, R89, R90 ;  /* 0x00000059587b7389 */ /* 0x000064000000005a */
[----:B01----:R-:W-:Y:S05]  /*bc00*/  ENDCOLLECTIVE ;  /* 0x000000000000791b */ /* 0x003fea0003800000 */
.L_x_3963:
[-C--:B------:R-:W-:Y:S01]  /*bc10*/  FFMA R69, R0, R50.reuse, R69 ;  /* 0x0000003200457223 */ /* 0x080fe20000000045 */
[----:B------:R-:W-:Y:S01]  /*bc20*/  FFMA R165, R11, R50, R165 ;  /* 0x000000320ba57223 */ /* 0x000fe200000000a5 */
[----:B------:R-:W-:Y:S02]  /*bc30*/  MOV R88, R34 ;  /* 0x0000002200587202 */ /* 0x000fe40000000f00 */
[----:B------:R-:W-:-:S07]  /*bc40*/  MOV R50, R123 ;  /* 0x0000007b00327202 */ /* 0x000fce0000000f00 */
[----:B------:R-:W-:Y:S05]  /*bc50*/  WARPSYNC.COLLECTIVE R91, `(.L_x_3964) ;  /* 0x000000005b087348 */ /* 0x000fea0003c00000 */
[----:B------:R0:W1:Y:S02]  /*bc60*/  SHFL.IDX P0, R123, R88, R89, R90 ;  /* 0x00000059587b7389 */ /* 0x000064000000005a */
[----:B01----:R-:W-:Y:S05]  /*bc70*/  ENDCOLLECTIVE ;  /* 0x000000000000791b */ /* 0x003fea0003800000 */
.L_x_3964:
[-C--:B------:R-:W-:Y:S01]  /*bc80*/  FFMA R71, R0, R52.reuse, R71 ;  /* 0x0000003400477223 */ /* 0x080fe20000000047 */
[----:B------:R-:W-:Y:S01]  /*bc90*/  FFMA R72, R11, R52, R72 ;  /* 0x000000340b487223 */ /* 0x000fe20000000048 */
[----:B------:R-:W-:Y:S02]  /*bca0*/  MOV R88, R35 ;  /* 0x0000002300587202 */ /* 0x000fe40000000f00 */
[----:B------:R-:W-:-:S07]  /*bcb0*/  MOV R52, R123 ;  /* 0x0000007b00347202 */ /* 0x000fce0000000f00 */
[----:B------:R-:W-:Y:S05]  /*bcc0*/  WARPSYNC.COLLECTIVE R91, `(.L_x_3965) ;  /* 0x000000005b087348 */ /* 0x000fea0003c00000 */
[----:B------:R0:W1:Y:S02]  /*bcd0*/  SHFL.IDX P0, R123, R88, R89, R90 ;  /* 0x00000059587b7389 */ /* 0x000064000000005a */
[----:B01----:R-:W-:Y:S05]  /*bce0*/  ENDCOLLECTIVE ;  /* 0x000000000000791b */ /* 0x003fea0003800000 */
.L_x_3965:
[-C--:B------:R-:W-:Y:S01]  /*bcf0*/  FFMA R73, R0, R54.reuse, R73 ;  /* 0x0000003600497223 */ /* 0x080fe20000000049 */
[----:B------:R-:W-:Y:S01]  /*bd00*/  FFMA R74, R11, R54, R74 ;  /* 0x000000360b4a7223 */ /* 0x000fe2000000004a */
[----:B------:R-:W-:Y:S02]  /*bd10*/  MOV R88, R36 ;  /* 0x0000002400587202 */ /* 0x000fe40000000f00 */
[----:B------:R-:W-:-:S07]  /*bd20*/  MOV R54, R123 ;  /* 0x0000007b00367202 */ /* 0x000fce0000000f00 */
[----:B------:R-:W-:Y:S05]  /*bd30*/  WARPSYNC.COLLECTIVE R91, `(.L_x_3966) ;  /* 0x000000005b087348 */ /* 0x000fea0003c00000 */
[----:B------:R0:W1:Y:S02]  /*bd40*/  SHFL.IDX P0, R123, R88, R89, R90 ;  /* 0x00000059587b7389 */ /* 0x000064000000005a */
[----:B01----:R-:W-:Y:S05]  /*bd50*/  ENDCOLLECTIVE ;  /* 0x000000000000791b */ /* 0x003fea0003800000 */
.L_x_3966:
[-C--:B------:R-:W-:Y:S01]  /*bd60*/  FFMA R75, R0, R56.reuse, R75 ;  /* 0x00000038004b7223 */ /* 0x080fe2000000004b */
[----:B------:R-:W-:Y:S01]  /*bd70*/  FFMA R92, R11, R56, R92 ;  /* 0x000000380b5c7223 */ /* 0x000fe2000000005c */
[----:B------:R-:W-:Y:S02]  /*bd80*/  MOV R88, R37 ;  /* 0x0000002500587202 */ /* 0x000fe40000000f00 */
[----:B------:R-:W-:-:S07]  /*bd90*/  MOV R56, R123 ;  /* 0x0000007b00387202 */ /* 0x000fce0000000f00 */
[----:B------:R-:W-:Y:S05]  /*bda0*/  WARPSYNC.COLLECTIVE R91, `(.L_x_3967) ;  /* 0x000000005b087348 */ /* 0x000fea0003c00000 */
[----:B------:R0:W1:Y:S02]  /*bdb0*/  SHFL.IDX P0, R123, R88, R89, R90 ;  /* 0x00000059587b7389 */ /* 0x000064000000005a */
[----:B01----:R-:W-:Y:S05]  /*bdc0*/  ENDCOLLECTIVE ;  /* 0x000000000000791b */ /* 0x003fea0003800000 */
.L_x_3967:
[-C--:B------:R-:W-:Y:S01]  /*bdd0*/  FFMA R93, R0, R58.reuse, R93 ;  /* 0x0000003a005d7223 */ /* 0x080fe2000000005d */
[----:B------:R-:W-:Y:S01]  /*bde0*/  FFMA R94, R11, R58, R94 ;  /* 0x0000003a0b5e7223 */ /* 0x000fe2000000005e */
[----:B------:R-:W-:Y:S02]  /*bdf0*/  MOV R88, R38 ;  /* 0x0000002600587202 */ /* 0x000fe40000000f00 */
[----:B------:R-:W-:-:S07]  /*be00*/  MOV R58, R123 ;  /* 0x0000007b003a7202 */ /* 0x000fce0000000f00 */
[----:B------:R-:W-:Y:S05]  /*be10*/  WARPSYNC.COLLECTIVE R91, `(.L_x_3968) ;  /* 0x000000005b087348 */ /* 0x000fea0003c00000 */
[----:B------:R0:W1:Y:S02]  /*be20*/  SHFL.IDX P0, R123, R88, R89, R90 ;  /* 0x00000059587b7389 */ /* 0x000064000000005a */
[----:B01----:R-:W-:Y:S05]  /*be30*/  ENDCOLLECTIVE ;  /* 0x000000000000791b */ /* 0x003fea0003800000 */
.L_x_3968:
[-C--:B------:R-:W-:Y:S01]  /*be40*/  FFMA R95, R0, R60.reuse, R95 ;  /* 0x0000003c005f7223 */ /* 0x080fe2000000005f */
[----:B------:R-:W-:Y:S01]  /*be50*/  FFMA R96, R11, R60, R96 ;  /* 0x0000003c0b607223 */ /* 0x000fe20000000060 */
[----:B------:R-:W-:Y:S02]  /*be60*/  MOV R88, R39 ;  /* 0x0000002700587202 */ /* 0x000fe40000000f00 */
[----:B------:R-:W-:-:S07]  /*be70*/  MOV R60, R123 ;  /* 0x0000007b003c7202 */ /* 0x000fce0000000f00 */
[----:B------:R-:W-:Y:S05]  /*be80*/  WARPSYNC.COLLECTIVE R91, `(.L_x_3969) ;  /* 0x000000005b087348 */ /* 0x000fea0003c00000 */
[----:B------:R0:W1:Y:S02]  /*be90*/  SHFL.IDX P0, R123, R88, R89, R90 ;  /* 0x00000059587b7389 */ /* 0x000064000000005a */
[----:B01----:R-:W-:Y:S05]  /*bea0*/  ENDCOLLECTIVE ;  /* 0x000000000000791b */ /* 0x003fea0003800000 */
.L_x_3969:
[-C--:B------:R-:W-:Y:S01]  /*beb0*/  FFMA R97, R0, R62.reuse, R97 ;  /* 0x0000003e00617223 */ /* 0x080fe20000000061 */
[----:B------:R-:W-:Y:S01]  /*bec0*/  FFMA R98, R11, R62, R98 ;  /* 0x0000003e0b627223 */ /* 0x000fe20000000062 */
[----:B------:R-:W-:Y:S02]  /*bed0*/  MOV R88, R40 ;  /* 0x0000002800587202 */ /* 0x000fe40000000f00 */
[----:B------:R-:W-:-:S07]  /*bee0*/  MOV R62, R123 ;  /* 0x0000007b003e7202 */ /* 0x000fce0000000f00 */
[----:B------:R-:W-:Y:S05]  /*bef0*/  WARPSYNC.COLLECTIVE R91, `(.L_x_3970) ;  /* 0x000000005b087348 */ /* 0x000fea0003c00000 */
[----:B------:R0:W1:Y:S02]  /*bf00*/  SHFL.IDX P0, R123, R88, R89, R90 ;  /* 0x00000059587b7389 */ /* 0x000064000000005a */
[----:B01----:R-:W-:Y:S05]  /*bf10*/  ENDCOLLECTIVE ;  /* 0x000000000000791b */ /* 0x003fea0003800000 */
.L_x_3970:
[-C--:B------:R-:W-:Y:S01]  /*bf20*/  FFMA R99, R0, R64.reuse, R99 ;  /* 0x0000004000637223 */ /* 0x080fe20000000063 */
[----:B------:R-:W-:Y:S01]  /*bf30*/  FFMA R100, R11, R64, R100 ;  /* 0x000000400b647223 */ /* 0x000fe20000000064 */
[----:B------:R-:W-:Y:S02]  /*bf40*/  MOV R88, R41 ;  /* 0x0000002900587202 */ /* 0x000fe40000000f00 */
[----:B------:R-:W-:-:S07]  /*bf50*/  MOV R64, R123 ;  /* 0x0000007b00407202 */ /* 0x000fce0000000f00 */
[----:B------:R-:W-:Y:S05]  /*bf60*/  WARPSYNC.COLLECTIVE R91, `(.L_x_3971) ;  /* 0x000000005b087348 */ /* 0x000fea0003c00000 */
[----:B------:R0:W1:Y:S02]  /*bf70*/  SHFL.IDX P0, R123, R88, R89, R90 ;  /* 0x00000059587b7389 */ /* 0x000064000000005a */
[----:B01----:R-:W-:Y:S05]  /*bf80*/  ENDCOLLECTIVE ;  /* 0x000000000000791b */ /* 0x003fea0003800000 */
.L_x_3971:
[----:B------:R-:W-:Y:S02]  /*bf90*/  MOV R88, R42 ;  /* 0x0000002a00587202 */ /* 0x000fe40000000f00 */
[----:B------:R-:W-:-:S07]  /*bfa0*/  MOV R83, R123 ;  /* 0x0000007b00537202 */ /* 0x000fce0000000f00 */
[----:B------:R-:W-:Y:S05]  /*bfb0*/  WARPSYNC.COLLECTIVE R91, `(.L_x_3972) ;  /* 0x000000005b087348 */ /* 0x000fea0003c00000 */
[----:B------:R0:W1:Y:S02]  /*bfc0*/  SHFL.IDX P0, R123, R88, R89, R90 ;  /* 0x00000059587b7389 */ /* 0x000064000000005a */
[----:B01----:R-:W-:Y:S05]  /*bfd0*/  ENDCOLLECTIVE ;  /* 0x000000000000791b */ /* 0x003fea0003800000 */
.L_x_3972:
        /* <DEDUP_REMOVED lines=21> */
.L_x_3973:
[----:B------:R-:W-:Y:S01]  /*c130*/  FFMA R106, R11, R48, R106 ;  /* 0x000000300b6a7223 */ /* 0x000fe2000000006a */
[----:B------:R-:W-:Y:S02]  /*c140*/  MOV R88, R33 ;  /* 0x0000002100587202 */ /* 0x000fe40000000f00 */
[----:B------:R-:W-:-:S07]  /*c150*/  MOV R48, R123 ;  /* 0x0000007b00307202 */ /* 0x000fce0000000f00 */
[----:B------:R-:W-:Y:S05]  /*c160*/  WARPSYNC.COLLECTIVE R91, `(.L_x_3974) ;  /* 0x000000005b087348 */ /* 0x000fea0003c00000 */
[----:B------:R0:W1:Y:S02]  /*c170*/  SHFL.IDX P0, R123, R88, R89, R90 ;  /* 0x00000059587b7389 */ /* 0x000064000000005a */
[----:B01----:R-:W-:Y:S05]  /*c180*/  ENDCOLLECTIVE ;  /* 0x000000000000791b */ /* 0x003fea0003800000 */
.L_x_3974:
        /* <DEDUP_REMOVED lines=13> */
.L_x_3975:
[----:B------:R-:W-:Y:S02]  /*c260*/  MOV R88, R12 ;  /* 0x0000000c00587202 */ /* 0x000fe40000000f00 */
[----:B------:R-:W-:-:S07]  /*c270*/  MOV R50, R123 ;  /* 0x0000007b00327202 */ /* 0x000fce0000000f00 */
[----:B------:R-:W-:Y:S05]  /*c280*/  WARPSYNC.COLLECTIVE R91, `(.L_x_3976) ;  /* 0x000000005b087348 */ /* 0x000fea0003c00000 */
[----:B------:R0:W1:Y:S02]  /*c290*/  SHFL.IDX P0, R123, R88, R89, R90 ;  /* 0x00000059587b7389 */ /* 0x000064000000005a */
[----:B01----:R-:W-:Y:S05]  /*c2a0*/  ENDCOLLECTIVE ;  /* 0x000000000000791b */ /* 0x003fea0003800000 */
.L_x_3976:
[----:B------:R-:W-:Y:S02]  /*c2b0*/  MOV R88, R13 ;  /* 0x0000000d00587202 */ /* 0x000fe40000000f00 */
[----:B------:R-:W-:-:S07]  /*c2c0*/  MOV R52, R123 ;  /* 0x0000007b00347202 */ /* 0x000fce0000000f00 */
[----:B------:R-:W-:Y:S05]  /*c2d0*/  WARPSYNC.COLLECTIVE R91, `(.L_x_3977) ;  /* 0x000000005b087348 */ /* 0x000fea0003c00000 */
[----:B------:R0:W1:Y:S02]  /*c2e0*/  SHFL.IDX P0, R123, R88, R89, R90 ;  /* 0x00000059587b7389 */ /* 0x000064000000005a */
[----:B01----:R-:W-:Y:S05]  /*c2f0*/  ENDCOLLECTIVE ;  /* 0x000000000000791b */ /* 0x003fea0003800000 */
.L_x_3977:
[----:B------:R-:W-:Y:S02]  /*c300*/  MOV R88, R14 ;  /* 0x0000000e00587202 */ /* 0x000fe40000000f00 */
[----:B------:R-:W-:-:S07]  /*c310*/  MOV R54, R123 ;  /* 0x0000007b00367202 */ /* 0x000fce0000000f00 */
[----:B------:R-:W-:Y:S05]  /*c320*/  WARPSYNC.COLLECTIVE R91, `(.L_x_3978) ;  /* 0x000000005b087348 */ /* 0x000fea0003c00000 */
[----:B------:R0:W1:Y:S02]  /*c330*/  SHFL.IDX P0, R123, R88, R89, R90 ;  /* 0x00000059587b7389 */ /* 0x000064000000005a */
[----:B01----:R-:W-:Y:S05]  /*c340*/  ENDCOLLECTIVE ;  /* 0x000000000000791b */ /* 0x003fea0003800000 */
.L_x_3978:
[----:B------:R-:W-:Y:S02]  /*c350*/  MOV R88, R15 ;  /* 0x0000000f00587202 */ /* 0x000fe40000000f00 */
[----:B------:R-:W-:-:S07]  /*c360*/  MOV R56, R123 ;  /* 0x0000007b00387202 */ /* 0x000fce0000000f00 */
[----:B------:R-:W-:Y:S05]  /*c370*/  WARPSYNC.COLLECTIVE R91, `(.L_x_3979) ;  /* 0x000000005b087348 */ /* 0x000fea0003c00000 */
[----:B------:R0:W1:Y:S02]  /*c380*/  SHFL.IDX P0, R123, R88, R89, R90 ;  /* 0x00000059587b7389 */ /* 0x000064000000005a */
[----:B01----:R-:W-:Y:S05]  /*c390*/  ENDCOLLECTIVE ;  /* 0x000000000000791b */ /* 0x003fea0003800000 */
.L_x_3979:
[----:B------:R-:W-:Y:S02]  /*c3a0*/  MOV R88, R16 ;  /* 0x0000001000587202 */ /* 0x000fe40000000f00 */
[----:B------:R-:W-:-:S07]  /*c3b0*/  MOV R58, R123 ;  /* 0x0000007b003a7202 */ /* 0x000fce0000000f00 */
[----:B------:R-:W-:Y:S05]  /*c3c0*/  WARPSYNC.COLLECTIVE R91, `(.L_x_3980) ;  /* 0x000000005b087348 */ /* 0x000fea0003c00000 */
[----:B------:R0:W1:Y:S02]  /*c3d0*/  SHFL.IDX P0, R123, R88, R89, R90 ;  /* 0x00000059587b7389 */ /* 0x000064000000005a */
[----:B01----:R-:W-:Y:S05]  /*c3e0*/  ENDCOLLECTIVE ;  /* 0x000000000000791b */ /* 0x003fea0003800000 */
.L_x_3980:
[----:B------:R-:W-:Y:S02]  /*c3f0*/  MOV R88, R17 ;  /* 0x0000001100587202 */ /* 0x000fe40000000f00 */
[----:B------:R-:W-:-:S07]  /*c400*/  MOV R60, R123 ;  /* 0x0000007b003c7202 */ /* 0x000fce0000000f00 */
[----:B------:R-:W-:Y:S05]  /*c410*/  WARPSYNC.COLLECTIVE R91, `(.L_x_3981) ;  /* 0x000000005b087348 */ /* 0x000fea0003c00000 */
[----:B------:R0:W1:Y:S02]  /*c420*/  SHFL.IDX P0, R123, R88, R89, R90 ;  /* 0x00000059587b7389 */ /* 0x000064000000005a */
[----:B01----:R-:W-:Y:S05]  /*c430*/  ENDCOLLECTIVE ;  /* 0x000000000000791b */ /* 0x003fea0003800000 */
.L_x_3981:
[----:B------:R-:W-:Y:S02]  /*c440*/  MOV R88, R18 ;  /* 0x0000001200587202 */ /* 0x000fe40000000f00 */
[----:B------:R-:W-:-:S07]  /*c450*/  MOV R62, R123 ;  /* 0x0000007b003e7202 */ /* 0x000fce0000000f00 */
[----:B------:R-:W-:Y:S05]  /*c460*/  WARPSYNC.COLLECTIVE R91, `(.L_x_3982) ;  /* 0x000000005b087348 */ /* 0x000fea0003c00000 */
[----:B------:R0:W1:Y:S02]  /*c470*/  SHFL.IDX P0, R123, R88, R89, R90 ;  /* 0x00000059587b7389 */ /* 0x000064000000005a */
[----:B01----:R-:W-:Y:S05]  /*c480*/  ENDCOLLECTIVE ;  /* 0x000000000000791b */ /* 0x003fea0003800000 */
.L_x_3982:
[----:B------:R-:W-:Y:S01]  /*c490*/  MOV R88, R19 ;  /* 0x0000001300587202 */ /* 0x000fe20000000f00 */
[-C--:B------:R-:W-:Y:S01]  /*c4a0*/  FFMA R65, R46, R123.reuse, R65 ;  /* 0x0000007b2e417223 */ /* 0x080fe20000000041 */
[----:B------:R-:W-:-:S07]  /*c4b0*/  FFMA R161, R79, R123, R161 ;  /* 0x0000007b4fa17223 */ /* 0x000fce00000000a1 */
[----:B------:R-:W-:Y:S05]  /*c4c0*/  WARPSYNC.COLLECTIVE R91, `(.L_x_3983) ;  /* 0x000000005b087348 */ /* 0x000fea0003c00000 */
[----:B------:R0:W1:Y:S02]  /*c4d0*/  SHFL.IDX P0, R123, R88, R89, R90 ;  /* 0x00000059587b7389 */ /* 0x000064000000005a */
[----:B01----:R-:W-:Y:S05]  /*c4e0*/  ENDCOLLECTIVE ;  /* 0x000000000000791b */ /* 0x003fea0003800000 */
.L_x_3983:
[C---:B------:R-:W-:Y:S01]  /*c4f0*/  FFMA R81, R48.reuse, R46, R81 ;  /* 0x0000002e30517223 */ /* 0x040fe20000000051 */
[----:B------:R-:W-:Y:S01]  /*c500*/  FFMA R77, R48, R79, R77 ;  /* 0x0000004f304d7223 */ /* 0x000fe2000000004d */
[----:B------:R-:W-:Y:S02]  /*c510*/  MOV R88, R20 ;  /* 0x0000001400587202 */ /* 0x000fe40000000f00 */
[----:B------:R-:W-:-:S07]  /*c520*/  MOV R48, R123 ;  /* 0x0000007b00307202 */ /* 0x000fce0000000f00 */
[----:B------:R-:W-:Y:S05]  /*c530*/  WARPSYNC.COLLECTIVE R91, `(.L_x_3984) ;  /* 0x000000005b087348 */ /* 0x000fea0003c00000 */
[----:B------:R0:W1:Y:S02]  /*c540*/  SHFL.IDX P0, R123, R88, R89, R90 ;  /* 0x00000059587b7389 */ /* 0x000064000000005a */
[----:B01----:R-:W-:Y:S05]  /*c550*/  ENDCOLLECTIVE ;  /* 0x000000000000791b */ /* 0x003fea0003800000 */
.L_x_3984:
[-C--:B------:R-:W-:Y:S01]  /*c560*/  FFMA R51, R46, R50.reuse, R51 ;  /* 0x000000322e337223 */ /* 0x080fe20000000033 */
[----:B------:R-:W-:Y:S01]  /*c570*/  FFMA R147, R79, R50, R147 ;  /* 0x000000324f937223 */ /* 0x000fe20000000093 */
[----:B------:R-:W-:Y:S02]  /*c580*/  MOV R88, R21 ;  /* 0x0000001500587202 */ /* 0x000fe40000000f00 */
[----:B------:R-:W-:-:S07]  /*c590*/  MOV R50, R123 ;  /* 0x0000007b00327202 */ /* 0x000fce0000000f00 */
[----:B------:R-:W-:Y:S05]  /*c5a0*/  WARPSYNC.COLLECTIVE R91, `(.L_x_3985) ;  /* 0x000000005b087348 */ /* 0x000fea0003c00000 */
[----:B------:R0:W1:Y:S02]  /*c5b0*/  SHFL.IDX P0, R123, R88, R89, R90 ;  /* 0x00000059587b7389 */ /* 0x000064000000005a */
[----:B01----:R-:W-:Y:S05]  /*c5c0*/  ENDCOLLECTIVE ;  /* 0x000000000000791b */ /* 0x003fea0003800000 */
.L_x_3985:
[-C--:B------:R-:W-:Y:S01]  /*c5d0*/  FFMA R53, R46, R52.reuse, R53 ;  /* 0x000000342e357223 */ /* 0x080fe20000000035 */
[----:B------:R-:W-:Y:S01]  /*c5e0*/  FFMA R149, R79, R52, R149 ;  /* 0x000000344f957223 */ /* 0x000fe20000000095 */
[----:B------:R-:W-:Y:S02]  /*c5f0*/  MOV R88, R22 ;  /* 0x0000001600587202 */ /* 0x000fe40000000f00 */
[----:B------:R-:W-:-:S07]  /*c600*/  MOV R52, R123 ;  /* 0x0000007b00347202 */ /* 0x000fce0000000f00 */
[----:B------:R-:W-:Y:S05]  /*c610*/  WARPSYNC.COLLECTIVE R91, `(.L_x_3986) ;  /* 0x000000005b087348 */ /* 0x000fea0003c00000 */
[----:B------:R0:W1:Y:S02]  /*c620*/  SHFL.IDX P0, R123, R88, R89, R90 ;  /* 0x00000059587b7389 */ /* 0x000064000000005a */
[----:B01----:R-:W-:Y:S05]  /*c630*/  ENDCOLLECTIVE ;  /* 0x000000000000791b */ /* 0x003fea0003800000 */
.L_x_3986:
[-C--:B------:R-:W-:Y:S01]  /*c640*/  FFMA R55, R46, R54.reuse, R55 ;  /* 0x000000362e377223 */ /* 0x080fe20000000037 */
[----:B------:R-:W-:Y:S01]  /*c650*/  FFMA R151, R79, R54, R151 ;  /* 0x000000364f977223 */ /* 0x000fe20000000097 */
[----:B------:R-:W-:Y:S02]  /*c660*/  MOV R88, R23 ;  /* 0x0000001700587202 */ /* 0x000fe40000000f00 */
[----:B------:R-:W-:-:S07]  /*c670*/  MOV R54, R123 ;  /* 0x0000007b00367202 */ /* 0x000fce0000000f00 */
[----:B------:R-:W-:Y:S05]  /*c680*/  WARPSYNC.COLLECTIVE R91, `(.L_x_3987) ;  /* 0x000000005b087348 */ /* 0x000fea0003c00000 */
[----:B------:R0:W1:Y:S02]  /*c690*/  SHFL.IDX P0, R123, R88, R89, R90 ;  /* 0x00000059587b7389 */ /* 0x000064000000005a */
[----:B01----:R-:W-:Y:S05]  /*c6a0*/  ENDCOLLECTIVE ;  /* 0x000000000000791b */ /* 0x003fea0003800000 */
.L_x_3987:
[-C--:B------:R-:W-:Y:S01]  /*c6b0*/  FFMA R57, R46, R56.reuse, R57 ;  /* 0x000000382e397223 */ /* 0x080fe20000000039 */
[----:B------:R-:W-:Y:S01]  /*c6c0*/  FFMA R153, R79, R56, R153 ;  /* 0x000000384f997223 */ /* 0x000fe20000000099 */
[----:B------:R-:W-:Y:S02]  /*c6d0*/  MOV R88, R24 ;  /* 0x0000001800587202 */ /* 0x000fe40000000f00 */
[----:B------:R-:W-:-:S07]  /*c6e0*/  MOV R56, R123 ;  /* 0x0000007b00387202 */ /* 0x000fce0000000f00 */
[----:B------:R-:W-:Y:S05]  /*c6f0*/  WARPSYNC.COLLECTIVE R91, `(.L_x_3988) ;  /* 0x000000005b087348 */ /* 0x000fea0003c00000 */
[----:B------:R0:W1:Y:S02]  /*c700*/  SHFL.IDX P0, R123, R88, R89, R90 ;  /* 0x00000059587b7389 */ /* 0x000064000000005a */
[----:B01----:R-:W-:Y:S05]  /*c710*/  ENDCOLLECTIVE ;  /* 0x000000000000791b */ /* 0x003fea0003800000 */
.L_x_3988:
[-C--:B------:R-:W-:Y:S01]  /*c720*/  FFMA R59, R46, R58.reuse, R59 ;  /* 0x0000003a2e3b7223 */ /* 0x080fe2000000003b */
[----:B------:R-:W-:Y:S01]  /*c730*/  FFMA R155, R79, R58, R155 ;  /* 0x0000003a4f9b7223 */ /* 0x000fe2000000009b */
[----:B------:R-:W-:Y:S02]  /*c740*/  MOV R88, R25 ;  /* 0x0000001900587202 */ /* 0x000fe40000000f00 */
[----:B------:R-:W-:-:S07]  /*c750*/  MOV R58, R123 ;  /* 0x0000007b003a7202 */ /* 0x000fce0000000f00 */
[----:B------:R-:W-:Y:S05]  /*c760*/  WARPSYNC.COLLECTIVE R91, `(.L_x_3989) ;  /* 0x000000005b087348 */ /* 0x000fea0003c00000 */
[----:B------:R0:W1:Y:S02]  /*c770*/  SHFL.IDX P0, R123, R88, R89, R90 ;  /* 0x00000059587b7389 */ /* 0x000064000000005a */
[----:B01----:R-:W-:Y:S05]  /*c780*/  ENDCOLLECTIVE ;  /* 0x000000000000791b */ /* 0x003fea0003800000 */
.L_x_3989:
[-C--:B------:R-:W-:Y:S01]  /*c790*/  FFMA R61, R46, R60.reuse, R61 ;  /* 0x0000003c2e3d7223 */ /* 0x080fe2000000003d */
[----:B------:R-:W-:Y:S01]  /*c7a0*/  FFMA R157, R79, R60, R157 ;  /* 0x0000003c4f9d7223 */ /* 0x000fe2000000009d */
[----:B------:R-:W-:Y:S02]  /*c7b0*/  MOV R88, R26 ;  /* 0x0000001a00587202 */ /* 0x000fe40000000f00 */
[----:B------:R-:W-:-:S07]  /*c7c0*/  MOV R60, R123 ;  /* 0x0000007b003c7202 */ /* 0x000fce0000000f00 */
[----:B------:R-:W-:Y:S05]  /*c7d0*/  WARPSYNC.COLLECTIVE R91, `(.L_x_3990) ;  /* 0x000000005b087348 */ /* 0x000fea0003c00000 */
[----:B------:R0:W1:Y:S02]  /*c7e0*/  SHFL.IDX P0, R123, R88, R89, R90 ;  /* 0x00000059587b7389 */ /* 0x000064000000005a */
[----:B01----:R-:W-:Y:S05]  /*c7f0*/  ENDCOLLECTIVE ;  /* 0x000000000000791b */ /* 0x003fea0003800000 */
.L_x_3990:
[-C--:B------:R-:W-:Y:S01]  /*c800*/  FFMA R63, R46, R62.reuse, R63 ;  /* 0x0000003e2e3f7223 */ /* 0x080fe2000000003f */
[----:B------:R-:W-:Y:S01]  /*c810*/  FFMA R159, R79, R62, R159 ;  /* 0x0000003e4f9f7223 */ /* 0x000fe2000000009f */
[----:B------:R-:W-:Y:S02]  /*c820*/  MOV R88, R28 ;  /* 0x0000001c00587202 */ /* 0x000fe40000000f00 */
[----:B------:R-:W-:-:S07]  /*c830*/  MOV R62, R123 ;  /* 0x0000007b003e7202 */ /* 0x000fce0000000f00 */
[----:B------:R-:W-:Y:S05]  /*c840*/  WARPSYNC.COLLECTIVE R91, `(.L_x_3991) ;  /* 0x000000005b087348 */ /* 0x000fea0003c00000 */
[----:B------:R0:W1:Y:S02]  /*c850*/  SHFL.IDX P0, R123, R88, R89, R90 ;  /* 0x00000059587b7389 */ /* 0x000064000000005a */
[----:B01----:R-:W-:Y:S05]  /*c860*/  ENDCOLLECTIVE ;  /* 0x000000000000791b */ /* 0x003fea0003800000 */
.L_x_3991:
[----:B------:R-:W-:Y:S01]  /*c870*/  FFMA R10, R11, R64, R10 ;  /* 0x000000400b0a7223 */ /* 0x000fe2000000000a */
[----:B------:R-:W-:Y:S02]  /*c880*/  MOV R88, R29 ;  /* 0x0000001d00587202 */ /* 0x000fe40000000f00 */
[----:B------:R-:W-:-:S07]  /*c890*/  MOV R64, R123 ;  /* 0x0000007b00407202 */ /* 0x000fce0000000f00 */
[----:B------:R-:W-:Y:S05]  /*c8a0*/  WARPSYNC.COLLECTIVE R91, `(.L_x_3992) ;  /* 0x000000005b087348 */ /* 0x000fea0003c00000 */
[----:B------:R0:W1:Y:S02]  /*c8b0*/  SHFL.IDX P0, R123, R88, R89, R90 ;  /* 0x00000059587b7389 */ /* 0x000064000000005a */
[----:B01----:R-:W-:Y:S05]  /*c8c0*/  ENDCOLLECTIVE ;  /* 0x000000000000791b */ /* 0x003fea0003800000 */
.L_x_3992:
[----:B------:R-:W-:Y:S01]  /*c8d0*/  FFMA R102, R11, R66, R102 ;  /* 0x000000420b667223 */ /* 0x000fe20000000066 */
[----:B------:R-:W-:Y:S02]  /*c8e0*/  MOV R88, R30 ;  /* 0x0000001e00587202 */ /* 0x000fe40000000f00 */
[----:B------:R-:W-:-:S07]  /*c8f0*/  MOV R66, R123 ;  /* 0x0000007b00427202 */ /* 0x000fce0000000f00 */
[----:B------:R-:W-:Y:S05]  /*c900*/  WARPSYNC.COLLECTIVE R91, `(.L_x_3993) ;  /* 0x000000005b087348 */ /* 0x000fea0003c00000 */
[----:B------:R0:W1:Y:S02]  /*c910*/  SHFL.IDX P0, R123, R88, R89, R90 ;  /* 0x00000059587b7389 */ /* 0x000064000000005a */
[----:B01----:R-:W-:Y:S05]  /*c920*/  ENDCOLLECTIVE ;  /* 0x000000000000791b */ /* 0x003fea0003800000 */
.L_x_3993:
[----:B------:R-:W-:Y:S01]  /*c930*/  MOV R88, R31 ;  /* 0x0000001f00587202 */ /* 0x000fe20000000f00 */
[-C--:B------:R-:W-:Y:S01]  /*c940*/  FFMA R103, R46, R123.reuse, R103 ;  /* 0x0000007b2e677223 */ /* 0x080fe20000000067 */
[----:B------:R-:W-:-:S07]  /*c950*/  FFMA R104, R79, R123, R104 ;  /* 0x0000007b4f687223 */ /* 0x000fce0000000068 */
[----:B------:R-:W-:Y:S05]  /*c960*/  WARPSYNC.COLLECTIVE R91, `(.L_x_3994) ;  /* 0x000000005b087348 */ /* 0x000fea0003c00000 */
[----:B------:R0:W1:Y:S02]  /*c970*/  SHFL.IDX P0, R123, R88, R89, R90 ;  /* 0x00000059587b7389 */ /* 0x000064000000005a */
[----:B01----:R-:W-:Y:S05]  /*c980*/  ENDCOLLECTIVE ;  /* 0x000000000000791b */ /* 0x003fea0003800000 */
.L_x_3994:
[C---:B------:R-:W-:Y:S01]  /*c990*/  FFMA R78, R11.reuse, R83, R78 ;  /* 0x000000530b4e7223 */ /* 0x040fe2000000004e */
[----:B------:R-:W-:Y:S01]  /*c9a0*/  FFMA R86, R11, R87, R86 ;  /* 0x000000570b567223 */ /* 0x000fe20000000056 */
[----:B------:R-:W-:Y:S02]  /*c9b0*/  MOV R88, R32 ;  /* 0x0000002000587202 */ /* 0x000fe40000000f00 */
[----:B------:R-:W-:-:S07]  /*c9c0*/  MOV R11, R123 ;  /* 0x0000007b000b7202 */ /* 0x000fce0000000f00 */
[----:B------:R-:W-:Y:S05]  /*c9d0*/  WARPSYNC.COLLECTIVE R91, `(.L_x_3995) ;  /* 0x000000005b087348 */ /* 0x000fea0003c00000 */
[----:B------:R0:W1:Y:S02]  /*c9e0*/  SHFL.IDX P0, R123, R88, R89, R90 ;  /* 0x00000059587b7389 */ /* 0x000064000000005a */
[----:B01----:R-:W-:Y:S05]  /*c9f0*/  ENDCOLLECTIVE ;  /* 0x000000000000791b */ /* 0x003fea0003800000 */
.L_x_3995:
[-C--:B------:R-:W-:Y:S01]  /*ca00*/  FFMA R67, R46, R48.reuse, R67 ;  /* 0x000000302e437223 */ /* 0x080fe20000000043 */
[----:B------:R-:W-:Y:S01]  /*ca10*/  FFMA R163, R79, R48, R163 ;  /* 0x000000304fa37223 */ /* 0x000fe200000000a3 */
[----:B------:R-:W-:Y:S02]  /*ca20*/  MOV R88, R34 ;  /* 0x0000002200587202 */ /* 0x000fe40000000f00 */
[----:B------:R-:W-:-:S07]  /*ca30*/  MOV R48, R123 ;  /* 0x0000007b00307202 */ /* 0x000fce0000000f00 */
[----:B------:R-:W-:Y:S05]  /*ca40*/  WARPSYNC.COLLECTIVE R91, `(.L_x_3996) ;  /* 0x000000005b087348 */ /* 0x000fea0003c00000 */
[----:B------:R0:W1:Y:S02]  /*ca50*/  SHFL.IDX P0, R123, R88, R89, R90 ;  /* 0x00000059587b7389 */ /* 0x000064000000005a */
[----:B01----:R-:W-:Y:S05]  /*ca60*/  ENDCOLLECTIVE ;  /* 0x000000000000791b */ /* 0x003fea0003800000 */
.L_x_3996:
[-C--:B------:R-:W-:Y:S01]  /*ca70*/  FFMA R69, R46, R50.reuse, R69 ;  /* 0x000000322e457223 */ /* 0x080fe20000000045 */
[----:B------:R-:W-:Y:S01]  /*ca80*/  FFMA R165, R79, R50, R165 ;  /* 0x000000324fa57223 */ /* 0x000fe200000000a5 */
[----:B------:R-:W-:Y:S02]  /*ca90*/  MOV R88, R35 ;  /* 0x0000002300587202 */ /* 0x000fe40000000f00 */
[----:B------:R-:W-:-:S07]  /*caa0*/  MOV R50, R123 ;  /* 0x0000007b00327202 */ /* 0x000fce0000000f00 */
[----:B------:R-:W-:Y:S05]  /*cab0*/  WARPSYNC.COLLECTIVE R91, `(.L_x_3997) ;  /* 0x000000005b087348 */ /* 0x000fea0003c00000 */
[----:B------:R0:W1:Y:S02]  /*cac0*/  SHFL.IDX P0, R123, R88, R89, R90 ;  /* 0x00000059587b7389 */ /* 0x000064000000005a */
[----:B01----:R-:W-:Y:S05]  /*cad0*/  ENDCOLLECTIVE ;  /* 0x000000000000791b */ /* 0x003fea0003800000 */
.L_x_3997:
[-C--:B------:R-:W-:Y:S01]  /*cae0*/  FFMA R71, R46, R52.reuse, R71 ;  /* 0x000000342e477223 */ /* 0x080fe20000000047 */
[----:B------:R-:W-:Y:S01]  /*caf0*/  FFMA R72, R79, R52, R72 ;  /* 0x000000344f487223 */ /* 0x000fe20000000048 */
[----:B------:R-:W-:Y:S02]  /*cb00*/  MOV R88, R36 ;  /* 0x0000002400587202 */ /* 0x000fe40000000f00 */
[----:B------:R-:W-:-:S07]  /*cb10*/  MOV R52, R123 ;  /* 0x0000007b00347202 */ /* 0x000fce0000000f00 */
[----:B------:R-:W-:Y:S05]  /*cb20*/  WARPSYNC.COLLECTIVE R91, `(.L_x_3998) ;  /* 0x000000005b087348 */ /* 0x000fea0003c00000 */
[----:B------:R0:W1:Y:S02]  /*cb30*/  SHFL.IDX P0, R123, R88, R89, R90 ;  /* 0x00000059587b7389 */ /* 0x000064000000005a */
[----:B01----:R-:W-:Y:S05]  /*cb40*/  ENDCOLLECTIVE ;  /* 0x000000000000791b */ /* 0x003fea0003800000 */
.L_x_3998:
[-C--:B------:R-:W-:Y:S01]  /*cb50*/  FFMA R73, R46, R54.reuse, R73 ;  /* 0x000000362e497223 */ /* 0x080fe20000000049 */
[----:B------:R-:W-:Y:S01]  /*cb60*/  FFMA R74, R79, R54, R74 ;  /* 0x000000364f4a7223 */ /* 0x000fe2000000004a */
[----:B------:R-:W-:Y:S02]  /*cb70*/  MOV R88, R37 ;  /* 0x0000002500587202 */ /* 0x000fe40000000f00 */
[----:B------:R-:W-:-:S07]  /*cb80*/  MOV R54, R123 ;  /* 0x0000007b00367202 */ /* 0x000fce0000000f00 */
[----:B------:R-:W-:Y:S05]  /*cb90*/  WARPSYNC.COLLECTIVE R91, `(.L_x_3999) ;  /* 0x000000005b087348 */ /* 0x000fea0003c00000 */
[----:B------:R0:W1:Y:S02]  /*cba0*/  SHFL.IDX P0, R123, R88, R89, R90 ;  /* 0x00000059587b7389 */ /* 0x000064000000005a */
[----:B01----:R-:W-:Y:S05]  /*cbb0*/  ENDCOLLECTIVE ;  /* 0x000000000000791b */ /* 0x003fea0003800000 */
.L_x_3999:
[-C--:B------:R-:W-:Y:S01]  /*cbc0*/  FFMA R75, R46, R56.reuse, R75 ;  /* 0x000000382e4b7223 */ /* 0x080fe2000000004b */
[----:B------:R-:W-:Y:S01]  /*cbd0*/  FFMA R92, R79, R56, R92 ;  /* 0x000000384f5c7223 */ /* 0x000fe2000000005c */
[----:B------:R-:W-:Y:S02]  /*cbe0*/  MOV R88, R38 ;  /* 0x0000002600587202 */ /* 0x000fe40000000f00 */
[----:B------:R-:W-:-:S07]  /*cbf0*/  MOV R56, R123 ;  /* 0x0000007b00387202 */ /* 0x000fce0000000f00 */
[----:B------:R-:W-:Y:S05]  /*cc00*/  WARPSYNC.COLLECTIVE R91, `(.L_x_4000) ;  /* 0x000000005b087348 */ /* 0x000fea0003c00000 */
[----:B------:R0:W1:Y:S02]  /*cc10*/  SHFL.IDX P0, R123, R88, R89, R90 ;  /* 0x00000059587b7389 */ /* 0x000064000000005a */
[----:B01----:R-:W-:Y:S05]  /*cc20*/  ENDCOLLECTIVE ;  /* 0x000000000000791b */ /* 0x003fea0003800000 */
.L_x_4000:
[-C--:B------:R-:W-:Y:S01]  /*cc30*/  FFMA R93, R46, R58.reuse, R93 ;  /* 0x0000003a2e5d7223 */ /* 0x080fe2000000005d */
[----:B------:R-:W-:Y:S01]  /*cc40*/  FFMA R94, R79, R58, R94 ;  /* 0x0000003a4f5e7223 */ /* 0x000fe2000000005e */
[----:B------:R-:W-:Y:S02]  /*cc50*/  MOV R88, R39 ;  /* 0x0000002700587202 */ /* 0x000fe40000000f00 */
[----:B------:R-:W-:-:S07]  /*cc60*/  MOV R58, R123 ;  /* 0x0000007b003a7202 */ /* 0x000fce0000000f00 */
[----:B------:R-:W-:Y:S05]  /*cc70*/  WARPSYNC.COLLECTIVE R91, `(.L_x_4001) ;  /* 0x000000005b087348 */ /* 0x000fea0003c00000 */
[----:B------:R0:W1:Y:S02]  /*cc80*/  SHFL.IDX P0, R123, R88, R89, R90 ;  /* 0x00000059587b7389 */ /* 0x000064000000005a */
[----:B01----:R-:W-:Y:S05]  /*cc90*/  ENDCOLLECTIVE ;  /* 0x000000000000791b */ /* 0x003fea0003800000 */
.L_x_4001:
[-C--:B------:R-:W-:Y:S01]  /*cca0*/  FFMA R95, R46, R60.reuse, R95 ;  /* 0x0000003c2e5f7223 */ /* 0x080fe2000000005f */
[----:B------:R-:W-:Y:S01]  /*ccb0*/  FFMA R96, R79, R60, R96 ;  /* 0x0000003c4f607223 */ /* 0x000fe20000000060 */
[----:B------:R-:W-:Y:S02]  /*ccc0*/  MOV R88, R40 ;  /* 0x0000002800587202 */ /* 0x000fe40000000f00 */
[----:B------:R-:W-:-:S07]  /*ccd0*/  MOV R60, R123 ;  /* 0x0000007b003c7202 */ /* 0x000fce0000000f00 */
[----:B------:R-:W-:Y:S05]  /*cce0*/  WARPSYNC.COLLECTIVE R91, `(.L_x_4002) ;  /* 0x000000005b087348 */ /* 0x000fea0003c00000 */
[----:B------:R0:W1:Y:S02]  /*ccf0*/  SHFL.IDX P0, R123, R88, R89, R90 ;  /* 0x00000059587b7389 */ /* 0x000064000000005a */
[----:B01----:R-:W-:Y:S05]  /*cd00*/  ENDCOLLECTIVE ;  /* 0x000000000000791b */ /* 0x003fea0003800000 */
.L_x_4002:
[-C--:B------:R-:W-:Y:S01]  /*cd10*/  FFMA R97, R46, R62.reuse, R97 ;  /* 0x0000003e2e617223 */ /* 0x080fe20000000061 */
[----:B------:R-:W-:Y:S01]  /*cd20*/  FFMA R98, R79, R62, R98 ;  /* 0x0000003e4f627223 */ /* 0x000fe20000000062 */
[----:B------:R-:W-:Y:S02]  /*cd30*/  MOV R88, R41 ;  /* 0x0000002900587202 */ /* 0x000fe40000000f00 */
[----:B------:R-:W-:-:S07]  /*cd40*/  MOV R62, R123 ;  /* 0x0000007b003e7202 */ /* 0x000fce0000000f00 */
[----:B------:R-:W-:Y:S05]  /*cd50*/  WARPSYNC.COLLECTIVE R91, `(.L_x_4003) ;  /* 0x000000005b087348 */ /* 0x000fea0003c00000 */
[----:B------:R0:W1:Y:S02]  /*cd60*/  SHFL.IDX P0, R123, R88, R89, R90 ;  /* 0x00000059587b7389 */ /* 0x000064000000005a */
[----:B01----:R-:W-:Y:S05]  /*cd70*/  ENDCOLLECTIVE ;  /* 0x000000000000791b */ /* 0x003fea0003800000 */
.L_x_4003:
[----:B------:R-:W-:Y:S02]  /*cd80*/  MOV R88, R42 ;  /* 0x0000002a00587202 */ /* 0x000fe40000000f00 */
[----:B------:R-:W-:-:S07]  /*cd90*/  MOV R83, R123 ;  /* 0x0000007b00537202 */ /* 0x000fce0000000f00 */
[----:B------:R-:W-:Y:S05]  /*cda0*/  WARPSYNC.COLLECTIVE R91, `(.L_x_4004) ;  /* 0x000000005b087348 */ /* 0x000fea0003c00000 */
[----:B------:R0:W1:Y:S02]  /*cdb0*/  SHFL.IDX P0, R123, R88, R89, R90 ;  /* 0x00000059587b7389 */ /* 0x000064000000005a */
[----:B01----:R-:W-:Y:S05]  /*cdc0*/  ENDCOLLECTIVE ;  /* 0x000000000000791b */ /* 0x003fea0003800000 */
.L_x_4004:
        /* <DEDUP_REMOVED lines=24> */
.L_x_4005:
[----:B------:R-:W-:Y:S01]  /*cf50*/  FFMA R110, R79, R50, R110 ;  /* 0x000000324f6e7223 */ /* 0x000fe2000000006e */
[----:B------:R-:W-:Y:S02]  /*cf60*/  MOV R88, R33 ;  /* 0x0000002100587202 */ /* 0x000fe40000000f00 */
[----:B------:R-:W-:-:S07]  /*cf70*/  MOV R50, R123 ;  /* 0x0000007b00327202 */ /* 0x000fce0000000f00 */
[----:B------:R-:W-:Y:S05]  /*cf80*/  WARPSYNC.COLLECTIVE R91, `(.L_x_4006) ;  /* 0x000000005b087348 */ /* 0x000fea0003c00000 */
[----:B------:R0:W1:Y:S02]  /*cf90*/  SHFL.IDX P0, R123, R88, R89, R90 ;  /* 0x00000059587b7389 */ /* 0x000064000000005a */
[----:B01----:R-:W-:Y:S05]  /*cfa0*/  ENDCOLLECTIVE ;  /* 0x000000000000791b */ /* 0x003fea0003800000 */
.L_x_4006:
        /* <DEDUP_REMOVED lines=12> */
.L_x_4007:
[----:B------:R-:W-:Y:S02]  /*d070*/  MOV R88, R12 ;  /* 0x0000000c00587202 */ /* 0x000fe40000000f00 */
[----:B------:R-:W-:-:S07]  /*d080*/  MOV R48, R123 ;  /* 0x0000007b00307202 */ /* 0x000fce0000000f00 */
[----:B------:R-:W-:Y:S05]  /*d090*/  WARPSYNC.COLLECTIVE R91, `(.L_x_4008) ;  /* 0x000000005b087348 */ /* 0x000fea0003c00000 */
[----:B------:R0:W1:Y:S02]  /*d0a0*/  SHFL.IDX P0, R123, R88, R89, R90 ;  /* 0x00000059587b7389 */ /* 0x000064000000005a */
[----:B01----:R-:W-:Y:S05]  /*d0b0*/  ENDCOLLECTIVE ;  /* 0x000000000000791b */ /* 0x003fea0003800000 */
.L_x_4008:
[----:B------:R-:W-:Y:S02]  /*d0c0*/  MOV R88, R13 ;  /* 0x0000000d00587202 */ /* 0x000fe40000000f00 */
[----:B------:R-:W-:-:S07]  /*d0d0*/  MOV R52, R123 ;  /* 0x0000007b00347202 */ /* 0x000fce0000000f00 */
[----:B------:R-:W-:Y:S05]  /*d0e0*/  WARPSYNC.COLLECTIVE R91, `(.L_x_4009) ;  /* 0x000000005b087348 */ /* 0x000fea0003c00000 */
[----:B------:R0:W1:Y:S02]  /*d0f0*/  SHFL.IDX P0, R123, R88, R89, R90 ;  /* 0x00000059587b7389 */ /* 0x000064000000005a */
[----:B01----:R-:W-:Y:S05]  /*d100*/  ENDCOLLECTIVE ;  /* 0x000000000000791b */ /* 0x003fea0003800000 */
.L_x_4009:
[----:B------:R-:W-:Y:S02]  /*d110*/  MOV R88, R14 ;  /* 0x0000000e00587202 */ /* 0x000fe40000000f00 */
[----:B------:R-:W-:-:S07]  /*d120*/  MOV R54, R123 ;  /* 0x0000007b00367202 */ /* 0x000fce0000000f00 */
[----:B------:R-:W-:Y:S05]  /*d130*/  WARPSYNC.COLLECTIVE R91, `(.L_x_4010) ;  /* 0x000000005b087348 */ /* 0x000fea0003c00000 */
[----:B------:R0:W1:Y:S02]  /*d140*/  SHFL.IDX P0, R123, R88, R89, R90 ;  /* 0x00000059587b7389 */ /* 0x000064000000005a */
[----:B01----:R-:W-:Y:S05]  /*d150*/  ENDCOLLECTIVE ;  /* 0x000000000000791b */ /* 0x003fea0003800000 */
.L_x_4010:
[----:B------:R-:W-:Y:S02]  /*d160*/  MOV R88, R15 ;  /* 0x0000000f00587202 */ /* 0x000fe40000000f00 */
[----:B------:R-:W-:-:S07]  /*d170*/  MOV R56, R123 ;  /* 0x0000007b00387202 */ /* 0x000fce0000000f00 */
[----:B------:R-:W-:Y:S05]  /*d180*/  WARPSYNC.COLLECTIVE R91, `(.L_x_4011) ;  /* 0x000000005b087348 */ /* 0x000fea0003c00000 */
[----:B------:R0:W1:Y:S02]  /*d190*/  SHFL.IDX P0, R123, R88, R89, R90 ;  /* 0x00000059587b7389 */ /* 0x000064000000005a */
[----:B01----:R-:W-:Y:S05]  /*d1a0*/  ENDCOLLECTIVE ;  /* 0x000000000000791b */ /* 0x003fea0003800000 */
.L_x_4011:
[----:B------:R-:W-:Y:S02]  /*d1b0*/  MOV R88, R16 ;  /* 0x0000001000587202 */ /* 0x000fe40000000f00 */
[----:B------:R-:W-:-:S07]  /*d1c0*/  MOV R58, R123 ;  /* 0x0000007b003a7202 */ /* 0x000fce0000000f00 */
[----:B------:R-:W-:Y:S05]  /*d1d0*/  WARPSYNC.COLLECTIVE R91, `(.L_x_4012) ;  /* 0x000000005b087348 */ /* 0x000fea0003c00000 */
[----:B------:R0:W1:Y:S02]  /*d1e0*/  SHFL.IDX P0, R123, R88, R89, R90 ;  /* 0x00000059587b7389 */ /* 0x000064000000005a */
[----:B01----:R-:W-:Y:S05]  /*d1f0*/  ENDCOLLECTIVE ;  /* 0x000000000000791b */ /* 0x003fea0003800000 */
.L_x_4012:
[----:B------:R-:W-:Y:S02]  /*d200*/  MOV R88, R17 ;  /* 0x0000001100587202 */ /* 0x000fe40000000f00 */
[----:B------:R-:W-:-:S07]  /*d210*/  MOV R60, R123 ;  /* 0x0000007b003c7202 */ /* 0x000fce0000000f00 */
[----:B------:R-:W-:Y:S05]  /*d220*/  WARPSYNC.COLLECTIVE R91, `(.L_x_4013) ;  /* 0x000000005b087348 */ /* 0x000fea0003c00000 */
[----:B------:R0:W1:Y:S02]  /*d230*/  SHFL.IDX P0, R123, R88, R89, R90 ;  /* 0x00000059587b7389 */ /* 0x000064000000005a */
[----:B01----:R-:W-:Y:S05]  /*d240*/  ENDCOLLECTIVE ;  /* 0x000000000000791b */ /* 0x003fea0003800000 */
.L_x_4013:
[----:B------:R-:W-:Y:S02]  /*d250*/  MOV R88, R18 ;  /* 0x0000001200587202 */ /* 0x000fe40000000f00 */
[----:B------:R-:W-:-:S07]  /*d260*/  MOV R62, R123 ;  /* 0x0000007b003e7202 */ /* 0x000fce0000000f00 */
[----:B------:R-:W-:Y:S05]  /*d270*/  WARPSYNC.COLLECTIVE R91, `(.L_x_4014) ;  /* 0x000000005b087348 */ /* 0x000fea0003c00000 */
[----:B------:R0:W1:Y:S02]  /*d280*/  SHFL.IDX P0, R123, R88, R89, R90 ;  /* 0x00000059587b7389 */ /* 0x000064000000005a */
[----:B01----:R-:W-:Y:S05]  /*d290*/  ENDCOLLECTIVE ;  /* 0x000000000000791b */ /* 0x003fea0003800000 */
.L_x_4014:
[----:B------:R-:W-:Y:S01]  /*d2a0*/  MOV R88, R19 ;  /* 0x0000001300587202 */ /* 0x000fe20000000f00 */
[-C--:B------:R-:W-:Y:S01]  /*d2b0*/  FFMA R65, R46, R123.reuse, R65 ;  /* 0x0000007b2e417223 */ /* 0x080fe20000000041 */
[----:B------:R-:W-:-:S07]  /*d2c0*/  FFMA R161, R11, R123, R161 ;  /* 0x0000007b0ba17223 */ /* 0x000fce00000000a1 */
[----:B------:R-:W-:Y:S05]  /*d2d0*/  WARPSYNC.COLLECTIVE R91, `(.L_x_4015) ;  /* 0x000000005b087348 */ /* 0x000fea0003c00000 */
[----:B------:R0:W1:Y:S02]  /*d2e0*/  SHFL.IDX P0, R123, R88, R89, R90 ;  /* 0x00000059587b7389 */ /* 0x000064000000005a */
[----:B01----:R-:W-:Y:S05]  /*d2f0*/  ENDCOLLECTIVE ;  /* 0x000000000000791b */ /* 0x003fea0003800000 */
.L_x_4015:
[-C--:B------:R-:W-:Y:S01]  /*d300*/  FFMA R51, R46, R48.reuse, R51 ;  /* 0x000000302e337223 */ /* 0x080fe20000000033 */
[----:B------:R-:W-:Y:S01]  /*d310*/  FFMA R147, R11, R48, R147 ;  /* 0x000000300b937223 */ /* 0x000fe20000000093 */
[----:B------:R-:W-:Y:S02]  /*d320*/  MOV R88, R20 ;  /* 0x0000001400587202 */ /* 0x000fe40000000f00 */
[----:B------:R-:W-:-:S07]  /*d330*/  MOV R48, R123 ;  /* 0x0000007b00307202 */ /* 0x000fce0000000f00 */
[----:B------:R-:W-:Y:S05]  /*d340*/  WARPSYNC.COLLECTIVE R91, `(.L_x_4016) ;  /* 0x000000005b087348 */ /* 0x000fea0003c00000 */
[----:B------:R0:W1:Y:S02]  /*d350*/  SHFL.IDX P0, R123, R88, R89, R90 ;  /* 0x00000059587b7389 */ /* 0x000064000000005a */
[----:B01----:R-:W-:Y:S05]  /*d360*/  ENDCOLLECTIVE ;  /* 0x000000000000791b */ /* 0x003fea0003800000 */
.L_x_4016:
[C---:B------:R-:W-:Y:S01]  /*d370*/  FFMA R81, R50.reuse, R46, R81 ;  /* 0x0000002e32517223 */ /* 0x040fe20000000051 */
[----:B------:R-:W-:Y:S01]  /*d380*/  FFMA R77, R50, R11, R77 ;  /* 0x0000000b324d7223 */ /* 0x000fe2000000004d */
[----:B------:R-:W-:Y:S02]  /*d390*/  MOV R88, R21 ;  /* 0x0000001500587202 */ /* 0x000fe40000000f00 */
[----:B------:R-:W-:-:S07]  /*d3a0*/  MOV R50, R123 ;  /* 0x0000007b00327202 */ /* 0x000fce0000000f00 */
[----:B------:R-:W-:Y:S05]  /*d3b0*/  WARPSYNC.COLLECTIVE R91, `(.L_x_4017) ;  /* 0x000000005b087348 */ /* 0x000fea0003c00000 */
[----:B------:R0:W1:Y:S02]  /*d3c0*/  SHFL.IDX P0, R123, R88, R89, R90 ;  /* 0x00000059587b7389 */ /* 0x000064000000005a */
[----:B01----:R-:W-:Y:S05]  /*d3d0*/  ENDCOLLECTIVE ;  /* 0x000000000000791b */ /* 0x003fea0003800000 */
.L_x_4017:
[-C--:B------:R-:W-:Y:S01]  /*d3e0*/  FFMA R53, R46, R52.reuse, R53 ;  /* 0x000000342e357223 */ /* 0x080fe20000000035 */
[----:B------:R-:W-:Y:S01]  /*d3f0*/  FFMA R149, R11, R52, R149 ;  /* 0x000000340b957223 */ /* 0x000fe20000000095 */
[----:B------:R-:W-:Y:S02]  /*d400*/  MOV R88, R22 ;  /* 0x0000001600587202 */ /* 0x000fe40000000f00 */
[----:B------:R-:W-:-:S07]  /*d410*/  MOV R52, R123 ;  /* 0x0000007b00347202 */ /* 0x000fce0000000f00 */
[----:B------:R-:W-:Y:S05]  /*d420*/  WARPSYNC.COLLECTIVE R91, `(.L_x_4018) ;  /* 0x000000005b087348 */ /* 0x000fea0003c00000 */
[----:B------:R0:W1:Y:S02]  /*d430*/  SHFL.IDX P0, R123, R88, R89, R90 ;  /* 0x00000059587b7389 */ /* 0x000064000000005a */
[----:B01----:R-:W-:Y:S05]  /*d440*/  ENDCOLLECTIVE ;  /* 0x000000000000791b */ /* 0x003fea0003800000 */
.L_x_4018:
[-C--:B------:R-:W-:Y:S01]  /*d450*/  FFMA R55, R46, R54.reuse, R55 ;  /* 0x000000362e377223 */ /* 0x080fe20000000037 */
[----:B------:R-:W-:Y:S01]  /*d460*/  FFMA R151, R11, R54, R151 ;  /* 0x000000360b977223 */ /* 0x000fe20000000097 */
[----:B------:R-:W-:Y:S02]  /*d470*/  MOV R88, R23 ;  /* 0x0000001700587202 */ /* 0x000fe40000000f00 */
[----:B------:R-:W-:-:S07]  /*d480*/  MOV R54, R123 ;  /* 0x0000007b00367202 */ /* 0x000fce0000000f00 */
[----:B------:R-:W-:Y:S05]  /*d490*/  WARPSYNC.COLLECTIVE R91, `(.L_x_4019) ;  /* 0x000000005b087348 */ /* 0x000fea0003c00000 */
[----:B------:R0:W1:Y:S02]  /*d4a0*/  SHFL.IDX P0, R123, R88, R89, R90 ;  /* 0x00000059587b7389 */ /* 0x000064000000005a */
[----:B01----:R-:W-:Y:S05]  /*d4b0*/  ENDCOLLECTIVE ;  /* 0x000000000000791b */ /* 0x003fea0003800000 */
.L_x_4019:
[-C--:B------:R-:W-:Y:S01]  /*d4c0*/  FFMA R57, R46, R56.reuse, R57 ;  /* 0x000000382e397223 */ /* 0x080fe20000000039 */
[----:B------:R-:W-:Y:S01]  /*d4d0*/  FFMA R153, R11, R56, R153 ;  /* 0x000000380b997223 */ /* 0x000fe20000000099 */
[----:B------:R-:W-:Y:S02]  /*d4e0*/  MOV R88, R24 ;  /* 0x0000001800587202 */ /* 0x000fe40000000f00 */
[----:B------:R-:W-:-:S07]  /*d4f0*/  MOV R56, R123 ;  /* 0x0000007b00387202 */ /* 0x000fce0000000f00 */
[----:B------:R-:W-:Y:S05]  /*d500*/  WARPSYNC.COLLECTIVE R91, `(.L_x_4020) ;  /* 0x000000005b087348 */ /* 0x000fea0003c00000 */
[----:B------:R0:W1:Y:S02]  /*d510*/  SHFL.IDX P0, R123, R88, R89, R90 ;  /* 0x00000059587b7389 */ /* 0x000064000000005a */
[----:B01----:R-:W-:Y:S05]  /*d520*/  ENDCOLLECTIVE ;  /* 0x000000000000791b */ /* 0x003fea0003800000 */
.L_x_4020:
[-C--:B------:R-:W-:Y:S01]  /*d530*/  FFMA R59, R46, R58.reuse, R59 ;  /* 0x0000003a2e3b7223 */ /* 0x080fe2000000003b */
[----:B------:R-:W-:Y:S01]  /*d540*/  FFMA R155, R11, R58, R155 ;  /* 0x0000003a0b9b7223 */ /* 0x000fe2000000009b */
[----:B------:R-:W-:Y:S02]  /*d550*/  MOV R88, R25 ;  /* 0x0000001900587202 */ /* 0x000fe40000000f00 */
[----:B------:R-:W-:-:S07]  /*d560*/  MOV R58, R123 ;  /* 0x0000007b003a7202 */ /* 0x000fce0000000f00 */
[----:B------:R-:W-:Y:S05]  /*d570*/  WARPSYNC.COLLECTIVE R91, `(.L_x_4021) ;  /* 0x000000005b087348 */ /* 0x000fea0003c00000 */
[----:B------:R0:W1:Y:S02]  /*d580*/  SHFL.IDX P0, R123, R88, R89, R90 ;  /* 0x00000059587b7389 */ /* 0x000064000000005a */
[----:B01----:R-:W-:Y:S05]  /*d590*/  ENDCOLLECTIVE ;  /* 0x000000000000791b */ /* 0x003fea0003800000 */
.L_x_4021:
[-C--:B------:R-:W-:Y:S01]  /*d5a0*/  FFMA R61, R46, R60.reuse, R61 ;  /* 0x0000003c2e3d7223 */ /* 0x080fe2000000003d */
[----:B------:R-:W-:Y:S01]  /*d5b0*/  FFMA R157, R11, R60, R157 ;  /* 0x0000003c0b9d7223 */ /* 0x000fe2000000009d */
[----:B------:R-:W-:Y:S02]  /*d5c0*/  MOV R88, R26 ;  /* 0x0000001a00587202 */ /* 0x000fe40000000f00 */
[----:B------:R-:W-:-:S07]  /*d5d0*/  MOV R60, R123 ;  /* 0x0000007b003c7202 */ /* 0x000fce0000000f00 */
[----:B------:R-:W-:Y:S05]  /*d5e0*/  WARPSYNC.COLLECTIVE R91, `(.L_x_4022) ;  /* 0x000000005b087348 */ /* 0x000fea0003c00000 */
[----:B------:R0:W1:Y:S02]  /*d5f0*/  SHFL.IDX P0, R123, R88, R89, R90 ;  /* 0x00000059587b7389 */ /* 0x000064000000005a */
[----:B01----:R-:W-:Y:S05]  /*d600*/  ENDCOLLECTIVE ;  /* 0x000000000000791b */ /* 0x003fea0003800000 */
.L_x_4022:
[-C--:B------:R-:W-:Y:S01]  /*d610*/  FFMA R63, R46, R62.reuse, R63 ;  /* 0x0000003e2e3f7223 */ /* 0x080fe2000000003f */
[----:B------:R-:W-:Y:S01]  /*d620*/  FFMA R159, R11, R62, R159 ;  /* 0x0000003e0b9f7223 */ /* 0x000fe2000000009f */
[----:B------:R-:W-:Y:S02]  /*d630*/  MOV R88, R28 ;  /* 0x0000001c00587202 */ /* 0x000fe40000000f00 */
[----:B------:R-:W-:-:S07]  /*d640*/  MOV R62, R123 ;  /* 0x0000007b003e7202 */ /* 0x000fce0000000f00 */
[----:B------:R-:W-:Y:S05]  /*d650*/  WARPSYNC.COLLECTIVE R91, `(.L_x_4023) ;  /* 0x000000005b087348 */ /* 0x000fea0003c00000 */
[----:B------:R0:W1:Y:S02]  /*d660*/  SHFL.IDX P0, R123, R88, R89, R90 ;  /* 0x00000059587b7389 */ /* 0x000064000000005a */
[----:B01----:R-:W-:Y:S05]  /*d670*/  ENDCOLLECTIVE ;  /* 0x000000000000791b */ /* 0x003fea0003800000 */
.L_x_4023:
[----:B------:R-:W-:Y:S01]  /*d680*/  FFMA R100, R79, R64, R100 ;  /* 0x000000404f647223 */ /* 0x000fe20000000064 */
[----:B------:R-:W-:Y:S02]  /*d690*/  MOV R88, R29 ;  /* 0x0000001d00587202 */ /* 0x000fe40000000f00 */
[----:B------:R-:W-:-:S07]  /*d6a0*/  MOV R64, R123 ;  /* 0x0000007b00407202 */ /* 0x000fce0000000f00 */
[----:B------:R-:W-:Y:S05]  /*d6b0*/  WARPSYNC.COLLECTIVE R91, `(.L_x_4024) ;  /* 0x000000005b087348 */ /* 0x000fea0003c00000 */
[----:B------:R0:W1:Y:S02]  /*d6c0*/  SHFL.IDX P0, R123, R88, R89, R90 ;  /* 0x00000059587b7389 */ /* 0x000064000000005a */
[----:B01----:R-:W-:Y:S05]  /*d6d0*/  ENDCOLLECTIVE ;  /* 0x000000000000791b */ /* 0x003fea0003800000 */
.L_x_4024:
[----:B------:R-:W-:Y:S01]  /*d6e0*/  FFMA R102, R79, R66, R102 ;  /* 0x000000424f667223 */ /* 0x000fe20000000066 */
[----:B------:R-:W-:Y:S02]  /*d6f0*/  MOV R88, R30 ;  /* 0x0000001e00587202 */ /* 0x000fe40000000f00 */
[----:B------:R-:W-:-:S07]  /*d700*/  MOV R66, R123 ;  /* 0x0000007b00427202 */ /* 0x000fce0000000f00 */
[----:B------:R-:W-:Y:S05]  /*d710*/  WARPSYNC.COLLECTIVE R91, `(.L_x_4025) ;  /* 0x000000005b087348 */ /* 0x000fea0003c00000 */
[----:B------:R0:W1:Y:S02]  /*d720*/  SHFL.IDX P0, R123, R88, R89, R90 ;  /* 0x00000059587b7389 */ /* 0x000064000000005a */
[----:B01----:R-:W-:Y:S05]  /*d730*/  ENDCOLLECTIVE ;  /* 0x000000000000791b */ /* 0x003fea0003800000 */
.L_x_4025:
[----:B------:R-:W-:Y:S01]  /*d740*/  MOV R88, R31 ;  /* 0x0000001f00587202 */ /* 0x000fe20000000f00 */
[-C--:B------:R-:W-:Y:S01]  /*d750*/  FFMA R103, R46, R123.reuse, R103 ;  /* 0x0000007b2e677223 */ /* 0x080fe20000000067 */
[----:B------:R-:W-:-:S07]  /*d760*/  FFMA R104, R11, R123, R104 ;  /* 0x0000007b0b687223 */ /* 0x000fce0000000068 */
[----:B------:R-:W-:Y:S05]  /*d770*/  WARPSYNC.COLLECTIVE R91, `(.L_x_4026) ;  /* 0x000000005b087348 */ /* 0x000fea0003c00000 */
[----:B------:R0:W1:Y:S02]  /*d780*/  SHFL.IDX P0, R123, R88, R89, R90 ;  /* 0x00000059587b7389 */ /* 0x000064000000005a */
[----:B01----:R-:W-:Y:S05]  /*d790*/  ENDCOLLECTIVE ;  /* 0x000000000000791b */ /* 0x003fea0003800000 */
.L_x_4026:
[-C--:B------:R-:W-:Y:S01]  /*d7a0*/  FFMA R67, R46, R48.reuse, R67 ;  /* 0x000000302e437223 */ /* 0x080fe20000000043 */
[----:B------:R-:W-:Y:S01]  /*d7b0*/  FFMA R163, R11, R48, R163 ;  /* 0x000000300ba37223 */ /* 0x000fe200000000a3 */
[----:B------:R-:W-:Y:S02]  /*d7c0*/  MOV R88, R32 ;  /* 0x0000002000587202 */ /* 0x000fe40000000f00 */
[----:B------:R-:W-:-:S07]  /*d7d0*/  MOV R48, R123 ;  /* 0x0000007b00307202 */ /* 0x000fce0000000f00 */
[----:B------:R-:W-:Y:S05]  /*d7e0*/  WARPSYNC.COLLECTIVE R91, `(.L_x_4027) ;  /* 0x000000005b087348 */ /* 0x000fea0003c00000 */
[----:B------:R0:W1:Y:S02]  /*d7f0*/  SHFL.IDX P0, R123, R88, R89, R90 ;  /* 0x00000059587b7389 */ /* 0x000064000000005a */
[----:B01----:R-:W-:Y:S05]  /*d800*/  ENDCOLLECTIVE ;  /* 0x000000000000791b */ /* 0x003fea0003800000 */
.L_x_4027:
[----:B------:R-:W-:Y:S02]  /*d810*/  MOV R88, R34 ;  /* 0x0000002200587202 */ /* 0x000fe40000000f00 */
[----:B------:R-:W-:-:S07]  /*d820*/  MOV R49, R123 ;  /* 0x0000007b00317202 */ /* 0x000fce0000000f00 */
[----:B------:R-:W-:Y:S05]  /*d830*/  WARPSYNC.COLLECTIVE R91, `(.L_x_4028) ;  /* 0x000000005b087348 */ /* 0x000fea0003c00000 */
[----:B------:R0:W1:Y:S02]  /*d840*/  SHFL.IDX P0, R123, R88, R89, R90 ;  /* 0x00000059587b7389 */ /* 0x000064000000005a */
[----:B01----:R-:W-:Y:S05]  /*d850*/  ENDCOLLECTIVE ;  /* 0x000000000000791b */ /* 0x003fea0003800000 */
.L_x_4028:
[-C--:B------:R-:W-:Y:S01]  /*d860*/  FFMA R69, R46, R50.reuse, R69 ;  /* 0x000000322e457223 */ /* 0x080fe20000000045 */
[----:B------:R-:W-:Y:S01]  /*d870*/  FFMA R165, R11, R50, R165 ;  /* 0x000000320ba57223 */ /* 0x000fe200000000a5 */
[----:B------:R-:W-:Y:S02]  /*d880*/  MOV R88, R35 ;  /* 0x0000002300587202 */ /* 0x000fe40000000f00 */
[----:B------:R-:W-:-:S07]  /*d890*/  MOV R50, R123 ;  /* 0x0000007b00327202 */ /* 0x000fce0000000f00 */
[----:B------:R-:W-:Y:S05]  /*d8a0*/  WARPSYNC.COLLECTIVE R91, `(.L_x_4029) ;  /* 0x000000005b087348 */ /* 0x000fea0003c00000 */
[----:B------:R0:W1:Y:S02]  /*d8b0*/  SHFL.IDX P0, R123, R88, R89, R90 ;  /* 0x00000059587b7389 */ /* 0x000064000000005a */
[----:B01----:R-:W-:Y:S05]  /*d8c0*/  ENDCOLLECTIVE ;  /* 0x000000000000791b */ /* 0x003fea0003800000 */
.L_x_4029:
[-C--:B------:R-:W-:Y:S01]  /*d8d0*/  FFMA R71, R46, R52.reuse, R71 ;  /* 0x000000342e477223 */ /* 0x080fe20000000047 */
[----:B------:R-:W-:Y:S01]  /*d8e0*/  FFMA R72, R11, R52, R72 ;  /* 0x000000340b487223 */ /* 0x000fe20000000048 */
[----:B------:R-:W-:Y:S02]  /*d8f0*/  MOV R88, R36 ;  /* 0x0000002400587202 */ /* 0x000fe40000000f00 */
[----:B------:R-:W-:-:S07]  /*d900*/  MOV R52, R123 ;  /* 0x0000007b00347202 */ /* 0x000fce0000000f00 */
[----:B------:R-:W-:Y:S05]  /*d910*/  WARPSYNC.COLLECTIVE R91, `(.L_x_4030) ;  /* 0x000000005b087348 */ /* 0x000fea0003c00000 */
[----:B------:R0:W1:Y:S02]  /*d920*/  SHFL.IDX P0, R123, R88, R89, R90 ;  /* 0x00000059587b7389 */ /* 0x000064000000005a */
[----:B01----:R-:W-:Y:S05]  /*d930*/  ENDCOLLECTIVE ;  /* 0x000000000000791b */ /* 0x003fea0003800000 */
.L_x_4030:
[-C--:B------:R-:W-:Y:S01]  /*d940*/  FFMA R73, R46, R54.reuse, R73 ;  /* 0x000000362e497223 */ /* 0x080fe20000000049 */
[----:B------:R-:W-:Y:S01]  /*d950*/  FFMA R74, R11, R54, R74 ;  /* 0x000000360b4a7223 */ /* 0x000fe2000000004a */
[----:B------:R-:W-:Y:S02]  /*d960*/  MOV R88, R37 ;  /* 0x0000002500587202 */ /* 0x000fe40000000f00 */
[----:B------:R-:W-:-:S07]  /*d970*/  MOV R54, R123 ;  /* 0x0000007b00367202 */ /* 0x000fce0000000f00 */
[----:B------:R-:W-:Y:S05]  /*d980*/  WARPSYNC.COLLECTIVE R91, `(.L_x_4031) ;  /* 0x000000005b087348 */ /* 0x000fea0003c00000 */
[----:B------:R0:W1:Y:S02]  /*d990*/  SHFL.IDX P0, R123, R88, R89, R90 ;  /* 0x00000059587b7389 */ /* 0x000064000000005a */
[----:B01----:R-:W-:Y:S05]  /*d9a0*/  ENDCOLLECTIVE ;  /* 0x000000000000791b */ /* 0x003fea0003800000 */
.L_x_4031:
[-C--:B------:R-:W-:Y:S01]  /*d9b0*/  FFMA R75, R46, R56.reuse, R75 ;  /* 0x000000382e4b7223 */ /* 0x080fe2000000004b */
[----:B------:R-:W-:Y:S01]  /*d9c0*/  FFMA R92, R11, R56, R92 ;  /* 0x000000380b5c7223 */ /* 0x000fe2000000005c */
[----:B------:R-:W-:Y:S02]  /*d9d0*/  MOV R88, R38 ;  /* 0x0000002600587202 */ /* 0x000fe40000000f00 */
[----:B------:R-:W-:-:S07]  /*d9e0*/  MOV R56, R123 ;  /* 0x0000007b00387202 */ /* 0x000fce0000000f00 */
[----:B------:R-:W-:Y:S05]  /*d9f0*/  WARPSYNC.COLLECTIVE R91, `(.L_x_4032) ;  /* 0x000000005b087348 */ /* 0x000fea0003c00000 */
[----:B------:R0:W1:Y:S02]  /*da00*/  SHFL.IDX P0, R123, R88, R89, R90 ;  /* 0x00000059587b7389 */ /* 0x000064000000005a */
[----:B01----:R-:W-:Y:S05]  /*da10*/  ENDCOLLECTIVE ;  /* 0x000000000000791b */ /* 0x003fea0003800000 */
.L_x_4032:
[-C--:B------:R-:W-:Y:S01]  /*da20*/  FFMA R93, R46, R58.reuse, R93 ;  /* 0x0000003a2e5d7223 */ /* 0x080fe2000000005d */
[----:B------:R-:W-:Y:S01]  /*da30*/  FFMA R94, R11, R58, R94 ;  /* 0x0000003a0b5e7223 */ /* 0x000fe2000000005e */
[----:B------:R-:W-:Y:S02]  /*da40*/  MOV R88, R39 ;  /* 0x0000002700587202 */ /* 0x000fe40000000f00 */
[----:B------:R-:W-:-:S07]  /*da50*/  MOV R58, R123 ;  /* 0x0000007b003a7202 */ /* 0x000fce0000000f00 */
[----:B------:R-:W-:Y:S05]  /*da60*/  WARPSYNC.COLLECTIVE R91, `(.L_x_4033) ;  /* 0x000000005b087348 */ /* 0x000fea0003c00000 */
[----:B------:R0:W1:Y:S02]  /*da70*/  SHFL.IDX P0, R123, R88, R89, R90 ;  /* 0x00000059587b7389 */ /* 0x000064000000005a */
[----:B01----:R-:W-:Y:S05]  /*da80*/  ENDCOLLECTIVE ;  /* 0x000000000000791b */ /* 0x003fea0003800000 */
.L_x_4033:
[-C--:B------:R-:W-:Y:S01]  /*da90*/  FFMA R95, R46, R60.reuse, R95 ;  /* 0x0000003c2e5f7223 */ /* 0x080fe2000000005f */
[----:B------:R-:W-:Y:S01]  /*daa0*/  FFMA R96, R11, R60, R96 ;  /* 0x0000003c0b607223 */ /* 0x000fe20000000060 */
[----:B------:R-:W-:Y:S02]  /*dab0*/  MOV R88, R40 ;  /* 0x0000002800587202 */ /* 0x000fe40000000f00 */
[----:B------:R-:W-:-:S07]  /*dac0*/  MOV R60, R123 ;  /* 0x0000007b003c7202 */ /* 0x000fce0000000f00 */
[----:B------:R-:W-:Y:S05]  /*dad0*/  WARPSYNC.COLLECTIVE R91, `(.L_x_4034) ;  /* 0x000000005b087348 */ /* 0x000fea0003c00000 */
[----:B------:R0:W1:Y:S02]  /*dae0*/  SHFL.IDX P0, R123, R88, R89, R90 ;  /* 0x00000059587b7389 */ /* 0x000064000000005a */
[----:B01----:R-:W-:Y:S05]  /*daf0*/  ENDCOLLECTIVE ;  /* 0x000000000000791b */ /* 0x003fea0003800000 */
.L_x_4034:
[-C--:B------:R-:W-:Y:S01]  /*db00*/  FFMA R97, R46, R62.reuse, R97 ;  /* 0x0000003e2e617223 */ /* 0x080fe20000000061 */
[----:B------:R-:W-:Y:S01]  /*db10*/  FFMA R98, R11, R62, R98 ;  /* 0x0000003e0b627223 */ /* 0x000fe20000000062 */
[----:B------:R-:W-:Y:S02]  /*db20*/  MOV R88, R41 ;  /* 0x0000002900587202 */ /* 0x000fe40000000f00 */
[----:B------:R-:W-:-:S07]  /*db30*/  MOV R62, R123 ;  /* 0x0000007b003e7202 */ /* 0x000fce0000000f00 */
[----:B------:R-:W-:Y:S05]  /*db40*/  WARPSYNC.COLLECTIVE R91, `(.L_x_4035) ;  /* 0x000000005b087348 */ /* 0x000fea0003c00000 */
[----:B------:R0:W1:Y:S02]  /*db50*/  SHFL.IDX P0, R123, R88, R89, R90 ;  /* 0x00000059587b7389 */ /* 0x000064000000005a */
[----:B01----:R-:W-:Y:S05]  /*db60*/  ENDCOLLECTIVE ;  /* 0x000000000000791b */ /* 0x003fea0003800000 */
.L_x_4035:
[C---:B------:R-:W-:Y:S01]  /*db70*/  FFMA R78, R79.reuse, R83, R78 ;  /* 0x000000534f4e7223 */ /* 0x040fe2000000004e */
[----:B------:R-:W-:Y:S01]  /*db80*/  FFMA R86, R79, R87, R86 ;  /* 0x000000574f567223 */ /* 0x000fe20000000056 */
[----:B------:R-:W-:Y:S02]  /*db90*/  MOV R88, R42 ;  /* 0x0000002a00587202 */ /* 0x000fe40000000f00 */
[----:B------:R-:W-:-:S07]  /*dba0*/  MOV R79, R123 ;  /* 0x0000007b004f7202 */ /* 0x000fce0000000f00 */
[----:B------:R-:W-:Y:S05]  /*dbb0*/  WARPSYNC.COLLECTIVE R91, `(.L_x_4036) ;  /* 0x000000005b087348 */ /* 0x000fea0003c00000 */
[----:B------:R0:W1:Y:S02]  /*dbc0*/  SHFL.IDX P0, R123, R88, R89, R90 ;  /* 0x00000059587b7389 */ /* 0x000064000000005a */
[----:B01----:R-:W-:Y:S05]  /*dbd0*/  ENDCOLLECTIVE ;  /* 0x000000000000791b */ /* 0x003fea0003800000 */
.L_x_4036:
        /* <DEDUP_REMOVED lines=24> */
.L_x_4037:
[----:B------:R-:W-:Y:S01]  /*dd60*/  FFMA R110, R11, R50, R110 ;  /* 0x000000320b6e7223 */ /* 0x000fe2000000006e */
[----:B------:R-:W-:Y:S02]  /*dd70*/  MOV R88, R33 ;  /* 0x0000002100587202 */ /* 0x000fe40000000f00 */
[----:B------:R-:W-:-:S07]  /*dd80*/  MOV R50, R123 ;  /* 0x0000007b00327202 */ /* 0x000fce0000000f00 */
[----:B------:R-:W-:Y:S05]  /*dd90*/  WARPSYNC.COLLECTIVE R91, `(.L_x_4038) ;  /* 0x000000005b087348 */ /* 0x000fea0003c00000 */
[----:B------:R0:W1:Y:S02]  /*dda0*/  SHFL.IDX P0, R123, R88, R89, R90 ;  /* 0x00000059587b7389 */ /* 0x000064000000005a */
[----:B01----:R-:W-:Y:S05]  /*ddb0*/  ENDCOLLECTIVE ;  /* 0x000000000000791b */ /* 0x003fea0003800000 */
.L_x_4038:
        /* <DEDUP_REMOVED lines=12> */
.L_x_4039:
[----:B------:R-:W-:Y:S02]  /*de80*/  MOV R88, R12 ;  /* 0x0000000c00587202 */ /* 0x000fe40000000f00 */
[----:B------:R-:W-:-:S07]  /*de90*/  MOV R48, R123 ;  /* 0x0000007b00307202 */ /* 0x000fce0000000f00 */
[----:B------:R-:W-:Y:S05]  /*dea0*/  WARPSYNC.COLLECTIVE R91, `(.L_x_4040) ;  /* 0x000000005b087348 */ /* 0x000fea0003c00000 */
[----:B------:R0:W1:Y:S02]  /*deb0*/  SHFL.IDX P0, R123, R88, R89, R90 ;  /* 0x00000059587b7389 */ /* 0x000064000000005a */
[----:B01----:R-:W-:Y:S05]  /*dec0*/  ENDCOLLECTIVE ;  /* 0x000000000000791b */ /* 0x003fea0003800000 */
.L_x_4040:
[----:B------:R-:W-:Y:S02]  /*ded0*/  MOV R88, R13 ;  /* 0x0000000d00587202 */ /* 0x000fe40000000f00 */
[----:B------:R-:W-:-:S07]  /*dee0*/  MOV R52, R123 ;  /* 0x0000007b00347202 */ /* 0x000fce0000000f00 */
[----:B------:R-:W-:Y:S05]  /*def0*/  WARPSYNC.COLLECTIVE R91, `(.L_x_4041) ;  /* 0x000000005b087348 */ /* 0x000fea0003c00000 */
[----:B------:R0:W1:Y:S02]  /*df00*/  SHFL.IDX P0, R123, R88, R89, R90 ;  /* 0x00000059587b7389 */ /* 0x000064000000005a */
[----:B01----:R-:W-:Y:S05]  /*df10*/  ENDCOLLECTIVE ;  /* 0x000000000000791b */ /* 0x003fea0003800000 */
.L_x_4041:
[----:B------:R-:W-:Y:S02]  /*df20*/  MOV R88, R14 ;  /* 0x0000000e00587202 */ /* 0x000fe40000000f00 */
[----:B------:R-:W-:-:S07]  /*df30*/  MOV R54, R123 ;  /* 0x0000007b00367202 */ /* 0x000fce0000000f00 */
[----:B------:R-:W-:Y:S05]  /*df40*/  WARPSYNC.COLLECTIVE R91, `(.L_x_4042) ;  /* 0x000000005b087348 */ /* 0x000fea0003c00000 */
[----:B------:R0:W1:Y:S02]  /*df50*/  SHFL.IDX P0, R123, R88, R89, R90 ;  /* 0x00000059587b7389 */ /* 0x000064000000005a */
[----:B01----:R-:W-:Y:S05]  /*df60*/  ENDCOLLECTIVE ;  /* 0x000000000000791b */ /* 0x003fea0003800000 */
.L_x_4042:
[----:B------:R-:W-:Y:S02]  /*df70*/  MOV R88, R15 ;  /* 0x0000000f00587202 */ /* 0x000fe40000000f00 */
[----:B------:R-:W-:-:S07]  /*df80*/  MOV R56, R123 ;  /* 0x0000007b00387202 */ /* 0x000fce0000000f00 */
[----:B------:R-:W-:Y:S05]  /*df90*/  WARPSYNC.COLLECTIVE R91, `(.L_x_4043) ;  /* 0x000000005b087348 */ /* 0x000fea0003c00000 */
[----:B------:R0:W1:Y:S02]  /*dfa0*/  SHFL.IDX P0, R123, R88, R89, R90 ;  /* 0x00000059587b7389 */ /* 0x000064000000005a */
[----:B01----:R-:W-:Y:S05]  /*dfb0*/  ENDCOLLECTIVE ;  /* 0x000000000000791b */ /* 0x003fea0003800000 */
.L_x_4043:
[----:B------:R-:W-:Y:S02]  /*dfc0*/  MOV R88, R16 ;  /* 0x0000001000587202 */ /* 0x000fe40000000f00 */
[----:B------:R-:W-:-:S07]  /*dfd0*/  MOV R58, R123 ;  /* 0x0000007b003a7202 */ /* 0x000fce0000000f00 */
[----:B------:R-:W-:Y:S05]  /*dfe0*/  WARPSYNC.COLLECTIVE R91, `(.L_x_4044) ;  /* 0x000000005b087348 */ /* 0x000fea0003c00000 */
[----:B------:R0:W1:Y:S02]  /*dff0*/  SHFL.IDX P0, R123, R88, R89, R90 ;  /* 0x00000059587b7389 */ /* 0x000064000000005a */
[----:B01----:R-:W-:Y:S05]  /*e000*/  ENDCOLLECTIVE ;  /* 0x000000000000791b */ /* 0x003fea0003800000 */
.L_x_4044:
[----:B------:R-:W-:Y:S02]  /*e010*/  MOV R88, R17 ;  /* 0x0000001100587202 */ /* 0x000fe40000000f00 */
[----:B------:R-:W-:-:S07]  /*e020*/  MOV R60, R123 ;  /* 0x0000007b003c7202 */ /* 0x000fce0000000f00 */
[----:B------:R-:W-:Y:S05]  /*e030*/  WARPSYNC.COLLECTIVE R91, `(.L_x_4045) ;  /* 0x000000005b087348 */ /* 0x000fea0003c00000 */
[----:B------:R0:W1:Y:S02]  /*e040*/  SHFL.IDX P0, R123, R88, R89, R90 ;  /* 0x00000059587b7389 */ /* 0x000064000000005a */
[----:B01----:R-:W-:Y:S05]  /*e050*/  ENDCOLLECTIVE ;  /* 0x000000000000791b */ /* 0x003fea0003800000 */
.L_x_4045:
[----:B------:R-:W-:Y:S02]  /*e060*/  MOV R88, R18 ;  /* 0x0000001200587202 */ /* 0x000fe40000000f00 */
[----:B------:R-:W-:-:S07]  /*e070*/  MOV R62, R123 ;  /* 0x0000007b003e7202 */ /* 0x000fce0000000f00 */
[----:B------:R-:W-:Y:S05]  /*e080*/  WARPSYNC.COLLECTIVE R91, `(.L_x_4046) ;  /* 0x000000005b087348 */ /* 0x000fea0003c00000 */
[----:B------:R0:W1:Y:S02]  /*e090*/  SHFL.IDX P0, R123, R88, R89, R90 ;  /* 0x00000059587b7389 */ /* 0x000064000000005a */
[----:B01----:R-:W-:Y:S05]  /*e0a0*/  ENDCOLLECTIVE ;  /* 0x000000000000791b */ /* 0x003fea0003800000 */
.L_x_4046:
[----:B------:R-:W-:Y:S01]  /*e0b0*/  MOV R88, R19 ;  /* 0x0000001300587202 */ /* 0x000fe20000000f00 */
[-C--:B------:R-:W-:Y:S01]  /*e0c0*/  FFMA R65, R46, R123.reuse, R65 ;  /* 0x0000007b2e417223 */ /* 0x080fe20000000041 */
[----:B------:R-:W-:-:S07]  /*e0d0*/  FFMA R161, R47, R123, R161 ;  /* 0x0000007b2fa17223 */ /* 0x000fce00000000a1 */
[----:B------:R-:W-:Y:S05]  /*e0e0*/  WARPSYNC.COLLECTIVE R91, `(.L_x_4047) ;  /* 0x000000005b087348 */ /* 0x000fea0003c00000 */
[----:B------:R0:W1:Y:S02]  /*e0f0*/  SHFL.IDX P0, R123, R88, R89, R90 ;  /* 0x00000059587b7389 */ /* 0x000064000000005a */
[----:B01----:R-:W-:Y:S05]  /*e100*/  ENDCOLLECTIVE ;  /* 0x000000000000791b */ /* 0x003fea0003800000 */
.L_x_4047:
[-C--:B------:R-:W-:Y:S01]  /*e110*/  FFMA R51, R46, R48.reuse, R51 ;  /* 0x000000302e337223 */ /* 0x080fe20000000033 */
[----:B------:R-:W-:Y:S01]  /*e120*/  FFMA R147, R47, R48, R147 ;  /* 0x000000302f937223 */ /* 0x000fe20000000093 */
[----:B------:R-:W-:Y:S02]  /*e130*/  MOV R88, R20 ;  /* 0x0000001400587202 */ /* 0x000fe40000000f00 */
[----:B------:R-:W-:-:S07]  /*e140*/  MOV R48, R123 ;  /* 0x0000007b00307202 */ /* 0x000fce0000000f00 */
[----:B------:R-:W-:Y:S05]  /*e150*/  WARPSYNC.COLLECTIVE R91, `(.L_x_4048) ;  /* 0x000000005b087348 */ /* 0x000fea0003c00000 */
[----:B------:R0:W1:Y:S02]  /*e160*/  SHFL.IDX P0, R123, R88, R89, R90 ;  /* 0x00000059587b7389 */ /* 0x000064000000005a */
[----:B01----:R-:W-:Y:S05]  /*e170*/  ENDCOLLECTIVE ;  /* 0x000000000000791b */ /* 0x003fea0003800000 */
.L_x_4048:
[C---:B------:R-:W-:Y:S01]  /*e180*/  FFMA R81, R50.reuse, R46, R81 ;  /* 0x0000002e32517223 */ /* 0x040fe20000000051 */
[----:B------:R-:W-:Y:S01]  /*e190*/  FFMA R77, R50, R47, R77 ;  /* 0x0000002f324d7223 */ /* 0x000fe2000000004d */
[----:B------:R-:W-:Y:S02]  /*e1a0*/  MOV R88, R21 ;  /* 0x0000001500587202 */ /* 0x000fe40000000f00 */
[----:B------:R-:W-:-:S07]  /*e1b0*/  MOV R50, R123 ;  /* 0x0000007b00327202 */ /* 0x000fce0000000f00 */
[----:B------:R-:W-:Y:S05]  /*e1c0*/  WARPSYNC.COLLECTIVE R91, `(.L_x_4049) ;  /* 0x000000005b087348 */ /* 0x000fea0003c00000 */
[----:B------:R0:W1:Y:S02]  /*e1d0*/  SHFL.IDX P0, R123, R88, R89, R90 ;  /* 0x00000059587b7389 */ /* 0x000064000000005a */
[----:B01----:R-:W-:Y:S05]  /*e1e0*/  ENDCOLLECTIVE ;  /* 0x000000000000791b */ /* 0x003fea0003800000 */
.L_x_4049:
[-C--:B------:R-:W-:Y:S01]  /*e1f0*/  FFMA R53, R46, R52.reuse, R53 ;  /* 0x000000342e357223 */ /* 0x080fe20000000035 */
[----:B------:R-:W-:Y:S01]  /*e200*/  FFMA R149, R47, R52, R149 ;  /* 0x000000342f957223 */ /* 0x000fe20000000095 */
[----:B------:R-:W-:Y:S02]  /*e210*/  MOV R88, R22 ;  /* 0x0000001600587202 */ /* 0x000fe40000000f00 */
[----:B------:R-:W-:-:S07]  /*e220*/  MOV R52, R123 ;  /* 0x0000007b00347202 */ /* 0x000fce0000000f00 */
[----:B------:R-:W-:Y:S05]  /*e230*/  WARPSYNC.COLLECTIVE R91, `(.L_x_4050) ;  /* 0x000000005b087348 */ /* 0x000fea0003c00000 */
[----:B------:R0:W1:Y:S02]  /*e240*/  SHFL.IDX P0, R123, R88, R89, R90 ;  /* 0x00000059587b7389 */ /* 0x000064000000005a */
[----:B01----:R-:W-:Y:S05]  /*e250*/  ENDCOLLECTIVE ;  /* 0x000000000000791b */ /* 0x003fea0003800000 */
.L_x_4050:
[-C--:B------:R-:W-:Y:S01]  /*e260*/  FFMA R55, R46, R54.reuse, R55 ;  /* 0x000000362e377223 */ /* 0x080fe20000000037 */
[----:B------:R-:W-:Y:S01]  /*e270*/  FFMA R151, R47, R54, R151 ;  /* 0x000000362f977223 */ /* 0x000fe20000000097 */
[----:B------:R-:W-:Y:S02]  /*e280*/  MOV R88, R23 ;  /* 0x0000001700587202 */ /* 0x000fe40000000f00 */
[----:B------:R-:W-:-:S07]  /*e290*/  MOV R54, R123 ;  /* 0x0000007b00367202 */ /* 0x000fce0000000f00 */
[----:B------:R-:W-:Y:S05]  /*e2a0*/  WARPSYNC.COLLECTIVE R91, `(.L_x_4051) ;  /* 0x000000005b087348 */ /* 0x000fea0003c00000 */
[----:B------:R0:W1:Y:S02]  /*e2b0*/  SHFL.IDX P0, R123, R88, R89, R90 ;  /* 0x00000059587b7389 */ /* 0x000064000000005a */
[----:B01----:R-:W-:Y:S05]  /*e2c0*/  ENDCOLLECTIVE ;  /* 0x000000000000791b */ /* 0x003fea0003800000 */
.L_x_4051:
[-C--:B------:R-:W-:Y:S01]  /*e2d0*/  FFMA R57, R46, R56.reuse, R57 ;  /* 0x000000382e397223 */ /* 0x080fe20000000039 */
[----:B------:R-:W-:Y:S01]  /*e2e0*/  FFMA R153, R47, R56, R153 ;  /* 0x000000382f997223 */ /* 0x000fe20000000099 */
[----:B------:R-:W-:Y:S02]  /*e2f0*/  MOV R88, R24 ;  /* 0x0000001800587202 */ /* 0x000fe40000000f00 */
[----:B------:R-:W-:-:S07]  /*e300*/  MOV R56, R123 ;  /* 0x0000007b00387202 */ /* 0x000fce0000000f00 */
[----:B------:R-:W-:Y:S05]  /*e310*/  WARPSYNC.COLLECTIVE R91, `(.L_x_4052) ;  /* 0x000000005b087348 */ /* 0x000fea0003c00000 */
[----:B------:R0:W1:Y:S02]  /*e320*/  SHFL.IDX P0, R123, R88, R89, R90 ;  /* 0x00000059587b7389 */ /* 0x000064000000005a */
[----:B01----:R-:W-:Y:S05]  /*e330*/  ENDCOLLECTIVE ;  /* 0x000000000000791b */ /* 0x003fea0003800000 */
.L_x_4052:
[-C--:B------:R-:W-:Y:S01]  /*e340*/  FFMA R59, R46, R58.reuse, R59 ;  /* 0x0000003a2e3b7223 */ /* 0x080fe2000000003b */
[----:B------:R-:W-:Y:S01]  /*e350*/  FFMA R155, R47, R58, R155 ;  /* 0x0000003a2f9b7223 */ /* 0x000fe2000000009b */
[----:B------:R-:W-:Y:S02]  /*e360*/  MOV R88, R25 ;  /* 0x0000001900587202 */ /* 0x000fe40000000f00 */
[----:B------:R-:W-:-:S07]  /*e370*/  MOV R58, R123 ;  /* 0x0000007b003a7202 */ /* 0x000fce0000000f00 */
[----:B------:R-:W-:Y:S05]  /*e380*/  WARPSYNC.COLLECTIVE R91, `(.L_x_4053) ;  /* 0x000000005b087348 */ /* 0x000fea0003c00000 */
[----:B------:R0:W1:Y:S02]  /*e390*/  SHFL.IDX P0, R123, R88, R89, R90 ;  /* 0x00000059587b7389 */ /* 0x000064000000005a */
[----:B01----:R-:W-:Y:S05]  /*e3a0*/  ENDCOLLECTIVE ;  /* 0x000000000000791b */ /* 0x003fea0003800000 */
.L_x_4053:
[-C--:B------:R-:W-:Y:S01]  /*e3b0*/  FFMA R61, R46, R60.reuse, R61 ;  /* 0x0000003c2e3d7223 */ /* 0x080fe2000000003d */
[----:B------:R-:W-:Y:S01]  /*e3c0*/  FFMA R157, R47, R60, R157 ;  /* 0x0000003c2f9d7223 */ /* 0x000fe2000000009d */
[----:B------:R-:W-:Y:S02]  /*e3d0*/  MOV R88, R26 ;  /* 0x0000001a00587202 */ /* 0x000fe40000000f00 */
[----:B------:R-:W-:-:S07]  /*e3e0*/  MOV R60, R123 ;  /* 0x0000007b003c7202 */ /* 0x000fce0000000f00 */
[----:B------:R-:W-:Y:S05]  /*e3f0*/  WARPSYNC.COLLECTIVE R91, `(.L_x_4054) ;  /* 0x000000005b087348 */ /* 0x000fea0003c00000 */
[----:B------:R0:W1:Y:S02]  /*e400*/  SHFL.IDX P0, R123, R88, R89, R90 ;  /* 0x00000059587b7389 */ /* 0x000064000000005a */
[----:B01----:R-:W-:Y:S05]  /*e410*/  ENDCOLLECTIVE ;  /* 0x000000000000791b */ /* 0x003fea0003800000 */
.L_x_4054:
[-C--:B------:R-:W-:Y:S01]  /*e420*/  FFMA R63, R46, R62.reuse, R63 ;  /* 0x0000003e2e3f7223 */ /* 0x080fe2000000003f */
[----:B------:R-:W-:Y:S01]  /*e430*/  FFMA R159, R47, R62, R159 ;  /* 0x0000003e2f9f7223 */ /* 0x000fe2000000009f */
[----:B------:R-:W-:Y:S02]  /*e440*/  MOV R88, R28 ;  /* 0x0000001c00587202 */ /* 0x000fe40000000f00 */
[----:B------:R-:W-:-:S07]  /*e450*/  MOV R62, R123 ;  /* 0x0000007b003e7202 */ /* 0x000fce0000000f00 */
[----:B------:R-:W-:Y:S05]  /*e460*/  WARPSYNC.COLLECTIVE R91, `(.L_x_4055) ;  /* 0x000000005b087348 */ /* 0x000fea0003c00000 */
[----:B------:R0:W1:Y:S02]  /*e470*/  SHFL.IDX P0, R123, R88, R89, R90 ;  /* 0x00000059587b7389 */ /* 0x000064000000005a */
[----:B01----:R-:W-:Y:S05]  /*e480*/  ENDCOLLECTIVE ;  /* 0x000000000000791b */ /* 0x003fea0003800000 */
.L_x_4055:
[----:B------:R-:W-:Y:S01]  /*e490*/  FFMA R100, R11, R64, R100 ;  /* 0x000000400b647223 */ /* 0x000fe20000000064 */
[----:B------:R-:W-:Y:S02]  /*e4a0*/  MOV R88, R29 ;  /* 0x0000001d00587202 */ /* 0x000fe40000000f00 */
[----:B------:R-:W-:-:S07]  /*e4b0*/  MOV R64, R123 ;  /* 0x0000007b00407202 */ /* 0x000fce0000000f00 */
[----:B------:R-:W-:Y:S05]  /*e4c0*/  WARPSYNC.COLLECTIVE R91, `(.L_x_4056) ;  /* 0x000000005b087348 */ /* 0x000fea0003c00000 */
[----:B------:R0:W1:Y:S02]  /*e4d0*/  SHFL.IDX P0, R123, R88, R89, R90 ;  /* 0x00000059587b7389 */ /* 0x000064000000005a */
[----:B01----:R-:W-:Y:S05]  /*e4e0*/  ENDCOLLECTIVE ;  /* 0x000000000000791b */ /* 0x003fea0003800000 */
.L_x_4056:
[----:B------:R-:W-:Y:S01]  /*e4f0*/  FFMA R102, R11, R66, R102 ;  /* 0x000000420b667223 */ /* 0x000fe20000000066 */
[----:B------:R-:W-:Y:S02]  /*e500*/  MOV R88, R30 ;  /* 0x0000001e00587202 */ /* 0x000fe40000000f00 */
[----:B------:R-:W-:-:S07]  /*e510*/  MOV R66, R123 ;  /* 0x0000007b00427202 */ /* 0x000fce0000000f00 */
[----:B------:R-:W-:Y:S05]  /*e520*/  WARPSYNC.COLLECTIVE R91, `(.L_x_4057) ;  /* 0x000000005b087348 */ /* 0x000fea0003c00000 */
[----:B------:R0:W1:Y:S02]  /*e530*/  SHFL.IDX P0, R123, R88, R89, R90 ;  /* 0x00000059587b7389 */ /* 0x000064000000005a */
[----:B01----:R-:W-:Y:S05]  /*e540*/  ENDCOLLECTIVE ;  /* 0x000000000000791b */ /* 0x003fea0003800000 */
.L_x_4057:
[----:B------:R-:W-:Y:S01]  /*e550*/  MOV R88, R31 ;  /* 0x0000001f00587202 */ /* 0x000fe20000000f00 */
[-C--:B------:R-:W-:Y:S01]  /*e560*/  FFMA R103, R46, R123.reuse, R103 ;  /* 0x0000007b2e677223 */ /* 0x080fe20000000067 */
[----:B------:R-:W-:-:S07]  /*e570*/  FFMA R104, R47, R123, R104 ;  /* 0x0000007b2f687223 */ /* 0x000fce0000000068 */
[----:B------:R-:W-:Y:S05]  /*e580*/  WARPSYNC.COLLECTIVE R91, `(.L_x_4058) ;  /* 0x000000005b087348 */ /* 0x000fea0003c00000 */
[----:B------:R0:W1:Y:S02]  /*e590*/  SHFL.IDX P0, R123, R88, R89, R90 ;  /* 0x00000059587b7389 */ /* 0x000064000000005a */
[----:B01----:R-:W-:Y:S05]  /*e5a0*/  ENDCOLLECTIVE ;  /* 0x000000000000791b */ /* 0x003fea0003800000 */
.L_x_4058:
[C---:B------:R-:W-:Y:S01]  /*e5b0*/  FFMA R78, R11.reuse, R79, R78 ;  /* 0x0000004f0b4e7223 */ /* 0x040fe2000000004e */
[----:B------:R-:W-:Y:S01]  /*e5c0*/  FFMA R86, R11, R83, R86 ;  /* 0x000000530b567223 */ /* 0x000fe20000000056 */
[----:B------:R-:W-:Y:S02]  /*e5d0*/  MOV R88, R32 ;  /* 0x0000002000587202 */ /* 0x000fe40000000f00 */
[----:B------:R-:W-:-:S07]  /*e5e0*/  MOV R11, R123 ;  /* 0x0000007b000b7202 */ /* 0x000fce0000000f00 */
[----:B------:R-:W-:Y:S05]  /*e5f0*/  WARPSYNC.COLLECTIVE R91, `(.L_x_4059) ;  /* 0x000000005b087348 */ /* 0x000fea0003c00000 */
[----:B------:R0:W1:Y:S02]  /*e600*/  SHFL.IDX P0, R123, R88, R89, R90 ;  /* 0x00000059587b7389 */ /* 0x000064000000005a */
[----:B01----:R-:W-:Y:S05]  /*e610*/  ENDCOLLECTIVE ;  /* 0x000000000000791b */ /* 0x003fea0003800000 */
.L_x_4059:
[-C--:B------:R-:W-:Y:S01]  /*e620*/  FFMA R67, R46, R48.reuse, R67 ;  /* 0x000000302e437223 */ /* 0x080fe20000000043 */
[----:B------:R-:W-:Y:S01]  /*e630*/  FFMA R163, R47, R48, R163 ;  /* 0x000000302fa37223 */ /* 0x000fe200000000a3 */
[----:B------:R-:W-:Y:S02]  /*e640*/  MOV R88, R34 ;  /* 0x0000002200587202 */ /* 0x000fe40000000f00 */
[----:B------:R-:W-:-:S07]  /*e650*/  MOV R48, R123 ;  /* 0x0000007b00307202 */ /* 0x000fce0000000f00 */
[----:B------:R-:W-:Y:S05]  /*e660*/  WARPSYNC.COLLECTIVE R91, `(.L_x_4060) ;  /* 0x000000005b087348 */ /* 0x000fea0003c00000 */
[----:B------:R0:W1:Y:S02]  /*e670*/  SHFL.IDX P0, R123, R88, R89, R90 ;  /* 0x00000059587b7389 */ /* 0x000064000000005a */
[----:B01----:R-:W-:Y:S05]  /*e680*/  ENDCOLLECTIVE ;  /* 0x000000000000791b */ /* 0x003fea0003800000 */
.L_x_4060:
[-C--:B------:R-:W-:Y:S01]  /*e690*/  FFMA R69, R46, R50.reuse, R69 ;  /* 0x000000322e457223 */ /* 0x080fe20000000045 */
[----:B------:R-:W-:Y:S01]  /*e6a0*/  FFMA R165, R47, R50, R165 ;  /* 0x000000322fa57223 */ /* 0x000fe200000000a5 */
[----:B------:R-:W-:Y:S02]  /*e6b0*/  MOV R88, R35 ;  /* 0x0000002300587202 */ /* 0x000fe40000000f00 */
[----:B------:R-:W-:-:S07]  /*e6c0*/  MOV R50, R123 ;  /* 0x0000007b00327202 */ /* 0x000fce0000000f00 */
[----:B------:R-:W-:Y:S05]  /*e6d0*/  WARPSYNC.COLLECTIVE R91, `(.L_x_4061) ;  /* 0x000000005b087348 */ /* 0x000fea0003c00000 */
[----:B------:R0:W1:Y:S02]  /*e6e0*/  SHFL.IDX P0, R123, R88, R89, R90 ;  /* 0x00000059587b7389 */ /* 0x000064000000005a */
[----:B01----:R-:W-:Y:S05]  /*e6f0*/  ENDCOLLECTIVE ;  /* 0x000000000000791b */ /* 0x003fea0003800000 */
.L_x_4061:
[----:B------:R-:W-:Y:S02]  /*e700*/  MOV R88, R36 ;  /* 0x0000002400587202 */ /* 0x000fe40000000f00 */
[----:B------:R-:W-:-:S07]  /*e710*/  MOV R49, R123 ;  /* 0x0000007b00317202 */ /* 0x000fce0000000f00 */
[----:B------:R-:W-:Y:S05]  /*e720*/  WARPSYNC.COLLECTIVE R91, `(.L_x_4062) ;  /* 0x000000005b087348 */ /* 0x000fea0003c00000 */
[----:B------:R0:W1:Y:S02]  /*e730*/  SHFL.IDX P0, R123, R88, R89, R90 ;  /* 0x00000059587b7389 */ /* 0x000064000000005a */
[----:B01----:R-:W-:Y:S05]  /*e740*/  ENDCOLLECTIVE ;  /* 0x000000000000791b */ /* 0x003fea0003800000 */
.L_x_4062:
[-C--:B------:R-:W-:Y:S01]  /*e750*/  FFMA R71, R46, R52.reuse, R71 ;  /* 0x000000342e477223 */ /* 0x080fe20000000047 */
[----:B------:R-:W-:Y:S01]  /*e760*/  FFMA R72, R47, R52, R72 ;  /* 0x000000342f487223 */ /* 0x000fe20000000048 */
[----:B------:R-:W-:Y:S02]  /*e770*/  MOV R88, R37 ;  /* 0x0000002500587202 */ /* 0x000fe40000000f00 */
[----:B------:R-:W-:-:S07]  /*e780*/  MOV R52, R123 ;  /* 0x0000007b00347202 */ /* 0x000fce0000000f00 */
[----:B------:R-:W-:Y:S05]  /*e790*/  WARPSYNC.COLLECTIVE R91, `(.L_x_4063) ;  /* 0x000000005b087348 */ /* 0x000fea0003c00000 */
[----:B------:R0:W1:Y:S02]  /*e7a0*/  SHFL.IDX P0, R123, R88, R89, R90 ;  /* 0x00000059587b7389 */ /* 0x000064000000005a */
[----:B01----:R-:W-:Y:S05]  /*e7b0*/  ENDCOLLECTIVE ;  /* 0x000000000000791b */ /* 0x003fea0003800000 */
.L_x_4063:
[-C--:B------:R-:W-:Y:S01]  /*e7c0*/  FFMA R73, R46, R54.reuse, R73 ;  /* 0x000000362e497223 */ /* 0x080fe20000000049 */
[----:B------:R-:W-:Y:S01]  /*e7d0*/  FFMA R74, R47, R54, R74 ;  /* 0x000000362f4a7223 */ /* 0x000fe2000000004a */
[----:B------:R-:W-:Y:S02]  /*e7e0*/  MOV R88, R38 ;  /* 0x0000002600587202 */ /* 0x000fe40000000f00 */
[----:B------:R-:W-:-:S07]  /*e7f0*/  MOV R54, R123 ;  /* 0x0000007b00367202 */ /* 0x000fce0000000f00 */
[----:B------:R-:W-:Y:S05]  /*e800*/  WARPSYNC.COLLECTIVE R91, `(.L_x_4064) ;  /* 0x000000005b087348 */ /* 0x000fea0003c00000 */
[----:B------:R0:W1:Y:S02]  /*e810*/  SHFL.IDX P0, R123, R88, R89, R90 ;  /* 0x00000059587b7389 */ /* 0x000064000000005a */
[----:B01----:R-:W-:Y:S05]  /*e820*/  ENDCOLLECTIVE ;  /* 0x000000000000791b */ /* 0x003fea0003800000 */
.L_x_4064:
[-C--:B------:R-:W-:Y:S01]  /*e830*/  FFMA R75, R46, R56.reuse, R75 ;  /* 0x000000382e4b7223 */ /* 0x080fe2000000004b */
[----:B------:R-:W-:Y:S01]  /*e840*/  FFMA R92, R47, R56, R92 ;  /* 0x000000382f5c7223 */ /* 0x000fe2000000005c */
[----:B------:R-:W-:Y:S02]  /*e850*/  MOV R88, R39 ;  /* 0x0000002700587202 */ /* 0x000fe40000000f00 */
[----:B------:R-:W-:-:S07]  /*e860*/  MOV R56, R123 ;  /* 0x0000007b00387202 */ /* 0x000fce0000000f00 */
[----:B------:R-:W-:Y:S05]  /*e870*/  WARPSYNC.COLLECTIVE R91, `(.L_x_4065) ;  /* 0x000000005b087348 */ /* 0x000fea0003c00000 */
[----:B------:R0:W1:Y:S02]  /*e880*/  SHFL.IDX P0, R123, R88, R89, R90 ;  /* 0x00000059587b7389 */ /* 0x000064000000005a */
[----:B01----:R-:W-:Y:S05]  /*e890*/  ENDCOLLECTIVE ;  /* 0x000000000000791b */ /* 0x003fea0003800000 */
.L_x_4065:
[-C--:B------:R-:W-:Y:S01]  /*e8a0*/  FFMA R93, R46, R58.reuse, R93 ;  /* 0x0000003a2e5d7223 */ /* 0x080fe2000000005d */
[----:B------:R-:W-:Y:S01]  /*e8b0*/  FFMA R94, R47, R58, R94 ;  /* 0x0000003a2f5e7223 */ /* 0x000fe2000000005e */
[----:B------:R-:W-:Y:S02]  /*e8c0*/  MOV R88, R40 ;  /* 0x0000002800587202 */ /* 0x000fe40000000f00 */
[----:B------:R-:W-:-:S07]  /*e8d0*/  MOV R58, R123 ;  /* 0x0000007b003a7202 */ /* 0x000fce0000000f00 */
[----:B------:R-:W-:Y:S05]  /*e8e0*/  WARPSYNC.COLLECTIVE R91, `(.L_x_4066) ;  /* 0x000000005b087348 */ /* 0x000fea0003c00000 */
[----:B------:R0:W1:Y:S02]  /*e8f0*/  SHFL.IDX P0, R123, R88, R89, R90 ;  /* 0x00000059587b7389 */ /* 0x000064000000005a */
[----:B01----:R-:W-:Y:S05]  /*e900*/  ENDCOLLECTIVE ;  /* 0x000000000000791b */ /* 0x003fea0003800000 */
.L_x_4066:
[-C--:B------:R-:W-:Y:S01]  /*e910*/  FFMA R95, R46, R60.reuse, R95 ;  /* 0x0000003c2e5f7223 */ /* 0x080fe2000000005f */
[----:B------:R-:W-:Y:S01]  /*e920*/  FFMA R96, R47, R60, R96 ;  /* 0x0000003c2f607223 */ /* 0x000fe20000000060 */
[----:B------:R-:W-:Y:S02]  /*e930*/  MOV R88, R41 ;  /* 0x0000002900587202 */ /* 0x000fe40000000f00 */
[----:B------:R-:W-:-:S07]  /*e940*/  MOV R60, R123 ;  /* 0x0000007b003c7202 */ /* 0x000fce0000000f00 */
[----:B------:R-:W-:Y:S05]  /*e950*/  WARPSYNC.COLLECTIVE R91, `(.L_x_4067) ;  /* 0x000000005b087348 */ /* 0x000fea0003c00000 */
[----:B------:R0:W1:Y:S02]  /*e960*/  SHFL.IDX P0, R123, R88, R89, R90 ;  /* 0x00000059587b7389 */ /* 0x000064000000005a */
[----:B01----:R-:W-:Y:S05]  /*e970*/  ENDCOLLECTIVE ;  /* 0x000000000000791b */ /* 0x003fea0003800000 */
.L_x_4067:
[----:B------:R-:W-:Y:S02]  /*e980*/  MOV R88, R42 ;  /* 0x0000002a00587202 */ /* 0x000fe40000000f00 */
[----:B------:R-:W-:-:S07]  /*e990*/  MOV R79, R123 ;  /* 0x0000007b004f7202 */ /* 0x000fce0000000f00 */
[----:B------:R-:W-:Y:S05]  /*e9a0*/  WARPSYNC.COLLECTIVE R91, `(.L_x_4068) ;  /* 0x000000005b087348 */ /* 0x000fea0003c00000 */
[----:B------:R0:W1:Y:S02]  /*e9b0*/  SHFL.IDX P0, R123, R88, R89, R90 ;  /* 0x00000059587b7389 */ /* 0x000064000000005a */
[----:B01----:R-:W-:Y:S05]  /*e9c0*/  ENDCOLLECTIVE ;  /* 0x000000000000791b */ /* 0x003fea0003800000 */
.L_x_4068:
        /* <DEDUP_REMOVED lines=24> */
.L_x_4069:
[----:B------:R-:W-:Y:S01]  /*eb50*/  FFMA R110, R47, R50, R110 ;  /* 0x000000322f6e7223 */ /* 0x000fe2000000006e */
[----:B------:R-:W-:Y:S02]  /*eb60*/  MOV R88, R33 ;  /* 0x0000002100587202 */ /* 0x000fe40000000f00 */
[----:B------:R-:W-:-:S07]  /*eb70*/  MOV R50, R123 ;  /* 0x0000007b00327202 */ /* 0x000fce0000000f00 */
[----:B------:R-:W-:Y:S05]  /*eb80*/  WARPSYNC.COLLECTIVE R91, `(.L_x_4070) ;  /* 0x000000005b087348 */ /* 0x000fea0003c00000 */
[----:B------:R0:W1:Y:S02]  /*eb90*/  SHFL.IDX P0, R123, R88, R89, R90 ;  /* 0x00000059587b7389 */ /* 0x000064000000005a */
[----:B01----:R-:W-:Y:S05]  /*eba0*/  ENDCOLLECTIVE ;  /* 0x000000000000791b */ /* 0x003fea0003800000 */
.L_x_4070:
        /* <DEDUP_REMOVED lines=11> */
.L_x_4071:
[----:B------:R-:W-:Y:S02]  /*ec60*/  MOV R88, R12 ;  /* 0x0000000c00587202 */ /* 0x000fe40000000f00 */
[----:B------:R-:W-:-:S07]  /*ec70*/  MOV R58, R123 ;  /* 0x0000007b003a7202 */ /* 0x000fce0000000f00 */
[----:B------:R-:W-:Y:S05]  /*ec80*/  WARPSYNC.COLLECTIVE R91, `(.L_x_4072) ;  /* 0x000000005b087348 */ /* 0x000fea0003c00000 */
[----:B------:R0:W1:Y:S02]  /*ec90*/  SHFL.IDX P0, R123, R88, R89, R90 ;  /* 0x00000059587b7389 */ /* 0x000064000000005a */
[----:B01----:R-:W-:Y:S05]  /*eca0*/  ENDCOLLECTIVE ;  /* 0x000000000000791b */ /* 0x003fea0003800000 */
.L_x_4072:
[----:B------:R-:W-:Y:S02]  /*ecb0*/  MOV R88, R13 ;  /* 0x0000000d00587202 */ /* 0x000fe40000000f00 */
[----:B------:R-:W-:-:S07]  /*ecc0*/  MOV R62, R123 ;  /* 0x0000007b003e7202 */ /* 0x000fce0000000f00 */
[----:B------:R-:W-:Y:S05]  /*ecd0*/  WARPSYNC.COLLECTIVE R91, `(.L_x_4073) ;  /* 0x000000005b087348 */ /* 0x000fea0003c00000 */
[----:B------:R0:W1:Y:S02]  /*ece0*/  SHFL.IDX P0, R123, R88, R89, R90 ;  /* 0x00000059587b7389 */ /* 0x000064000000005a */
[----:B01----:R-:W-:Y:S05]  /*ecf0*/  ENDCOLLECTIVE ;  /* 0x000000000000791b */ /* 0x003fea0003800000 */
.L_x_4073:
[----:B------:R-:W-:Y:S02]  /*ed00*/  MOV R88, R14 ;  /* 0x0000000e00587202 */ /* 0x000fe40000000f00 */
[----:B------:R-:W-:-:S07]  /*ed10*/  MOV R66, R123 ;  /* 0x0000007b00427202 */ /* 0x000fce0000000f00 */
[----:B------:R-:W-:Y:S05]  /*ed20*/  WARPSYNC.COLLECTIVE R91, `(.L_x_4074) ;  /* 0x000000005b087348 */ /* 0x000fea0003c00000 */
[----:B------:R0:W1:Y:S02]  /*ed30*/  SHFL.IDX P0, R123, R88, R89, R90 ;  /* 0x00000059587b7389 */ /* 0x000064000000005a */
[----:B01----:R-:W-:Y:S05]  /*ed40*/  ENDCOLLECTIVE ;  /* 0x000000000000791b */ /* 0x003fea0003800000 */
.L_x_4074:
[----:B------:R-:W-:Y:S02]  /*ed50*/  MOV R88, R15 ;  /* 0x0000000f00587202 */ /* 0x000fe40000000f00 */
[----:B------:R-:W-:-:S07]  /*ed60*/  MOV R70, R123 ;  /* 0x0000007b00467202 */ /* 0x000fce0000000f00 */
[----:B------:R-:W-:Y:S05]  /*ed70*/  WARPSYNC.COLLECTIVE R91, `(.L_x_4075) ;  /* 0x000000005b087348 */ /* 0x000fea0003c00000 */
[----:B------:R0:W1:Y:S02]  /*ed80*/  SHFL.IDX P0, R123, R88, R89, R90 ;  /* 0x00000059587b7389 */ /* 0x000064000000005a */
[----:B01----:R-:W-:Y:S05]  /*ed90*/  ENDCOLLECTIVE ;  /* 0x000000000000791b */ /* 0x003fea0003800000 */
.L_x_4075:
[----:B------:R-:W-:Y:S02]  /*eda0*/  MOV R88, R16 ;  /* 0x0000001000587202 */ /* 0x000fe40000000f00 */
[----:B------:R-:W-:-:S07]  /*edb0*/  MOV R84, R123 ;  /* 0x0000007b00547202 */ /* 0x000fce0000000f00 */
[----:B------:R-:W-:Y:S05]  /*edc0*/  WARPSYNC.COLLECTIVE R91, `(.L_x_4076) ;  /* 0x000000005b087348 */ /* 0x000fea0003c00000 */
[----:B------:R0:W1:Y:S02]  /*edd0*/  SHFL.IDX P0, R123, R88, R89, R90 ;  /* 0x00000059587b7389 */ /* 0x000064000000005a */
[----:B01----:R-:W-:Y:S05]  /*ede0*/  ENDCOLLECTIVE ;  /* 0x000000000000791b */ /* 0x003fea0003800000 */
.L_x_4076:
[----:B------:R-:W-:Y:S02]  /*edf0*/  MOV R88, R17 ;  /* 0x0000001100587202 */ /* 0x000fe40000000f00 */
[----:B------:R-:W-:-:S07]  /*ee00*/  MOV R124, R123 ;  /* 0x0000007b007c7202 */ /* 0x000fce0000000f00 */
[----:B------:R-:W-:Y:S05]  /*ee10*/  WARPSYNC.COLLECTIVE R91, `(.L_x_4077) ;  /* 0x000000005b087348 */ /* 0x000fea0003c00000 */
[----:B------:R0:W1:Y:S02]  /*ee20*/  SHFL.IDX P0, R123, R88, R89, R90 ;  /* 0x00000059587b7389 */ /* 0x000064000000005a */
[----:B01----:R-:W-:Y:S05]  /*ee30*/  ENDCOLLECTIVE ;  /* 0x000000000000791b */ /* 0x003fea0003800000 */
.L_x_4077:
[----:B------:R-:W-:Y:S02]  /*ee40*/  MOV R88, R18 ;  /* 0x0000001200587202 */ /* 0x000fe40000000f00 */
[----:B------:R-:W-:-:S07]  /*ee50*/  MOV R128, R123 ;  /* 0x0000007b00807202 */ /* 0x000fce0000000f00 */
[----:B------:R-:W-:Y:S05]  /*ee60*/  WARPSYNC.COLLECTIVE R91, `(.L_x_4078) ;  /* 0x000000005b087348 */ /* 0x000fea0003c00000 */
[----:B------:R0:W1:Y:S02]  /*ee70*/  SHFL.IDX P0, R123, R88, R89, R90 ;  /* 0x00000059587b7389 */ /* 0x000064000000005a */
[----:B01----:R-:W-:Y:S05]  /*ee80*/  ENDCOLLECTIVE ;  /* 0x000000000000791b */ /* 0x003fea0003800000 */
.L_x_4078:
[----:B------:R-:W-:Y:S01]  /*ee90*/  MOV R88, R19 ;  /* 0x0000001300587202 */ /* 0x000fe20000000f00 */
[-C--:B------:R-:W-:Y:S01]  /*eea0*/  FFMA R130, R46, R123.reuse, R65 ;  /* 0x0000007b2e827223 */ /* 0x080fe20000000041 */
[----:B------:R-:W-:-:S07]  /*eeb0*/  FFMA R132, R11, R123, R161 ;  /* 0x0000007b0b847223 */ /* 0x000fce00000000a1 */
[----:B------:R-:W-:Y:S05]  /*eec0*/  WARPSYNC.COLLECTIVE R91, `(.L_x_4079) ;  /* 0x000000005b087348 */ /* 0x000fea0003c00000 */
[----:B------:R0:W1:Y:S02]  /*eed0*/  SHFL.IDX P0, R123, R88, R89, R90 ;  /* 0x00000059587b7389 */ /* 0x000064000000005a */
[----:B01----:R-:W-:Y:S05]  /*eee0*/  ENDCOLLECTIVE ;  /* 0x000000000000791b */ /* 0x003fea0003800000 */
.L_x_4079:
[----:B------:R-:W-:Y:S02]  /*eef0*/  MOV R88, R20 ;  /* 0x0000001400587202 */ /* 0x000fe40000000f00 */
[----:B------:R-:W-:-:S07]  /*ef00*/  MOV R136, R123 ;  /* 0x0000007b00887202 */ /* 0x000fce0000000f00 */
[----:B------:R-:W-:Y:S05]  /*ef10*/  WARPSYNC.COLLECTIVE R91, `(.L_x_4080) ;  /* 0x000000005b087348 */ /* 0x000fea0003c00000 */
[----:B------:R0:W1:Y:S02]  /*ef20*/  SHFL.IDX P0, R123, R88, R89, R90 ;  /* 0x00000059587b7389 */ /* 0x000064000000005a */
[----:B01----:R-:W-:Y:S05]  /*ef30*/  ENDCOLLECTIVE ;  /* 0x000000000000791b */ /* 0x003fea0003800000 */
.L_x_4080:
[----:B------:R-:W-:Y:S02]  /*ef40*/  MOV R88, R21 ;  /* 0x0000001500587202 */ /* 0x000fe40000000f00 */
[----:B------:R-:W-:-:S07]  /*ef50*/  MOV R140, R123 ;  /* 0x0000007b008c7202 */ /* 0x000fce0000000f00 */
[----:B------:R-:W-:Y:S05]  /*ef60*/  WARPSYNC.COLLECTIVE R91, `(.L_x_4081) ;  /* 0x000000005b087348 */ /* 0x000fea0003c00000 */
[----:B------:R0:W1:Y:S02]  /*ef70*/  SHFL.IDX P0, R123, R88, R89, R90 ;  /* 0x00000059587b7389 */ /* 0x000064000000005a */
[----:B01----:R-:W-:Y:S05]  /*ef80*/  ENDCOLLECTIVE ;  /* 0x000000000000791b */ /* 0x003fea0003800000 */
.L_x_4081:
[----:B------:R-:W-:Y:S02]  /*ef90*/  MOV R88, R22 ;  /* 0x0000001600587202 */ /* 0x000fe40000000f00 */
[----:B------:R-:W-:-:S07]  /*efa0*/  MOV R144, R123 ;  /* 0x0000007b00907202 */ /* 0x000fce0000000f00 */
[----:B------:R-:W-:Y:S05]  /*efb0*/  WARPSYNC.COLLECTIVE R91, `(.L_x_4082) ;  /* 0x000000005b087348 */ /* 0x000fea0003c00000 */
[----:B------:R0:W1:Y:S02]  /*efc0*/  SHFL.IDX P0, R123, R88, R89, R90 ;  /* 0x00000059587b7389 */ /* 0x000064000000005a */
[----:B01----:R-:W-:Y:S05]  /*efd0*/  ENDCOLLECTIVE ;  /* 0x000000000000791b */ /* 0x003fea0003800000 */
.L_x_4082:
[----:B------:R-:W-:Y:S02]  /*efe0*/  MOV R88, R23 ;  /* 0x0000001700587202 */ /* 0x000fe40000000f00 */
[----:B------:R-:W-:-:S07]  /*eff0*/  MOV R146, R123 ;  /* 0x0000007b00927202 */ /* 0x000fce0000000f00 */
[----:B------:R-:W-:Y:S05]  /*f000*/  WARPSYNC.COLLECTIVE R91, `(.L_x_4083) ;  /* 0x000000005b087348 */ /* 0x000fea0003c00000 */
[----:B------:R0:W1:Y:S02]  /*f010*/  SHFL.IDX P0, R123, R88, R89, R90 ;  /* 0x00000059587b7389 */ /* 0x000064000000005a */
[----:B01----:R-:W-:Y:S05]  /*f020*/  ENDCOLLECTIVE ;  /* 0x000000000000791b */ /* 0x003fea0003800000 */
.L_x_4083:
[----:B------:R-:W-:Y:S02]  /*f030*/  MOV R88, R24 ;  /* 0x0000001800587202 */ /* 0x000fe40000000f00 */
[----:B------:R-:W-:-:S07]  /*f040*/  MOV R148, R123 ;  /* 0x0000007b00947202 */ /* 0x000fce0000000f00 */
[----:B------:R-:W-:Y:S05]  /*f050*/  WARPSYNC.COLLECTIVE R91, `(.L_x_4084) ;  /* 0x000000005b087348 */ /* 0x000fea0003c00000 */
[----:B------:R0:W1:Y:S02]  /*f060*/  SHFL.IDX P0, R123, R88, R89, R90 ;  /* 0x00000059587b7389 */ /* 0x000064000000005a */
[----:B01----:R-:W-:Y:S05]  /*f070*/  ENDCOLLECTIVE ;  /* 0x000000000000791b */ /* 0x003fea0003800000 */
.L_x_4084:
[----:B------:R-:W-:Y:S02]  /*f080*/  MOV R88, R25 ;  /* 0x0000001900587202 */ /* 0x000fe40000000f00 */
[----:B------:R-:W-:-:S07]  /*f090*/  MOV R150, R123 ;  /* 0x0000007b00967202 */ /* 0x000fce0000000f00 */
[----:B------:R-:W-:Y:S05]  /*f0a0*/  WARPSYNC.COLLECTIVE R91, `(.L_x_4085) ;  /* 0x000000005b087348 */ /* 0x000fea0003c00000 */
[----:B------:R0:W1:Y:S02]  /*f0b0*/  SHFL.IDX P0, R123, R88, R89, R90 ;  /* 0x00000059587b7389 */ /* 0x000064000000005a */
[----:B01----:R-:W-:Y:S05]  /*f0c0*/  ENDCOLLECTIVE ;  /* 0x000000000000791b */ /* 0x003fea0003800000 */
.L_x_4085:
[----:B------:R-:W-:Y:S02]  /*f0d0*/  MOV R88, R26 ;  /* 0x0000001a00587202 */ /* 0x000fe40000000f00 */
[----:B------:R-:W-:-:S07]  /*f0e0*/  MOV R152, R123 ;  /* 0x0000007b00987202 */ /* 0x000fce0000000f00 */
[----:B------:R-:W-:Y:S05]  /*f0f0*/  WARPSYNC.COLLECTIVE R91, `(.L_x_4086) ;  /* 0x000000005b087348 */ /* 0x000fea0003c00000 */
[----:B------:R0:W1:Y:S02]  /*f100*/  SHFL.IDX P0, R123, R88, R89, R90 ;  /* 0x00000059587b7389 */ /* 0x000064000000005a */
[----:B01----:R-:W-:Y:S05]  /*f110*/  ENDCOLLECTIVE ;  /* 0x000000000000791b */ /* 0x003fea0003800000 */
.L_x_4086:
[----:B------:R-:W-:Y:S02]  /*f120*/  MOV R88, R28 ;  /* 0x0000001c00587202 */ /* 0x000fe40000000f00 */
[----:B------:R-:W-:-:S07]  /*f130*/  MOV R154, R123 ;  /* 0x0000007b009a7202 */ /* 0x000fce0000000f00 */
[----:B------:R-:W-:Y:S05]  /*f140*/  WARPSYNC.COLLECTIVE R91, `(.L_x_4087) ;  /* 0x000000005b087348 */ /* 0x000fea0003c00000 */
[----:B------:R0:W1:Y:S02]  /*f150*/  SHFL.IDX P0, R123, R88, R89, R90 ;  /* 0x00000059587b7389 */ /* 0x000064000000005a */
[----:B01----:R-:W-:Y:S05]  /*f160*/  ENDCOLLECTIVE ;  /* 0x000000000000791b */ /* 0x003fea0003800000 */
.L_x_4087:
[----:B------:R-:W-:Y:S02]  /*f170*/  MOV R88, R29 ;  /* 0x0000001d00587202 */ /* 0x000fe40000000f00 */
[----:B------:R-:W-:-:S07]  /*f180*/  MOV R156, R123 ;  /* 0x0000007b009c7202 */ /* 0x000fce0000000f00 */
[----:B------:R-:W-:Y:S05]  /*f190*/  WARPSYNC.COLLECTIVE R91, `(.L_x_4088) ;  /* 0x000000005b087348 */ /* 0x000fea0003c00000 */
[----:B------:R0:W1:Y:S02]  /*f1a0*/  SHFL.IDX P0, R123, R88, R89, R90 ;  /* 0x00000059587b7389 */ /* 0x000064000000005a */
[----:B01----:R-:W-:Y:S05]  /*f1b0*/  ENDCOLLECTIVE ;  /* 0x000000000000791b */ /* 0x003fea0003800000 */
.L_x_4088:
[----:B------:R-:W-:Y:S02]  /*f1c0*/  MOV R88, R30 ;  /* 0x0000001e00587202 */ /* 0x000fe40000000f00 */
[----:B------:R-:W-:-:S07]  /*f1d0*/  MOV R158, R123 ;  /* 0x0000007b009e7202 */ /* 0x000fce0000000f00 */
[----:B------:R-:W-:Y:S05]  /*f1e0*/  WARPSYNC.COLLECTIVE R91, `(.L_x_4089) ;  /* 0x000000005b087348 */ /* 0x000fea0003c00000 */
[----:B------:R0:W1:Y:S02]  /*f1f0*/  SHFL.IDX P0, R123, R88, R89, R90 ;  /* 0x00000059587b7389 */ /* 0x000064000000005a */
[----:B01----:R-:W-:Y:S05]  /*f200*/  ENDCOLLECTIVE ;  /* 0x000000000000791b */ /* 0x003fea0003800000 */
.L_x_4089:
        /* <DEDUP_REMOVED lines=23> */
.L_x_4090:
[----:B------:R-:W-:Y:S02]  /*f380*/  MOV R88, R32 ;  /* 0x0000002000587202 */ /* 0x000fe40000000f00 */
[----:B------:R-:W-:-:S07]  /*f390*/  MOV R45, R123 ;  /* 0x0000007b002d7202 */ /* 0x000fce0000000f00 */
[----:B------:R-:W-:Y:S05]  /*f3a0*/  WARPSYNC.COLLECTIVE R91, `(.L_x_4091) ;  /* 0x000000005b087348 */ /* 0x000fea0003c00000 */
[----:B------:R0:W1:Y:S02]  /*f3b0*/  SHFL.IDX P0, R123, R88, R89, R90 ;  /* 0x00000059587b7389 */ /* 0x000064000000005a */
[----:B01----:R-:W-:Y:S05]  /*f3c0*/  ENDCOLLECTIVE ;  /* 0x000000000000791b */ /* 0x003fea0003800000 */
.L_x_4091:
[----:B------:R-:W-:Y:S01]  /*f3d0*/  FFMA R112, R47, R49, R112 ;  /* 0x000000312f707223 */ /* 0x000fe20000000070 */
[----:B------:R-:W-:Y:S02]  /*f3e0*/  MOV R88, R34 ;  /* 0x0000002200587202 */ /* 0x000fe40000000f00 */
[----:B------:R-:W-:-:S07]  /*f3f0*/  MOV R49, R123 ;  /* 0x0000007b00317202 */ /* 0x000fce0000000f00 */
[----:B------:R-:W-:Y:S05]  /*f400*/  WARPSYNC.COLLECTIVE R91, `(.L_x_4092) ;  /* 0x000000005b087348 */ /* 0x000fea0003c00000 */
[----:B------:R0:W1:Y:S02]  /*f410*/  SHFL.IDX P0, R123, R88, R89, R90 ;  /* 0x00000059587b7389 */ /* 0x000064000000005a */
[----:B01----:R-:W-:Y:S05]  /*f420*/  ENDCOLLECTIVE ;  /* 0x000000000000791b */ /* 0x003fea0003800000 */
.L_x_4092:
[----:B------:R-:W-:Y:S01]  /*f430*/  FFMA R118, R47, R56, R118 ;  /* 0x000000382f767223 */ /* 0x000fe20000000076 */
[----:B------:R-:W-:Y:S01]  /*f440*/  FFMA R56, R46, R58, R51 ;  /* 0x0000003a2e387223 */ /* 0x000fe20000000033 */
[----:B------:R-:W-:Y:S02]  /*f450*/  MOV R88, R35 ;  /* 0x0000002300587202 */ /* 0x000fe40000000f00 */
[----:B------:R-:W-:-:S07]  /*f460*/  MOV R51, R123 ;  /* 0x0000007b00337202 */ /* 0x000fce0000000f00 */
[----:B------:R-:W-:Y:S05]  /*f470*/  WARPSYNC.COLLECTIVE R91, `(.L_x_4093) ;  /* 0x000000005b087348 */ /* 0x000fea0003c00000 */
[----:B------:R0:W1:Y:S02]  /*f480*/  SHFL.IDX P0, R123, R88, R89, R90 ;  /* 0x00000059587b7389 */ /* 0x000064000000005a */
[----:B01----:R-:W-:Y:S05]  /*f490*/  ENDCOLLECTIVE ;  /* 0x000000000000791b */ /* 0x003fea0003800000 */
.L_x_4093:
[----:B------:R-:W-:Y:S01]  /*f4a0*/  FFMA R10, R47, R60, R10 ;  /* 0x0000003c2f0a7223 */ /* 0x000fe2000000000a */
[----:B------:R-:W-:Y:S01]  /*f4b0*/  FFMA R60, R46, R62, R53 ;  /* 0x0000003e2e3c7223 */ /* 0x000fe20000000035 */
[----:B------:R-:W-:Y:S02]  /*f4c0*/  MOV R88, R36 ;  /* 0x0000002400587202 */ /* 0x000fe40000000f00 */
[----:B------:R-:W-:-:S07]  /*f4d0*/  MOV R53, R123 ;  /* 0x0000007b00357202 */ /* 0x000fce0000000f00 */
[----:B------:R-:W-:Y:S05]  /*f4e0*/  WARPSYNC.COLLECTIVE R91, `(.L_x_4094) ;  /* 0x000000005b087348 */ /* 0x000fea0003c00000 */
[----:B------:R0:W1:Y:S02]  /*f4f0*/  SHFL.IDX P0, R123, R88, R89, R90 ;  /* 0x00000059587b7389 */ /* 0x000064000000005a */
[----:B01----:R-:W-:Y:S05]  /*f500*/  ENDCOLLECTIVE ;  /* 0x000000000000791b */ /* 0x003fea0003800000 */
.L_x_4094:
[----:B------:R-:W-:Y:S01]  /*f510*/  FFMA R64, R46, R66, R55 ;  /* 0x000000422e407223 */ /* 0x000fe20000000037 */
[----:B------:R-:W-:Y:S02]  /*f520*/  MOV R88, R37 ;  /* 0x0000002500587202 */ /* 0x000fe40000000f00 */
[----:B------:R-:W-:-:S07]  /*f530*/  MOV R55, R123 ;  /* 0x0000007b00377202 */ /* 0x000fce0000000f00 */
[----:B------:R-:W-:Y:S05]  /*f540*/  WARPSYNC.COLLECTIVE R91, `(.L_x_4095) ;  /* 0x000000005b087348 */ /* 0x000fea0003c00000 */
[----:B------:R0:W1:Y:S02]  /*f550*/  SHFL.IDX P0, R123, R88, R89, R90 ;  /* 0x00000059587b7389 */ /* 0x000064000000005a */
[----:B01----:R-:W-:Y:S05]  /*f560*/  ENDCOLLECTIVE ;  /* 0x000000000000791b */ /* 0x003fea0003800000 */
.L_x_4095:
[----:B------:R-:W-:Y:S01]  /*f570*/  FFMA R68, R46, R70, R57 ;  /* 0x000000462e447223 */ /* 0x000fe20000000039 */
[----:B------:R-:W-:Y:S02]  /*f580*/  MOV R88, R38 ;  /* 0x0000002600587202 */ /* 0x000fe40000000f00 */
[----:B------:R-:W-:-:S07]  /*f590*/  MOV R57, R123 ;  /* 0x0000007b00397202 */ /* 0x000fce0000000f00 */
[----:B------:R-:W-:Y:S05]  /*f5a0*/  WARPSYNC.COLLECTIVE R91, `(.L_x_4096) ;  /* 0x000000005b087348 */ /* 0x000fea0003c00000 */
[----:B------:R0:W1:Y:S02]  /*f5b0*/  SHFL.IDX P0, R123, R88, R89, R90 ;  /* 0x00000059587b7389 */ /* 0x000064000000005a */
[----:B01----:R-:W-:Y:S05]  /*f5c0*/  ENDCOLLECTIVE ;  /* 0x000000000000791b */ /* 0x003fea0003800000 */
.L_x_4096:
[----:B------:R-:W-:Y:S01]  /*f5d0*/  FFMA R76, R46, R84, R59 ;  /* 0x000000542e4c7223 */ /* 0x000fe2000000003b */
[----:B------:R-:W-:Y:S02]  /*f5e0*/  MOV R88, R39 ;  /* 0x0000002700587202 */ /* 0x000fe40000000f00 */
[----:B------:R-:W-:-:S07]  /*f5f0*/  MOV R59, R123 ;  /* 0x0000007b003b7202 */ /* 0x000fce0000000f00 */
[----:B------:R-:W-:Y:S05]  /*f600*/  WARPSYNC.COLLECTIVE R91, `(.L_x_4097) ;  /* 0x000000005b087348 */ /* 0x000fea0003c00000 */
[----:B------:R0:W1:Y:S02]  /*f610*/  SHFL.IDX P0, R123, R88, R89, R90 ;  /* 0x00000059587b7389 */ /* 0x000064000000005a */
[----:B01----:R-:W-:Y:S05]  /*f620*/  ENDCOLLECTIVE ;  /* 0x000000000000791b */ /* 0x003fea0003800000 */
.L_x_4097:
[----:B------:R-:W-:Y:S01]  /*f630*/  FFMA R122, R46, R124, R61 ;  /* 0x0000007c2e7a7223 */ /* 0x000fe2000000003d */
[----:B------:R-:W-:Y:S02]  /*f640*/  MOV R88, R40 ;  /* 0x0000002800587202 */ /* 0x000fe40000000f00 */
[----:B------:R-:W-:-:S07]  /*f650*/  MOV R61, R123 ;  /* 0x0000007b003d7202 */ /* 0x000fce0000000f00 */
[----:B------:R-:W-:Y:S05]  /*f660*/  WARPSYNC.COLLECTIVE R91, `(.L_x_4098) ;  /* 0x000000005b087348 */ /* 0x000fea0003c00000 */
[----:B------:R0:W1:Y:S02]  /*f670*/  SHFL.IDX P0, R123, R88, R89, R90 ;  /* 0x00000059587b7389 */ /* 0x000064000000005a */
[----:B01----:R-:W-:Y:S05]  /*f680*/  ENDCOLLECTIVE ;  /* 0x000000000000791b */ /* 0x003fea0003800000 */
.L_x_4098:
[----:B------:R-:W-:Y:S01]  /*f690*/  FFMA R126, R46, R128, R63 ;  /* 0x000000802e7e7223 */ /* 0x000fe2000000003f */
[----:B------:R-:W-:Y:S02]  /*f6a0*/  MOV R88, R41 ;  /* 0x0000002900587202 */ /* 0x000fe40000000f00 */
[----:B------:R-:W-:-:S07]  /*f6b0*/  MOV R63, R123 ;  /* 0x0000007b003f7202 */ /* 0x000fce0000000f00 */
[----:B------:R-:W-:Y:S05]  /*f6c0*/  WARPSYNC.COLLECTIVE R91, `(.L_x_4099) ;  /* 0x000000005b087348 */ /* 0x000fea0003c00000 */
[----:B------:R0:W1:Y:S02]  /*f6d0*/  SHFL.IDX P0, R123, R88, R89, R90 ;  /* 0x00000059587b7389 */ /* 0x000064000000005a */
[----:B01----:R-:W-:Y:S05]  /*f6e0*/  ENDCOLLECTIVE ;  /* 0x000000000000791b */ /* 0x003fea0003800000 */
.L_x_4099:
[----:B------:R-:W-:Y:S02]  /*f6f0*/  MOV R88, R42 ;  /* 0x0000002a00587202 */ /* 0x000fe40000000f00 */
[----:B------:R-:W-:-:S07]  /*f700*/  MOV R65, R123 ;  /* 0x0000007b00417202 */ /* 0x000fce0000000f00 */
[----:B------:R-:W-:Y:S05]  /*f710*/  WARPSYNC.COLLECTIVE R91, `(.L_x_4100) ;  /* 0x000000005b087348 */ /* 0x000fea0003c00000 */
[----:B------:R0:W1:Y:S02]  /*f720*/  SHFL.IDX P0, R123, R88, R89, R90 ;  /* 0x00000059587b7389 */ /* 0x000064000000005a */
[----:B01----:R-:W-:Y:S05]  /*f730*/  ENDCOLLECTIVE ;  /* 0x000000000000791b */ /* 0x003fea0003800000 */
.L_x_4100:
        /* <DEDUP_REMOVED lines=26> */
.L_x_4101:
        /* <DEDUP_REMOVED lines=27> */
.L_x_4102:
[----:B------:R-:W-:Y:S02]  /*fa90*/  MOV R88, R27 ;  /* 0x0000001b00587202 */ /* 0x000fe40000000f00 */
[----:B------:R-:W-:-:S07]  /*faa0*/  MOV R8, R123 ;  /* 0x0000007b00087202 */ /* 0x000fce0000000f00 */
[----:B------:R-:W-:Y:S05]  /*fab0*/  WARPSYNC.COLLECTIVE R91, `(.L_x_4103) ;  /* 0x000000005b087348 */ /* 0x000fea0003c00000 */
[----:B------:R0:W1:Y:S02]  /*fac0*/  SHFL.IDX P0, R123, R88, R89, R90 ;  /* 0x00000059587b7389 */ /* 0x000064000000005a */
[----:B01----:R-:W-:Y:S05]  /*fad0*/  ENDCOLLECTIVE ;  /* 0x000000000000791b */ /* 0x003fea0003800000 */
.L_x_4103:
[----:B------:R-:W-:Y:S02]  /*fae0*/  MOV R88, R12 ;  /* 0x0000000c00587202 */ /* 0x000fe40000000f00 */
[----:B------:R-:W-:-:S07]  /*faf0*/  MOV R45, R123 ;  /* 0x0000007b002d7202 */ /* 0x000fce0000000f00 */
[----:B------:R-:W-:Y:S05]  /*fb00*/  WARPSYNC.COLLECTIVE R91, `(.L_x_4104) ;  /* 0x000000005b087348 */ /* 0x000fea0003c00000 */
[----:B------:R0:W1:Y:S02]  /*fb10*/  SHFL.IDX P0, R123, R88, R89, R90 ;  /* 0x00000059587b7389 */ /* 0x000064000000005a */
[----:B01----:R-:W-:Y:S05]  /*fb20*/  ENDCOLLECTIVE ;  /* 0x000000000000791b */ /* 0x003fea0003800000 */
.L_x_4104:
[----:B------:R-:W-:Y:S02]  /*fb30*/  MOV R88, R13 ;  /* 0x0000000d00587202 */ /* 0x000fe40000000f00 */
[----:B------:R-:W-:-:S07]  /*fb40*/  MOV R47, R123 ;  /* 0x0000007b002f7202 */ /* 0x000fce0000000f00 */
[----:B------:R-:W-:Y:S05]  /*fb50*/  WARPSYNC.COLLECTIVE R91, `(.L_x_4105) ;  /* 0x000000005b087348 */ /* 0x000fea0003c00000 */
[----:B------:R0:W1:Y:S02]  /*fb60*/  SHFL.IDX P0, R123, R88, R89, R90 ;  /* 0x00000059587b7389 */ /* 0x000064000000005a */
[----:B01----:R-:W-:Y:S05]  /*fb70*/  ENDCOLLECTIVE ;  /* 0x000000000000791b */ /* 0x003fea0003800000 */
.L_x_4105:
[----:B------:R-:W-:Y:S02]  /*fb80*/  MOV R88, R14 ;  /* 0x0000000e00587202 */ /* 0x000fe40000000f00 */
[----:B------:R-:W-:-:S07]  /*fb90*/  MOV R49, R123 ;  /* 0x0000007b00317202 */ /* 0x000fce0000000f00 */
[----:B------:R-:W-:Y:S05]  /*fba0*/  WARPSYNC.COLLECTIVE R91, `(.L_x_4106) ;  /* 0x000000005b087348 */ /* 0x000fea0003c00000 */
[----:B------:R0:W1:Y:S02]  /*fbb0*/  SHFL.IDX P0, R123, R88, R89, R90 ;  /* 0x00000059587b7389 */ /* 0x000064000000005a */
[----:B01----:R-:W-:Y:S05]  /*fbc0*/  ENDCOLLECTIVE ;  /* 0x000000000000791b */ /* 0x003fea0003800000 */
.L_x_4106:
[----:B------:R-:W-:Y:S02]  /*fbd0*/  MOV R88, R15 ;  /* 0x0000000f00587202 */ /* 0x000fe40000000f00 */
[----:B------:R-:W-:-:S07]  /*fbe0*/  MOV R11, R123 ;  /* 0x0000007b000b7202 */ /* 0x000fce0000000f00 */
[----:B------:R-:W-:Y:S05]  /*fbf0*/  WARPSYNC.COLLECTIVE R91, `(.L_x_4107) ;  /* 0x000000005b087348 */ /* 0x000fea0003c00000 */
[----:B------:R0:W1:Y:S02]  /*fc00*/  SHFL.IDX P0, R123, R88, R89, R90 ;  /* 0x00000059587b7389 */ /* 0x000064000000005a */
[----:B01----:R-:W-:Y:S05]  /*fc10*/  ENDCOLLECTIVE ;  /* 0x000000000000791b */ /* 0x003fea0003800000 */
.L_x_4107:
[C---:B------:R-:W-:Y:S01]  /*fc20*/  FFMA R53, R9.reuse, R47, R60 ;  /* 0x0000002f09357223 */ /* 0x040fe2000000003c */
[----:B------:R-:W-:Y:S01]  /*fc30*/  MOV R88, R16 ;  /* 0x0000001000587202 */ /* 0x000fe20000000f00 */
[-C--:B------:R-:W-:Y:S01]  /*fc40*/  FFMA R59, R9, R123.reuse, R76 ;  /* 0x0000007b093b7223 */ /* 0x080fe2000000004c */
[----:B------:R-:W-:-:S07]  /*fc50*/  FFMA R60, R7, R123, R84 ;  /* 0x0000007b073c7223 */ /* 0x000fce0000000054 */
[----:B------:R-:W-:Y:S05]  /*fc60*/  WARPSYNC.COLLECTIVE R91, `(.L_x_4108) ;  /* 0x000000005b087348 */ /* 0x000fea0003c00000 */
[----:B------:R0:W1:Y:S02]  /*fc70*/  SHFL.IDX P0, R123, R88, R89, R90 ;  /* 0x00000059587b7389 */ /* 0x000064000000005a */
[----:B01----:R-:W-:Y:S05]  /*fc80*/  ENDCOLLECTIVE ;  /* 0x000000000000791b */ /* 0x003fea0003800000 */
.L_x_4108:
[----:B------:R-:W-:Y:S02]  /*fc90*/  MOV R88, R17 ;  /* 0x0000001100587202 */ /* 0x000fe40000000f00 */
[----:B------:R-:W-:-:S07]  /*fca0*/  MOV R63, R123 ;  /* 0x0000007b003f7202 */ /* 0x000fce0000000f00 */
[----:B------:R-:W-:Y:S05]  /*fcb0*/  WARPSYNC.COLLECTIVE R91, `(.L_x_4109) ;  /* 0x000000005b087348 */ /* 0x000fea0003c00000 */
[----:B------:R0:W1:Y:S02]  /*fcc0*/  SHFL.IDX P0, R123, R88, R89, R90 ;  /* 0x00000059587b7389 */ /* 0x000064000000005a */
[----:B01----:R-:W-:Y:S05]  /*fcd0*/  ENDCOLLECTIVE ;  /* 0x000000000000791b */ /* 0x003fea0003800000 */
.L_x_4109:
[----:B------:R-:W-:Y:S02]  /*fce0*/  MOV R88, R18 ;  /* 0x0000001200587202 */ /* 0x000fe40000000f00 */
[----:B------:R-:W-:-:S07]  /*fcf0*/  MOV R65, R123 ;  /* 0x0000007b00417202 */ /* 0x000fce0000000f00 */
[----:B------:R-:W-:Y:S05]  /*fd00*/  WARPSYNC.COLLECTIVE R91, `(.L_x_4110) ;  /* 0x000000005b087348 */ /* 0x000fea0003c00000 */
[----:B------:R0:W1:Y:S02]  /*fd10*/  SHFL.IDX P0, R123, R88, R89, R90 ;  /* 0x00000059587b7389 */ /* 0x000064000000005a */
[----:B01----:R-:W-:Y:S05]  /*fd20*/  ENDCOLLECTIVE ;  /* 0x000000000000791b */ /* 0x003fea0003800000 */
.L_x_4110:
[-C--:B------:R-:W-:Y:S01]  /*fd30*/  FFMA R48, R9, R8.reuse, R52 ;  /* 0x0000000809307223 */ /* 0x080fe20000000034 */
[----:B------:R-:W-:Y:S01]  /*fd40*/  FFMA R50, R7, R8, R54 ;  /* 0x0000000807327223 */ /* 0x000fe20000000036 */
[----:B------:R-:W-:Y:S02]  /*fd50*/  MOV R88, R19 ;  /* 0x0000001300587202 */ /* 0x000fe40000000f00 */
[----:B------:R-:W-:-:S07]  /*fd60*/  MOV R8, R123 ;  /* 0x0000007b00087202 */ /* 0x000fce0000000f00 */
[----:B------:R-:W-:Y:S05]  /*fd70*/  WARPSYNC.COLLECTIVE R91, `(.L_x_4111) ;  /* 0x000000005b087348 */ /* 0x000fea0003c00000 */
[----:B------:R0:W1:Y:S02]  /*fd80*/  SHFL.IDX P0, R123, R88, R89, R90 ;  /* 0x00000059587b7389 */ /* 0x000064000000005a */
[----:B01----:R-:W-:Y:S05]  /*fd90*/  ENDCOLLECTIVE ;  /* 0x000000000000791b */ /* 0x003fea0003800000 */
.L_x_4111:
[-C--:B------:R-:W-:Y:S01]  /*fda0*/  FFMA R51, R9, R45.reuse, R56 ;  /* 0x0000002d09337223 */ /* 0x080fe20000000038 */
[----:B------:R-:W-:Y:S01]  /*fdb0*/  FFMA R52, R7, R45, R58 ;  /* 0x0000002d07347223 */ /* 0x000fe2000000003a */
[----:B------:R-:W-:Y:S02]  /*fdc0*/  MOV R88, R20 ;  /* 0x0000001400587202 */ /* 0x000fe40000000f00 */
[----:B------:R-:W-:-:S07]  /*fdd0*/  MOV R45, R123 ;  /* 0x0000007b002d7202 */ /* 0x000fce0000000f00 */
[----:B------:R-:W-:Y:S05]  /*fde0*/  WARPSYNC.COLLECTIVE R91, `(.L_x_4112) ;  /* 0x000000005b087348 */ /* 0x000fea0003c00000 */
[----:B------:R0:W1:Y:S02]  /*fdf0*/  SHFL.IDX P0, R123, R88, R89, R90 ;  /* 0x00000059587b7389 */ /* 0x000064000000005a */
[----:B01----:R-:W-:Y:S05]  /*fe00*/  ENDCOLLECTIVE ;  /* 0x000000000000791b */ /* 0x003fea0003800000 */
.L_x_4112:
[----:B------:R-:W-:Y:S01]  /*fe10*/  FFMA R54, R7, R47, R62 ;  /* 0x0000002f07367223 */ /* 0x000fe2000000003e */
[----:B------:R-:W-:Y:S02]  /*fe20*/  MOV R88, R21 ;  /* 0x0000001500587202 */ /* 0x000fe40000000f00 */
[----:B------:R-:W-:-:S07]  /*fe30*/  MOV R47, R123 ;  /* 0x0000007b002f7202 */ /* 0x000fce0000000f00 */
[----:B------:R-:W-:Y:S05]  /*fe40*/  WARPSYNC.COLLECTIVE R91, `(.L_x_4113) ;  /* 0x000000005b087348 */ /* 0x000fea0003c00000 */
[----:B------:R0:W1:Y:S02]  /*fe50*/  SHFL.IDX P0, R123, R88, R89, R90 ;  /* 0x00000059587b7389 */ /* 0x000064000000005a */
[----:B01----:R-:W-:Y:S05]  /*fe60*/  ENDCOLLECTIVE ;  /* 0x000000000000791b */ /* 0x003fea0003800000 */
.L_x_4113:
[----:B------:R-:W-:Y:S01]  /*fe70*/  MOV R88, R22 ;  /* 0x0000001600587202 */ /* 0x000fe20000000f00 */
[-C--:B------:R-:W-:Y:S01]  /*fe80*/  FFMA R71, R9, R123.reuse, R142 ;  /* 0x0000007b09477223 */ /* 0x080fe2000000008e */
[----:B------:R-:W-:-:S07]  /*fe90*/  FFMA R72, R7, R123, R72 ;  /* 0x0000007b07487223 */ /* 0x000fce0000000048 */
[----:B------:R-:W-:Y:S05]  /*fea0*/  WARPSYNC.COLLECTIVE R91, `(.L_x_4114) ;  /* 0x000000005b087348 */ /* 0x000fea0003c00000 */
[----:B------:R0:W1:Y:S02]  /*feb0*/  SHFL.IDX P0, R123, R88, R89, R90 ;  /* 0x00000059587b7389 */ /* 0x000064000000005a */
[----:B01----:R-:W-:Y:S05]  /*fec0*/  ENDCOLLECTIVE ;  /* 0x000000000000791b */ /* 0x003fea0003800000 */
.L_x_4114:
[-C--:B------:R-:W-:Y:S01]  /*fed0*/  FFMA R57, R9, R11.reuse, R68 ;  /* 0x0000000b09397223 */ /* 0x080fe20000000044 */
[----:B------:R-:W-:Y:S01]  /*fee0*/  FFMA R58, R7, R11, R70 ;  /* 0x0000000b073a7223 */ /* 0x000fe20000000046 */
[----:B------:R-:W-:Y:S02]  /*fef0*/  MOV R88, R23 ;  /* 0x0000001700587202 */ /* 0x000fe40000000f00 */
[----:B------:R-:W-:-:S07]  /*ff00*/  MOV R11, R123 ;  /* 0x0000007b000b7202 */ /* 0x000fce0000000f00 */
[----:B------:R-:W-:Y:S05]  /*ff10*/  WARPSYNC.COLLECTIVE R91, `(.L_x_4115) ;  /* 0x000000005b087348 */ /* 0x000fea0003c00000 */
[----:B------:R0:W1:Y:S02]  /*ff20*/  SHFL.IDX P0, R123, R88, R89, R90 ;  /* 0x00000059587b7389 */ /* 0x000064000000005a */
[----:B01----:R-:W-:Y:S05]  /*ff30*/  ENDCOLLECTIVE ;  /* 0x000000000000791b */ /* 0x003fea0003800000 */
.L_x_4115:
[-C--:B------:R-:W-:Y:S01]  /*ff40*/  FFMA R55, R9, R49.reuse, R64 ;  /* 0x0000003109377223 */ /* 0x080fe20000000040 */
[----:B------:R-:W-:Y:S01]  /*ff50*/  FFMA R56, R7, R49, R66 ;  /* 0x0000003107387223 */ /* 0x000fe20000000042 */
[----:B------:R-:W-:Y:S02]  /*ff60*/  MOV R88, R24 ;  /* 0x0000001800587202 */ /* 0x000fe40000000f00 */
[----:B------:R-:W-:-:S07]  /*ff70*/  MOV R49, R123 ;  /* 0x0000007b00317202 */ /* 0x000fce0000000f00 */
[----:B------:R-:W-:Y:S05]  /*ff80*/  WARPSYNC.COLLECTIVE R91, `(.L_x_4116) ;  /* 0x000000005b087348 */ /* 0x000fea0003c00000 */
[----:B------:R0:W1:Y:S02]  /*ff90*/  SHFL.IDX P0, R123, R88, R89, R90 ;  /* 0x00000059587b7389 */ /* 0x000064000000005a */
[----:B01----:R-:W-:Y:S05]  /*ffa0*/  ENDCOLLECTIVE ;  /* 0x000000000000791b */ /* 0x003fea0003800000 */
.L_x_4116:
[----:B------:R-:W-:Y:S02]  /*ffb0*/  MOV R88, R25 ;  /* 0x0000001900587202 */ /* 0x000fe40000000f00 */
[----:B------:R-:W-:-:S07]  /*ffc0*/  MOV R79, R123 ;  /* 0x0000007b004f7202 */ /* 0x000fce0000000f00 */
[----:B------:R-:W-:Y:S05]  /*ffd0*/  WARPSYNC.COLLECTIVE R91, `(.L_x_4117) ;  /* 0x000000005b087348 */ /* 0x000fea0003c00000 */
[----:B------:R0:W1:Y:S02]  /*ffe0*/  SHFL.IDX P0, R123, R88, R89, R90 ;  /* 0x00000059587b7389 */ /* 0x000064000000005a */
[----:B01----:R-:W-:Y:S05]  /*fff0*/  ENDCOLLECTIVE ;  /* 0x000000000000791b */ /* 0x003fea0003800000 */
.L_x_4117:
[----:B------:R-:W-:Y:S02]  /*10000*/  MOV R88, R26 ;  /* 0x0000001a00587202 */ /* 0x000fe40000000f00 */
[----:B------:R-:W-:-:S07]  /*10010*/  MOV R83, R123 ;  /* 0x0000007b00537202 */ /* 0x000fce0000000f00 */
[----:B------:R-:W-:Y:S05]  /*10020*/  WARPSYNC.COLLECTIVE R91, `(.L_x_4118) ;  /* 0x000000005b087348 */ /* 0x000fea0003c00000 */
[----:B------:R0:W1:Y:S02]  /*10030*/  SHFL.IDX P0, R123, R88, R89, R90 ;  /* 0x00000059587b7389 */ /* 0x000064000000005a */
[----:B01----:R-:W-:Y:S05]  /*10040*/  ENDCOLLECTIVE ;  /* 0x000000000000791b */ /* 0x003fea0003800000 */
.L_x_4118:
[-C--:B------:R-:W-:Y:S01]  /*10050*/  FFMA R67, R9, R45.reuse, R134 ;  /* 0x0000002d09437223 */ /* 0x080fe20000000086 */
[----:B------:R-:W-:Y:S01]  /*10060*/  FFMA R68, R7, R45, R136 ;  /* 0x0000002d07447223 */ /* 0x000fe20000000088 */
[----:B------:R-:W-:Y:S02]  /*10070*/  MOV R88, R28 ;  /* 0x0000001c00587202 */ /* 0x000fe40000000f00 */
[----:B------:R-:W-:-:S07]  /*10080*/  MOV R45, R123 ;  /* 0x0000007b002d7202 */ /* 0x000fce0000000f00 */
[----:B------:R-:W-:Y:S05]  /*10090*/  WARPSYNC.COLLECTIVE R91, `(.L_x_4119) ;  /* 0x000000005b087348 */ /* 0x000fea0003c00000 */
[----:B------:R0:W1:Y:S02]  /*100a0*/  SHFL.IDX P0, R123, R88, R89, R90 ;  /* 0x00000059587b7389 */ /* 0x000064000000005a */
[----:B01----:R-:W-:Y:S05]  /*100b0*/  ENDCOLLECTIVE ;  /* 0x000000000000791b */ /* 0x003fea0003800000 */
.L_x_4119:
        /* <DEDUP_REMOVED lines=11> */
.L_x_4120:
[----:B------:R-:W-:Y:S02]  /*10170*/  MOV R88, R30 ;  /* 0x0000001e00587202 */ /* 0x000fe40000000f00 */
[----:B------:R-:W-:-:S07]  /*10180*/  MOV R46, R123 ;  /* 0x0000007b002e7202 */ /* 0x000fce0000000f00 */
[----:B------:R-:W-:Y:S05]  /*10190*/  WARPSYNC.COLLECTIVE R91, `(.L_x_4121) ;  /* 0x000000005b087348 */ /* 0x000fea0003c00000 */
[----:B------:R0:W1:Y:S02]  /*101a0*/  SHFL.IDX P0, R123, R88, R89, R90 ;  /* 0x00000059587b7389 */ /* 0x000064000000005a */
[----:B01----:R-:W-:Y:S05]  /*101b0*/  ENDCOLLECTIVE ;  /* 0x000000000000791b */ /* 0x003fea0003800000 */
.L_x_4121:
[----:B------:R-:W-:Y:S01]  /*101c0*/  MOV R88, R31 ;  /* 0x0000001f00587202 */ /* 0x000fe20000000f00 */
[-C--:B------:R-:W-:Y:S01]  /*101d0*/  FFMA R103, R9, R123.reuse, R158 ;  /* 0x0000007b09677223 */ /* 0x080fe2000000009e */
[----:B------:R-:W-:-:S07]  /*101e0*/  FFMA R104, R7, R123, R104 ;  /* 0x0000007b07687223 */ /* 0x000fce0000000068 */
[----:B------:R-:W-:Y:S05]  /*101f0*/  WARPSYNC.COLLECTIVE R91, `(.L_x_4122) ;  /* 0x000000005b087348 */ /* 0x000fea0003c00000 */
[----:B------:R0:W1:Y:S02]  /*10200*/  SHFL.IDX P0, R123, R88, R89, R90 ;  /* 0x00000059587b7389 */ /* 0x000064000000005a */
[----:B01----:R-:W-:Y:S05]  /*10210*/  ENDCOLLECTIVE ;  /* 0x000000000000791b */ /* 0x003fea0003800000 */
.L_x_4122:
[-C--:B------:R-:W-:Y:S01]  /*10220*/  FFMA R73, R9, R11.reuse, R144 ;  /* 0x0000000b09497223 */ /* 0x080fe20000000090 */
[----:B------:R-:W-:Y:S01]  /*10230*/  FFMA R74, R7, R11, R74 ;  /* 0x0000000b074a7223 */ /* 0x000fe2000000004a */
[----:B------:R-:W-:Y:S02]  /*10240*/  MOV R88, R32 ;  /* 0x0000002000587202 */ /* 0x000fe40000000f00 */
[----:B------:R-:W-:-:S07]  /*10250*/  MOV R11, R123 ;  /* 0x0000007b000b7202 */ /* 0x000fce0000000f00 */
[----:B------:R-:W-:Y:S05]  /*10260*/  WARPSYNC.COLLECTIVE R91, `(.L_x_4123) ;  /* 0x000000005b087348 */ /* 0x000fea0003c00000 */
[----:B------:R0:W1:Y:S02]  /*10270*/  SHFL.IDX P0, R123, R88, R89, R90 ;  /* 0x00000059587b7389 */ /* 0x000064000000005a */
[----:B01----:R-:W-:Y:S05]  /*10280*/  ENDCOLLECTIVE ;  /* 0x000000000000791b */ /* 0x003fea0003800000 */
.L_x_4123:
[-C--:B------:R-:W-:Y:S01]  /*10290*/  FFMA R97, R9, R45.reuse, R152 ;  /* 0x0000002d09617223 */ /* 0x080fe20000000098 */
[----:B------:R-:W-:Y:S01]  /*102a0*/  FFMA R98, R7, R45, R98 ;  /* 0x0000002d07627223 */ /* 0x000fe20000000062 */
[----:B------:R-:W-:Y:S02]  /*102b0*/  MOV R88, R34 ;  /* 0x0000002200587202 */ /* 0x000fe40000000f00 */
[----:B------:R-:W-:-:S07]  /*102c0*/  MOV R45, R123 ;  /* 0x0000007b002d7202 */ /* 0x000fce0000000f00 */
[----:B------:R-:W-:Y:S05]  /*102d0*/  WARPSYNC.COLLECTIVE R91, `(.L_x_4124) ;  /* 0x000000005b087348 */ /* 0x000fea0003c00000 */
[----:B------:R0:W1:Y:S02]  /*102e0*/  SHFL.IDX P0, R123, R88, R89, R90 ;  /* 0x00000059587b7389 */ /* 0x000064000000005a */
[----:B01----:R-:W-:Y:S05]  /*102f0*/  ENDCOLLECTIVE ;  /* 0x000000000000791b */ /* 0x003fea0003800000 */
.L_x_4124:
[-C--:B------:R-:W-:Y:S01]  /*10300*/  FFMA R69, R9, R47.reuse, R138 ;  /* 0x0000002f09457223 */ /* 0x080fe2000000008a */
[----:B------:R-:W-:Y:S01]  /*10310*/  FFMA R70, R7, R47, R140 ;  /* 0x0000002f07467223 */ /* 0x000fe2000000008c */
[----:B------:R-:W-:Y:S02]  /*10320*/  MOV R88, R35 ;  /* 0x0000002300587202 */ /* 0x000fe40000000f00 */
[----:B------:R-:W-:-:S07]  /*10330*/  MOV R47, R123 ;  /* 0x0000007b002f7202 */ /* 0x000fce0000000f00 */
[----:B------:R-:W-:Y:S05]  /*10340*/  WARPSYNC.COLLECTIVE R91, `(.L_x_4125) ;  /* 0x000000005b087348 */ /* 0x000fea0003c00000 */
[----:B------:R0:W1:Y:S02]  /*10350*/  SHFL.IDX P0, R123, R88, R89, R90 ;  /* 0x00000059587b7389 */ /* 0x000064000000005a */
[----:B01----:R-:W-:Y:S05]  /*10360*/  ENDCOLLECTIVE ;  /* 0x000000000000791b */ /* 0x003fea0003800000 */
.L_x_4125:
[-C--:B------:R-:W-:Y:S01]  /*10370*/  FFMA R99, R9, R8.reuse, R154 ;  /* 0x0000000809637223 */ /* 0x080fe2000000009a */
[----:B------:R-:W-:Y:S01]  /*10380*/  FFMA R100, R7, R8, R100 ;  /* 0x0000000807647223 */ /* 0x000fe20000000064 */
[----:B------:R-:W-:Y:S02]  /*10390*/  MOV R88, R36 ;  /* 0x0000002400587202 */ /* 0x000fe40000000f00 */
[----:B------:R-:W-:-:S07]  /*103a0*/  MOV R8, R123 ;  /* 0x0000007b00087202 */ /* 0x000fce0000000f00 */
[----:B------:R-:W-:Y:S05]  /*103b0*/  WARPSYNC.COLLECTIVE R91, `(.L_x_4126) ;  /* 0x000000005b087348 */ /* 0x000fea0003c00000 */
[----:B------:R0:W1:Y:S02]  /*103c0*/  SHFL.IDX P0, R123, R88, R89, R90 ;  /* 0x00000059587b7389 */ /* 0x000064000000005a */
[----:B01----:R-:W-:Y:S05]  /*103d0*/  ENDCOLLECTIVE ;  /* 0x000000000000791b */ /* 0x003fea0003800000 */
.L_x_4126:
[-C--:B------:R-:W-:Y:S01]  /*103e0*/  FFMA R101, R9, R46.reuse, R156 ;  /* 0x0000002e09657223 */ /* 0x080fe2000000009c */
[----:B------:R-:W-:Y:S01]  /*103f0*/  FFMA R102, R7, R46, R102 ;  /* 0x0000002e07667223 */ /* 0x000fe20000000066 */
[----:B------:R-:W-:Y:S02]  /*10400*/  MOV R88, R37 ;  /* 0x0000002500587202 */ /* 0x000fe40000000f00 */
[----:B------:R-:W-:-:S07]  /*10410*/  MOV R46, R123 ;  /* 0x0000007b002e7202 */ /* 0x000fce0000000f00 */
[----:B------:R-:W-:Y:S05]  /*10420*/  WARPSYNC.COLLECTIVE R91, `(.L_x_4127) ;  /* 0x000000005b087348 */ /* 0x000fea0003c00000 */
[----:B------:R0:W1:Y:S02]  /*10430*/  SHFL.IDX P0, R123, R88, R89, R90 ;  /* 0x00000059587b7389 */ /* 0x000064000000005a */
[----:B01----:R-:W-:Y:S05]  /*10440*/  ENDCOLLECTIVE ;  /* 0x000000000000791b */ /* 0x003fea0003800000 */
.L_x_4127:
[----:B------:R-:W-:Y:S02]  /*10450*/  MOV R88, R38 ;  /* 0x0000002600587202 */ /* 0x000fe40000000f00 */
[----:B------:R-:W-:-:S07]  /*10460*/  MOV R76, R123 ;  /* 0x0000007b004c7202 */ /* 0x000fce0000000f00 */
[----:B------:R-:W-:Y:S05]  /*10470*/  WARPSYNC.COLLECTIVE R91, `(.L_x_4128) ;  /* 0x000000005b087348 */ /* 0x000fea0003c00000 */
[----:B------:R0:W1:Y:S02]  /*10480*/  SHFL.IDX P0, R123, R88, R89, R90 ;  /* 0x00000059587b7389 */ /* 0x000064000000005a */
[----:B01----:R-:W-:Y:S05]  /*10490*/  ENDCOLLECTIVE ;  /* 0x000000000000791b */ /* 0x003fea0003800000 */
.L_x_4128:
[----:B------:R-:W-:Y:S02]  /*104a0*/  MOV R88, R39 ;  /* 0x0000002700587202 */ /* 0x000fe40000000f00 */
[----:B------:R-:W-:-:S07]  /*104b0*/  MOV R84, R123 ;  /* 0x0000007b00547202 */ /* 0x000fce0000000f00 */
[----:B------:R-:W-:Y:S05]  /*104c0*/  WARPSYNC.COLLECTIVE R91, `(.L_x_4129) ;  /* 0x000000005b087348 */ /* 0x000fea0003c00000 */
[----:B------:R0:W1:Y:S02]  /*104d0*/  SHFL.IDX P0, R123, R88, R89, R90 ;  /* 0x00000059587b7389 */ /* 0x000064000000005a */
[----:B01----:R-:W-:Y:S05]  /*104e0*/  ENDCOLLECTIVE ;  /* 0x000000000000791b */ /* 0x003fea0003800000 */
.L_x_4129:
[----:B------:R-:W-:Y:S02]  /*104f0*/  MOV R88, R40 ;  /* 0x0000002800587202 */ /* 0x000fe40000000f00 */
[----:B------:R-:W-:-:S07]  /*10500*/  MOV R122, R123 ;  /* 0x0000007b007a7202 */ /* 0x000fce0000000f00 */
[----:B------:R-:W-:Y:S05]  /*10510*/  WARPSYNC.COLLECTIVE R91, `(.L_x_4130) ;  /* 0x000000005b087348 */ /* 0x000fea0003c00000 */
[----:B------:R0:W1:Y:S02]  /*10520*/  SHFL.IDX P0, R123, R88, R89, R90 ;  /* 0x00000059587b7389 */ /* 0x000064000000005a */
[----:B01----:R-:W-:Y:S05]  /*10530*/  ENDCOLLECTIVE ;  /* 0x000000000000791b */ /* 0x003fea0003800000 */
.L_x_4130:
[----:B------:R-:W-:Y:S02]  /*10540*/  MOV R88, R41 ;  /* 0x0000002900587202 */ /* 0x000fe40000000f00 */
[----:B------:R-:W-:-:S07]  /*10550*/  MOV R124, R123 ;  /* 0x0000007b007c7202 */ /* 0x000fce0000000f00 */
[----:B------:R-:W-:Y:S05]  /*10560*/  WARPSYNC.COLLECTIVE R91, `(.L_x_4131) ;  /* 0x000000005b087348 */ /* 0x000fea0003c00000 */
[----:B------:R0:W1:Y:S02]  /*10570*/  SHFL.IDX P0, R123, R88, R89, R90 ;  /* 0x00000059587b7389 */ /* 0x000064000000005a */
[----:B01----:R-:W-:Y:S05]  /*10580*/  ENDCOLLECTIVE ;  /* 0x000000000000791b */ /* 0x003fea0003800000 */
.L_x_4131:
[-C--:B------:R-:W-:Y:S01]  /*10590*/  FFMA R75, R9, R49.reuse, R146 ;  /* 0x00000031094b7223 */ /* 0x080fe20000000092 */
[----:B------:R-:W-:Y:S01]  /*105a0*/  FFMA R92, R7, R49, R92 ;  /* 0x00000031075c7223 */ /* 0x000fe2000000005c */
[----:B------:R-:W-:Y:S02]  /*105b0*/  MOV R88, R42 ;  /* 0x0000002a00587202 */ /* 0x000fe40000000f00 */
[----:B------:R-:W-:-:S07]  /*105c0*/  MOV R49, R123 ;  /* 0x0000007b00317202 */ /* 0x000fce0000000f00 */
[----:B------:R-:W-:Y:S05]  /*105d0*/  WARPSYNC.COLLECTIVE R91, `(.L_x_4132) ;  /* 0x000000005b087348 */ /* 0x000fea0003c00000 */
[----:B------:R0:W1:Y:S02]  /*105e0*/  SHFL.IDX P0, R123, R88, R89, R90 ;  /* 0x00000059587b7389 */ /* 0x000064000000005a */
[----:B01----:R-:W-:Y:S05]  /*105f0*/  ENDCOLLECTIVE ;  /* 0x000000000000791b */ /* 0x003fea0003800000 */
.L_x_4132:
        /* <DEDUP_REMOVED lines=25> */
.L_x_3861:
        /* <DEDUP_REMOVED lines=11> */
.L_x_4135:
[----:B------:R-:W-:Y:S05]  /*10840*/  BSYNC B1 ;  /* 0x0000000000017941 */ /* 0x000fea0003800000 */
.L_x_4134:
        /* <DEDUP_REMOVED lines=9> */
.L_x_4136:
[----:B------:R-:W-:Y:S01]  /*108e0*/  MOV R89, R47 ;  /* 0x0000002f00597202 */ /* 0x000fe20000000f00 */
[----:B------:R-:W-:Y:S01]  /*108f0*/  IMAD.WIDE R84, R85, 0x4, R82 ;  /* 0x0000000455547825 */ /* 0x000fe200078e0252 */
[----:B------:R-:W-:-:S07]  /*10900*/  MOV R79, R123 ;  /* 0x0000007b004f7202 */ /* 0x000fce0000000f00 */
[----:B------:R-:W-:Y:S05]  /*10910*/  WARPSYNC.COLLECTIVE R91, `(.L_x_4137) ;  /* 0x000000005b087348 */ /* 0x000fea0003c00000 */
[----:B------:R0:W1:Y:S02]  /*10920*/  SHFL.IDX P0, R123, R88, R89, R90 ;  /* 0x00000059587b7389 */ /* 0x000064000000005a */
[----:B01----:R-:W-:Y:S05]  /*10930*/  ENDCOLLECTIVE ;  /* 0x000000000000791b */ /* 0x003fea0003800000 */
.L_x_4137:
[----:B------:R-:W-:Y:S02]  /*10940*/  MOV R89, R49 ;  /* 0x0000003100597202 */ /* 0x000fe40000000f00 */
[----:B------:R-:W-:-:S07]  /*10950*/  MOV R44, R123 ;  /* 0x0000007b002c7202 */ /* 0x000fce0000000f00 */
[----:B------:R-:W-:Y:S05]  /*10960*/  WARPSYNC.COLLECTIVE R91, `(.L_x_4138) ;  /* 0x000000005b087348 */ /* 0x000fea0003c00000 */
[----:B------:R0:W1:Y:S02]  /*10970*/  SHFL.IDX P0, R123, R88, R89, R90 ;  /* 0x00000059587b7389 */ /* 0x000064000000005a */
[----:B01----:R-:W-:Y:S05]  /*10980*/  ENDCOLLECTIVE ;  /* 0x000000000000791b */ /* 0x003fea0003800000 */
.L_x_4138:
[----:B------:R-:W-:Y:S02]  /*10990*/  MOV R88, R9 ;  /* 0x0000000900587202 */ /* 0x000fe40000000f00 */
[----:B------:R-:W-:Y:S02]  /*109a0*/  MOV R89, R43 ;  /* 0x0000002b00597202 */ /* 0x000fe40000000f00 */
[----:B------:R-:W-:-:S07]  /*109b0*/  MOV R46, R123 ;  /* 0x0000007b002e7202 */ /* 0x000fce0000000f00 */
[----:B------:R-:W-:Y:S05]  /*109c0*/  WARPSYNC.COLLECTIVE R91, `(.L_x_4139) ;  /* 0x000000005b087348 */ /* 0x000fea0003c00000 */
[----:B------:R0:W1:Y:S02]  /*109d0*/  SHFL.IDX P0, R123, R88, R89, R90 ;  /* 0x00000059587b7389 */ /* 0x000064000000005a */
[----:B01----:R-:W-:Y:S05]  /*109e0*/  ENDCOLLECTIVE ;  /* 0x000000000000791b */ /* 0x003fea0003800000 */
.L_x_4139:
[----:B------:R-:W-:Y:S02]  /*109f0*/  MOV R88, R10 ;  /* 0x0000000a00587202 */ /* 0x000fe40000000f00 */
[----:B------:R-:W-:-:S07]  /*10a00*/  MOV R86, R123 ;  /* 0x0000007b00567202 */ /* 0x000fce0000000f00 */
[----:B------:R-:W-:Y:S05]  /*10a10*/  WARPSYNC.COLLECTIVE R91, `(.L_x_4140) ;  /* 0x000000005b087348 */ /* 0x000fea0003c00000 */
[----:B------:R0:W1:Y:S02]  /*10a20*/  SHFL.IDX P0, R123, R88, R89, R90 ;  /* 0x00000059587b7389 */ /* 0x000064000000005a */
[----:B01----:R-:W-:Y:S05]  /*10a30*/  ENDCOLLECTIVE ;  /* 0x000000000000791b */ /* 0x003fea0003800000 */
.L_x_4140:
        /* <DEDUP_REMOVED lines=17> */
.L_x_4141:
        /* <DEDUP_REMOVED lines=24> */
.L_x_4142:
        /* <DEDUP_REMOVED lines=17> */
.L_x_4143:
        /* <DEDUP_REMOVED lines=15> */
.L_x_4144:
        /* <DEDUP_REMOVED lines=13> */
.L_x_4145:
        /* <DEDUP_REMOVED lines=15> */
.L_x_4146:
        /* <DEDUP_REMOVED lines=17> */
.L_x_4147:
        /* <DEDUP_REMOVED lines=16> */
.L_x_4148:
        /* <DEDUP_REMOVED lines=13> */
.L_x_4149:
        /* <DEDUP_REMOVED lines=15> */
.L_x_4150:
        /* <DEDUP_REMOVED lines=15> */
.L_x_4151:
        /* <DEDUP_REMOVED lines=18> */
.L_x_4152:
        /* <DEDUP_REMOVED lines=15> */
.L_x_4153:
        /* <DEDUP_REMOVED lines=12> */
.L_x_4154:
        /* <DEDUP_REMOVED lines=15> */
.L_x_4155:
        /* <DEDUP_REMOVED lines=17> */
.L_x_4156:
        /* <DEDUP_REMOVED lines=15> */
.L_x_4157:
        /* <DEDUP_REMOVED lines=13> */
.L_x_4158:
        /* <DEDUP_REMOVED lines=16> */
.L_x_4159:
        /* <DEDUP_REMOVED lines=15> */
.L_x_4160:
        /* <DEDUP_REMOVED lines=17> */
.L_x_4161:
        /* <DEDUP_REMOVED lines=15> */
.L_x_4162:
        /* <DEDUP_REMOVED lines=15> */
.L_x_4163:
        /* <DEDUP_REMOVED lines=12> */
.L_x_4164:
        /* <DEDUP_REMOVED lines=15> */
.L_x_4165:
        /* <DEDUP_REMOVED lines=18> */
.L_x_4166:
        /* <DEDUP_REMOVED lines=15> */
.L_x_4167:
        /* <DEDUP_REMOVED lines=14> */
.L_x_4168:
        /* <DEDUP_REMOVED lines=15> */
.L_x_4169:
        /* <DEDUP_REMOVED lines=17> */
.L_x_4170:
        /* <DEDUP_REMOVED lines=17> */
.L_x_4171:
[----:B------:R-:W-:Y:S01]  /*12870*/  FADD R125, R76, R125 ;  /* 0x0000007d4c7d7221 */ /* 0x000fe20000000000 */
[----:B------:R-:W-:Y:S02]  /*12880*/  MOV R88, R10 ;  /* 0x0000000a00587202 */ /* 0x000fe40000000f00 */
[----:B------:R-:W-:-:S07]  /*12890*/  MOV R76, R123 ;  /* 0x0000007b004c7202 */ /* 0x000fce0000000f00 */
[----:B------:R-:W-:Y:S05]  /*128a0*/  WARPSYNC.COLLECTIVE R91, `(.L_x_4172) ;  /* 0x000000005b087348 */ /* 0x000fea0003c00000 */
[----:B------:R0:W1:Y:S02]  /*128b0*/  SHFL.IDX P0, R123, R88, R89, R90 ;  /* 0x00000059587b7389 */ /* 0x000064000000005a */
[----:B01----:R-:W-:Y:S05]  /*128c0*/  ENDCOLLECTIVE ;  /* 0x000000000000791b */ /* 0x003fea0003800000 */
.L_x_4172:
[----:B------:R-:W-:Y:S02]  /*128d0*/  MOV R88, R11 ;  /* 0x0000000b00587202 */ /* 0x000fe40000000f00 */
[----:B------:R-:W-:-:S07]  /*128e0*/  MOV R85, R123 ;  /* 0x0000007b00557202 */ /* 0x000fce0000000f00 */
[----:B------:R-:W-:Y:S05]  /*128f0*/  WARPSYNC.COLLECTIVE R91, `(.L_x_4173) ;  /* 0x000000005b087348 */ /* 0x000fea0003c00000 */
[----:B------:R0:W1:Y:S02]  /*12900*/  SHFL.IDX P0, R123, R88, R89, R90 ;  /* 0x00000059587b7389 */ /* 0x000064000000005a */
[----:B01----:R-:W-:Y:S05]  /*12910*/  ENDCOLLECTIVE ;  /* 0x000000000000791b */ /* 0x003fea0003800000 */
.L_x_4173:
        /* <DEDUP_REMOVED lines=8> */
.L_x_4174:
[----:B------:R-:W-:Y:S01]  /*129a0*/  FFMA R81, R76, R122, R81 ;  /* 0x0000007a4c517223 */ /* 0x000fe20000000051 */
[----:B------:R-:W-:Y:S02]  /*129b0*/  MOV R88, R13 ;  /* 0x0000000d00587202 */ /* 0x000fe40000000f00 */
[----:B------:R-:W-:-:S07]  /*129c0*/  MOV R76, R123 ;  /* 0x0000007b004c7202 */ /* 0x000fce0000000f00 */
[----:B------:R-:W-:Y:S05]  /*129d0*/  WARPSYNC.COLLECTIVE R91, `(.L_x_4175) ;  /* 0x000000005b087348 */ /* 0x000fea0003c00000 */
[----:B------:R0:W1:Y:S02]  /*129e0*/  SHFL.IDX P0, R123, R88, R89, R90 ;  /* 0x00000059587b7389 */ /* 0x000064000000005a */
[----:B01----:R-:W-:Y:S05]  /*129f0*/  ENDCOLLECTIVE ;  /* 0x000000000000791b */ /* 0x003fea0003800000 */
.L_x_4175:
[----:B------:R-:W-:Y:S02]  /*12a00*/  MOV R88, R14 ;  /* 0x0000000e00587202 */ /* 0x000fe40000000f00 */
[----:B------:R-:W-:-:S07]  /*12a10*/  MOV R84, R123 ;  /* 0x0000007b00547202 */ /* 0x000fce0000000f00 */
[----:B------:R-:W-:Y:S05]  /*12a20*/  WARPSYNC.COLLECTIVE R91, `(.L_x_4176) ;  /* 0x000000005b087348 */ /* 0x000fea0003c00000 */
[----:B------:R0:W1:Y:S02]  /*12a30*/  SHFL.IDX P0, R123, R88, R89, R90 ;  /* 0x00000059587b7389 */ /* 0x000064000000005a */
[----:B01----:R-:W-:Y:S05]  /*12a40*/  ENDCOLLECTIVE ;  /* 0x000000000000791b */ /* 0x003fea0003800000 */
.L_x_4176:
[----:B------:R-:W-:Y:S02]  /*12a50*/  MOV R88, R15 ;  /* 0x0000000f00587202 */ /* 0x000fe40000000f00 */
[----:B------:R-:W-:-:S07]  /*12a60*/  MOV R86, R123 ;  /* 0x0000007b00567202 */ /* 0x000fce0000000f00 */
[----:B------:R-:W-:Y:S05]  /*12a70*/  WARPSYNC.COLLECTIVE R91, `(.L_x_4177) ;  /* 0x000000005b087348 */ /* 0x000fea0003c00000 */
[----:B------:R0:W1:Y:S02]  /*12a80*/  SHFL.IDX P0, R123, R88, R89, R90 ;  /* 0x00000059587b7389 */ /* 0x000064000000005a */
[----:B01----:R-:W-:Y:S05]  /*12a90*/  ENDCOLLECTIVE ;  /* 0x000000000000791b */ /* 0x003fea0003800000 */
.L_x_4177:
[----:B------:R-:W-:Y:S02]  /*12aa0*/  MOV R88, R16 ;  /* 0x0000001000587202 */ /* 0x000fe40000000f00 */
[----:B------:R-:W-:-:S07]  /*12ab0*/  MOV R124, R123 ;  /* 0x0000007b007c7202 */ /* 0x000fce0000000f00 */
[----:B------:R-:W-:Y:S05]  /*12ac0*/  WARPSYNC.COLLECTIVE R91, `(.L_x_4178) ;  /* 0x000000005b087348 */ /* 0x000fea0003c00000 */
[----:B------:R0:W1:Y:S02]  /*12ad0*/  SHFL.IDX P0, R123, R88, R89, R90 ;  /* 0x00000059587b7389 */ /* 0x000064000000005a */
[----:B01----:R-:W-:Y:S05]  /*12ae0*/  ENDCOLLECTIVE ;  /* 0x000000000000791b */ /* 0x003fea0003800000 */
.L_x_4178:
[----:B------:R-:W-:Y:S02]  /*12af0*/  MOV R88, R17 ;  /* 0x0000001100587202 */ /* 0x000fe40000000f00 */
[----:B------:R-:W-:-:S07]  /*12b00*/  MOV R126, R123 ;  /* 0x0000007b007e7202 */ /* 0x000fce0000000f00 */
[----:B------:R-:W-:Y:S05]  /*12b10*/  WARPSYNC.COLLECTIVE R91, `(.L_x_4179) ;  /* 0x000000005b087348 */ /* 0x000fea0003c00000 */
[----:B------:R0:W1:Y:S02]  /*12b20*/  SHFL.IDX P0, R123, R88, R89, R90 ;  /* 0x00000059587b7389 */ /* 0x000064000000005a */
[----:B01----:R-:W-:Y:S05]  /*12b30*/  ENDCOLLECTIVE ;  /* 0x000000000000791b */ /* 0x003fea0003800000 */
.L_x_4179:
[----:B------:R-:W-:Y:S02]  /*12b40*/  MOV R88, R18 ;  /* 0x0000001200587202 */ /* 0x000fe40000000f00 */
[----:B------:R-:W-:-:S07]  /*12b50*/  MOV R128, R123 ;  /* 0x0000007b00807202 */ /* 0x000fce0000000f00 */
[----:B------:R-:W-:Y:S05]  /*12b60*/  WARPSYNC.COLLECTIVE R91, `(.L_x_4180) ;  /* 0x000000005b087348 */ /* 0x000fea0003c00000 */
[----:B------:R0:W1:Y:S02]  /*12b70*/  SHFL.IDX P0, R123, R88, R89, R90 ;  /* 0x00000059587b7389 */ /* 0x000064000000005a */
[----:B01----:R-:W-:Y:S05]  /*12b80*/  ENDCOLLECTIVE ;  /* 0x000000000000791b */ /* 0x003fea0003800000 */
.L_x_4180:
[----:B------:R-:W-:Y:S02]  /*12b90*/  MOV R88, R19 ;  /* 0x0000001300587202 */ /* 0x000fe40000000f00 */
[----:B------:R-:W-:-:S07]  /*12ba0*/  MOV R130, R123 ;  /* 0x0000007b00827202 */ /* 0x000fce0000000f00 */
[----:B------:R-:W-:Y:S05]  /*12bb0*/  WARPSYNC.COLLECTIVE R91, `(.L_x_4181) ;  /* 0x000000005b087348 */ /* 0x000fea0003c00000 */
[----:B------:R0:W1:Y:S02]  /*12bc0*/  SHFL.IDX P0, R123, R88, R89, R90 ;  /* 0x00000059587b7389 */ /* 0x000064000000005a */
[----:B01----:R-:W-:Y:S05]  /*12bd0*/  ENDCOLLECTIVE ;  /* 0x000000000000791b */ /* 0x003fea0003800000 */
.L_x_4181:
[----:B------:R-:W-:Y:S02]  /*12be0*/  MOV R88, R20 ;  /* 0x0000001400587202 */ /* 0x000fe40000000f00 */
[----:B------:R-:W-:-:S07]  /*12bf0*/  MOV R132, R123 ;  /* 0x0000007b00847202 */ /* 0x000fce0000000f00 */
[----:B------:R-:W-:Y:S05]  /*12c00*/  WARPSYNC.COLLECTIVE R91, `(.L_x_4182) ;  /* 0x000000005b087348 */ /* 0x000fea0003c00000 */
[----:B------:R0:W1:Y:S02]  /*12c10*/  SHFL.IDX P0, R123, R88, R89, R90 ;  /* 0x00000059587b7389 */ /* 0x000064000000005a */
[----:B01----:R-:W-:Y:S05]  /*12c20*/  ENDCOLLECTIVE ;  /* 0x000000000000791b */ /* 0x003fea0003800000 */
.L_x_4182:
[----:B------:R-:W-:Y:S02]  /*12c30*/  MOV R88, R21 ;  /* 0x0000001500587202 */ /* 0x000fe40000000f00 */
[----:B------:R-:W-:-:S07]  /*12c40*/  MOV R134, R123 ;  /* 0x0000007b00867202 */ /* 0x000fce0000000f00 */
[----:B------:R-:W-:Y:S05]  /*12c50*/  WARPSYNC.COLLECTIVE R91, `(.L_x_4183) ;  /* 0x000000005b087348 */ /* 0x000fea0003c00000 */
[----:B------:R0:W1:Y:S02]  /*12c60*/  SHFL.IDX P0, R123, R88, R89, R90 ;  /* 0x00000059587b7389 */ /* 0x000064000000005a */
[----:B01----:R-:W-:Y:S05]  /*12c70*/  ENDCOLLECTIVE ;  /* 0x000000000000791b */ /* 0x003fea0003800000 */
.L_x_4183:
[----:B------:R-:W-:Y:S01]  /*12c80*/  MOV R88, R22 ;  /* 0x0000001600587202 */ /* 0x000fe20000000f00 */
[-C--:B------:R-:W-:Y:S01]  /*12c90*/  FFMA R71, R122, R123.reuse, R71 ;  /* 0x0000007b7a477223 */ /* 0x080fe20000000047 */
[----:B------:R-:W-:-:S07]  /*12ca0*/  FFMA R72, R79, R123, R72 ;  /* 0x0000007b4f487223 */ /* 0x000fce0000000048 */
[----:B------:R-:W-:Y:S05]  /*12cb0*/  WARPSYNC.COLLECTIVE R91, `(.L_x_4184) ;  /* 0x000000005b087348 */ /* 0x000fea0003c00000 */
[----:B------:R0:W1:Y:S02]  /*12cc0*/  SHFL.IDX P0, R123, R88, R89, R90 ;  /* 0x00000059587b7389 */ /* 0x000064000000005a */
[----:B01----:R-:W-:Y:S05]  /*12cd0*/  ENDCOLLECTIVE ;  /* 0x000000000000791b */ /* 0x003fea0003800000 */
.L_x_4184:
[-C--:B------:R-:W-:Y:S01]  /*12ce0*/  FFMA R53, R122, R76.reuse, R53 ;  /* 0x0000004c7a357223 */ /* 0x080fe20000000035 */
[----:B------:R-:W-:Y:S01]  /*12cf0*/  FFMA R54, R79, R76, R54 ;  /* 0x0000004c4f367223 */ /* 0x000fe20000000036 */
[----:B------:R-:W-:Y:S02]  /*12d00*/  MOV R88, R23 ;  /* 0x0000001700587202 */ /* 0x000fe40000000f00 */
[----:B------:R-:W-:-:S07]  /*12d10*/  MOV R76, R123 ;  /* 0x0000007b004c7202 */ /* 0x000fce0000000f00 */
[----:B------:R-:W-:Y:S05]  /*12d20*/  WARPSYNC.COLLECTIVE R91, `(.L_x_4185) ;  /* 0x000000005b087348 */ /* 0x000fea0003c00000 */
[----:B------:R0:W1:Y:S02]  /*12d30*/  SHFL.IDX P0, R123, R88, R89, R90 ;  /* 0x00000059587b7389 */ /* 0x000064000000005a */
[----:B01----:R-:W-:Y:S05]  /*12d40*/  ENDCOLLECTIVE ;  /* 0x000000000000791b */ /* 0x003fea0003800000 */
.L_x_4185:
[-C--:B------:R-:W-:Y:S01]  /*12d50*/  FFMA R55, R122, R84.reuse, R55 ;  /* 0x000000547a377223 */ /* 0x080fe20000000037 */
[----:B------:R-:W-:Y:S01]  /*12d60*/  FFMA R56, R79, R84, R56 ;  /* 0x000000544f387223 */ /* 0x000fe20000000038 */
[----:B------:R-:W-:Y:S02]  /*12d70*/  MOV R88, R24 ;  /* 0x0000001800587202 */ /* 0x000fe40000000f00 */
[----:B------:R-:W-:-:S07]  /*12d80*/  MOV R84, R123 ;  /* 0x0000007b00547202 */ /* 0x000fce0000000f00 */
[----:B------:R-:W-:Y:S05]  /*12d90*/  WARPSYNC.COLLECTIVE R91, `(.L_x_4186) ;  /* 0x000000005b087348 */ /* 0x000fea0003c00000 */
[----:B------:R0:W1:Y:S02]  /*12da0*/  SHFL.IDX P0, R123, R88, R89, R90 ;  /* 0x00000059587b7389 */ /* 0x000064000000005a */
[----:B01----:R-:W-:Y:S05]  /*12db0*/  ENDCOLLECTIVE ;  /* 0x000000000000791b */ /* 0x003fea0003800000 */
.L_x_4186:
[-C--:B------:R-:W-:Y:S01]  /*12dc0*/  FFMA R57, R122, R86.reuse, R57 ;  /* 0x000000567a397223 */ /* 0x080fe20000000039 */
[----:B------:R-:W-:Y:S01]  /*12dd0*/  FFMA R58, R79, R86, R58 ;  /* 0x000000564f3a7223 */ /* 0x000fe2000000003a */
[----:B------:R-:W-:Y:S02]  /*12de0*/  MOV R88, R25 ;  /* 0x0000001900587202 */ /* 0x000fe40000000f00 */
[----:B------:R-:W-:-:S07]  /*12df0*/  MOV R86, R123 ;  /* 0x0000007b00567202 */ /* 0x000fce0000000f00 */
[----:B------:R-:W-:Y:S05]  /*12e00*/  WARPSYNC.COLLECTIVE R91, `(.L_x_4187) ;  /* 0x000000005b087348 */ /* 0x000fea0003c00000 */
[----:B------:R0:W1:Y:S02]  /*12e10*/  SHFL.IDX P0, R123, R88, R89, R90 ;  /* 0x00000059587b7389 */ /* 0x000064000000005a */
[----:B01----:R-:W-:Y:S05]  /*12e20*/  ENDCOLLECTIVE ;  /* 0x000000000000791b */ /* 0x003fea0003800000 */
.L_x_4187:
[-C--:B------:R-:W-:Y:S01]  /*12e30*/  FFMA R59, R122, R124.reuse, R59 ;  /* 0x0000007c7a3b7223 */ /* 0x080fe2000000003b */
[----:B------:R-:W-:Y:S01]  /*12e40*/  FFMA R60, R79, R124, R60 ;  /* 0x0000007c4f3c7223 */ /* 0x000fe2000000003c */
[----:B------:R-:W-:Y:S02]  /*12e50*/  MOV R88, R26 ;  /* 0x0000001a00587202 */ /* 0x000fe40000000f00 */
[----:B------:R-:W-:-:S07]  /*12e60*/  MOV R124, R123 ;  /* 0x0000007b007c7202 */ /* 0x000fce0000000f00 */
[----:B------:R-:W-:Y:S05]  /*12e70*/  WARPSYNC.COLLECTIVE R91, `(.L_x_4188) ;  /* 0x000000005b087348 */ /* 0x000fea0003c00000 */
[----:B------:R0:W1:Y:S02]  /*12e80*/  SHFL.IDX P0, R123, R88, R89, R90 ;  /* 0x00000059587b7389 */ /* 0x000064000000005a */
[----:B01----:R-:W-:Y:S05]  /*12e90*/  ENDCOLLECTIVE ;  /* 0x000000000000791b */ /* 0x003fea0003800000 */
.L_x_4188:
[-C--:B------:R-:W-:Y:S01]  /*12ea0*/  FFMA R61, R122, R126.reuse, R61 ;  /* 0x0000007e7a3d7223 */ /* 0x080fe2000000003d */
[----:B------:R-:W-:Y:S01]  /*12eb0*/  FFMA R62, R79, R126, R62 ;  /* 0x0000007e4f3e7223 */ /* 0x000fe2000000003e */
[----:B------:R-:W-:Y:S02]  /*12ec0*/  MOV R88, R28 ;  /* 0x0000001c00587202 */ /* 0x000fe40000000f00 */
[----:B------:R-:W-:-:S07]  /*12ed0*/  MOV R126, R123 ;  /* 0x0000007b007e7202 */ /* 0x000fce0000000f00 */
[----:B------:R-:W-:Y:S05]  /*12ee0*/  WARPSYNC.COLLECTIVE R91, `(.L_x_4189) ;  /* 0x000000005b087348 */ /* 0x000fea0003c00000 */
[----:B------:R0:W1:Y:S02]  /*12ef0*/  SHFL.IDX P0, R123, R88, R89, R90 ;  /* 0x00000059587b7389 */ /* 0x000064000000005a */
[----:B01----:R-:W-:Y:S05]  /*12f00*/  ENDCOLLECTIVE ;  /* 0x000000000000791b */ /* 0x003fea0003800000 */
.L_x_4189:
[-C--:B------:R-:W-:Y:S01]  /*12f10*/  FFMA R63, R122, R128.reuse, R63 ;  /* 0x000000807a3f7223 */ /* 0x080fe2000000003f */
[----:B------:R-:W-:Y:S01]  /*12f20*/  FFMA R64, R79, R128, R64 ;  /* 0x000000804f407223 */ /* 0x000fe20000000040 */
[----:B------:R-:W-:Y:S02]  /*12f30*/  MOV R88, R29 ;  /* 0x0000001d00587202 */ /* 0x000fe40000000f00 */
[----:B------:R-:W-:-:S07]  /*12f40*/  MOV R128, R123 ;  /* 0x0000007b00807202 */ /* 0x000fce0000000f00 */
[----:B------:R-:W-:Y:S05]  /*12f50*/  WARPSYNC.COLLECTIVE R91, `(.L_x_4190) ;  /* 0x000000005b087348 */ /* 0x000fea0003c00000 */
[----:B------:R0:W1:Y:S02]  /*12f60*/  SHFL.IDX P0, R123, R88, R89, R90 ;  /* 0x00000059587b7389 */ /* 0x000064000000005a */
[----:B01----:R-:W-:Y:S05]  /*12f70*/  ENDCOLLECTIVE ;  /* 0x000000000000791b */ /* 0x003fea0003800000 */
.L_x_4190:
[-C--:B------:R-:W-:Y:S01]  /*12f80*/  FFMA R65, R122, R130.reuse, R65 ;  /* 0x000000827a417223 */ /* 0x080fe20000000041 */
[----:B------:R-:W-:Y:S01]  /*12f90*/  FFMA R66, R79, R130, R66 ;  /* 0x000000824f427223 */ /* 0x000fe20000000042 */
[----:B------:R-:W-:Y:S02]  /*12fa0*/  MOV R88, R30 ;  /* 0x0000001e00587202 */ /* 0x000fe40000000f00 */
[----:B------:R-:W-:-:S07]  /*12fb0*/  MOV R130, R123 ;  /* 0x0000007b00827202 */ /* 0x000fce0000000f00 */
[----:B------:R-:W-:Y:S05]  /*12fc0*/  WARPSYNC.COLLECTIVE R91, `(.L_x_4191) ;  /* 0x000000005b087348 */ /* 0x000fea0003c00000 */
[----:B------:R0:W1:Y:S02]  /*12fd0*/  SHFL.IDX P0, R123, R88, R89, R90 ;  /* 0x00000059587b7389 */ /* 0x000064000000005a */
[----:B01----:R-:W-:Y:S05]  /*12fe0*/  ENDCOLLECTIVE ;  /* 0x000000000000791b */ /* 0x003fea0003800000 */
.L_x_4191:
[-C--:B------:R-:W-:Y:S01]  /*12ff0*/  FFMA R67, R122, R132.reuse, R67 ;  /* 0x000000847a437223 */ /* 0x080fe20000000043 */
[----:B------:R-:W-:Y:S01]  /*13000*/  FFMA R68, R79, R132, R68 ;  /* 0x000000844f447223 */ /* 0x000fe20000000044 */
[----:B------:R-:W-:Y:S02]  /*13010*/  MOV R88, R31 ;  /* 0x0000001f00587202 */ /* 0x000fe40000000f00 */
[----:B------:R-:W-:-:S07]  /*13020*/  MOV R132, R123 ;  /* 0x0000007b00847202 */ /* 0x000fce0000000f00 */
[----:B------:R-:W-:Y:S05]  /*13030*/  WARPSYNC.COLLECTIVE R91, `(.L_x_4192) ;  /* 0x000000005b087348 */ /* 0x000fea0003c00000 */
[----:B------:R0:W1:Y:S02]  /*13040*/  SHFL.IDX P0, R123, R88, R89, R90 ;  /* 0x00000059587b7389 */ /* 0x000064000000005a */
[----:B01----:R-:W-:Y:S05]  /*13050*/  ENDCOLLECTIVE ;  /* 0x000000000000791b */ /* 0x003fea0003800000 */
.L_x_4192:
[-C--:B------:R-:W-:Y:S01]  /*13060*/  FFMA R69, R122, R134.reuse, R69 ;  /* 0x000000867a457223 */ /* 0x080fe20000000045 */
[----:B------:R-:W-:Y:S01]  /*13070*/  FFMA R70, R79, R134, R70 ;  /* 0x000000864f467223 */ /* 0x000fe20000000046 */
[----:B------:R-:W-:Y:S02]  /*13080*/  MOV R88, R32 ;  /* 0x0000002000587202 */ /* 0x000fe40000000f00 */
[----:B------:R-:W-:-:S07]  /*13090*/  MOV R134, R123 ;  /* 0x0000007b00867202 */ /* 0x000fce0000000f00 */
[----:B------:R-:W-:Y:S05]  /*130a0*/  WARPSYNC.COLLECTIVE R91, `(.L_x_4193) ;  /* 0x000000005b087348 */ /* 0x000fea0003c00000 */
[----:B------:R0:W1:Y:S02]  /*130b0*/  SHFL.IDX P0, R123, R88, R89, R90 ;  /* 0x00000059587b7389 */ /* 0x000064000000005a */
[----:B01----:R-:W-:Y:S05]  /*130c0*/  ENDCOLLECTIVE ;  /* 0x000000000000791b */ /* 0x003fea0003800000 */
.L_x_4193:
[----:B------:R-:W-:Y:S01]  /*130d0*/  MOV R88, R34 ;  /* 0x0000002200587202 */ /* 0x000fe20000000f00 */
[-C--:B------:R-:W-:Y:S01]  /*130e0*/  FFMA R107, R122, R123.reuse, R107 ;  /* 0x0000007b7a6b7223 */ /* 0x080fe2000000006b */
[----:B------:R-:W-:-:S07]  /*130f0*/  FFMA R108, R79, R123, R108 ;  /* 0x0000007b4f6c7223 */ /* 0x000fce000000006c */
[----:B------:R-:W-:Y:S05]  /*13100*/  WARPSYNC.COLLECTIVE R91, `(.L_x_4194) ;  /* 0x000000005b087348 */ /* 0x000fea0003c00000 */
[----:B------:R0:W1:Y:S02]  /*13110*/  SHFL.IDX P0, R123, R88, R89, R90 ;  /* 0x00000059587b7389 */ /* 0x000064000000005a */
[----:B01----:R-:W-:Y:S05]  /*13120*/  ENDCOLLECTIVE ;  /* 0x000000000000791b */ /* 0x003fea0003800000 */
.L_x_4194:
[-C--:B------:R-:W-:Y:S01]  /*13130*/  FFMA R75, R122, R84.reuse, R75 ;  /* 0x000000547a4b7223 */ /* 0x080fe2000000004b */
[----:B------:R-:W-:Y:S01]  /*13140*/  FFMA R92, R79, R84, R92 ;  /* 0x000000544f5c7223 */ /* 0x000fe2000000005c */
[----:B------:R-:W-:Y:S02]  /*13150*/  MOV R88, R35 ;  /* 0x0000002300587202 */ /* 0x000fe40000000f00 */
[----:B------:R-:W-:-:S07]  /*13160*/  MOV R84, R123 ;  /* 0x0000007b00547202 */ /* 0x000fce0000000f00 */
[----:B------:R-:W-:Y:S05]  /*13170*/  WARPSYNC.COLLECTIVE R91, `(.L_x_4195) ;  /* 0x000000005b087348 */ /* 0x000fea0003c00000 */
[----:B------:R0:W1:Y:S02]  /*13180*/  SHFL.IDX P0, R123, R88, R89, R90 ;  /* 0x00000059587b7389 */ /* 0x000064000000005a */
[----:B01----:R-:W-:Y:S05]  /*13190*/  ENDCOLLECTIVE ;  /* 0x000000000000791b */ /* 0x003fea0003800000 */
.L_x_4195:
[-C--:B------:R-:W-:Y:S01]  /*131a0*/  FFMA R48, R122, R85.reuse, R48 ;  /* 0x000000557a307223 */ /* 0x080fe20000000030 */
[----:B------:R-:W-:Y:S01]  /*131b0*/  FFMA R50, R79, R85, R50 ;  /* 0x000000554f327223 */ /* 0x000fe20000000032 */
[----:B------:R-:W-:Y:S02]  /*131c0*/  MOV R88, R36 ;  /* 0x0000002400587202 */ /* 0x000fe40000000f00 */
[----:B------:R-:W-:-:S07]  /*131d0*/  MOV R85, R123 ;  /* 0x0000007b00557202 */ /* 0x000fce0000000f00 */
[----:B------:R-:W-:Y:S05]  /*131e0*/  WARPSYNC.COLLECTIVE R91, `(.L_x_4196) ;  /* 0x000000005b087348 */ /* 0x000fea0003c00000 */
[----:B------:R0:W1:Y:S02]  /*131f0*/  SHFL.IDX P0, R123, R88, R89, R90 ;  /* 0x00000059587b7389 */ /* 0x000064000000005a */
[----:B01----:R-:W-:Y:S05]  /*13200*/  ENDCOLLECTIVE ;  /* 0x000000000000791b */ /* 0x003fea0003800000 */
.L_x_4196:
[-C--:B------:R-:W-:Y:S01]  /*13210*/  FFMA R93, R122, R86.reuse, R93 ;  /* 0x000000567a5d7223 */ /* 0x080fe2000000005d */
[----:B------:R-:W-:Y:S01]  /*13220*/  FFMA R94, R79, R86, R94 ;  /* 0x000000564f5e7223 */ /* 0x000fe2000000005e */
[----:B------:R-:W-:Y:S02]  /*13230*/  MOV R88, R37 ;  /* 0x0000002500587202 */ /* 0x000fe40000000f00 */
[----:B------:R-:W-:-:S07]  /*13240*/  MOV R86, R123 ;  /* 0x0000007b00567202 */ /* 0x000fce0000000f00 */
[----:B------:R-:W-:Y:S05]  /*13250*/  WARPSYNC.COLLECTIVE R91, `(.L_x_4197) ;  /* 0x000000005b087348 */ /* 0x000fea0003c00000 */
[----:B------:R0:W1:Y:S02]  /*13260*/  SHFL.IDX P0, R123, R88, R89, R90 ;  /* 0x00000059587b7389 */ /* 0x000064000000005a */
[----:B01----:R-:W-:Y:S05]  /*13270*/  ENDCOLLECTIVE ;  /* 0x000000000000791b */ /* 0x003fea0003800000 */
.L_x_4197:
[-C--:B------:R-:W-:Y:S01]  /*13280*/  FFMA R97, R122, R126.reuse, R97 ;  /* 0x0000007e7a617223 */ /* 0x080fe20000000061 */
[----:B------:R-:W-:Y:S01]  /*13290*/  FFMA R98, R79, R126, R98 ;  /* 0x0000007e4f627223 */ /* 0x000fe20000000062 */
[----:B------:R-:W-:Y:S02]  /*132a0*/  MOV R88, R38 ;  /* 0x0000002600587202 */ /* 0x000fe40000000f00 */
[----:B------:R-:W-:-:S07]  /*132b0*/  MOV R126, R123 ;  /* 0x0000007b007e7202 */ /* 0x000fce0000000f00 */
[----:B------:R-:W-:Y:S05]  /*132c0*/  WARPSYNC.COLLECTIVE R91, `(.L_x_4198) ;  /* 0x000000005b087348 */ /* 0x000fea0003c00000 */
[----:B------:R0:W1:Y:S02]  /*132d0*/  SHFL.IDX P0, R123, R88, R89, R90 ;  /* 0x00000059587b7389 */ /* 0x000064000000005a */
[----:B01----:R-:W-:Y:S05]  /*132e0*/  ENDCOLLECTIVE ;  /* 0x000000000000791b */ /* 0x003fea0003800000 */
.L_x_4198:
[----:B------:R-:W-:Y:S02]  /*132f0*/  MOV R88, R39 ;  /* 0x0000002700587202 */ /* 0x000fe40000000f00 */
[----:B------:R-:W-:-:S07]  /*13300*/  MOV R127, R123 ;  /* 0x0000007b007f7202 */ /* 0x000fce0000000f00 */
[----:B------:R-:W-:Y:S05]  /*13310*/  WARPSYNC.COLLECTIVE R91, `(.L_x_4199) ;  /* 0x000000005b087348 */ /* 0x000fea0003c00000 */
[----:B------:R0:W1:Y:S02]  /*13320*/  SHFL.IDX P0, R123, R88, R89, R90 ;  /* 0x00000059587b7389 */ /* 0x000064000000005a */
[----:B01----:R-:W-:Y:S05]  /*13330*/  ENDCOLLECTIVE ;  /* 0x000000000000791b */ /* 0x003fea0003800000 */
.L_x_4199:
[-C--:B------:R-:W-:Y:S01]  /*13340*/  FFMA R99, R122, R128.reuse, R99 ;  /* 0x000000807a637223 */ /* 0x080fe20000000063 */
[----:B------:R-:W-:Y:S01]  /*13350*/  FFMA R100, R79, R128, R100 ;  /* 0x000000804f647223 */ /* 0x000fe20000000064 */
[----:B------:R-:W-:Y:S02]  /*13360*/  MOV R88, R40 ;  /* 0x0000002800587202 */ /* 0x000fe40000000f00 */
[----:B------:R-:W-:-:S07]  /*13370*/  MOV R128, R123 ;  /* 0x0000007b00807202 */ /* 0x000fce0000000f00 */
[----:B------:R-:W-:Y:S05]  /*13380*/  WARPSYNC.COLLECTIVE R91, `(.L_x_4200) ;  /* 0x000000005b087348 */ /* 0x000fea0003c00000 */
[----:B------:R0:W1:Y:S02]  /*13390*/  SHFL.IDX P0, R123, R88, R89, R90 ;  /* 0x00000059587b7389 */ /* 0x000064000000005a */
[----:B01----:R-:W-:Y:S05]  /*133a0*/  ENDCOLLECTIVE ;  /* 0x000000000000791b */ /* 0x003fea0003800000 */
.L_x_4200:
[-C--:B------:R-:W-:Y:S01]  /*133b0*/  FFMA R101, R122, R130.reuse, R101 ;  /* 0x000000827a657223 */ /* 0x080fe20000000065 */
[----:B------:R-:W-:Y:S01]  /*133c0*/  FFMA R102, R79, R130, R102 ;  /* 0x000000824f667223 */ /* 0x000fe20000000066 */
[----:B------:R-:W-:Y:S02]  /*133d0*/  MOV R88, R41 ;  /* 0x0000002900587202 */ /* 0x000fe40000000f00 */
[----:B------:R-:W-:-:S07]  /*133e0*/  MOV R130, R123 ;  /* 0x0000007b00827202 */ /* 0x000fce0000000f00 */
[----:B------:R-:W-:Y:S05]  /*133f0*/  WARPSYNC.COLLECTIVE R91, `(.L_x_4201) ;  /* 0x000000005b087348 */ /* 0x000fea0003c00000 */
[----:B------:R0:W1:Y:S02]  /*13400*/  SHFL.IDX P0, R123, R88, R89, R90 ;  /* 0x00000059587b7389 */ /* 0x000064000000005a */
[----:B01----:R-:W-:Y:S05]  /*13410*/  ENDCOLLECTIVE ;  /* 0x000000000000791b */ /* 0x003fea0003800000 */
.L_x_4201:
[----:B------:R-:W-:Y:S02]  /*13420*/  MOV R88, R42 ;  /* 0x0000002a00587202 */ /* 0x000fe40000000f00 */
[----:B------:R-:W-:-:S07]  /*13430*/  MOV R129, R123 ;  /* 0x0000007b00817202 */ /* 0x000fce0000000f00 */
[----:B------:R-:W-:Y:S05]  /*13440*/  WARPSYNC.COLLECTIVE R91, `(.L_x_4202) ;  /* 0x000000005b087348 */ /* 0x000fea0003c00000 */
[----:B------:R0:W1:Y:S02]  /*13450*/  SHFL.IDX P0, R123, R88, R89, R90 ;  /* 0x00000059587b7389 */ /* 0x000064000000005a */
[----:B01----:R-:W-:Y:S05]  /*13460*/  ENDCOLLECTIVE ;  /* 0x000000000000791b */ /* 0x003fea0003800000 */
.L_x_4202:
        /* <DEDUP_REMOVED lines=23> */
.L_x_4203:
[----:B------:R-:W-:Y:S01]  /*135e0*/  FFMA R114, R79, R86, R114 ;  /* 0x000000564f727223 */ /* 0x000fe20000000072 */
[----:B------:R-:W-:Y:S02]  /*135f0*/  MOV R88, R10 ;  /* 0x0000000a00587202 */ /* 0x000fe40000000f00 */
[----:B------:R-:W-:-:S07]  /*13600*/  MOV R86, R123 ;  /* 0x0000007b00567202 */ /* 0x000fce0000000f00 */
[----:B------:R-:W-:Y:S05]  /*13610*/  WARPSYNC.COLLECTIVE R91, `(.L_x_4204) ;  /* 0x000000005b087348 */ /* 0x000fea0003c00000 */
[----:B------:R0:W1:Y:S02]  /*13620*/  SHFL.IDX P0, R123, R88, R89, R90 ;  /* 0x00000059587b7389 */ /* 0x000064000000005a */
[----:B01----:R-:W-:Y:S05]  /*13630*/  ENDCOLLECTIVE ;  /* 0x000000000000791b */ /* 0x003fea0003800000 */
.L_x_4204:
        /* <DEDUP_REMOVED lines=18> */
.L_x_4205:
[----:B------:R-:W-:Y:S02]  /*13760*/  MOV R88, R12 ;  /* 0x0000000c00587202 */ /* 0x000fe40000000f00 */
[----:B------:R-:W-:-:S07]  /*13770*/  MOV R79, R123 ;  /* 0x0000007b004f7202 */ /* 0x000fce0000000f00 */
[----:B------:R-:W-:Y:S05]  /*13780*/  WARPSYNC.COLLECTIVE R91, `(.L_x_4206) ;  /* 0x000000005b087348 */ /* 0x000fea0003c00000 */
[----:B------:R0:W1:Y:S02]  /*13790*/  SHFL.IDX P0, R123, R88, R89, R90 ;  /* 0x00000059587b7389 */ /* 0x000064000000005a */
[----:B01----:R-:W-:Y:S05]  /*137a0*/  ENDCOLLECTIVE ;  /* 0x000000000000791b */ /* 0x003fea0003800000 */
.L_x_4206:
[----:B------:R-:W-:Y:S01]  /*137b0*/  MOV R88, R13 ;  /* 0x0000000d00587202 */ /* 0x000fe20000000f00 */
[-C--:B------:R-:W-:Y:S01]  /*137c0*/  FFMA R124, R44, R123.reuse, R53 ;  /* 0x0000007b2c7c7223 */ /* 0x080fe20000000035 */
[----:B------:R-:W-:-:S07]  /*137d0*/  FFMA R54, R45, R123, R54 ;  /* 0x0000007b2d367223 */ /* 0x000fce0000000036 */
[----:B------:R-:W-:Y:S05]  /*137e0*/  WARPSYNC.COLLECTIVE R91, `(.L_x_4207) ;  /* 0x000000005b087348 */ /* 0x000fea0003c00000 */
[----:B------:R0:W1:Y:S02]  /*137f0*/  SHFL.IDX P0, R123, R88, R89, R90 ;  /* 0x00000059587b7389 */ /* 0x000064000000005a */
[----:B01----:R-:W-:Y:S05]  /*13800*/  ENDCOLLECTIVE ;  /* 0x000000000000791b */ /* 0x003fea0003800000 */
.L_x_4207:
[----:B------:R-:W-:Y:S02]  /*13810*/  MOV R88, R14 ;  /* 0x0000000e00587202 */ /* 0x000fe40000000f00 */
[----:B------:R-:W-:-:S07]  /*13820*/  MOV R128, R123 ;  /* 0x0000007b00807202 */ /* 0x000fce0000000f00 */
[----:B------:R-:W-:Y:S05]  /*13830*/  WARPSYNC.COLLECTIVE R91, `(.L_x_4208) ;  /* 0x000000005b087348 */ /* 0x000fea0003c00000 */
[----:B------:R0:W1:Y:S02]  /*13840*/  SHFL.IDX P0, R123, R88, R89, R90 ;  /* 0x00000059587b7389 */ /* 0x000064000000005a */
[----:B01----:R-:W-:Y:S05]  /*13850*/  ENDCOLLECTIVE ;  /* 0x000000000000791b */ /* 0x003fea0003800000 */
.L_x_4208:
[----:B------:R-:W-:Y:S02]  /*13860*/  MOV R88, R15 ;  /* 0x0000000f00587202 */ /* 0x000fe40000000f00 */
[----:B------:R-:W-:-:S07]  /*13870*/  MOV R130, R123 ;  /* 0x0000007b00827202 */ /* 0x000fce0000000f00 */
[----:B------:R-:W-:Y:S05]  /*13880*/  WARPSYNC.COLLECTIVE R91, `(.L_x_4209) ;  /* 0x000000005b087348 */ /* 0x000fea0003c00000 */
[----:B------:R0:W1:Y:S02]  /*13890*/  SHFL.IDX P0, R123, R88, R89, R90 ;  /* 0x00000059587b7389 */ /* 0x000064000000005a */
[----:B01----:R-:W-:Y:S05]  /*138a0*/  ENDCOLLECTIVE ;  /* 0x000000000000791b */ /* 0x003fea0003800000 */
.L_x_4209:
[----:B------:R-:W-:Y:S02]  /*138b0*/  MOV R88, R16 ;  /* 0x0000001000587202 */ /* 0x000fe40000000f00 */
[----:B------:R-:W-:-:S07]  /*138c0*/  MOV R132, R123 ;  /* 0x0000007b00847202 */ /* 0x000fce0000000f00 */
[----:B------:R-:W-:Y:S05]  /*138d0*/  WARPSYNC.COLLECTIVE R91, `(.L_x_4210) ;  /* 0x000000005b087348 */ /* 0x000fea0003c00000 */
[----:B------:R0:W1:Y:S02]  /*138e0*/  SHFL.IDX P0, R123, R88, R89, R90 ;  /* 0x00000059587b7389 */ /* 0x000064000000005a */
[----:B01----:R-:W-:Y:S05]  /*138f0*/  ENDCOLLECTIVE ;  /* 0x000000000000791b */ /* 0x003fea0003800000 */
.L_x_4210:
[----:B------:R-:W-:Y:S02]  /*13900*/  MOV R88, R17 ;  /* 0x0000001100587202 */ /* 0x000fe40000000f00 */
[----:B------:R-:W-:-:S07]  /*13910*/  MOV R134, R123 ;  /* 0x0000007b00867202 */ /* 0x000fce0000000f00 */
[----:B------:R-:W-:Y:S05]  /*13920*/  WARPSYNC.COLLECTIVE R91, `(.L_x_4211) ;  /* 0x000000005b087348 */ /* 0x000fea0003c00000 */
[----:B------:R0:W1:Y:S02]  /*13930*/  SHFL.IDX P0, R123, R88, R89, R90 ;  /* 0x00000059587b7389 */ /* 0x000064000000005a */
[----:B01----:R-:W-:Y:S05]  /*13940*/  ENDCOLLECTIVE ;  /* 0x000000000000791b */ /* 0x003fea0003800000 */
.L_x_4211:
[----:B------:R-:W-:Y:S02]  /*13950*/  MOV R88, R18 ;  /* 0x0000001200587202 */ /* 0x000fe40000000f00 */
[----:B------:R-:W-:-:S07]  /*13960*/  MOV R136, R123 ;  /* 0x0000007b00887202 */ /* 0x000fce0000000f00 */
[----:B------:R-:W-:Y:S05]  /*13970*/  WARPSYNC.COLLECTIVE R91, `(.L_x_4212) ;  /* 0x000000005b087348 */ /* 0x000fea0003c00000 */
[----:B------:R0:W1:Y:S02]  /*13980*/  SHFL.IDX P0, R123, R88, R89, R90 ;  /* 0x00000059587b7389 */ /* 0x000064000000005a */
[----:B01----:R-:W-:Y:S05]  /*13990*/  ENDCOLLECTIVE ;  /* 0x000000000000791b */ /* 0x003fea0003800000 */
.L_x_4212:
[----:B------:R-:W-:Y:S02]  /*139a0*/  MOV R88, R19 ;  /* 0x0000001300587202 */ /* 0x000fe40000000f00 */
[----:B------:R-:W-:-:S07]  /*139b0*/  MOV R138, R123 ;  /* 0x0000007b008a7202 */ /* 0x000fce0000000f00 */
[----:B------:R-:W-:Y:S05]  /*139c0*/  WARPSYNC.COLLECTIVE R91, `(.L_x_4213) ;  /* 0x000000005b087348 */ /* 0x000fea0003c00000 */
[----:B------:R0:W1:Y:S02]  /*139d0*/  SHFL.IDX P0, R123, R88, R89, R90 ;  /* 0x00000059587b7389 */ /* 0x000064000000005a */
[----:B01----:R-:W-:Y:S05]  /*139e0*/  ENDCOLLECTIVE ;  /* 0x000000000000791b */ /* 0x003fea0003800000 */
.L_x_4213:
[----:B------:R-:W-:Y:S02]  /*139f0*/  MOV R88, R20 ;  /* 0x0000001400587202 */ /* 0x000fe40000000f00 */
[----:B------:R-:W-:-:S07]  /*13a00*/  MOV R140, R123 ;  /* 0x0000007b008c7202 */ /* 0x000fce0000000f00 */
[----:B------:R-:W-:Y:S05]  /*13a10*/  WARPSYNC.COLLECTIVE R91, `(.L_x_4214) ;  /* 0x000000005b087348 */ /* 0x000fea0003c00000 */
[----:B------:R0:W1:Y:S02]  /*13a20*/  SHFL.IDX P0, R123, R88, R89, R90 ;  /* 0x00000059587b7389 */ /* 0x000064000000005a */
[----:B01----:R-:W-:Y:S05]  /*13a30*/  ENDCOLLECTIVE ;  /* 0x000000000000791b */ /* 0x003fea0003800000 */
.L_x_4214:
[----:B------:R-:W-:Y:S02]  /*13a40*/  MOV R88, R21 ;  /* 0x0000001500587202 */ /* 0x000fe40000000f00 */
[----:B------:R-:W-:-:S07]  /*13a50*/  MOV R142, R123 ;  /* 0x0000007b008e7202 */ /* 0x000fce0000000f00 */
[----:B------:R-:W-:Y:S05]  /*13a60*/  WARPSYNC.COLLECTIVE R91, `(.L_x_4215) ;  /* 0x000000005b087348 */ /* 0x000fea0003c00000 */
[----:B------:R0:W1:Y:S02]  /*13a70*/  SHFL.IDX P0, R123, R88, R89, R90 ;  /* 0x00000059587b7389 */ /* 0x000064000000005a */
[----:B01----:R-:W-:Y:S05]  /*13a80*/  ENDCOLLECTIVE ;  /* 0x000000000000791b */ /* 0x003fea0003800000 */
.L_x_4215:
        /* <DEDUP_REMOVED lines=22> */
.L_x_4216:
[----:B------:R-:W-:Y:S02]  /*13bf0*/  MOV R88, R23 ;  /* 0x0000001700587202 */ /* 0x000fe40000000f00 */
[----:B------:R-:W-:-:S07]  /*13c00*/  MOV R146, R123 ;  /* 0x0000007b00927202 */ /* 0x000fce0000000f00 */
[----:B------:R-:W-:Y:S05]  /*13c10*/  WARPSYNC.COLLECTIVE R91, `(.L_x_4217) ;  /* 0x000000005b087348 */ /* 0x000fea0003c00000 */
[----:B------:R0:W1:Y:S02]  /*13c20*/  SHFL.IDX P0, R123, R88, R89, R90 ;  /* 0x00000059587b7389 */ /* 0x000064000000005a */
[----:B01----:R-:W-:Y:S05]  /*13c30*/  ENDCOLLECTIVE ;  /* 0x000000000000791b */ /* 0x003fea0003800000 */
.L_x_4217:
[----:B------:R-:W-:Y:S02]  /*13c40*/  MOV R88, R24 ;  /* 0x0000001800587202 */ /* 0x000fe40000000f00 */
[----:B------:R-:W-:-:S07]  /*13c50*/  MOV R148, R123 ;  /* 0x0000007b00947202 */ /* 0x000fce0000000f00 */
[----:B------:R-:W-:Y:S05]  /*13c60*/  WARPSYNC.COLLECTIVE R91, `(.L_x_4218) ;  /* 0x000000005b087348 */ /* 0x000fea0003c00000 */
[----:B------:R0:W1:Y:S02]  /*13c70*/  SHFL.IDX P0, R123, R88, R89, R90 ;  /* 0x00000059587b7389 */ /* 0x000064000000005a */
[----:B01----:R-:W-:Y:S05]  /*13c80*/  ENDCOLLECTIVE ;  /* 0x000000000000791b */ /* 0x003fea0003800000 */
.L_x_4218:
[----:B------:R-:W-:Y:S02]  /*13c90*/  MOV R88, R25 ;  /* 0x0000001900587202 */ /* 0x000fe40000000f00 */
[----:B------:R-:W-:-:S07]  /*13ca0*/  MOV R150, R123 ;  /* 0x0000007b00967202 */ /* 0x000fce0000000f00 */
[----:B------:R-:W-:Y:S05]  /*13cb0*/  WARPSYNC.COLLECTIVE R91, `(.L_x_4219) ;  /* 0x000000005b087348 */ /* 0x000fea0003c00000 */
[----:B------:R0:W1:Y:S02]  /*13cc0*/  SHFL.IDX P0, R123, R88, R89, R90 ;  /* 0x00000059587b7389 */ /* 0x000064000000005a */
[----:B01----:R-:W-:Y:S05]  /*13cd0*/  ENDCOLLECTIVE ;  /* 0x000000000000791b */ /* 0x003fea0003800000 */
.L_x_4219:
[----:B------:R-:W-:Y:S02]  /*13ce0*/  MOV R88, R26 ;  /* 0x0000001a00587202 */ /* 0x000fe40000000f00 */
[----:B------:R-:W-:-:S07]  /*13cf0*/  MOV R152, R123 ;  /* 0x0000007b00987202 */ /* 0x000fce0000000f00 */
[----:B------:R-:W-:Y:S05]  /*13d00*/  WARPSYNC.COLLECTIVE R91, `(.L_x_4220) ;  /* 0x000000005b087348 */ /* 0x000fea0003c00000 */
[----:B------:R0:W1:Y:S02]  /*13d10*/  SHFL.IDX P0, R123, R88, R89, R90 ;  /* 0x00000059587b7389 */ /* 0x000064000000005a */
[----:B01----:R-:W-:Y:S05]  /*13d20*/  ENDCOLLECTIVE ;  /* 0x000000000000791b */ /* 0x003fea0003800000 */
.L_x_4220:
[----:B------:R-:W-:Y:S02]  /*13d30*/  MOV R88, R28 ;  /* 0x0000001c00587202 */ /* 0x000fe40000000f00 */
[----:B------:R-:W-:-:S07]  /*13d40*/  MOV R154, R123 ;  /* 0x0000007b009a7202 */ /* 0x000fce0000000f00 */
[----:B------:R-:W-:Y:S05]  /*13d50*/  WARPSYNC.COLLECTIVE R91, `(.L_x_4221) ;  /* 0x000000005b087348 */ /* 0x000fea0003c00000 */
[----:B------:R0:W1:Y:S02]  /*13d60*/  SHFL.IDX P0, R123, R88, R89, R90 ;  /* 0x00000059587b7389 */ /* 0x000064000000005a */
[----:B01----:R-:W-:Y:S05]  /*13d70*/  ENDCOLLECTIVE ;  /* 0x000000000000791b */ /* 0x003fea0003800000 */
.L_x_4221:
[----:B------:R-:W-:Y:S02]  /*13d80*/  MOV R88, R29 ;  /* 0x0000001d00587202 */ /* 0x000fe40000000f00 */
[----:B------:R-:W-:-:S07]  /*13d90*/  MOV R156, R123 ;  /* 0x0000007b009c7202 */ /* 0x000fce0000000f00 */
[----:B------:R-:W-:Y:S05]  /*13da0*/  WARPSYNC.COLLECTIVE R91, `(.L_x_4222) ;  /* 0x000000005b087348 */ /* 0x000fea0003c00000 */
[----:B------:R0:W1:Y:S02]  /*13db0*/  SHFL.IDX P0, R123, R88, R89, R90 ;  /* 0x00000059587b7389 */ /* 0x000064000000005a */
[----:B01----:R-:W-:Y:S05]  /*13dc0*/  ENDCOLLECTIVE ;  /* 0x000000000000791b */ /* 0x003fea0003800000 */
.L_x_4222:
[----:B------:R-:W-:Y:S02]  /*13dd0*/  MOV R88, R30 ;  /* 0x0000001e00587202 */ /* 0x000fe40000000f00 */
[----:B------:R-:W-:-:S07]  /*13de0*/  MOV R158, R123 ;  /* 0x0000007b009e7202 */ /* 0x000fce0000000f00 */
[----:B------:R-:W-:Y:S05]  /*13df0*/  WARPSYNC.COLLECTIVE R91, `(.L_x_4223) ;  /* 0x000000005b087348 */ /* 0x000fea0003c00000 */
[----:B------:R0:W1:Y:S02]  /*13e00*/  SHFL.IDX P0, R123, R88, R89, R90 ;  /* 0x00000059587b7389 */ /* 0x000064000000005a */
[----:B01----:R-:W-:Y:S05]  /*13e10*/  ENDCOLLECTIVE ;  /* 0x000000000000791b */ /* 0x003fea0003800000 */
.L_x_4223:
[----:B------:R-:W-:Y:S02]  /*13e20*/  MOV R88, R31 ;  /* 0x0000001f00587202 */ /* 0x000fe40000000f00 */
[----:B------:R-:W-:-:S07]  /*13e30*/  MOV R160, R123 ;  /* 0x0000007b00a07202 */ /* 0x000fce0000000f00 */
[----:B------:R-:W-:Y:S05]  /*13e40*/  WARPSYNC.COLLECTIVE R91, `(.L_x_4224) ;  /* 0x000000005b087348 */ /* 0x000fea0003c00000 */
[----:B------:R0:W1:Y:S02]  /*13e50*/  SHFL.IDX P0, R123, R88, R89, R90 ;  /* 0x00000059587b7389 */ /* 0x000064000000005a */
[----:B01----:R-:W-:Y:S05]  /*13e60*/  ENDCOLLECTIVE ;  /* 0x000000000000791b */ /* 0x003fea0003800000 */
.L_x_4224:
        /* <DEDUP_REMOVED lines=8> */
.L_x_4225:
        /* <DEDUP_REMOVED lines=24> */
.L_x_4226:
[----:B------:R-:W-:Y:S01]  /*14070*/  FFMA R76, R44, R79, R51 ;  /* 0x0000004f2c4c7223 */ /* 0x000fe20000000033 */
[----:B------:R-:W-:Y:S02]  /*14080*/  MOV R88, R35 ;  /* 0x0000002300587202 */ /* 0x000fe40000000f00 */
[----:B------:R-:W-:-:S07]  /*14090*/  MOV R51, R123 ;  /* 0x0000007b00337202 */ /* 0x000fce0000000f00 */
[----:B------:R-:W-:Y:S05]  /*140a0*/  WARPSYNC.COLLECTIVE R91, `(.L_x_4227) ;  /* 0x000000005b087348 */ /* 0x000fea0003c00000 */
[----:B------:R0:W1:Y:S02]  /*140b0*/  SHFL.IDX P0, R123, R88, R89, R90 ;  /* 0x00000059587b7389 */ /* 0x000064000000005a */
[----:B01----:R-:W-:Y:S05]  /*140c0*/  ENDCOLLECTIVE ;  /* 0x000000000000791b */ /* 0x003fea0003800000 */
.L_x_4227:
[----:B------:R-:W-:Y:S02]  /*140d0*/  MOV R88, R36 ;  /* 0x0000002400587202 */ /* 0x000fe40000000f00 */
[----:B------:R-:W-:-:S07]  /*140e0*/  MOV R53, R123 ;  /* 0x0000007b00357202 */ /* 0x000fce0000000f00 */
[----:B------:R-:W-:Y:S05]  /*140f0*/  WARPSYNC.COLLECTIVE R91, `(.L_x_4228) ;  /* 0x000000005b087348 */ /* 0x000fea0003c00000 */
[----:B------:R0:W1:Y:S02]  /*14100*/  SHFL.IDX P0, R123, R88, R89, R90 ;  /* 0x00000059587b7389 */ /* 0x000064000000005a */
[----:B01----:R-:W-:Y:S05]  /*14110*/  ENDCOLLECTIVE ;  /* 0x000000000000791b */ /* 0x003fea0003800000 */
.L_x_4228:
[----:B------:R-:W-:Y:S02]  /*14120*/  MOV R88, R37 ;  /* 0x0000002500587202 */ /* 0x000fe40000000f00 */
[----:B------:R-:W-:-:S07]  /*14130*/  MOV R55, R123 ;  /* 0x0000007b00377202 */ /* 0x000fce0000000f00 */
[----:B------:R-:W-:Y:S05]  /*14140*/  WARPSYNC.COLLECTIVE R91, `(.L_x_4229) ;  /* 0x000000005b087348 */ /* 0x000fea0003c00000 */
[----:B------:R0:W1:Y:S02]  /*14150*/  SHFL.IDX P0, R123, R88, R89, R90 ;  /* 0x00000059587b7389 */ /* 0x000064000000005a */
[----:B01----:R-:W-:Y:S05]  /*14160*/  ENDCOLLECTIVE ;  /* 0x000000000000791b */ /* 0x003fea0003800000 */
.L_x_4229:
[----:B------:R-:W-:Y:S02]  /*14170*/  MOV R88, R38 ;  /* 0x0000002600587202 */ /* 0x000fe40000000f00 */
[----:B------:R-:W-:-:S07]  /*14180*/  MOV R57, R123 ;  /* 0x0000007b00397202 */ /* 0x000fce0000000f00 */
[----:B------:R-:W-:Y:S05]  /*14190*/  WARPSYNC.COLLECTIVE R91, `(.L_x_4230) ;  /* 0x000000005b087348 */ /* 0x000fea0003c00000 */
[----:B------:R0:W1:Y:S02]  /*141a0*/  SHFL.IDX P0, R123, R88, R89, R90 ;  /* 0x00000059587b7389 */ /* 0x000064000000005a */
[----:B01----:R-:W-:Y:S05]  /*141b0*/  ENDCOLLECTIVE ;  /* 0x000000000000791b */ /* 0x003fea0003800000 */
.L_x_4230:
[----:B------:R-:W-:Y:S02]  /*141c0*/  MOV R88, R39 ;  /* 0x0000002700587202 */ /* 0x000fe40000000f00 */
[----:B------:R-:W-:-:S07]  /*141d0*/  MOV R59, R123 ;  /* 0x0000007b003b7202 */ /* 0x000fce0000000f00 */
[----:B------:R-:W-:Y:S05]  /*141e0*/  WARPSYNC.COLLECTIVE R91, `(.L_x_4231) ;  /* 0x000000005b087348 */ /* 0x000fea0003c00000 */
[----:B------:R0:W1:Y:S02]  /*141f0*/  SHFL.IDX P0, R123, R88, R89, R90 ;  /* 0x00000059587b7389 */ /* 0x000064000000005a */
[----:B01----:R-:W-:Y:S05]  /*14200*/  ENDCOLLECTIVE ;  /* 0x000000000000791b */ /* 0x003fea0003800000 */
.L_x_4231:
[----:B------:R-:W-:Y:S02]  /*14210*/  MOV R88, R40 ;  /* 0x0000002800587202 */ /* 0x000fe40000000f00 */
[----:B------:R-:W-:-:S07]  /*14220*/  MOV R61, R123 ;  /* 0x0000007b003d7202 */ /* 0x000fce0000000f00 */
[----:B------:R-:W-:Y:S05]  /*14230*/  WARPSYNC.COLLECTIVE R91, `(.L_x_4232) ;  /* 0x000000005b087348 */ /* 0x000fea0003c00000 */
[----:B------:R0:W1:Y:S02]  /*14240*/  SHFL.IDX P0, R123, R88, R89, R90 ;  /* 0x00000059587b7389 */ /* 0x000064000000005a */
[----:B01----:R-:W-:Y:S05]  /*14250*/  ENDCOLLECTIVE ;  /* 0x000000000000791b */ /* 0x003fea0003800000 */
.L_x_4232:
[----:B------:R-:W-:Y:S02]  /*14260*/  MOV R88, R41 ;  /* 0x0000002900587202 */ /* 0x000fe40000000f00 */
[----:B------:R-:W-:-:S07]  /*14270*/  MOV R63, R123 ;  /* 0x0000007b003f7202 */ /* 0x000fce0000000f00 */
[----:B------:R-:W-:Y:S05]  /*14280*/  WARPSYNC.COLLECTIVE R91, `(.L_x_4233) ;  /* 0x000000005b087348 */ /* 0x000fea0003c00000 */
[----:B------:R0:W1:Y:S02]  /*14290*/  SHFL.IDX P0, R123, R88, R89, R90 ;  /* 0x00000059587b7389 */ /* 0x000064000000005a */
[----:B01----:R-:W-:Y:S05]  /*142a0*/  ENDCOLLECTIVE ;  /* 0x000000000000791b */ /* 0x003fea0003800000 */
.L_x_4233:
[----:B------:R-:W-:Y:S02]  /*142b0*/  MOV R88, R42 ;  /* 0x0000002a00587202 */ /* 0x000fe40000000f00 */
[----:B------:R-:W-:-:S07]  /*142c0*/  MOV R65, R123 ;  /* 0x0000007b00417202 */ /* 0x000fce0000000f00 */
[----:B------:R-:W-:Y:S05]  /*142d0*/  WARPSYNC.COLLECTIVE R91, `(.L_x_4234) ;  /* 0x000000005b087348 */ /* 0x000fea0003c00000 */
[----:B------:R0:W1:Y:S02]  /*142e0*/  SHFL.IDX P0, R123, R88, R89, R90 ;  /* 0x00000059587b7389 */ /* 0x000064000000005a */
[----:B01----:R-:W-:Y:S05]  /*142f0*/  ENDCOLLECTIVE ;  /* 0x000000000000791b */ /* 0x003fea0003800000 */
.L_x_4234:
[----:B------:R-:W-:Y:S02]  /*14300*/  MOV R88, R9 ;  /* 0x0000000900587202 */ /* 0x000fe40000000f00 */
[----:B------:R-:W-:Y:S02]  /*14310*/  MOV R89, R49 ;  /* 0x0000003100597202 */ /* 0x000fe40000000f00 */
[----:B------:R-:W-:-:S07]  /*14320*/  MOV R67, R123 ;  /* 0x0000007b00437202 */ /* 0x000fce0000000f00 */
[----:B------:R-:W-:Y:S05]  /*14330*/  WARPSYNC.COLLECTIVE R91, `(.L_x_4235) ;  /* 0x000000005b087348 */ /* 0x000fea0003c00000 */
[----:B------:R0:W1:Y:S02]  /*14340*/  SHFL.IDX P0, R123, R88, R89, R90 ;  /* 0x00000059587b7389 */ /* 0x000064000000005a */
[----:B01----:R-:W-:Y:S05]  /*14350*/  ENDCOLLECTIVE ;  /* 0x000000000000791b */ /* 0x003fea0003800000 */
.L_x_4235:
[----:B------:R-:W-:Y:S02]  /*14360*/  MOV R88, R10 ;  /* 0x0000000a00587202 */ /* 0x000fe40000000f00 */
[----:B------:R-:W-:-:S07]  /*14370*/  MOV R46, R123 ;  /* 0x0000007b002e7202 */ /* 0x000fce0000000f00 */
[----:B------:R-:W-:Y:S05]  /*14380*/  WARPSYNC.COLLECTIVE R91, `(.L_x_4236) ;  /* 0x000000005b087348 */ /* 0x000fea0003c00000 */
[----:B------:R0:W1:Y:S02]  /*14390*/  SHFL.IDX P0, R123, R88, R89, R90 ;  /* 0x00000059587b7389 */ /* 0x000064000000005a */
[----:B01----:R-:W-:Y:S05]  /*143a0*/  ENDCOLLECTIVE ;  /* 0x000000000000791b */ /* 0x003fea0003800000 */
.L_x_4236:
[----:B------:R-:W-:Y:S01]  /*143b0*/  MOV R88, R11 ;  /* 0x0000000b00587202 */ /* 0x000fe20000000f00 */
[-C--:B------:R-:W-:Y:S01]  /*143c0*/  FFMA R48, R47, R123.reuse, R48 ;  /* 0x0000007b2f307223 */ /* 0x080fe20000000030 */
[----:B------:R-:W-:-:S07]  /*143d0*/  FFMA R50, R43, R123, R50 ;  /* 0x0000007b2b327223 */ /* 0x000fce0000000032 */
[----:B------:R-:W-:Y:S05]  /*143e0*/  WARPSYNC.COLLECTIVE R91, `(.L_x_4237) ;  /* 0x000000005b087348 */ /* 0x000fea0003c00000 */
[----:B------:R0:W1:Y:S02]  /*143f0*/  SHFL.IDX P0, R123, R88, R89, R90 ;  /* 0x00000059587b7389 */ /* 0x000064000000005a */
[----:B01----:R-:W-:Y:S05]  /*14400*/  ENDCOLLECTIVE ;  /* 0x000000000000791b */ /* 0x003fea0003800000 */
.L_x_4237:
        /* <DEDUP_REMOVED lines=9> */
.L_x_4238:
        /* <DEDUP_REMOVED lines=15> */
.L_x_4239:
[----:B------:R-:W-:Y:S01]  /*14590*/  FFMA R115, R44, R57, R115 ;  /* 0x000000392c737223 */ /* 0x000fe20000000073 */
[----:B------:R-:W-:Y:S02]  /*145a0*/  MOV R88, R14 ;  /* 0x0000000e00587202 */ /* 0x000fe40000000f00 */
[----:B------:R-:W-:-:S07]  /*145b0*/  MOV R57, R123 ;  /* 0x0000007b00397202 */ /* 0x000fce0000000f00 */
[----:B------:R-:W-:Y:S05]  /*145c0*/  WARPSYNC.COLLECTIVE R91, `(.L_x_4240) ;  /* 0x000000005b087348 */ /* 0x000fea0003c00000 */
[----:B------:R0:W1:Y:S02]  /*145d0*/  SHFL.IDX P0, R123, R88, R89, R90 ;  /* 0x00000059587b7389 */ /* 0x000064000000005a */
[----:B01----:R-:W-:Y:S05]  /*145e0*/  ENDCOLLECTIVE ;  /* 0x000000000000791b */ /* 0x003fea0003800000 */
.L_x_4240:
        /* <DEDUP_REMOVED lines=9> */
.L_x_4241:
[----:B------:R-:W-:Y:S01]  /*14680*/  FFMA R119, R44, R61, R119 ;  /* 0x0000003d2c777223 */ /* 0x000fe20000000077 */
[----:B------:R-:W-:Y:S02]  /*14690*/  MOV R88, R16 ;  /* 0x0000001000587202 */ /* 0x000fe40000000f00 */
[----:B------:R-:W-:-:S07]  /*146a0*/  MOV R61, R123 ;  /* 0x0000007b003d7202 */ /* 0x000fce0000000f00 */
[----:B------:R-:W-:Y:S05]  /*146b0*/  WARPSYNC.COLLECTIVE R91, `(.L_x_4242) ;  /* 0x000000005b087348 */ /* 0x000fea0003c00000 */
[----:B------:R0:W1:Y:S02]  /*146c0*/  SHFL.IDX P0, R123, R88, R89, R90 ;  /* 0x00000059587b7389 */ /* 0x000064000000005a */
[----:B01----:R-:W-:Y:S05]  /*146d0*/  ENDCOLLECTIVE ;  /* 0x000000000000791b */ /* 0x003fea0003800000 */
.L_x_4242:
[----:B------:R-:W-:Y:S01]  /*146e0*/  FFMA R121, R44, R63, R121 ;  /* 0x0000003f2c797223 */ /* 0x000fe20000000079 */
[----:B------:R-:W-:Y:S02]  /*146f0*/  MOV R88, R17 ;  /* 0x0000001100587202 */ /* 0x000fe40000000f00 */
[----:B------:R-:W-:-:S07]  /*14700*/  MOV R63, R123 ;  /* 0x0000007b003f7202 */ /* 0x000fce0000000f00 */
[----:B------:R-:W-:Y:S05]  /*14710*/  WARPSYNC.COLLECTIVE R91, `(.L_x_4243) ;  /* 0x000000005b087348 */ /* 0x000fea0003c00000 */
[----:B------:R0:W1:Y:S02]  /*14720*/  SHFL.IDX P0, R123, R88, R89, R90 ;  /* 0x00000059587b7389 */ /* 0x000064000000005a */
[----:B01----:R-:W-:Y:S05]  /*14730*/  ENDCOLLECTIVE ;  /* 0x000000000000791b */ /* 0x003fea0003800000 */
.L_x_4243:
[----:B------:R-:W-:Y:S01]  /*14740*/  FFMA R80, R44, R65, R80 ;  /* 0x000000412c507223 */ /* 0x000fe20000000050 */
[----:B------:R-:W-:Y:S02]  /*14750*/  MOV R88, R18 ;  /* 0x0000001200587202 */ /* 0x000fe40000000f00 */
[----:B------:R-:W-:-:S07]  /*14760*/  MOV R65, R123 ;  /* 0x0000007b00417202 */ /* 0x000fce0000000f00 */
[----:B------:R-:W-:Y:S05]  /*14770*/  WARPSYNC.COLLECTIVE R91, `(.L_x_4244) ;  /* 0x000000005b087348 */ /* 0x000fea0003c00000 */
[----:B------:R0:W1:Y:S02]  /*14780*/  SHFL.IDX P0, R123, R88, R89, R90 ;  /* 0x00000059587b7389 */ /* 0x000064000000005a */
[----:B01----:R-:W-:Y:S05]  /*14790*/  ENDCOLLECTIVE ;  /* 0x000000000000791b */ /* 0x003fea0003800000 */
.L_x_4244:
        /* <DEDUP_REMOVED lines=9> */
.L_x_4245:
[-C--:B------:R-:W-:Y:S01]  /*14830*/  FFMA R51, R47, R46.reuse, R76 ;  /* 0x0000002e2f337223 */ /* 0x080fe2000000004c */
[----:B------:R-:W-:Y:S01]  /*14840*/  FFMA R52, R43, R46, R52 ;  /* 0x0000002e2b347223 */ /* 0x000fe20000000034 */
[----:B------:R-:W-:Y:S02]  /*14850*/  MOV R88, R20 ;  /* 0x0000001400587202 */ /* 0x000fe40000000f00 */
[----:B------:R-:W-:-:S07]  /*14860*/  MOV R46, R123 ;  /* 0x0000007b002e7202 */ /* 0x000fce0000000f00 */
[----:B------:R-:W-:Y:S05]  /*14870*/  WARPSYNC.COLLECTIVE R91, `(.L_x_4246) ;  /* 0x000000005b087348 */ /* 0x000fea0003c00000 */
[----:B------:R0:W1:Y:S02]  /*14880*/  SHFL.IDX P0, R123, R88, R89, R90 ;  /* 0x00000059587b7389 */ /* 0x000064000000005a */
[----:B01----:R-:W-:Y:S05]  /*14890*/  ENDCOLLECTIVE ;  /* 0x000000000000791b */ /* 0x003fea0003800000 */
.L_x_4246:
[----:B------:R-:W-:Y:S02]  /*148a0*/  MOV R88, R21 ;  /* 0x0000001500587202 */ /* 0x000fe40000000f00 */
[----:B------:R-:W-:-:S07]  /*148b0*/  MOV R71, R123 ;  /* 0x0000007b00477202 */ /* 0x000fce0000000f00 */
[----:B------:R-:W-:Y:S05]  /*148c0*/  WARPSYNC.COLLECTIVE R91, `(.L_x_4247) ;  /* 0x000000005b087348 */ /* 0x000fea0003c00000 */
[----:B------:R0:W1:Y:S02]  /*148d0*/  SHFL.IDX P0, R123, R88, R89, R90 ;  /* 0x00000059587b7389 */ /* 0x000064000000005a */
[----:B01----:R-:W-:Y:S05]  /*148e0*/  ENDCOLLECTIVE ;  /* 0x000000000000791b */ /* 0x003fea0003800000 */
.L_x_4247:
        /* <DEDUP_REMOVED lines=8> */
.L_x_4248:
[-C--:B------:R-:W-:Y:S01]  /*14970*/  FFMA R53, R47, R45.reuse, R124 ;  /* 0x0000002d2f357223 */ /* 0x080fe2000000007c */
[----:B------:R-:W-:Y:S01]  /*14980*/  FFMA R54, R43, R45, R54 ;  /* 0x0000002d2b367223 */ /* 0x000fe20000000036 */
[----:B------:R-:W-:Y:S02]  /*14990*/  MOV R88, R23 ;  /* 0x0000001700587202 */ /* 0x000fe40000000f00 */
[----:B------:R-:W-:-:S07]  /*149a0*/  MOV R45, R123 ;  /* 0x0000007b002d7202 */ /* 0x000fce0000000f00 */
[----:B------:R-:W-:Y:S05]  /*149b0*/  WARPSYNC.COLLECTIVE R91, `(.L_x_4249) ;  /* 0x000000005b087348 */ /* 0x000fea0003c00000 */
[----:B------:R0:W1:Y:S02]  /*149c0*/  SHFL.IDX P0, R123, R88, R89, R90 ;  /* 0x00000059587b7389 */ /* 0x000064000000005a */
[----:B01----:R-:W-:Y:S05]  /*149d0*/  ENDCOLLECTIVE ;  /* 0x000000000000791b */ /* 0x003fea0003800000 */
.L_x_4249:
[----:B------:R-:W-:Y:S02]  /*149e0*/  MOV R88, R24 ;  /* 0x0000001800587202 */ /* 0x000fe40000000f00 */
[----:B------:R-:W-:-:S07]  /*149f0*/  MOV R79, R123 ;  /* 0x0000007b004f7202 */ /* 0x000fce0000000f00 */
[----:B------:R-:W-:Y:S05]  /*14a00*/  WARPSYNC.COLLECTIVE R91, `(.L_x_4250) ;  /* 0x000000005b087348 */ /* 0x000fea0003c00000 */
[----:B------:R0:W1:Y:S02]  /*14a10*/  SHFL.IDX P0, R123, R88, R89, R90 ;  /* 0x00000059587b7389 */ /* 0x000064000000005a */
[----:B01----:R-:W-:Y:S05]  /*14a20*/  ENDCOLLECTIVE ;  /* 0x000000000000791b */ /* 0x003fea0003800000 */
.L_x_4250:
[----:B------:R-:W-:Y:S02]  /*14a30*/  MOV R88, R25 ;  /* 0x0000001900587202 */ /* 0x000fe40000000f00 */
[----:B------:R-:W-:-:S07]  /*14a40*/  MOV R83, R123 ;  /* 0x0000007b00537202 */ /* 0x000fce0000000f00 */
[----:B------:R-:W-:Y:S05]  /*14a50*/  WARPSYNC.COLLECTIVE R91, `(.L_x_4251) ;  /* 0x000000005b087348 */ /* 0x000fea0003c00000 */
[----:B------:R0:W1:Y:S02]  /*14a60*/  SHFL.IDX P0, R123, R88, R89, R90 ;  /* 0x00000059587b7389 */ /* 0x000064000000005a */
[----:B01----:R-:W-:Y:S05]  /*14a70*/  ENDCOLLECTIVE ;  /* 0x000000000000791b */ /* 0x003fea0003800000 */
.L_x_4251:
[----:B------:R-:W-:Y:S02]  /*14a80*/  MOV R88, R26 ;  /* 0x0000001a00587202 */ /* 0x000fe40000000f00 */
[----:B------:R-:W-:-:S07]  /*14a90*/  MOV R85, R123 ;  /* 0x0000007b00557202 */ /* 0x000fce0000000f00 */
[----:B------:R-:W-:Y:S05]  /*14aa0*/  WARPSYNC.COLLECTIVE R91, `(.L_x_4252) ;  /* 0x000000005b087348 */ /* 0x000fea0003c00000 */
[----:B------:R0:W1:Y:S02]  /*14ab0*/  SHFL.IDX P0, R123, R88, R89, R90 ;  /* 0x00000059587b7389 */ /* 0x000064000000005a */
[----:B01----:R-:W-:Y:S05]  /*14ac0*/  ENDCOLLECTIVE ;  /* 0x000000000000791b */ /* 0x003fea0003800000 */
.L_x_4252:
[----:B------:R-:W-:Y:S02]  /*14ad0*/  MOV R88, R28 ;  /* 0x0000001c00587202 */ /* 0x000fe40000000f00 */
[----:B------:R-:W-:-:S07]  /*14ae0*/  MOV R87, R123 ;  /* 0x0000007b00577202 */ /* 0x000fce0000000f00 */
[----:B------:R-:W-:Y:S05]  /*14af0*/  WARPSYNC.COLLECTIVE R91, `(.L_x_4253) ;  /* 0x000000005b087348 */ /* 0x000fea0003c00000 */
[----:B------:R0:W1:Y:S02]  /*14b00*/  SHFL.IDX P0, R123, R88, R89, R90 ;  /* 0x00000059587b7389 */ /* 0x000064000000005a */
[----:B01----:R-:W-:Y:S05]  /*14b10*/  ENDCOLLECTIVE ;  /* 0x000000000000791b */ /* 0x003fea0003800000 */
.L_x_4253:
[----:B------:R-:W-:Y:S02]  /*14b20*/  MOV R88, R29 ;  /* 0x0000001d00587202 */ /* 0x000fe40000000f00 */
[----:B------:R-:W-:-:S07]  /*14b30*/  MOV R101, R123 ;  /* 0x0000007b00657202 */ /* 0x000fce0000000f00 */
[----:B------:R-:W-:Y:S05]  /*14b40*/  WARPSYNC.COLLECTIVE R91, `(.L_x_4254) ;  /* 0x000000005b087348 */ /* 0x000fea0003c00000 */
[----:B------:R0:W1:Y:S02]  /*14b50*/  SHFL.IDX P0, R123, R88, R89, R90 ;  /* 0x00000059587b7389 */ /* 0x000064000000005a */
[----:B01----:R-:W-:Y:S05]  /*14b60*/  ENDCOLLECTIVE ;  /* 0x000000000000791b */ /* 0x003fea0003800000 */
.L_x_4254:
        /* <DEDUP_REMOVED lines=15> */
.L_x_4255:
[----:B------:R-:W-:Y:S02]  /*14c60*/  MOV R88, R31 ;  /* 0x0000001f00587202 */ /* 0x000fe40000000f00 */
[----:B------:R-:W-:-:S07]  /*14c70*/  MOV R76, R123 ;  /* 0x0000007b004c7202 */ /* 0x000fce0000000f00 */
[----:B------:R-:W-:Y:S05]  /*14c80*/  WARPSYNC.COLLECTIVE R91, `(.L_x_4256) ;  /* 0x000000005b087348 */ /* 0x000fea0003c00000 */
[----:B------:R0:W1:Y:S02]  /*14c90*/  SHFL.IDX P0, R123, R88, R89, R90 ;  /* 0x00000059587b7389 */ /* 0x000064000000005a */
[----:B01----:R-:W-:Y:S05]  /*14ca0*/  ENDCOLLECTIVE ;  /* 0x000000000000791b */ /* 0x003fea0003800000 */
.L_x_4256:
[----:B------:R-:W-:Y:S01]  /*14cb0*/  MOV R88, R32 ;  /* 0x0000002000587202 */ /* 0x000fe20000000f00 */
[-C--:B------:R-:W-:Y:S01]  /*14cc0*/  FFMA R105, R47, R123.reuse, R160 ;  /* 0x0000007b2f697223 */ /* 0x080fe200000000a0 */
[----:B------:R-:W-:-:S07]  /*14cd0*/  FFMA R106, R43, R123, R106 ;  /* 0x0000007b2b6a7223 */ /* 0x000fce000000006a */
[----:B------:R-:W-:Y:S05]  /*14ce0*/  WARPSYNC.COLLECTIVE R91, `(.L_x_4257) ;  /* 0x000000005b087348 */ /* 0x000fea0003c00000 */
[----:B------:R0:W1:Y:S02]  /*14cf0*/  SHFL.IDX P0, R123, R88, R89, R90 ;  /* 0x00000059587b7389 */ /* 0x000064000000005a */
[----:B01----:R-:W-:Y:S05]  /*14d00*/  ENDCOLLECTIVE ;  /* 0x000000000000791b */ /* 0x003fea0003800000 */
.L_x_4257:
[-C--:B------:R-:W-:Y:S01]  /*14d10*/  FFMA R73, R47, R45.reuse, R144 ;  /* 0x0000002d2f497223 */ /* 0x080fe20000000090 */
[----:B------:R-:W-:Y:S01]  /*14d20*/  FFMA R74, R43, R45, R74 ;  /* 0x0000002d2b4a7223 */ /* 0x000fe2000000004a */
[----:B------:R-:W-:Y:S02]  /*14d30*/  MOV R88, R34 ;  /* 0x0000002200587202 */ /* 0x000fe40000000f00 */
[----:B------:R-:W-:-:S07]  /*14d40*/  MOV R45, R123 ;  /* 0x0000007b002d7202 */ /* 0x000fce0000000f00 */
[----:B------:R-:W-:Y:S05]  /*14d50*/  WARPSYNC.COLLECTIVE R91, `(.L_x_4258) ;  /* 0x000000005b087348 */ /* 0x000fea0003c00000 */
[----:B------:R0:W1:Y:S02]  /*14d60*/  SHFL.IDX P0, R123, R88, R89, R90 ;  /* 0x00000059587b7389 */ /* 0x000064000000005a */
[----:B01----:R-:W-:Y:S05]  /*14d70*/  ENDCOLLECTIVE ;  /* 0x000000000000791b */ /* 0x003fea0003800000 */
.L_x_4258:
[-C--:B------:R-:W-:Y:S01]  /*14d80*/  FFMA R75, R47, R79.reuse, R146 ;  /* 0x0000004f2f4b7223 */ /* 0x080fe20000000092 */
[----:B------:R-:W-:Y:S01]  /*14d90*/  FFMA R92, R43, R79, R92 ;  /* 0x0000004f2b5c7223 */ /* 0x000fe2000000005c */
[----:B------:R-:W-:Y:S02]  /*14da0*/  MOV R88, R35 ;  /* 0x0000002300587202 */ /* 0x000fe40000000f00 */
[----:B------:R-:W-:-:S07]  /*14db0*/  MOV R79, R123 ;  /* 0x0000007b004f7202 */ /* 0x000fce0000000f00 */
[----:B------:R-:W-:Y:S05]  /*14dc0*/  WARPSYNC.COLLECTIVE R91, `(.L_x_4259) ;  /* 0x000000005b087348 */ /* 0x000fea0003c00000 */
[----:B------:R0:W1:Y:S02]  /*14dd0*/  SHFL.IDX P0, R123, R88, R89, R90 ;  /* 0x00000059587b7389 */ /* 0x000064000000005a */
[----:B01----:R-:W-:Y:S05]  /*14de0*/  ENDCOLLECTIVE ;  /* 0x000000000000791b */ /* 0x003fea0003800000 */
.L_x_4259:
[----:B------:R-:W-:Y:S02]  /*14df0*/  MOV R88, R36 ;  /* 0x0000002400587202 */ /* 0x000fe40000000f00 */
[----:B------:R-:W-:-:S07]  /*14e00*/  MOV R82, R123 ;  /* 0x0000007b00527202 */ /* 0x000fce0000000f00 */
[----:B------:R-:W-:Y:S05]  /*14e10*/  WARPSYNC.COLLECTIVE R91, `(.L_x_4260) ;  /* 0x000000005b087348 */ /* 0x000fea0003c00000 */
[----:B------:R0:W1:Y:S02]  /*14e20*/  SHFL.IDX P0, R123, R88, R89, R90 ;  /* 0x00000059587b7389 */ /* 0x000064000000005a */
[----:B01----:R-:W-:Y:S05]  /*14e30*/  ENDCOLLECTIVE ;  /* 0x000000000000791b */ /* 0x003fea0003800000 */
.L_x_4260:
[-C--:B------:R-:W-:Y:S01]  /*14e40*/  FFMA R103, R47, R76.reuse, R158 ;  /* 0x0000004c2f677223 */ /* 0x080fe2000000009e */
[----:B------:R-:W-:Y:S01]  /*14e50*/  FFMA R104, R43, R76, R104 ;  /* 0x0000004c2b687223 */ /* 0x000fe20000000068 */
[----:B------:R-:W-:Y:S02]  /*14e60*/  MOV R88, R37 ;  /* 0x0000002500587202 */ /* 0x000fe40000000f00 */
[----:B------:R-:W-:-:S07]  /*14e70*/  MOV R76, R123 ;  /* 0x0000007b004c7202 */ /* 0x000fce0000000f00 */
[----:B------:R-:W-:Y:S05]  /*14e80*/  WARPSYNC.COLLECTIVE R91, `(.L_x_4261) ;  /* 0x000000005b087348 */ /* 0x000fea0003c00000 */
[----:B------:R0:W1:Y:S02]  /*14e90*/  SHFL.IDX P0, R123, R88, R89, R90 ;  /* 0x00000059587b7389 */ /* 0x000064000000005a */
[----:B01----:R-:W-:Y:S05]  /*14ea0*/  ENDCOLLECTIVE ;  /* 0x000000000000791b */ /* 0x003fea0003800000 */
.L_x_4261:
[----:B------:R-:W-:Y:S02]  /*14eb0*/  MOV R88, R38 ;  /* 0x0000002600587202 */ /* 0x000fe40000000f00 */
[----:B------:R-:W-:-:S07]  /*14ec0*/  MOV R122, R123 ;  /* 0x0000007b007a7202 */ /* 0x000fce0000000f00 */
[----:B------:R-:W-:Y:S05]  /*14ed0*/  WARPSYNC.COLLECTIVE R91, `(.L_x_4262) ;  /* 0x000000005b087348 */ /* 0x000fea0003c00000 */
[----:B------:R0:W1:Y:S02]  /*14ee0*/  SHFL.IDX P0, R123, R88, R89, R90 ;  /* 0x00000059587b7389 */ /* 0x000064000000005a */
[----:B01----:R-:W-:Y:S05]  /*14ef0*/  ENDCOLLECTIVE ;  /* 0x000000000000791b */ /* 0x003fea0003800000 */
.L_x_4262:
[----:B------:R-:W-:Y:S02]  /*14f00*/  MOV R88, R39 ;  /* 0x0000002700587202 */ /* 0x000fe40000000f00 */
[----:B------:R-:W-:-:S07]  /*14f10*/  MOV R124, R123 ;  /* 0x0000007b007c7202 */ /* 0x000fce0000000f00 */
[----:B------:R-:W-:Y:S05]  /*14f20*/  WARPSYNC.COLLECTIVE R91, `(.L_x_4263) ;  /* 0x000000005b087348 */ /* 0x000fea0003c00000 */
[----:B------:R0:W1:Y:S02]  /*14f30*/  SHFL.IDX P0, R123, R88, R89, R90 ;  /* 0x00000059587b7389 */ /* 0x000064000000005a */
[----:B01----:R-:W-:Y:S05]  /*14f40*/  ENDCOLLECTIVE ;  /* 0x000000000000791b */ /* 0x003fea0003800000 */
.L_x_4263:
[----:B------:R-:W-:Y:S02]  /*14f50*/  MOV R88, R40 ;  /* 0x0000002800587202 */ /* 0x000fe40000000f00 */
[----:B------:R-:W-:-:S07]  /*14f60*/  MOV R126, R123 ;  /* 0x0000007b007e7202 */ /* 0x000fce0000000f00 */
[----:B------:R-:W-:Y:S05]  /*14f70*/  WARPSYNC.COLLECTIVE R91, `(.L_x_4264) ;  /* 0x000000005b087348 */ /* 0x000fea0003c00000 */
[----:B------:R0:W1:Y:S02]  /*14f80*/  SHFL.IDX P0, R123, R88, R89, R90 ;  /* 0x00000059587b7389 */ /* 0x000064000000005a */
[----:B01----:R-:W-:Y:S05]  /*14f90*/  ENDCOLLECTIVE ;  /* 0x000000000000791b */ /* 0x003fea0003800000 */
.L_x_4264:
[----:B------:R-:W-:Y:S02]  /*14fa0*/  MOV R88, R41 ;  /* 0x0000002900587202 */ /* 0x000fe40000000f00 */
[----:B------:R-:W-:-:S07]  /*14fb0*/  MOV R128, R123 ;  /* 0x0000007b00807202 */ /* 0x000fce0000000f00 */
[----:B------:R-:W-:Y:S05]  /*14fc0*/  WARPSYNC.COLLECTIVE R91, `(.L_x_4265) ;  /* 0x000000005b087348 */ /* 0x000fea0003c00000 */
[----:B------:R0:W1:Y:S02]  /*14fd0*/  SHFL.IDX P0, R123, R88, R89, R90 ;  /* 0x00000059587b7389 */ /* 0x000064000000005a */
[----:B01----:R-:W-:Y:S05]  /*14fe0*/  ENDCOLLECTIVE ;  /* 0x000000000000791b */ /* 0x003fea0003800000 */
.L_x_4265:
[-C--:B------:R-:W-:Y:S01]  /*14ff0*/  FFMA R93, R47, R83.reuse, R148 ;  /* 0x000000532f5d7223 */ /* 0x080fe20000000094 */
[----:B------:R-:W-:Y:S01]  /*15000*/  FFMA R94, R43, R83, R94 ;  /* 0x000000532b5e7223 */ /* 0x000fe2000000005e */
[----:B------:R-:W-:Y:S02]  /*15010*/  MOV R88, R42 ;  /* 0x0000002a00587202 */ /* 0x000fe40000000f00 */
[----:B------:R-:W-:-:S07]  /*15020*/  MOV R83, R123 ;  /* 0x0000007b00537202 */ /* 0x000fce0000000f00 */
[----:B------:R-:W-:Y:S05]  /*15030*/  WARPSYNC.COLLECTIVE R91, `(.L_x_4266) ;  /* 0x000000005b087348 */ /* 0x000fea0003c00000 */
[----:B------:R0:W1:Y:S02]  /*15040*/  SHFL.IDX P0, R123, R88, R89, R90 ;  /* 0x00000059587b7389 */ /* 0x000064000000005a */
[----:B01----:R-:W-:Y:S05]  /*15050*/  ENDCOLLECTIVE ;  /* 0x000000000000791b */ /* 0x003fea0003800000 */
.L_x_4266:
        /* <DEDUP_REMOVED lines=27> */
.L_x_3864:
        /* <DEDUP_REMOVED lines=8> */
.L_x_4269:
[----:B------:R-:W-:Y:S05]  /*15290*/  BSYNC B1 ;  /* 0x0000000000017941 */ /* 0x000fea0003800000 */
.L_x_4268:
        /* <DEDUP_REMOVED lines=12> */
.L_x_4270:
[----:B------:R-:W-:Y:S02]  /*15360*/  MOV R88, R9 ;  /* 0x0000000900587202 */ /* 0x000fe40000000f00 */
[----:B------:R-:W-:Y:S02]  /*15370*/  MOV R89, R47 ;  /* 0x0000002f00597202 */ /* 0x000fe40000000f00 */
[----:B------:R-:W-:-:S07]  /*15380*/  MOV R43, R123 ;  /* 0x0000007b002b7202 */ /* 0x000fce0000000f00 */
[----:B------:R-:W-:Y:S05]  /*15390*/  WARPSYNC.COLLECTIVE R91, `(.L_x_4271) ;  /* 0x000000005b087348 */ /* 0x000fea0003c00000 */
[----:B------:R0:W1:Y:S02]  /*153a0*/  SHFL.IDX P0, R123, R88, R89, R90 ;  /* 0x00000059587b7389 */ /* 0x000064000000005a */
[----:B01----:R-:W-:Y:S05]  /*153b0*/  ENDCOLLECTIVE ;  /* 0x000000000000791b */ /* 0x003fea0003800000 */
.L_x_4271:
[----:B------:R-:W-:-:S05]  /*153c0*/  IMAD.WIDE R44, R43, 0x4, R44 ;  /* 0x000000042b2c7825 */ /* 0x000fca00078e022c */
[----:B------:R0:W5:Y:S01]  /*153d0*/  LDG.E.CONSTANT R43, desc[UR4][R44.64] ;  /* 0x000000042c2b7981 */ /* 0x000162000c1e9900 */
[----:B------:R-:W-:Y:S02]  /*153e0*/  MOV R88, R10 ;  /* 0x0000000a00587202 */ /* 0x000fe40000000f00 */
[----:B------:R-:W-:-:S07]  /*153f0*/  MOV R84, R123 ;  /* 0x0000007b00547202 */ /* 0x000fce0000000f00 */
[----:B0----5:R-:W-:Y:S05]  /*15400*/  WARPSYNC.COLLECTIVE R91, `(.L_x_4272) ;  /* 0x000000005b087348 */ /* 0x021fea0003c00000 */
[----:B------:R1:W2:Y:S02]  /*15410*/  SHFL.IDX P0, R123, R88, R89, R90 ;  /* 0x00000059587b7389 */ /* 0x0002a4000000005a */
[----:B012--5:R-:W-:Y:S05]  /*15420*/  ENDCOLLECTIVE ;  /* 0x000000000000791b */ /* 0x027fea0003800000 */
.L_x_4272:
        /* <DEDUP_REMOVED lines=8> */
.L_x_4273:
[----:B------:R-:W-:Y:S02]  /*154b0*/  MOV R88, R12 ;  /* 0x0000000c00587202 */ /* 0x000fe40000000f00 */
[----:B------:R-:W-:-:S07]  /*154c0*/  MOV R86, R123 ;  /* 0x0000007b00567202 */ /* 0x000fce0000000f00 */
[----:B------:R-:W-:Y:S05]  /*154d0*/  WARPSYNC.COLLECTIVE R91, `(.L_x_4274) ;  /* 0x000000005b087348 */ /* 0x000fea0003c00000 */
[----:B------:R0:W1:Y:S02]  /*154e0*/  SHFL.IDX P0, R123, R88, R89, R90 ;  /* 0x00000059587b7389 */ /* 0x000064000000005a */
[----:B01----:R-:W-:Y:S05]  /*154f0*/  ENDCOLLECTIVE ;  /* 0x000000000000791b */ /* 0x003fea0003800000 */
.L_x_4274:
[-C--:B------:R-:W-:Y:S01]  /*15500*/  FFMA R49, R33, R86.reuse, R52 ;  /* 0x0000005621317223 */ /* 0x080fe20000000034 */
[----:B------:R-:W-:Y:S01]  /*15510*/  FFMA R51, R4, R86, R51 ;  /* 0x0000005604337223 */ /* 0x000fe20000000033 */
[----:B------:R-:W-:Y:S02]  /*15520*/  MOV R88, R13 ;  /* 0x0000000d00587202 */ /* 0x000fe40000000f00 */
[----:B------:R-:W-:-:S07]  /*15530*/  MOV R122, R123 ;  /* 0x0000007b007a7202 */ /* 0x000fce0000000f00 */
[----:B------:R-:W-:Y:S05]  /*15540*/  WARPSYNC.COLLECTIVE R91, `(.L_x_4275) ;  /* 0x000000005b087348 */ /* 0x000fea0003c00000 */
[----:B------:R0:W1:Y:S02]  /*15550*/  SHFL.IDX P0, R123, R88, R89, R90 ;  /* 0x00000059587b7389 */ /* 0x000064000000005a */
[----:B01----:R-:W-:Y:S05]  /*15560*/  ENDCOLLECTIVE ;  /* 0x000000000000791b */ /* 0x003fea0003800000 */
.L_x_4275:
[-C--:B------:R-:W-:Y:S01]  /*15570*/  FFMA R52, R4, R122.reuse, R53 ;  /* 0x0000007a04347223 */ /* 0x080fe20000000035 */
[----:B------:R-:W-:Y:S01]  /*15580*/  FFMA R53, R33, R122, R54 ;  /* 0x0000007a21357223 */ /* 0x000fe20000000036 */
[----:B------:R-:W-:Y:S02]  /*15590*/  MOV R88, R14 ;  /* 0x0000000e00587202 */ /* 0x000fe40000000f00 */
[----:B------:R-:W-:-:S07]  /*155a0*/  MOV R124, R123 ;  /* 0x0000007b007c7202 */ /* 0x000fce0000000f00 */
[----:B------:R-:W-:Y:S05]  /*155b0*/  WARPSYNC.COLLECTIVE R91, `(.L_x_4276) ;  /* 0x000000005b087348 */ /* 0x000fea0003c00000 */
[----:B------:R0:W1:Y:S02]  /*155c0*/  SHFL.IDX P0, R123, R88, R89, R90 ;  /* 0x00000059587b7389 */ /* 0x000064000000005a */
[----:B01----:R-:W-:Y:S05]  /*155d0*/  ENDCOLLECTIVE ;  /* 0x000000000000791b */ /* 0x003fea0003800000 */
.L_x_4276:
[-C--:B------:R-:W-:Y:S01]  /*155e0*/  FFMA R54, R4, R124.reuse, R55 ;  /* 0x0000007c04367223 */ /* 0x080fe20000000037 */
[----:B------:R-:W-:Y:S01]  /*155f0*/  FFMA R55, R33, R124, R56 ;  /* 0x0000007c21377223 */ /* 0x000fe20000000038 */
[----:B------:R-:W-:Y:S02]  /*15600*/  MOV R88, R15 ;  /* 0x0000000f00587202 */ /* 0x000fe40000000f00 */
[----:B------:R-:W-:-:S07]  /*15610*/  MOV R126, R123 ;  /* 0x0000007b007e7202 */ /* 0x000fce0000000f00 */
[----:B------:R-:W-:Y:S05]  /*15620*/  WARPSYNC.COLLECTIVE R91, `(.L_x_4277) ;  /* 0x000000005b087348 */ /* 0x000fea0003c00000 */
[----:B------:R0:W1:Y:S02]  /*15630*/  SHFL.IDX P0, R123, R88, R89, R90 ;  /* 0x00000059587b7389 */ /* 0x000064000000005a */
[----:B01----:R-:W-:Y:S05]  /*15640*/  ENDCOLLECTIVE ;  /* 0x000000000000791b */ /* 0x003fea0003800000 */
.L_x_4277:
[-C--:B------:R-:W-:Y:S01]  /*15650*/  FFMA R56, R4, R126.reuse, R57 ;  /* 0x0000007e04387223 */ /* 0x080fe20000000039 */
[----:B------:R-:W-:Y:S01]  /*15660*/  FFMA R57, R33, R126, R58 ;  /* 0x0000007e21397223 */ /* 0x000fe2000000003a */
[----:B------:R-:W-:Y:S02]  /*15670*/  MOV R88, R16 ;  /* 0x0000001000587202 */ /* 0x000fe40000000f00 */
[----:B------:R-:W-:-:S07]  /*15680*/  MOV R79, R123 ;  /* 0x0000007b004f7202 */ /* 0x000fce0000000f00 */
[----:B------:R-:W-:Y:S05]  /*15690*/  WARPSYNC.COLLECTIVE R91, `(.L_x_4278) ;  /* 0x000000005b087348 */ /* 0x000fea0003c00000 */
[----:B------:R0:W1:Y:S02]  /*156a0*/  SHFL.IDX P0, R123, R88, R89, R90 ;  /* 0x00000059587b7389 */ /* 0x000064000000005a */
[----:B01----:R-:W-:Y:S05]  /*156b0*/  ENDCOLLECTIVE ;  /* 0x000000000000791b */ /* 0x003fea0003800000 */
.L_x_4278:
[-C--:B------:R-:W-:Y:S01]  /*156c0*/  FFMA R58, R4, R79.reuse, R59 ;  /* 0x0000004f043a7223 */ /* 0x080fe2000000003b */
[----:B------:R-:W-:Y:S01]  /*156d0*/  FFMA R59, R33, R79, R60 ;  /* 0x0000004f213b7223 */ /* 0x000fe2000000003c */
[----:B------:R-:W-:Y:S02]  /*156e0*/  MOV R88, R17 ;  /* 0x0000001100587202 */ /* 0x000fe40000000f00 */
[----:B------:R-:W-:-:S07]  /*156f0*/  MOV R85, R123 ;  /* 0x0000007b00557202 */ /* 0x000fce0000000f00 */
[----:B------:R-:W-:Y:S05]  /*15700*/  WARPSYNC.COLLECTIVE R91, `(.L_x_4279) ;  /* 0x000000005b087348 */ /* 0x000fea0003c00000 */
[----:B------:R0:W1:Y:S02]  /*15710*/  SHFL.IDX P0, R123, R88, R89, R90 ;  /* 0x00000059587b7389 */ /* 0x000064000000005a */
[----:B01----:R-:W-:Y:S05]  /*15720*/  ENDCOLLECTIVE ;  /* 0x000000000000791b */ /* 0x003fea0003800000 */
.L_x_4279:
        /* <DEDUP_REMOVED lines=8> */
.L_x_4280:
[----:B------:R-:W-:Y:S02]  /*157b0*/  MOV R88, R19 ;  /* 0x0000001300587202 */ /* 0x000fe40000000f00 */
[----:B------:R-:W-:-:S07]  /*157c0*/  MOV R82, R123 ;  /* 0x0000007b00527202 */ /* 0x000fce0000000f00 */
[----:B------:R-:W-:Y:S05]  /*157d0*/  WARPSYNC.COLLECTIVE R91, `(.L_x_4281) ;  /* 0x000000005b087348 */ /* 0x000fea0003c00000 */
[----:B------:R0:W1:Y:S02]  /*157e0*/  SHFL.IDX P0, R123, R88, R89, R90 ;  /* 0x00000059587b7389 */ /* 0x000064000000005a */
[----:B01----:R-:W-:Y:S05]  /*157f0*/  ENDCOLLECTIVE ;  /* 0x000000000000791b */ /* 0x003fea0003800000 */
.L_x_4281:
[-C--:B------:R-:W-:Y:S01]  /*15800*/  FFMA R64, R4, R82.reuse, R65 ;  /* 0x0000005204407223 */ /* 0x080fe20000000041 */
[----:B------:R-:W-:Y:S01]  /*15810*/  FFMA R65, R33, R82, R66 ;  /* 0x0000005221417223 */ /* 0x000fe20000000042 */
[----:B------:R-:W-:Y:S02]  /*15820*/  MOV R88, R20 ;  /* 0x0000001400587202 */ /* 0x000fe40000000f00 */
[----:B------:R-:W-:-:S07]  /*15830*/  MOV R84, R123 ;  /* 0x0000007b00547202 */ /* 0x000fce0000000f00 */
[----:B------:R-:W-:Y:S05]  /*15840*/  WARPSYNC.COLLECTIVE R91, `(.L_x_4282) ;  /* 0x000000005b087348 */ /* 0x000fea0003c00000 */
[----:B------:R0:W1:Y:S02]  /*15850*/  SHFL.IDX P0, R123, R88, R89, R90 ;  /* 0x00000059587b7389 */ /* 0x000064000000005a */
[----:B01----:R-:W-:Y:S05]  /*15860*/  ENDCOLLECTIVE ;  /* 0x000000000000791b */ /* 0x003fea0003800000 */
.L_x_4282:
[-C--:B------:R-:W-:Y:S01]  /*15870*/  FFMA R66, R4, R84.reuse, R67 ;  /* 0x0000005404427223 */ /* 0x080fe20000000043 */
[----:B------:R-:W-:Y:S01]  /*15880*/  FFMA R67, R33, R84, R68 ;  /* 0x0000005421437223 */ /* 0x000fe20000000044 */
[----:B------:R-:W-:Y:S02]  /*15890*/  MOV R88, R21 ;  /* 0x0000001500587202 */ /* 0x000fe40000000f00 */
[----:B------:R-:W-:-:S07]  /*158a0*/  MOV R86, R123 ;  /* 0x0000007b00567202 */ /* 0x000fce0000000f00 */
[----:B------:R-:W-:Y:S05]  /*158b0*/  WARPSYNC.COLLECTIVE R91, `(.L_x_4283) ;  /* 0x000000005b087348 */ /* 0x000fea0003c00000 */
[----:B------:R0:W1:Y:S02]  /*158c0*/  SHFL.IDX P0, R123, R88, R89, R90 ;  /* 0x00000059587b7389 */ /* 0x000064000000005a */
[----:B01----:R-:W-:Y:S05]  /*158d0*/  ENDCOLLECTIVE ;  /* 0x000000000000791b */ /* 0x003fea0003800000 */
.L_x_4283:
[-C--:B------:R-:W-:Y:S01]  /*158e0*/  FFMA R68, R4, R86.reuse, R69 ;  /* 0x0000005604447223 */ /* 0x080fe20000000045 */
[----:B------:R-:W-:Y:S01]  /*158f0*/  FFMA R69, R33, R86, R70 ;  /* 0x0000005621457223 */ /* 0x000fe20000000046 */
[----:B------:R-:W-:Y:S02]  /*15900*/  MOV R88, R22 ;  /* 0x0000001600587202 */ /* 0x000fe40000000f00 */
[----:B------:R-:W-:-:S07]  /*15910*/  MOV R122, R123 ;  /* 0x0000007b007a7202 */ /* 0x000fce0000000f00 */
[----:B------:R-:W-:Y:S05]  /*15920*/  WARPSYNC.COLLECTIVE R91, `(.L_x_4284) ;  /* 0x000000005b087348 */ /* 0x000fea0003c00000 */
[----:B------:R0:W1:Y:S02]  /*15930*/  SHFL.IDX P0, R123, R88, R89, R90 ;  /* 0x00000059587b7389 */ /* 0x000064000000005a */
[----:B01----:R-:W-:Y:S05]  /*15940*/  ENDCOLLECTIVE ;  /* 0x000000000000791b */ /* 0x003fea0003800000 */
.L_x_4284:
[-C--:B------:R-:W-:Y:S01]  /*15950*/  FFMA R70, R4, R122.reuse, R71 ;  /* 0x0000007a04467223 */ /* 0x080fe20000000047 */
[----:B------:R-:W-:Y:S01]  /*15960*/  FFMA R71, R33, R122, R72 ;  /* 0x0000007a21477223 */ /* 0x000fe20000000048 */
[----:B------:R-:W-:Y:S02]  /*15970*/  MOV R88, R23 ;  /* 0x0000001700587202 */ /* 0x000fe40000000f00 */
[----:B------:R-:W-:-:S07]  /*15980*/  MOV R124, R123 ;  /* 0x0000007b007c7202 */ /* 0x000fce0000000f00 */
[----:B------:R-:W-:Y:S05]  /*15990*/  WARPSYNC.COLLECTIVE R91, `(.L_x_4285) ;  /* 0x000000005b087348 */ /* 0x000fea0003c00000 */
[----:B------:R0:W1:Y:S02]  /*159a0*/  SHFL.IDX P0, R123, R88, R89, R90 ;  /* 0x00000059587b7389 */ /* 0x000064000000005a */
[----:B01----:R-:W-:Y:S05]  /*159b0*/  ENDCOLLECTIVE ;  /* 0x000000000000791b */ /* 0x003fea0003800000 */
.L_x_4285:
[-C--:B------:R-:W-:Y:S01]  /*159c0*/  FFMA R72, R4, R124.reuse, R73 ;  /* 0x0000007c04487223 */ /* 0x080fe20000000049 */
[----:B------:R-:W-:Y:S01]  /*159d0*/  FFMA R73, R33, R124, R74 ;  /* 0x0000007c21497223 */ /* 0x000fe2000000004a */
[----:B------:R-:W-:Y:S02]  /*159e0*/  MOV R88, R24 ;  /* 0x0000001800587202 */ /* 0x000fe40000000f00 */
[----:B------:R-:W-:-:S07]  /*159f0*/  MOV R126, R123 ;  /* 0x0000007b007e7202 */ /* 0x000fce0000000f00 */
[----:B------:R-:W-:Y:S05]  /*15a00*/  WARPSYNC.COLLECTIVE R91, `(.L_x_4286) ;  /* 0x000000005b087348 */ /* 0x000fea0003c00000 */
[----:B------:R0:W1:Y:S02]  /*15a10*/  SHFL.IDX P0, R123, R88, R89, R90 ;  /* 0x00000059587b7389 */ /* 0x000064000000005a */
[----:B01----:R-:W-:Y:S05]  /*15a20*/  ENDCOLLECTIVE ;  /* 0x000000000000791b */ /* 0x003fea0003800000 */
.L_x_4286:
[-C--:B------:R-:W-:Y:S01]  /*15a30*/  FFMA R74, R4, R126.reuse, R75 ;  /* 0x0000007e044a7223 */ /* 0x080fe2000000004b */
[----:B------:R-:W-:Y:S01]  /*15a40*/  FFMA R75, R33, R126, R92 ;  /* 0x0000007e214b7223 */ /* 0x000fe2000000005c */
[----:B------:R-:W-:Y:S02]  /*15a50*/  MOV R88, R25 ;  /* 0x0000001900587202 */ /* 0x000fe40000000f00 */
[----:B------:R-:W-:-:S07]  /*15a60*/  MOV R128, R123 ;  /* 0x0000007b00807202 */ /* 0x000fce0000000f00 */
[----:B------:R-:W-:Y:S05]  /*15a70*/  WARPSYNC.COLLECTIVE R91, `(.L_x_4287) ;  /* 0x000000005b087348 */ /* 0x000fea0003c00000 */
[----:B------:R0:W1:Y:S02]  /*15a80*/  SHFL.IDX P0, R123, R88, R89, R90 ;  /* 0x00000059587b7389 */ /* 0x000064000000005a */
[----:B01----:R-:W-:Y:S05]  /*15a90*/  ENDCOLLECTIVE ;  /* 0x000000000000791b */ /* 0x003fea0003800000 */
.L_x_4287:
[-C--:B------:R-:W-:Y:S01]  /*15aa0*/  FFMA R79, R33, R128.reuse, R94 ;  /* 0x00000080214f7223 */ /* 0x080fe2000000005e */
[----:B------:R-:W-:Y:S01]  /*15ab0*/  FFMA R82, R4, R128, R93 ;  /* 0x0000008004527223 */ /* 0x000fe2000000005d */
[----:B------:R-:W-:Y:S02]  /*15ac0*/  MOV R88, R26 ;  /* 0x0000001a00587202 */ /* 0x000fe40000000f00 */
[----:B------:R-:W-:-:S07]  /*15ad0*/  MOV R130, R123 ;  /* 0x0000007b00827202 */ /* 0x000fce0000000f00 */
[----:B------:R-:W-:Y:S05]  /*15ae0*/  WARPSYNC.COLLECTIVE R91, `(.L_x_4288) ;  /* 0x000000005b087348 */ /* 0x000fea0003c00000 */
[----:B------:R0:W1:Y:S02]  /*15af0*/  SHFL.IDX P0, R123, R88, R89, R90 ;  /* 0x00000059587b7389 */ /* 0x000064000000005a */
[----:B01----:R-:W-:Y:S05]  /*15b00*/  ENDCOLLECTIVE ;  /* 0x000000000000791b */ /* 0x003fea0003800000 */
.L_x_4288:
[-C--:B------:R-:W-:Y:S01]  /*15b10*/  FFMA R84, R4, R130.reuse, R95 ;  /* 0x0000008204547223 */ /* 0x080fe2000000005f */
[----:B------:R-:W-:Y:S01]  /*15b20*/  FFMA R83, R33, R130, R96 ;  /* 0x0000008221537223 */ /* 0x000fe20000000060 */
[----:B------:R-:W-:Y:S02]  /*15b30*/  MOV R88, R28 ;  /* 0x0000001c00587202 */ /* 0x000fe40000000f00 */
[----:B------:R-:W-:-:S07]  /*15b40*/  MOV R132, R123 ;  /* 0x0000007b00847202 */ /* 0x000fce0000000f00 */
[----:B------:R-:W-:Y:S05]  /*15b50*/  WARPSYNC.COLLECTIVE R91, `(.L_x_4289) ;  /* 0x000000005b087348 */ /* 0x000fea0003c00000 */
[----:B------:R0:W1:Y:S02]  /*15b60*/  SHFL.IDX P0, R123, R88, R89, R90 ;  /* 0x00000059587b7389 */ /* 0x000064000000005a */
[----:B01----:R-:W-:Y:S05]  /*15b70*/  ENDCOLLECTIVE ;  /* 0x000000000000791b */ /* 0x003fea0003800000 */
.L_x_4289:
[-C--:B------:R-:W-:Y:S01]  /*15b80*/  FFMA R86, R4, R132.reuse, R97 ;  /* 0x0000008404567223 */ /* 0x080fe20000000061 */
[----:B------:R-:W-:Y:S01]  /*15b90*/  FFMA R85, R33, R132, R98 ;  /* 0x0000008421557223 */ /* 0x000fe20000000062 */
[----:B------:R-:W-:Y:S02]  /*15ba0*/  MOV R88, R29 ;  /* 0x0000001d00587202 */ /* 0x000fe40000000f00 */
[----:B------:R-:W-:-:S07]  /*15bb0*/  MOV R134, R123 ;  /* 0x0000007b00867202 */ /* 0x000fce0000000f00 */
[----:B------:R-:W-:Y:S05]  /*15bc0*/  WARPSYNC.COLLECTIVE R91, `(.L_x_4290) ;  /* 0x000000005b087348 */ /* 0x000fea0003c00000 */
[----:B------:R0:W1:Y:S02]  /*15bd0*/  SHFL.IDX P0, R123, R88, R89, R90 ;  /* 0x00000059587b7389 */ /* 0x000064000000005a */
[----:B01----:R-:W-:Y:S05]  /*15be0*/  ENDCOLLECTIVE ;  /* 0x000000000000791b */ /* 0x003fea0003800000 */
.L_x_4290:
        /* <DEDUP_REMOVED lines=8> */
.L_x_4291:
[----:B------:R-:W-:Y:S02]  /*15c70*/  MOV R88, R31 ;  /* 0x0000001f00587202 */ /* 0x000fe40000000f00 */
[----:B------:R-:W-:-:S07]  /*15c80*/  MOV R97, R123 ;  /* 0x0000007b00617202 */ /* 0x000fce0000000f00 */
[----:B------:R-:W-:Y:S05]  /*15c90*/  WARPSYNC.COLLECTIVE R91, `(.L_x_4292) ;  /* 0x000000005b087348 */ /* 0x000fea0003c00000 */
[----:B------:R0:W1:Y:S02]  /*15ca0*/  SHFL.IDX P0, R123, R88, R89, R90 ;  /* 0x00000059587b7389 */ /* 0x000064000000005a */
[----:B01----:R-:W-:Y:S05]  /*15cb0*/  ENDCOLLECTIVE ;  /* 0x000000000000791b */ /* 0x003fea0003800000 */
.L_x_4292:
[-C--:B------:R-:W-:Y:S01]  /*15cc0*/  FFMA R96, R4, R97.reuse, R103 ;  /* 0x0000006104607223 */ /* 0x080fe20000000067 */
[----:B------:R-:W-:Y:S01]  /*15cd0*/  FFMA R97, R33, R97, R104 ;  /* 0x0000006121617223 */ /* 0x000fe20000000068 */
[----:B------:R-:W-:Y:S02]  /*15ce0*/  MOV R88, R32 ;  /* 0x0000002000587202 */ /* 0x000fe40000000f00 */
[----:B------:R-:W-:-:S07]  /*15cf0*/  MOV R99, R123 ;  /* 0x0000007b00637202 */ /* 0x000fce0000000f00 */
[----:B------:R-:W-:Y:S05]  /*15d00*/  WARPSYNC.COLLECTIVE R91, `(.L_x_4293) ;  /* 0x000000005b087348 */ /* 0x000fea0003c00000 */
[----:B------:R0:W1:Y:S02]  /*15d10*/  SHFL.IDX P0, R123, R88, R89, R90 ;  /* 0x00000059587b7389 */ /* 0x000064000000005a */
[----:B01----:R-:W-:Y:S05]  /*15d20*/  ENDCOLLECTIVE ;  /* 0x000000000000791b */ /* 0x003fea0003800000 */
.L_x_4293:
[-C--:B------:R-:W-:Y:S01]  /*15d30*/  FFMA R98, R4, R99.reuse, R105 ;  /* 0x0000006304627223 */ /* 0x080fe20000000069 */
[----:B------:R-:W-:Y:S01]  /*15d40*/  FFMA R99, R33, R99, R106 ;  /* 0x0000006321637223 */ /* 0x000fe2000000006a */
[----:B------:R-:W-:Y:S02]  /*15d50*/  MOV R88, R34 ;  /* 0x0000002200587202 */ /* 0x000fe40000000f00 */
[----:B------:R-:W-:-:S07]  /*15d60*/  MOV R125, R123 ;  /* 0x0000007b007d7202 */ /* 0x000fce0000000f00 */
[----:B------:R-:W-:Y:S05]  /*15d70*/  WARPSYNC.COLLECTIVE R91, `(.L_x_4294) ;  /* 0x000000005b087348 */ /* 0x000fea0003c00000 */
[----:B------:R0:W1:Y:S02]  /*15d80*/  SHFL.IDX P0, R123, R88, R89, R90 ;  /* 0x00000059587b7389 */ /* 0x000064000000005a */
[----:B01----:R-:W-:Y:S05]  /*15d90*/  ENDCOLLECTIVE ;  /* 0x000000000000791b */ /* 0x003fea0003800000 */
.L_x_4294:
[-C--:B------:R-:W-:Y:S01]  /*15da0*/  FFMA R100, R4, R125.reuse, R107 ;  /* 0x0000007d04647223 */ /* 0x080fe2000000006b */
[----:B------:R-:W-:Y:S01]  /*15db0*/  FFMA R101, R33, R125, R108 ;  /* 0x0000007d21657223 */ /* 0x000fe2000000006c */
[----:B------:R-:W-:Y:S02]  /*15dc0*/  MOV R88, R35 ;  /* 0x0000002300587202 */ /* 0x000fe40000000f00 */
[----:B------:R-:W-:-:S07]  /*15dd0*/  MOV R127, R123 ;  /* 0x0000007b007f7202 */ /* 0x000fce0000000f00 */
[----:B------:R-:W-:Y:S05]  /*15de0*/  WARPSYNC.COLLECTIVE R91, `(.L_x_4295) ;  /* 0x000000005b087348 */ /* 0x000fea0003c00000 */
[----:B------:R0:W1:Y:S02]  /*15df0*/  SHFL.IDX P0, R123, R88, R89, R90 ;  /* 0x00000059587b7389 */ /* 0x000064000000005a */
[----:B01----:R-:W-:Y:S05]  /*15e00*/  ENDCOLLECTIVE ;  /* 0x000000000000791b */ /* 0x003fea0003800000 */
.L_x_4295:
[-C--:B------:R-:W-:Y:S01]  /*15e10*/  FFMA R122, R4, R127.reuse, R109 ;  /* 0x0000007f047a7223 */ /* 0x080fe2000000006d */
[----:B------:R-:W-:Y:S01]  /*15e20*/  FFMA R103, R33, R127, R110 ;  /* 0x0000007f21677223 */ /* 0x000fe2000000006e */
[----:B------:R-:W-:Y:S02]  /*15e30*/  MOV R88, R36 ;  /* 0x0000002400587202 */ /* 0x000fe40000000f00 */
[----:B------:R-:W-:-:S07]  /*15e40*/  MOV R129, R123 ;  /* 0x0000007b00817202 */ /* 0x000fce0000000f00 */
[----:B------:R-:W-:Y:S05]  /*15e50*/  WARPSYNC.COLLECTIVE R91, `(.L_x_4296) ;  /* 0x000000005b087348 */ /* 0x000fea0003c00000 */
[----:B------:R0:W1:Y:S02]  /*15e60*/  SHFL.IDX P0, R123, R88, R89, R90 ;  /* 0x00000059587b7389 */ /* 0x000064000000005a */
[----:B01----:R-:W-:Y:S05]  /*15e70*/  ENDCOLLECTIVE ;  /* 0x000000000000791b */ /* 0x003fea0003800000 */
.L_x_4296:
[-C--:B------:R-:W-:Y:S01]  /*15e80*/  FFMA R124, R4, R129.reuse, R111 ;  /* 0x00000081047c7223 */ /* 0x080fe2000000006f */
[----:B------:R-:W-:Y:S01]  /*15e90*/  FFMA R105, R33, R129, R112 ;  /* 0x0000008121697223 */ /* 0x000fe20000000070 */
[----:B------:R-:W-:Y:S02]  /*15ea0*/  MOV R88, R37 ;  /* 0x0000002500587202 */ /* 0x000fe40000000f00 */
[----:B------:R-:W-:-:S07]  /*15eb0*/  MOV R131, R123 ;  /* 0x0000007b00837202 */ /* 0x000fce0000000f00 */
[----:B------:R-:W-:Y:S05]  /*15ec0*/  WARPSYNC.COLLECTIVE R91, `(.L_x_4297) ;  /* 0x000000005b087348 */ /* 0x000fea0003c00000 */
[----:B------:R0:W1:Y:S02]  /*15ed0*/  SHFL.IDX P0, R123, R88, R89, R90 ;  /* 0x00000059587b7389 */ /* 0x000064000000005a */
[----:B01----:R-:W-:Y:S05]  /*15ee0*/  ENDCOLLECTIVE ;  /* 0x000000000000791b */ /* 0x003fea0003800000 */
.L_x_4297:
[-C--:B------:R-:W-:Y:S01]  /*15ef0*/  FFMA R126, R4, R131.reuse, R113 ;  /* 0x00000083047e7223 */ /* 0x080fe20000000071 */
[----:B------:R-:W-:Y:S01]  /*15f00*/  FFMA R107, R33, R131, R114 ;  /* 0x00000083216b7223 */ /* 0x000fe20000000072 */
[----:B------:R-:W-:Y:S02]  /*15f10*/  MOV R88, R38 ;  /* 0x0000002600587202 */ /* 0x000fe40000000f00 */
[----:B------:R-:W-:-:S07]  /*15f20*/  MOV R133, R123 ;  /* 0x0000007b00857202 */ /* 0x000fce0000000f00 */
[----:B------:R-:W-:Y:S05]  /*15f30*/  WARPSYNC.COLLECTIVE R91, `(.L_x_4298) ;  /* 0x000000005b087348 */ /* 0x000fea0003c00000 */
[----:B------:R0:W1:Y:S02]  /*15f40*/  SHFL.IDX P0, R123, R88, R89, R90 ;  /* 0x00000059587b7389 */ /* 0x000064000000005a */
[----:B01----:R-:W-:Y:S05]  /*15f50*/  ENDCOLLECTIVE ;  /* 0x000000000000791b */ /* 0x003fea0003800000 */
.L_x_4298:
[-C--:B------:R-:W-:Y:S01]  /*15f60*/  FFMA R128, R4, R133.reuse, R115 ;  /* 0x0000008504807223 */ /* 0x080fe20000000073 */
[----:B------:R-:W-:Y:S01]  /*15f70*/  FFMA R109, R33, R133, R116 ;  /* 0x00000085216d7223 */ /* 0x000fe20000000074 */
[----:B------:R-:W-:Y:S02]  /*15f80*/  MOV R88, R39 ;  /* 0x0000002700587202 */ /* 0x000fe40000000f00 */
[----:B------:R-:W-:-:S07]  /*15f90*/  MOV R135, R123 ;  /* 0x0000007b00877202 */ /* 0x000fce0000000f00 */
[----:B------:R-:W-:Y:S05]  /*15fa0*/  WARPSYNC.COLLECTIVE R91, `(.L_x_4299) ;  /* 0x000000005b087348 */ /* 0x000fea0003c00000 */
[----:B------:R0:W1:Y:S02]  /*15fb0*/  SHFL.IDX P0, R123, R88, R89, R90 ;  /* 0x00000059587b7389 */ /* 0x000064000000005a */
[----:B01----:R-:W-:Y:S05]  /*15fc0*/  ENDCOLLECTIVE ;  /* 0x000000000000791b */ /* 0x003fea0003800000 */
.L_x_4299:
[-C--:B------:R-:W-:Y:S01]  /*15fd0*/  FFMA R130, R4, R135.reuse, R117 ;  /* 0x0000008704827223 */ /* 0x080fe20000000075 */
[----:B------:R-:W-:Y:S01]  /*15fe0*/  FFMA R111, R33, R135, R118 ;  /* 0x00000087216f7223 */ /* 0x000fe20000000076 */
[----:B------:R-:W-:Y:S02]  /*15ff0*/  MOV R88, R40 ;  /* 0x0000002800587202 */ /* 0x000fe40000000f00 */
[----:B------:R-:W-:-:S07]  /*16000*/  MOV R137, R123 ;  /* 0x0000007b00897202 */ /* 0x000fce0000000f00 */
[----:B------:R-:W-:Y:S05]  /*16010*/  WARPSYNC.COLLECTIVE R91, `(.L_x_4300) ;  /* 0x000000005b087348 */ /* 0x000fea0003c00000 */
[----:B------:R0:W1:Y:S02]  /*16020*/  SHFL.IDX P0, R123, R88, R89, R90 ;  /* 0x00000059587b7389 */ /* 0x000064000000005a */
[----:B01----:R-:W-:Y:S05]  /*16030*/  ENDCOLLECTIVE ;  /* 0x000000000000791b */ /* 0x003fea0003800000 */
.L_x_4300:
[-C--:B------:R-:W-:Y:S01]  /*16040*/  FFMA R132, R4, R137.reuse, R119 ;  /* 0x0000008904847223 */ /* 0x080fe20000000077 */
[----:B------:R-:W-:Y:S01]  /*16050*/  FFMA R113, R33, R137, R120 ;  /* 0x0000008921717223 */ /* 0x000fe20000000078 */
[----:B------:R-:W-:Y:S02]  /*16060*/  MOV R88, R41 ;  /* 0x0000002900587202 */ /* 0x000fe40000000f00 */
[----:B------:R-:W-:-:S07]  /*16070*/  MOV R138, R123 ;  /* 0x0000007b008a7202 */ /* 0x000fce0000000f00 */
[----:B------:R-:W-:Y:S05]  /*16080*/  WARPSYNC.COLLECTIVE R91, `(.L_x_4301) ;  /* 0x000000005b087348 */ /* 0x000fea0003c00000 */
[----:B------:R0:W1:Y:S02]  /*16090*/  SHFL.IDX P0, R123, R88, R89, R90 ;  /* 0x00000059587b7389 */ /* 0x000064000000005a */
[----:B01----:R-:W-:Y:S05]  /*160a0*/  ENDCOLLECTIVE ;  /* 0x000000000000791b */ /* 0x003fea0003800000 */
.L_x_4301:
[-C--:B------:R-:W-:Y:S01]  /*160b0*/  FFMA R134, R4, R138.reuse, R121 ;  /* 0x0000008a04867223 */ /* 0x080fe20000000079 */
[----:B------:R-:W-:Y:S01]  /*160c0*/  FFMA R115, R33, R138, R87 ;  /* 0x0000008a21737223 */ /* 0x000fe20000000057 */
[----:B------:R-:W-:Y:S02]  /*160d0*/  MOV R88, R42 ;  /* 0x0000002a00587202 */ /* 0x000fe40000000f00 */
[----:B------:R-:W-:-:S07]  /*160e0*/  MOV R139, R123 ;  /* 0x0000007b008b7202 */ /* 0x000fce0000000f00 */
[----:B------:R-:W-:Y:S05]  /*160f0*/  WARPSYNC.COLLECTIVE R91, `(.L_x_4302) ;  /* 0x000000005b087348 */ /* 0x000fea0003c00000 */
[----:B------:R0:W1:Y:S02]  /*16100*/  SHFL.IDX P0, R123, R88, R89, R90 ;  /* 0x00000059587b7389 */ /* 0x000064000000005a */
[----:B01----:R-:W-:Y:S05]  /*16110*/  ENDCOLLECTIVE ;  /* 0x000000000000791b */ /* 0x003fea0003800000 */
.L_x_4302:
        /* <DEDUP_REMOVED lines=11> */
.L_x_4303:
[----:B------:R-:W-:Y:S02]  /*161d0*/  MOV R88, R10 ;  /* 0x0000000a00587202 */ /* 0x000fe40000000f00 */
[----:B------:R-:W-:-:S07]  /*161e0*/  MOV R80, R123 ;  /* 0x0000007b00507202 */ /* 0x000fce0000000f00 */
[----:B------:R-:W-:Y:S05]  /*161f0*/  WARPSYNC.COLLECTIVE R91, `(.L_x_4304) ;  /* 0x000000005b087348 */ /* 0x000fea0003c00000 */
[----:B------:R0:W1:Y:S02]  /*16200*/  SHFL.IDX P0, R123, R88, R89, R90 ;  /* 0x00000059587b7389 */ /* 0x000064000000005a */
[----:B01----:R-:W-:Y:S05]  /*16210*/  ENDCOLLECTIVE ;  /* 0x000000000000791b */ /* 0x003fea0003800000 */
.L_x_4304:
[----:B------:R-:W-:Y:S01]  /*16220*/  MOV R88, R11 ;  /* 0x0000000b00587202 */ /* 0x000fe20000000f00 */
[----:B------:R-:W-:Y:S01]  /*16230*/  FFMA R48, R43, R123, R48 ;  /* 0x0000007b2b307223 */ /* 0x000fe20000000030 */
[----:B------:R-:W-:Y:S01]  /*16240*/  FFMA R81, R80, R43, R81 ;  /* 0x0000002b50517223 */ /* 0x000fe20000000051 */
[----:B------:R-:W-:-:S07]  /*16250*/  FFMA R50, R4, R123, R50 ;  /* 0x0000007b04327223 */ /* 0x000fce0000000032 */
[----:B------:R-:W-:Y:S05]  /*16260*/  WARPSYNC.COLLECTIVE R91, `(.L_x_4305) ;  /* 0x000000005b087348 */ /* 0x000fea0003c00000 */
[----:B------:R0:W1:Y:S02]  /*16270*/  SHFL.IDX P0, R123, R88, R89, R90 ;  /* 0x00000059587b7389 */ /* 0x000064000000005a */
[----:B01----:R-:W-:Y:S05]  /*16280*/  ENDCOLLECTIVE ;  /* 0x000000000000791b */ /* 0x003fea0003800000 */
.L_x_4305:
[----:B------:R-:W-:Y:S02]  /*16290*/  MOV R88, R12 ;  /* 0x0000000c00587202 */ /* 0x000fe40000000f00 */
[----:B------:R-:W-:-:S07]  /*162a0*/  MOV R44, R123 ;  /* 0x0000007b002c7202 */ /* 0x000fce0000000f00 */
[----:B------:R-:W-:Y:S05]  /*162b0*/  WARPSYNC.COLLECTIVE R91, `(.L_x_4306) ;  /* 0x000000005b087348 */ /* 0x000fea0003c00000 */
[----:B------:R0:W1:Y:S02]  /*162c0*/  SHFL.IDX P0, R123, R88, R89, R90 ;  /* 0x00000059587b7389 */ /* 0x000064000000005a */
[----:B01----:R-:W-:Y:S05]  /*162d0*/  ENDCOLLECTIVE ;  /* 0x000000000000791b */ /* 0x003fea0003800000 */
.L_x_4306:
[----:B------:R-:W-:Y:S02]  /*162e0*/  MOV R88, R13 ;  /* 0x0000000d00587202 */ /* 0x000fe40000000f00 */
[----:B------:R-:W-:-:S07]  /*162f0*/  MOV R45, R123 ;  /* 0x0000007b002d7202 */ /* 0x000fce0000000f00 */
[----:B------:R-:W-:Y:S05]  /*16300*/  WARPSYNC.COLLECTIVE R91, `(.L_x_4307) ;  /* 0x000000005b087348 */ /* 0x000fea0003c00000 */
[----:B------:R0:W1:Y:S02]  /*16310*/  SHFL.IDX P0, R123, R88, R89, R90 ;  /* 0x00000059587b7389 */ /* 0x000064000000005a */
[----:B01----:R-:W-:Y:S05]  /*16320*/  ENDCOLLECTIVE ;  /* 0x000000000000791b */ /* 0x003fea0003800000 */
.L_x_4307:
[----:B------:R-:W-:Y:S02]  /*16330*/  MOV R88, R14 ;  /* 0x0000000e00587202 */ /* 0x000fe40000000f00 */
[----:B------:R-:W-:-:S07]  /*16340*/  MOV R47, R123 ;  /* 0x0000007b002f7202 */ /* 0x000fce0000000f00 */
[----:B------:R-:W-:Y:S05]  /*16350*/  WARPSYNC.COLLECTIVE R91, `(.L_x_4308) ;  /* 0x000000005b087348 */ /* 0x000fea0003c00000 */
[----:B------:R0:W1:Y:S02]  /*16360*/  SHFL.IDX P0, R123, R88, R89, R90 ;  /* 0x00000059587b7389 */ /* 0x000064000000005a */
[----:B01----:R-:W-:Y:S05]  /*16370*/  ENDCOLLECTIVE ;  /* 0x000000000000791b */ /* 0x003fea0003800000 */
.L_x_4308:
[----:B------:R-:W-:Y:S02]  /*16380*/  MOV R88, R15 ;  /* 0x0000000f00587202 */ /* 0x000fe40000000f00 */
[----:B------:R-:W-:-:S07]  /*16390*/  MOV R87, R123 ;  /* 0x0000007b00577202 */ /* 0x000fce0000000f00 */
[----:B------:R-:W-:Y:S05]  /*163a0*/  WARPSYNC.COLLECTIVE R91, `(.L_x_4309) ;  /* 0x000000005b087348 */ /* 0x000fea0003c00000 */
[----:B------:R0:W1:Y:S02]  /*163b0*/  SHFL.IDX P0, R123, R88, R89, R90 ;  /* 0x00000059587b7389 */ /* 0x000064000000005a */
[----:B01----:R-:W-:Y:S05]  /*163c0*/  ENDCOLLECTIVE ;  /* 0x000000000000791b */ /* 0x003fea0003800000 */
.L_x_4309:
[----:B------:R-:W-:Y:S02]  /*163d0*/  MOV R88, R16 ;  /* 0x0000001000587202 */ /* 0x000fe40000000f00 */
[----:B------:R-:W-:-:S07]  /*163e0*/  MOV R119, R123 ;  /* 0x0000007b00777202 */ /* 0x000fce0000000f00 */
[----:B------:R-:W-:Y:S05]  /*163f0*/  WARPSYNC.COLLECTIVE R91, `(.L_x_4310) ;  /* 0x000000005b087348 */ /* 0x000fea0003c00000 */
[----:B------:R0:W1:Y:S02]  /*16400*/  SHFL.IDX P0, R123, R88, R89, R90 ;  /* 0x00000059587b7389 */ /* 0x000064000000005a */
[----:B01----:R-:W-:Y:S05]  /*16410*/  ENDCOLLECTIVE ;  /* 0x000000000000791b */ /* 0x003fea0003800000 */
.L_x_4310:
[----:B------:R-:W-:Y:S02]  /*16420*/  MOV R88, R17 ;  /* 0x0000001100587202 */ /* 0x000fe40000000f00 */
[----:B------:R-:W-:-:S07]  /*16430*/  MOV R121, R123 ;  /* 0x0000007b00797202 */ /* 0x000fce0000000f00 */
[----:B------:R-:W-:Y:S05]  /*16440*/  WARPSYNC.COLLECTIVE R91, `(.L_x_4311) ;  /* 0x000000005b087348 */ /* 0x000fea0003c00000 */
[----:B------:R0:W1:Y:S02]  /*16450*/  SHFL.IDX P0, R123, R88, R89, R90 ;  /* 0x00000059587b7389 */ /* 0x000064000000005a */
[----:B01----:R-:W-:Y:S05]  /*16460*/  ENDCOLLECTIVE ;  /* 0x000000000000791b */ /* 0x003fea0003800000 */
.L_x_4311:
[----:B------:R-:W-:Y:S01]  /*16470*/  FFMA R77, R80, R4, R77 ;  /* 0x00000004504d7223 */ /* 0x000fe2000000004d */
[----:B------:R-:W-:Y:S02]  /*16480*/  MOV R88, R18 ;  /* 0x0000001200587202 */ /* 0x000fe40000000f00 */
[----:B------:R-:W-:-:S07]  /*16490*/  MOV R80, R123 ;  /* 0x0000007b00507202 */ /* 0x000fce0000000f00 */
[----:B------:R-:W-:Y:S05]  /*164a0*/  WARPSYNC.COLLECTIVE R91, `(.L_x_4312) ;  /* 0x000000005b087348 */ /* 0x000fea0003c00000 */
[----:B------:R0:W1:Y:S02]  /*164b0*/  SHFL.IDX P0, R123, R88, R89, R90 ;  /* 0x00000059587b7389 */ /* 0x000064000000005a */
[----:B01----:R-:W-:Y:S05]  /*164c0*/  ENDCOLLECTIVE ;  /* 0x000000000000791b */ /* 0x003fea0003800000 */
.L_x_4312:
        /* <DEDUP_REMOVED lines=10> */
.L_x_4313:
[----:B------:R-:W-:Y:S02]  /*16570*/  MOV R88, R20 ;  /* 0x0000001400587202 */ /* 0x000fe40000000f00 */
[----:B------:R-:W-:-:S07]  /*16580*/  MOV R53, R123 ;  /* 0x0000007b00357202 */ /* 0x000fce0000000f00 */
[----:B------:R-:W-:Y:S05]  /*16590*/  WARPSYNC.COLLECTIVE R91, `(.L_x_4314) ;  /* 0x000000005b087348 */ /* 0x000fea0003c00000 */
[----:B------:R0:W1:Y:S02]  /*165a0*/  SHFL.IDX P0, R123, R88, R89, R90 ;  /* 0x00000059587b7389 */ /* 0x000064000000005a */
[----:B01----:R-:W-:Y:S05]  /*165b0*/  ENDCOLLECTIVE ;  /* 0x000000000000791b */ /* 0x003fea0003800000 */
.L_x_4314:
        /* <DEDUP_REMOVED lines=8> */
.L_x_4315:
[----:B------:R-:W-:Y:S02]  /*16640*/  MOV R88, R22 ;  /* 0x0000001600587202 */ /* 0x000fe40000000f00 */
[----:B------:R-:W-:-:S07]  /*16650*/  MOV R57, R123 ;  /* 0x0000007b00397202 */ /* 0x000fce0000000f00 */
[----:B------:R-:W-:Y:S05]  /*16660*/  WARPSYNC.COLLECTIVE R91, `(.L_x_4316) ;  /* 0x000000005b087348 */ /* 0x000fea0003c00000 */
[----:B------:R0:W1:Y:S02]  /*16670*/  SHFL.IDX P0, R123, R88, R89, R90 ;  /* 0x00000059587b7389 */ /* 0x000064000000005a */
[----:B01----:R-:W-:Y:S05]  /*16680*/  ENDCOLLECTIVE ;  /* 0x000000000000791b */ /* 0x003fea0003800000 */
.L_x_4316:
[----:B------:R-:W-:Y:S01]  /*16690*/  FFMA R152, R43, R47, R54 ;  /* 0x0000002f2b987223 */ /* 0x000fe20000000036 */
[----:B------:R-:W-:Y:S01]  /*166a0*/  FFMA R47, R4, R119, R59 ;  /* 0x00000077042f7223 */ /* 0x000fe2000000003b */
[----:B------:R-:W-:Y:S02]  /*166b0*/  MOV R88, R23 ;  /* 0x0000001700587202 */ /* 0x000fe40000000f00 */
[----:B------:R-:W-:-:S07]  /*166c0*/  MOV R59, R123 ;  /* 0x0000007b003b7202 */ /* 0x000fce0000000f00 */
[----:B------:R-:W-:Y:S05]  /*166d0*/  WARPSYNC.COLLECTIVE R91, `(.L_x_4317) ;  /* 0x000000005b087348 */ /* 0x000fea0003c00000 */
[----:B------:R0:W1:Y:S02]  /*166e0*/  SHFL.IDX P0, R123, R88, R89, R90 ;  /* 0x00000059587b7389 */ /* 0x000064000000005a */
[----:B01----:R-:W-:Y:S05]  /*166f0*/  ENDCOLLECTIVE ;  /* 0x000000000000791b */ /* 0x003fea0003800000 */
.L_x_4317:
[----:B------:R-:W-:Y:S01]  /*16700*/  FFMA R78, R4, R121, R61 ;  /* 0x00000079044e7223 */ /* 0x000fe2000000003d */
[----:B------:R-:W-:Y:S02]  /*16710*/  MOV R88, R24 ;  /* 0x0000001800587202 */ /* 0x000fe40000000f00 */
[----:B------:R-:W-:-:S07]  /*16720*/  MOV R61, R123 ;  /* 0x0000007b003d7202 */ /* 0x000fce0000000f00 */
[----:B------:R-:W-:Y:S05]  /*16730*/  WARPSYNC.COLLECTIVE R91, `(.L_x_4318) ;  /* 0x000000005b087348 */ /* 0x000fea0003c00000 */
[----:B------:R0:W1:Y:S02]  /*16740*/  SHFL.IDX P0, R123, R88, R89, R90 ;  /* 0x00000059587b7389 */ /* 0x000064000000005a */
[----:B01----:R-:W-:Y:S05]  /*16750*/  ENDCOLLECTIVE ;  /* 0x000000000000791b */ /* 0x003fea0003800000 */
.L_x_4318:
        /* <DEDUP_REMOVED lines=9> */
.L_x_4319:
[----:B------:R-:W-:Y:S02]  /*167f0*/  MOV R88, R26 ;  /* 0x0000001a00587202 */ /* 0x000fe40000000f00 */
[----:B------:R-:W-:-:S07]  /*16800*/  MOV R125, R123 ;  /* 0x0000007b007d7202 */ /* 0x000fce0000000f00 */
[----:B------:R-:W-:Y:S05]  /*16810*/  WARPSYNC.COLLECTIVE R91, `(.L_x_4320) ;  /* 0x000000005b087348 */ /* 0x000fea0003c00000 */
[----:B------:R0:W1:Y:S02]  /*16820*/  SHFL.IDX P0, R123, R88, R89, R90 ;  /* 0x00000059587b7389 */ /* 0x000064000000005a */
[----:B01----:R-:W-:Y:S05]  /*16830*/  ENDCOLLECTIVE ;  /* 0x000000000000791b */ /* 0x003fea0003800000 */
.L_x_4320:
[----:B------:R-:W-:Y:S01]  /*16840*/  MOV R88, R28 ;  /* 0x0000001c00587202 */ /* 0x000fe20000000f00 */
[-C--:B------:R-:W-:Y:S01]  /*16850*/  FFMA R140, R43, R123.reuse, R86 ;  /* 0x0000007b2b8c7223 */ /* 0x080fe20000000056 */
[----:B------:R-:W-:-:S07]  /*16860*/  FFMA R85, R4, R123, R85 ;  /* 0x0000007b04557223 */ /* 0x000fce0000000055 */
[----:B------:R-:W-:Y:S05]  /*16870*/  WARPSYNC.COLLECTIVE R91, `(.L_x_4321) ;  /* 0x000000005b087348 */ /* 0x000fea0003c00000 */
[----:B------:R0:W1:Y:S02]  /*16880*/  SHFL.IDX P0, R123, R88, R89, R90 ;  /* 0x00000059587b7389 */ /* 0x000064000000005a */
[----:B01----:R-:W-:Y:S05]  /*16890*/  ENDCOLLECTIVE ;  /* 0x000000000000791b */ /* 0x003fea0003800000 */
.L_x_4321:
[----:B------:R-:W-:Y:S02]  /*168a0*/  MOV R88, R29 ;  /* 0x0000001d00587202 */ /* 0x000fe40000000f00 */
[----:B------:R-:W-:-:S07]  /*168b0*/  MOV R52, R123 ;  /* 0x0000007b00347202 */ /* 0x000fce0000000f00 */
[----:B------:R-:W-:Y:S05]  /*168c0*/  WARPSYNC.COLLECTIVE R91, `(.L_x_4322) ;  /* 0x000000005b087348 */ /* 0x000fea0003c00000 */
[----:B------:R0:W1:Y:S02]  /*168d0*/  SHFL.IDX P0, R123, R88, R89, R90 ;  /* 0x00000059587b7389 */ /* 0x000064000000005a */
[----:B01----:R-:W-:Y:S05]  /*168e0*/  ENDCOLLECTIVE ;  /* 0x000000000000791b */ /* 0x003fea0003800000 */
.L_x_4322:
[-C--:B------:R-:W-:Y:S01]  /*168f0*/  FFMA R129, R43, R53.reuse, R66 ;  /* 0x000000352b817223 */ /* 0x080fe20000000042 */
[----:B------:R-:W-:Y:S01]  /*16900*/  FFMA R102, R4, R53, R67 ;  /* 0x0000003504667223 */ /* 0x000fe20000000043 */
[----:B------:R-:W-:Y:S02]  /*16910*/  MOV R88, R30 ;  /* 0x0000001e00587202 */ /* 0x000fe40000000f00 */
[----:B------:R-:W-:-:S07]  /*16920*/  MOV R53, R123 ;  /* 0x0000007b00357202 */ /* 0x000fce0000000f00 */
[----:B------:R-:W-:Y:S05]  /*16930*/  WARPSYNC.COLLECTIVE R91, `(.L_x_4323) ;  /* 0x000000005b087348 */ /* 0x000fea0003c00000 */
[----:B------:R0:W1:Y:S02]  /*16940*/  SHFL.IDX P0, R123, R88, R89, R90 ;  /* 0x00000059587b7389 */ /* 0x000064000000005a */
[----:B01----:R-:W-:Y:S05]  /*16950*/  ENDCOLLECTIVE ;  /* 0x000000000000791b */ /* 0x003fea0003800000 */
.L_x_4323:
[----:B------:R-:W-:Y:S02]  /*16960*/  MOV R88, R31 ;  /* 0x0000001f00587202 */ /* 0x000fe40000000f00 */
[----:B------:R-:W-:-:S07]  /*16970*/  MOV R54, R123 ;  /* 0x0000007b00367202 */ /* 0x000fce0000000f00 */
[----:B------:R-:W-:Y:S05]  /*16980*/  WARPSYNC.COLLECTIVE R91, `(.L_x_4324) ;  /* 0x000000005b087348 */ /* 0x000fea0003c00000 */
[----:B------:R0:W1:Y:S02]  /*16990*/  SHFL.IDX P0, R123, R88, R89, R90 ;  /* 0x00000059587b7389 */ /* 0x000064000000005a */
[----:B01----:R-:W-:Y:S05]  /*169a0*/  ENDCOLLECTIVE ;  /* 0x000000000000791b */ /* 0x003fea0003800000 */
.L_x_4324:
[-C--:B------:R-:W-:Y:S01]  /*169b0*/  FFMA R131, R43, R55.reuse, R68 ;  /* 0x000000372b837223 */ /* 0x080fe20000000044 */
[----:B------:R-:W-:Y:S01]  /*169c0*/  FFMA R104, R4, R55, R69 ;  /* 0x0000003704687223 */ /* 0x000fe20000000045 */
[----:B------:R-:W-:Y:S02]  /*169d0*/  MOV R88, R32 ;  /* 0x0000002000587202 */ /* 0x000fe40000000f00 */
[----:B------:R-:W-:-:S07]  /*169e0*/  MOV R55, R123 ;  /* 0x0000007b00377202 */ /* 0x000fce0000000f00 */
[----:B------:R-:W-:Y:S05]  /*169f0*/  WARPSYNC.COLLECTIVE R91, `(.L_x_4325) ;  /* 0x000000005b087348 */ /* 0x000fea0003c00000 */
[----:B------:R0:W1:Y:S02]  /*16a00*/  SHFL.IDX P0, R123, R88, R89, R90 ;  /* 0x00000059587b7389 */ /* 0x000064000000005a */
[----:B01----:R-:W-:Y:S05]  /*16a10*/  ENDCOLLECTIVE ;  /* 0x000000000000791b */ /* 0x003fea0003800000 */
.L_x_4325:
[----:B------:R-:W-:Y:S01]  /*16a20*/  MOV R88, R34 ;  /* 0x0000002200587202 */ /* 0x000fe20000000f00 */
[-C--:B------:R-:W-:Y:S01]  /*16a30*/  FFMA R145, R43, R123.reuse, R100 ;  /* 0x0000007b2b917223 */ /* 0x080fe20000000064 */
[----:B------:R-:W-:-:S07]  /*16a40*/  FFMA R114, R4, R123, R101 ;  /* 0x0000007b04727223 */ /* 0x000fce0000000065 */
[----:B------:R-:W-:Y:S05]  /*16a50*/  WARPSYNC.COLLECTIVE R91, `(.L_x_4326) ;  /* 0x000000005b087348 */ /* 0x000fea0003c00000 */
[----:B------:R0:W1:Y:S02]  /*16a60*/  SHFL.IDX P0, R123, R88, R89, R90 ;  /* 0x00000059587b7389 */ /* 0x000064000000005a */
[----:B01----:R-:W-:Y:S05]  /*16a70*/  ENDCOLLECTIVE ;  /* 0x000000000000791b */ /* 0x003fea0003800000 */
.L_x_4326:
[-C--:B------:R-:W-:Y:S01]  /*16a80*/  FFMA R133, R43, R57.reuse, R70 ;  /* 0x000000392b857223 */ /* 0x080fe20000000046 */
[----:B------:R-:W-:Y:S01]  /*16a90*/  FFMA R106, R4, R57, R71 ;  /* 0x00000039046a7223 */ /* 0x000fe20000000047 */
[----:B------:R-:W-:Y:S02]  /*16aa0*/  MOV R88, R35 ;  /* 0x0000002300587202 */ /* 0x000fe40000000f00 */
[----:B------:R-:W-:-:S07]  /*16ab0*/  MOV R57, R123 ;  /* 0x0000007b00397202 */ /* 0x000fce0000000f00 */
[----:B------:R-:W-:Y:S05]  /*16ac0*/  WARPSYNC.COLLECTIVE R91, `(.L_x_4327) ;  /* 0x000000005b087348 */ /* 0x000fea0003c00000 */
[----:B------:R0:W1:Y:S02]  /*16ad0*/  SHFL.IDX P0, R123, R88, R89, R90 ;  /* 0x00000059587b7389 */ /* 0x000064000000005a */
[----:B01----:R-:W-:Y:S05]  /*16ae0*/  ENDCOLLECTIVE ;  /* 0x000000000000791b */ /* 0x003fea0003800000 */
.L_x_4327:
[-C--:B------:R-:W-:Y:S01]  /*16af0*/  FFMA R135, R43, R59.reuse, R72 ;  /* 0x0000003b2b877223 */ /* 0x080fe20000000048 */
[----:B------:R-:W-:Y:S01]  /*16b00*/  FFMA R108, R4, R59, R73 ;  /* 0x0000003b046c7223 */ /* 0x000fe20000000049 */
[----:B------:R-:W-:Y:S02]  /*16b10*/  MOV R88, R36 ;  /* 0x0000002400587202 */ /* 0x000fe40000000f00 */
[----:B------:R-:W-:-:S07]  /*16b20*/  MOV R59, R123 ;  /* 0x0000007b003b7202 */ /* 0x000fce0000000f00 */
[----:B------:R-:W-:Y:S05]  /*16b30*/  WARPSYNC.COLLECTIVE R91, `(.L_x_4328) ;  /* 0x000000005b087348 */ /* 0x000fea0003c00000 */
[----:B------:R0:W1:Y:S02]  /*16b40*/  SHFL.IDX P0, R123, R88, R89, R90 ;  /* 0x00000059587b7389 */ /* 0x000064000000005a */
[----:B01----:R-:W-:Y:S05]  /*16b50*/  ENDCOLLECTIVE ;  /* 0x000000000000791b */ /* 0x003fea0003800000 */
.L_x_4328:
[-C--:B------:R-:W-:Y:S01]  /*16b60*/  FFMA R137, R43, R61.reuse, R74 ;  /* 0x0000003d2b897223 */ /* 0x080fe2000000004a */
[----:B------:R-:W-:Y:S01]  /*16b70*/  FFMA R110, R4, R61, R75 ;  /* 0x0000003d046e7223 */ /* 0x000fe2000000004b */
[----:B------:R-:W-:Y:S02]  /*16b80*/  MOV R88, R37 ;  /* 0x0000002500587202 */ /* 0x000fe40000000f00 */
[----:B------:R-:W-:-:S07]  /*16b90*/  MOV R61, R123 ;  /* 0x0000007b003d7202 */ /* 0x000fce0000000f00 */
[----:B------:R-:W-:Y:S05]  /*16ba0*/  WARPSYNC.COLLECTIVE R91, `(.L_x_4329) ;  /* 0x000000005b087348 */ /* 0x000fea0003c00000 */
[----:B------:R0:W1:Y:S02]  /*16bb0*/  SHFL.IDX P0, R123, R88, R89, R90 ;  /* 0x00000059587b7389 */ /* 0x000064000000005a */
[----:B01----:R-:W-:Y:S05]  /*16bc0*/  ENDCOLLECTIVE ;  /* 0x000000000000791b */ /* 0x003fea0003800000 */
.L_x_4329:
        /* <DEDUP_REMOVED lines=8> */
.L_x_4330:
[-C--:B------:R-:W-:Y:S01]  /*16c50*/  FFMA R138, R43, R63.reuse, R82 ;  /* 0x0000003f2b8a7223 */ /* 0x080fe20000000052 */
[----:B------:R-:W-:Y:S01]  /*16c60*/  FFMA R79, R4, R63, R79 ;  /* 0x0000003f044f7223 */ /* 0x000fe2000000004f */
[----:B------:R-:W-:Y:S02]  /*16c70*/  MOV R88, R39 ;  /* 0x0000002700587202 */ /* 0x000fe40000000f00 */
[----:B------:R-:W-:-:S07]  /*16c80*/  MOV R63, R123 ;  /* 0x0000007b003f7202 */ /* 0x000fce0000000f00 */
[----:B------:R-:W-:Y:S05]  /*16c90*/  WARPSYNC.COLLECTIVE R91, `(.L_x_4331) ;  /* 0x000000005b087348 */ /* 0x000fea0003c00000 */
[----:B------:R0:W1:Y:S02]  /*16ca0*/  SHFL.IDX P0, R123, R88, R89, R90 ;  /* 0x00000059587b7389 */ /* 0x000064000000005a */
[----:B01----:R-:W-:Y:S05]  /*16cb0*/  ENDCOLLECTIVE ;  /* 0x000000000000791b */ /* 0x003fea0003800000 */
.L_x_4331:
[----:B------:R-:W-:Y:S02]  /*16cc0*/  MOV R88, R40 ;  /* 0x0000002800587202 */ /* 0x000fe40000000f00 */
[----:B------:R-:W-:-:S07]  /*16cd0*/  MOV R65, R123 ;  /* 0x0000007b00417202 */ /* 0x000fce0000000f00 */
[----:B------:R-:W-:Y:S05]  /*16ce0*/  WARPSYNC.COLLECTIVE R91, `(.L_x_4332) ;  /* 0x000000005b087348 */ /* 0x000fea0003c00000 */
[----:B------:R0:W1:Y:S02]  /*16cf0*/  SHFL.IDX P0, R123, R88, R89, R90 ;  /* 0x00000059587b7389 */ /* 0x000064000000005a */
[----:B01----:R-:W-:Y:S05]  /*16d00*/  ENDCOLLECTIVE ;  /* 0x000000000000791b */ /* 0x003fea0003800000 */
.L_x_4332:
[----:B------:R-:W-:Y:S02]  /*16d10*/  MOV R88, R41 ;  /* 0x0000002900587202 */ /* 0x000fe40000000f00 */
[----:B------:R-:W-:-:S07]  /*16d20*/  MOV R149, R123 ;  /* 0x0000007b00957202 */ /* 0x000fce0000000f00 */
[----:B------:R-:W-:Y:S05]  /*16d30*/  WARPSYNC.COLLECTIVE R91, `(.L_x_4333) ;  /* 0x000000005b087348 */ /* 0x000fea0003c00000 */
[----:B------:R0:W1:Y:S02]  /*16d40*/  SHFL.IDX P0, R123, R88, R89, R90 ;  /* 0x00000059587b7389 */ /* 0x000064000000005a */
[----:B01----:R-:W-:Y:S05]  /*16d50*/  ENDCOLLECTIVE ;  /* 0x000000000000791b */ /* 0x003fea0003800000 */
.L_x_4333:
[----:B------:R-:W-:Y:S01]  /*16d60*/  FFMA R83, R4, R125, R83 ;  /* 0x0000007d04537223 */ /* 0x000fe20000000053 */
[----:B------:R-:W-:Y:S02]  /*16d70*/  MOV R88, R42 ;  /* 0x0000002a00587202 */ /* 0x000fe40000000f00 */
[----:B------:R-:W-:-:S07]  /*16d80*/  MOV R125, R123 ;  /* 0x0000007b007d7202 */ /* 0x000fce0000000f00 */
[----:B------:R-:W-:Y:S05]  /*16d90*/  WARPSYNC.COLLECTIVE R91, `(.L_x_4334) ;  /* 0x000000005b087348 */ /* 0x000fea0003c00000 */
[----:B------:R0:W1:Y:S02]  /*16da0*/  SHFL.IDX P0, R123, R88, R89, R90 ;  /* 0x00000059587b7389 */ /* 0x000064000000005a */
[----:B01----:R-:W-:Y:S05]  /*16db0*/  ENDCOLLECTIVE ;  /* 0x000000000000791b */ /* 0x003fea0003800000 */
.L_x_4334:
        /* <DEDUP_REMOVED lines=78> */
.L_x_3867:
[----:B------:R-:W-:Y:S01]  /*172a0*/  HFMA2 R90, -RZ, RZ, 0, 1.847743988037109375e-06 ;  /* 0x0000001fff5a7431 */ /* 0x000fe200000001ff */
[----:B------:R-:W-:Y:S01]  /*172b0*/  BSSY B1, `(.L_x_4336) ;  /* 0x0000006000017945 */ /* 0x000fe20003800000 */
[----:B------:R-:W-:Y:S02]  /*172c0*/  MOV R88, R8 ;  /* 0x0000000800587202 */ /* 0x000fe40000000f00 */
[----:B------:R-:W-:-:S07]  /*172d0*/  MOV R91, 0xffffffff ;  /* 0xffffffff005b7802 */ /* 0x000fce0000000f00 */
[----:B-----5:R-:W-:Y:S05]  /*172e0*/  WARPSYNC.COLLECTIVE R91, `(.L_x_4337) ;  /* 0x000000005b087348 */ /* 0x020fea0003c00000 */
[----:B------:R0:W1:Y:S02]  /*172f0*/  SHFL.IDX P0, R123, R88, R89, R90 ;  /* 0x00000059587b7389 */ /* 0x000064000000005a */
[----:B01---5:R-:W-:Y:S05]  /*17300*/  ENDCOLLECTIVE ;  /* 0x000000000000791b */ /* 0x023fea0003800000 */
.L_x_4337:
[----:B------:R-:W-:Y:S05]  /*17310*/  BSYNC B1 ;  /* 0x0000000000017941 */ /* 0x000fea0003800000 */
.L_x_4336:
        /* <DEDUP_REMOVED lines=8> */
.L_x_4338:
[----:B------:R0:W5:Y:S04]  /*173a0*/  LDG.E.CONSTANT R4, desc[UR4][R44.64] ;  /* 0x000000042c047981 */ /* 0x000168000c1e9900 */
[----:B------:R0:W5:Y:S01]  /*173b0*/  LDG.E.CONSTANT R3, desc[UR4][R44.64+0x80] ;  /* 0x000080042c037981 */ /* 0x000162000c1e9900 */
[----:B------:R-:W-:Y:S02]  /*173c0*/  MOV R88, R10 ;  /* 0x0000000a00587202 */ /* 0x000fe40000000f00 */
[----:B------:R-:W-:-:S07]  /*173d0*/  MOV R46, R123 ;  /* 0x0000007b002e7202 */ /* 0x000fce0000000f00 */
[----:B0----5:R-:W-:Y:S05]  /*173e0*/  WARPSYNC.COLLECTIVE R91, `(.L_x_4339) ;  /* 0x000000005b087348 */ /* 0x021fea0003c00000 */
[----:B------:R1:W2:Y:S02]  /*173f0*/  SHFL.IDX P0, R123, R88, R89, R90 ;  /* 0x00000059587b7389 */ /* 0x0002a4000000005a */
[----:B012--5:R-:W-:Y:S05]  /*17400*/  ENDCOLLECTIVE ;  /* 0x000000000000791b */ /* 0x027fea0003800000 */
.L_x_4339:
[----:B------:R-:W-:Y:S02]  /*17410*/  MOV R88, R11 ;  /* 0x0000000b00587202 */ /* 0x000fe40000000f00 */
[----:B------:R-:W-:-:S07]  /*17420*/  MOV R7, R123 ;  /* 0x0000007b00077202 */ /* 0x000fce0000000f00 */
[----:B------:R-:W-:Y:S05]  /*17430*/  WARPSYNC.COLLECTIVE R91, `(.L_x_4340) ;  /* 0x000000005b087348 */ /* 0x000fea0003c00000 */
[----:B------:R0:W1:Y:S02]  /*17440*/  SHFL.IDX P0, R123, R88, R89, R90 ;  /* 0x00000059587b7389 */ /* 0x000064000000005a */
[----:B01----:R-:W-:Y:S05]  /*17450*/  ENDCOLLECTIVE ;  /* 0x000000000000791b */ /* 0x003fea0003800000 */
.L_x_4340:
[----:B------:R-:W-:Y:S02]  /*17460*/  MOV R88, R12 ;  /* 0x0000000c00587202 */ /* 0x000fe40000000f00 */
[----:B------:R-:W-:-:S07]  /*17470*/  MOV R82, R123 ;  /* 0x0000007b00527202 */ /* 0x000fce0000000f00 */
[----:B------:R-:W-:Y:S05]  /*17480*/  WARPSYNC.COLLECTIVE R91, `(.L_x_4341) ;  /* 0x000000005b087348 */ /* 0x000fea0003c00000 */
[----:B------:R0:W1:Y:S02]  /*17490*/  SHFL.IDX P0, R123, R88, R89, R90 ;  /* 0x00000059587b7389 */ /* 0x000064000000005a */
[----:B01----:R-:W-:Y:S05]  /*174a0*/  ENDCOLLECTIVE ;  /* 0x000000000000791b */ /* 0x003fea0003800000 */
.L_x_4341:
[----:B------:R-:W-:Y:S02]  /*174b0*/  MOV R88, R13 ;  /* 0x0000000d00587202 */ /* 0x000fe40000000f00 */
[----:B------:R-:W-:-:S07]  /*174c0*/  MOV R12, R123 ;  /* 0x0000007b000c7202 */ /* 0x000fce0000000f00 */
[----:B------:R-:W-:Y:S05]  /*174d0*/  WARPSYNC.COLLECTIVE R91, `(.L_x_4342) ;  /* 0x000000005b087348 */ /* 0x000fea0003c00000 */
[----:B------:R0:W1:Y:S02]  /*174e0*/  SHFL.IDX P0, R123, R88, R89, R90 ;  /* 0x00000059587b7389 */ /* 0x000064000000005a */
[----:B01----:R-:W-:Y:S05]  /*174f0*/  ENDCOLLECTIVE ;  /* 0x000000000000791b */ /* 0x003fea0003800000 */
.L_x_4342:
[----:B------:R-:W-:Y:S02]  /*17500*/  MOV R88, R14 ;  /* 0x0000000e00587202 */ /* 0x000fe40000000f00 */
[----:B------:R-:W-:-:S07]  /*17510*/  MOV R84, R123 ;  /* 0x0000007b00547202 */ /* 0x000fce0000000f00 */
[----:B------:R-:W-:Y:S05]  /*17520*/  WARPSYNC.COLLECTIVE R91, `(.L_x_4343) ;  /* 0x000000005b087348 */ /* 0x000fea0003c00000 */
[----:B------:R0:W1:Y:S02]  /*17530*/  SHFL.IDX P0, R123, R88, R89, R90 ;  /* 0x00000059587b7389 */ /* 0x000064000000005a */
[----:B01----:R-:W-:Y:S05]  /*17540*/  ENDCOLLECTIVE ;  /* 0x000000000000791b */ /* 0x003fea0003800000 */
.L_x_4343:
[----:B------:R-:W-:Y:S02]  /*17550*/  MOV R88, R15 ;  /* 0x0000000f00587202 */ /* 0x000fe40000000f00 */
[----:B------:R-:W-:-:S07]  /*17560*/  MOV R14, R123 ;  /* 0x0000007b000e7202 */ /* 0x000fce0000000f00 */
[----:B------:R-:W-:Y:S05]  /*17570*/  WARPSYNC.COLLECTIVE R91, `(.L_x_4344) ;  /* 0x000000005b087348 */ /* 0x000fea0003c00000 */
[----:B------:R0:W1:Y:S02]  /*17580*/  SHFL.IDX P0, R123, R88, R89, R90 ;  /* 0x00000059587b7389 */ /* 0x000064000000005a */
[----:B01----:R-:W-:Y:S05]  /*17590*/  ENDCOLLECTIVE ;  /* 0x000000000000791b */ /* 0x003fea0003800000 */
.L_x_4344:
[----:B------:R-:W-:Y:S02]  /*175a0*/  MOV R88, R16 ;  /* 0x0000001000587202 */ /* 0x000fe40000000f00 */
[----:B------:R-:W-:-:S07]  /*175b0*/  MOV R86, R123 ;  /* 0x0000007b00567202 */ /* 0x000fce0000000f00 */
[----:B------:R-:W-:Y:S05]  /*175c0*/  WARPSYNC.COLLECTIVE R91, `(.L_x_4345) ;  /* 0x000000005b087348 */ /* 0x000fea0003c00000 */
[----:B------:R0:W1:Y:S02]  /*175d0*/  SHFL.IDX P0, R123, R88, R89, R90 ;  /* 0x00000059587b7389 */ /* 0x000064000000005a */
[----:B01----:R-:W-:Y:S05]  /*175e0*/  ENDCOLLECTIVE ;  /* 0x000000000000791b */ /* 0x003fea0003800000 */
.L_x_4345:
[----:B------:R-:W-:Y:S02]  /*175f0*/  MOV R88, R17 ;  /* 0x0000001100587202 */ /* 0x000fe40000000f00 */
[----:B------:R-:W-:-:S07]  /*17600*/  MOV R16, R123 ;  /* 0x0000007b00107202 */ /* 0x000fce0000000f00 */
[----:B------:R-:W-:Y:S05]  /*17610*/  WARPSYNC.COLLECTIVE R91, `(.L_x_4346) ;  /* 0x000000005b087348 */ /* 0x000fea0003c00000 */
[----:B------:R0:W1:Y:S02]  /*17620*/  SHFL.IDX P0, R123, R88, R89, R90 ;  /* 0x00000059587b7389 */ /* 0x000064000000005a */
[----:B01----:R-:W-:Y:S05]  /*17630*/  ENDCOLLECTIVE ;  /* 0x000000000000791b */ /* 0x003fea0003800000 */
.L_x_4346:
[----:B------:R-:W-:Y:S02]  /*17640*/  MOV R88, R18 ;  /* 0x0000001200587202 */ /* 0x000fe40000000f00 */
[----:B------:R-:W-:-:S07]  /*17650*/  MOV R122, R123 ;  /* 0x0000007b007a7202 */ /* 0x000fce0000000f00 */
[----:B------:R-:W-:Y:S05]  /*17660*/  WARPSYNC.COLLECTIVE R91, `(.L_x_4347) ;  /* 0x000000005b087348 */ /* 0x000fea0003c00000 */
[----:B------:R0:W1:Y:S02]  /*17670*/  SHFL.IDX P0, R123, R88, R89, R90 ;  /* 0x00000059587b7389 */ /* 0x000064000000005a */
[----:B01----:R-:W-:Y:S05]  /*17680*/  ENDCOLLECTIVE ;  /* 0x000000000000791b */ /* 0x003fea0003800000 */
.L_x_4347:
[----:B------:R-:W-:Y:S02]  /*17690*/  MOV R88, R19 ;  /* 0x0000001300587202 */ /* 0x000fe40000000f00 */
[----:B------:R-:W-:-:S07]  /*176a0*/  MOV R18, R123 ;  /* 0x0000007b00127202 */ /* 0x000fce0000000f00 */
[----:B------:R-:W-:Y:S05]  /*176b0*/  WARPSYNC.COLLECTIVE R91, `(.L_x_4348) ;  /* 0x000000005b087348 */ /* 0x000fea0003c00000 */
[----:B------:R0:W1:Y:S02]  /*176c0*/  SHFL.IDX P0, R123, R88, R89, R90 ;  /* 0x00000059587b7389 */ /* 0x000064000000005a */
[----:B01----:R-:W-:Y:S05]  /*176d0*/  ENDCOLLECTIVE ;  /* 0x000000000000791b */ /* 0x003fea0003800000 */
.L_x_4348:
[----:B------:R-:W-:Y:S02]  /*176e0*/  MOV R88, R20 ;  /* 0x0000001400587202 */ /* 0x000fe40000000f00 */
[----:B------:R-:W-:-:S07]  /*176f0*/  MOV R44, R123 ;  /* 0x0000007b002c7202 */ /* 0x000fce0000000f00 */
[----:B------:R-:W-:Y:S05]  /*17700*/  WARPSYNC.COLLECTIVE R91, `(.L_x_4349) ;  /* 0x000000005b087348 */ /* 0x000fea0003c00000 */
[----:B------:R0:W1:Y:S02]  /*17710*/  SHFL.IDX P0, R123, R88, R89, R90 ;  /* 0x00000059587b7389 */ /* 0x000064000000005a */
[----:B01----:R-:W-:Y:S05]  /*17720*/  ENDCOLLECTIVE ;  /* 0x000000000000791b */ /* 0x003fea0003800000 */
.L_x_4349:
        /* <DEDUP_REMOVED lines=12> */
.L_x_4350:
        /* <DEDUP_REMOVED lines=22> */
.L_x_4351:
[-C--:B------:R-:W-:Y:S01]  /*17950*/  FFMA R71, R4, R10.reuse, R71 ;  /* 0x0000000a04477223 */ /* 0x080fe20000000047 */
[----:B------:R-:W-:Y:S01]  /*17960*/  FFMA R72, R3, R10, R72 ;  /* 0x0000000a03487223 */ /* 0x000fe20000000048 */
[----:B------:R-:W-:Y:S02]  /*17970*/  MOV R88, R23 ;  /* 0x0000001700587202 */ /* 0x000fe40000000f00 */
[----:B------:R-:W-:-:S07]  /*17980*/  MOV R22, R123 ;  /* 0x0000007b00167202 */ /* 0x000fce0000000f00 */
[----:B------:R-:W-:Y:S05]  /*17990*/  WARPSYNC.COLLECTIVE R91, `(.L_x_4352) ;  /* 0x000000005b087348 */ /* 0x000fea0003c00000 */
[----:B------:R0:W1:Y:S02]  /*179a0*/  SHFL.IDX P0, R123, R88, R89, R90 ;  /* 0x00000059587b7389 */ /* 0x000064000000005a */
[----:B01----:R-:W-:Y:S05]  /*179b0*/  ENDCOLLECTIVE ;  /* 0x000000000000791b */ /* 0x003fea0003800000 */
.L_x_4352:
[-C--:B------:R-:W-:Y:S01]  /*179c0*/  FFMA R73, R4, R22.reuse, R73 ;  /* 0x0000001604497223 */ /* 0x080fe20000000049 */
[----:B------:R-:W-:Y:S01]  /*179d0*/  FFMA R74, R3, R22, R74 ;  /* 0x00000016034a7223 */ /* 0x000fe2000000004a */
[----:B------:R-:W-:Y:S02]  /*179e0*/  MOV R88, R24 ;  /* 0x0000001800587202 */ /* 0x000fe40000000f00 */
[----:B------:R-:W-:-:S07]  /*179f0*/  MOV R124, R123 ;  /* 0x0000007b007c7202 */ /* 0x000fce0000000f00 */
[----:B------:R-:W-:Y:S05]  /*17a00*/  WARPSYNC.COLLECTIVE R91, `(.L_x_4353) ;  /* 0x000000005b087348 */ /* 0x000fea0003c00000 */
[----:B------:R0:W1:Y:S02]  /*17a10*/  SHFL.IDX P0, R123, R88, R89, R90 ;  /* 0x00000059587b7389 */ /* 0x000064000000005a */
[----:B01----:R-:W-:Y:S05]  /*17a20*/  ENDCOLLECTIVE ;  /* 0x000000000000791b */ /* 0x003fea0003800000 */
.L_x_4353:
[-C--:B------:R-:W-:Y:S01]  /*17a30*/  FFMA R75, R4, R124.reuse, R75 ;  /* 0x0000007c044b7223 */ /* 0x080fe2000000004b */
[----:B------:R-:W-:Y:S01]  /*17a40*/  FFMA R92, R3, R124, R92 ;  /* 0x0000007c035c7223 */ /* 0x000fe2000000005c */
[----:B------:R-:W-:Y:S02]  /*17a50*/  MOV R88, R25 ;  /* 0x0000001900587202 */ /* 0x000fe40000000f00 */
[----:B------:R-:W-:-:S07]  /*17a60*/  MOV R24, R123 ;  /* 0x0000007b00187202 */ /* 0x000fce0000000f00 */
[----:B------:R-:W-:Y:S05]  /*17a70*/  WARPSYNC.COLLECTIVE R91, `(.L_x_4354) ;  /* 0x000000005b087348 */ /* 0x000fea0003c00000 */
[----:B------:R0:W1:Y:S02]  /*17a80*/  SHFL.IDX P0, R123, R88, R89, R90 ;  /* 0x00000059587b7389 */ /* 0x000064000000005a */
[----:B01----:R-:W-:Y:S05]  /*17a90*/  ENDCOLLECTIVE ;  /* 0x000000000000791b */ /* 0x003fea0003800000 */
.L_x_4354:
[-C--:B------:R-:W-:Y:S01]  /*17aa0*/  FFMA R93, R4, R24.reuse, R93 ;  /* 0x00000018045d7223 */ /* 0x080fe2000000005d */
[----:B------:R-:W-:Y:S01]  /*17ab0*/  FFMA R94, R3, R24, R94 ;  /* 0x00000018035e7223 */ /* 0x000fe2000000005e */
[----:B------:R-:W-:Y:S02]  /*17ac0*/  MOV R88, R26 ;  /* 0x0000001a00587202 */ /* 0x000fe40000000f00 */
[----:B------:R-:W-:-:S07]  /*17ad0*/  MOV R126, R123 ;  /* 0x0000007b007e7202 */ /* 0x000fce0000000f00 */
[----:B------:R-:W-:Y:S05]  /*17ae0*/  WARPSYNC.COLLECTIVE R91, `(.L_x_4355) ;  /* 0x000000005b087348 */ /* 0x000fea0003c00000 */
[----:B------:R0:W1:Y:S02]  /*17af0*/  SHFL.IDX P0, R123, R88, R89, R90 ;  /* 0x00000059587b7389 */ /* 0x000064000000005a */
[----:B01----:R-:W-:Y:S05]  /*17b00*/  ENDCOLLECTIVE ;  /* 0x000000000000791b */ /* 0x003fea0003800000 */
.L_x_4355:
[-C--:B------:R-:W-:Y:S01]  /*17b10*/  FFMA R95, R4, R126.reuse, R95 ;  /* 0x0000007e045f7223 */ /* 0x080fe2000000005f */
[----:B------:R-:W-:Y:S01]  /*17b20*/  FFMA R96, R3, R126, R96 ;  /* 0x0000007e03607223 */ /* 0x000fe20000000060 */
[----:B------:R-:W-:Y:S02]  /*17b30*/  MOV R88, R28 ;  /* 0x0000001c00587202 */ /* 0x000fe40000000f00 */
[----:B------:R-:W-:-:S07]  /*17b40*/  MOV R26, R123 ;  /* 0x0000007b001a7202 */ /* 0x000fce0000000f00 */
[----:B------:R-:W-:Y:S05]  /*17b50*/  WARPSYNC.COLLECTIVE R91, `(.L_x_4356) ;  /* 0x000000005b087348 */ /* 0x000fea0003c00000 */
[----:B------:R0:W1:Y:S02]  /*17b60*/  SHFL.IDX P0, R123, R88, R89, R90 ;  /* 0x00000059587b7389 */ /* 0x000064000000005a */
[----:B01----:R-:W-:Y:S05]  /*17b70*/  ENDCOLLECTIVE ;  /* 0x000000000000791b */ /* 0x003fea0003800000 */
.L_x_4356:
[-C--:B------:R-:W-:Y:S01]  /*17b80*/  FFMA R97, R4, R26.reuse, R97 ;  /* 0x0000001a04617223 */ /* 0x080fe20000000061 */
[----:B------:R-:W-:Y:S01]  /*17b90*/  FFMA R98, R3, R26, R98 ;  /* 0x0000001a03627223 */ /* 0x000fe20000000062 */
[----:B------:R-:W-:Y:S02]  /*17ba0*/  MOV R88, R29 ;  /* 0x0000001d00587202 */ /* 0x000fe40000000f00 */
[----:B------:R-:W-:-:S07]  /*17bb0*/  MOV R28, R123 ;  /* 0x0000007b001c7202 */ /* 0x000fce0000000f00 */
[----:B------:R-:W-:Y:S05]  /*17bc0*/  WARPSYNC.COLLECTIVE R91, `(.L_x_4357) ;  /* 0x000000005b087348 */ /* 0x000fea0003c00000 */
[----:B------:R0:W1:Y:S02]  /*17bd0*/  SHFL.IDX P0, R123, R88, R89, R90 ;  /* 0x00000059587b7389 */ /* 0x000064000000005a */
[----:B01----:R-:W-:Y:S05]  /*17be0*/  ENDCOLLECTIVE ;  /* 0x000000000000791b */ /* 0x003fea0003800000 */
.L_x_4357:
[-C--:B------:R-:W-:Y:S01]  /*17bf0*/  FFMA R99, R4, R28.reuse, R99 ;  /* 0x0000001c04637223 */ /* 0x080fe20000000063 */
[----:B------:R-:W-:Y:S01]  /*17c00*/  FFMA R100, R3, R28, R100 ;  /* 0x0000001c03647223 */ /* 0x000fe20000000064 */
[----:B------:R-:W-:Y:S02]  /*17c10*/  MOV R88, R30 ;  /* 0x0000001e00587202 */ /* 0x000fe40000000f00 */
[----:B------:R-:W-:-:S07]  /*17c20*/  MOV R128, R123 ;  /* 0x0000007b00807202 */ /* 0x000fce0000000f00 */
[----:B------:R-:W-:Y:S05]  /*17c30*/  WARPSYNC.COLLECTIVE R91, `(.L_x_4358) ;  /* 0x000000005b087348 */ /* 0x000fea0003c00000 */
[----:B------:R0:W1:Y:S02]  /*17c40*/  SHFL.IDX P0, R123, R88, R89, R90 ;  /* 0x00000059587b7389 */ /* 0x000064000000005a */
[----:B01----:R-:W-:Y:S05]  /*17c50*/  ENDCOLLECTIVE ;  /* 0x000000000000791b */ /* 0x003fea0003800000 */
.L_x_4358:
[-C--:B------:R-:W-:Y:S01]  /*17c60*/  FFMA R101, R4, R128.reuse, R101 ;  /* 0x0000008004657223 */ /* 0x080fe20000000065 */
[----:B------:R-:W-:Y:S01]  /*17c70*/  FFMA R102, R3, R128, R102 ;  /* 0x0000008003667223 */ /* 0x000fe20000000066 */
[----:B------:R-:W-:Y:S02]  /*17c80*/  MOV R88, R31 ;  /* 0x0000001f00587202 */ /* 0x000fe40000000f00 */
[----:B------:R-:W-:-:S07]  /*17c90*/  MOV R30, R123 ;  /* 0x0000007b001e7202 */ /* 0x000fce0000000f00 */
[----:B------:R-:W-:Y:S05]  /*17ca0*/  WARPSYNC.COLLECTIVE R91, `(.L_x_4359) ;  /* 0x000000005b087348 */ /* 0x000fea0003c00000 */
[----:B------:R0:W1:Y:S02]  /*17cb0*/  SHFL.IDX P0, R123, R88, R89, R90 ;  /* 0x00000059587b7389 */ /* 0x000064000000005a */
[----:B01----:R-:W-:Y:S05]  /*17cc0*/  ENDCOLLECTIVE ;  /* 0x000000000000791b */ /* 0x003fea0003800000 */
.L_x_4359:
[-C--:B------:R-:W-:Y:S01]  /*17cd0*/  FFMA R103, R4, R30.reuse, R103 ;  /* 0x0000001e04677223 */ /* 0x080fe20000000067 */
[----:B------:R-:W-:Y:S01]  /*17ce0*/  FFMA R104, R3, R30, R104 ;  /* 0x0000001e03687223 */ /* 0x000fe20000000068 */
[----:B------:R-:W-:Y:S02]  /*17cf0*/  MOV R88, R32 ;  /* 0x0000002000587202 */ /* 0x000fe40000000f00 */
[----:B------:R-:W-:-:S07]  /*17d00*/  MOV R130, R123 ;  /* 0x0000007b00827202 */ /* 0x000fce0000000f00 */
[----:B------:R-:W-:Y:S05]  /*17d10*/  WARPSYNC.COLLECTIVE R91, `(.L_x_4360) ;  /* 0x000000005b087348 */ /* 0x000fea0003c00000 */
[----:B------:R0:W1:Y:S02]  /*17d20*/  SHFL.IDX P0, R123, R88, R89, R90 ;  /* 0x00000059587b7389 */ /* 0x000064000000005a */
[----:B01----:R-:W-:Y:S05]  /*17d30*/  ENDCOLLECTIVE ;  /* 0x000000000000791b */ /* 0x003fea0003800000 */
.L_x_4360:
[-C--:B------:R-:W-:Y:S01]  /*17d40*/  FFMA R105, R4, R130.reuse, R105 ;  /* 0x0000008204697223 */ /* 0x080fe20000000069 */
[----:B------:R-:W-:Y:S01]  /*17d50*/  FFMA R106, R3, R130, R106 ;  /* 0x00000082036a7223 */ /* 0x000fe2000000006a */
[----:B------:R-:W-:Y:S02]  /*17d60*/  MOV R88, R34 ;  /* 0x0000002200587202 */ /* 0x000fe40000000f00 */
[----:B------:R-:W-:-:S07]  /*17d70*/  MOV R32, R123 ;  /* 0x0000007b00207202 */ /* 0x000fce0000000f00 */
[----:B------:R-:W-:Y:S05]  /*17d80*/  WARPSYNC.COLLECTIVE R91, `(.L_x_4361) ;  /* 0x000000005b087348 */ /* 0x000fea0003c00000 */
[----:B------:R0:W1:Y:S02]  /*17d90*/  SHFL.IDX P0, R123, R88, R89, R90 ;  /* 0x00000059587b7389 */ /* 0x000064000000005a */
[----:B01----:R-:W-:Y:S05]  /*17da0*/  ENDCOLLECTIVE ;  /* 0x000000000000791b */ /* 0x003fea0003800000 */
.L_x_4361:
[-C--:B------:R-:W-:Y:S01]  /*17db0*/  FFMA R107, R4, R32.reuse, R107 ;  /* 0x00000020046b7223 */ /* 0x080fe2000000006b */
[----:B------:R-:W-:Y:S01]  /*17dc0*/  FFMA R108, R3, R32, R108 ;  /* 0x00000020036c7223 */ /* 0x000fe2000000006c */
[----:B------:R-:W-:Y:S02]  /*17dd0*/  MOV R88, R35 ;  /* 0x0000002300587202 */ /* 0x000fe40000000f00 */
[----:B------:R-:W-:-:S07]  /*17de0*/  MOV R34, R123 ;  /* 0x0000007b00227202 */ /* 0x000fce0000000f00 */
[----:B------:R-:W-:Y:S05]  /*17df0*/  WARPSYNC.COLLECTIVE R91, `(.L_x_4362) ;  /* 0x000000005b087348 */ /* 0x000fea0003c00000 */
[----:B------:R0:W1:Y:S02]  /*17e00*/  SHFL.IDX P0, R123, R88, R89, R90 ;  /* 0x00000059587b7389 */ /* 0x000064000000005a */
[----:B01----:R-:W-:Y:S05]  /*17e10*/  ENDCOLLECTIVE ;  /* 0x000000000000791b */ /* 0x003fea0003800000 */
.L_x_4362:
[-C--:B------:R-:W-:Y:S01]  /*17e20*/  FFMA R109, R4, R34.reuse, R109 ;  /* 0x00000022046d7223 */ /* 0x080fe2000000006d */
[----:B------:R-:W-:Y:S01]  /*17e30*/  FFMA R110, R3, R34, R110 ;  /* 0x00000022036e7223 */ /* 0x000fe2000000006e */
[----:B------:R-:W-:Y:S02]  /*17e40*/  MOV R88, R36 ;  /* 0x0000002400587202 */ /* 0x000fe40000000f00 */
[----:B------:R-:W-:-:S07]  /*17e50*/  MOV R132, R123 ;  /* 0x0000007b00847202 */ /* 0x000fce0000000f00 */
[----:B------:R-:W-:Y:S05]  /*17e60*/  WARPSYNC.COLLECTIVE R91, `(.L_x_4363) ;  /* 0x000000005b087348 */ /* 0x000fea0003c00000 */
[----:B------:R0:W1:Y:S02]  /*17e70*/  SHFL.IDX P0, R123, R88, R89, R90 ;  /* 0x00000059587b7389 */ /* 0x000064000000005a */
[----:B01----:R-:W-:Y:S05]  /*17e80*/  ENDCOLLECTIVE ;  /* 0x000000000000791b */ /* 0x003fea0003800000 */
.L_x_4363:
[-C--:B------:R-:W-:Y:S01]  /*17e90*/  FFMA R111, R4, R132.reuse, R111 ;  /* 0x00000084046f7223 */ /* 0x080fe2000000006f */
[----:B------:R-:W-:Y:S01]  /*17ea0*/  FFMA R112, R3, R132, R112 ;  /* 0x0000008403707223 */ /* 0x000fe20000000070 */
[----:B------:R-:W-:Y:S02]  /*17eb0*/  MOV R88, R37 ;  /* 0x0000002500587202 */ /* 0x000fe40000000f00 */
[----:B------:R-:W-:-:S07]  /*17ec0*/  MOV R36, R123 ;  /* 0x0000007b00247202 */ /* 0x000fce0000000f00 */
[----:B------:R-:W-:Y:S05]  /*17ed0*/  WARPSYNC.COLLECTIVE R91, `(.L_x_4364) ;  /* 0x000000005b087348 */ /* 0x000fea0003c00000 */
[----:B------:R0:W1:Y:S02]  /*17ee0*/  SHFL.IDX P0, R123, R88, R89, R90 ;  /* 0x00000059587b7389 */ /* 0x000064000000005a */
[----:B01----:R-:W-:Y:S05]  /*17ef0*/  ENDCOLLECTIVE ;  /* 0x000000000000791b */ /* 0x003fea0003800000 */
.L_x_4364:
[-C--:B------:R-:W-:Y:S01]  /*17f00*/  FFMA R113, R4, R36.reuse, R113 ;  /* 0x0000002404717223 */ /* 0x080fe20000000071 */
[----:B------:R-:W-:Y:S01]  /*17f10*/  FFMA R114, R3, R36, R114 ;  /* 0x0000002403727223 */ /* 0x000fe20000000072 */
[----:B------:R-:W-:Y:S02]  /*17f20*/  MOV R88, R38 ;  /* 0x0000002600587202 */ /* 0x000fe40000000f00 */
[----:B------:R-:W-:-:S07]  /*17f30*/  MOV R134, R123 ;  /* 0x0000007b00867202 */ /* 0x000fce0000000f00 */
[----:B------:R-:W-:Y:S05]  /*17f40*/  WARPSYNC.COLLECTIVE R91, `(.L_x_4365) ;  /* 0x000000005b087348 */ /* 0x000fea0003c00000 */
[----:B------:R0:W1:Y:S02]  /*17f50*/  SHFL.IDX P0, R123, R88, R89, R90 ;  /* 0x00000059587b7389 */ /* 0x000064000000005a */
[----:B01----:R-:W-:Y:S05]  /*17f60*/  ENDCOLLECTIVE ;  /* 0x000000000000791b */ /* 0x003fea0003800000 */
.L_x_4365:
[-C--:B------:R-:W-:Y:S01]  /*17f70*/  FFMA R115, R4, R134.reuse, R115 ;  /* 0x0000008604737223 */ /* 0x080fe20000000073 */
[----:B------:R-:W-:Y:S01]  /*17f80*/  FFMA R116, R3, R134, R116 ;  /* 0x0000008603747223 */ /* 0x000fe20000000074 */
[----:B------:R-:W-:Y:S02]  /*17f90*/  MOV R88, R39 ;  /* 0x0000002700587202 */ /* 0x000fe40000000f00 */
[----:B------:R-:W-:-:S07]  /*17fa0*/  MOV R38, R123 ;  /* 0x0000007b00267202 */ /* 0x000fce0000000f00 */
[----:B------:R-:W-:Y:S05]  /*17fb0*/  WARPSYNC.COLLECTIVE R91, `(.L_x_4366) ;  /* 0x000000005b087348 */ /* 0x000fea0003c00000 */
[----:B------:R0:W1:Y:S02]  /*17fc0*/  SHFL.IDX P0, R123, R88, R89, R90 ;  /* 0x00000059587b7389 */ /* 0x000064000000005a */
[----:B01----:R-:W-:Y:S05]  /*17fd0*/  ENDCOLLECTIVE ;  /* 0x000000000000791b */ /* 0x003fea0003800000 */
.L_x_4366:
[-C--:B------:R-:W-:Y:S01]  /*17fe0*/  FFMA R117, R4, R38.reuse, R117 ;  /* 0x0000002604757223 */ /* 0x080fe20000000075 */
[----:B------:R-:W-:Y:S01]  /*17ff0*/  FFMA R118, R3, R38, R118 ;  /* 0x0000002603767223 */ /* 0x000fe20000000076 */
[----:B------:R-:W-:Y:S02]  /*18000*/  MOV R88, R40 ;  /* 0x0000002800587202 */ /* 0x000fe40000000f00 */
[----:B------:R-:W-:-:S07]  /*18010*/  MOV R8, R123 ;  /* 0x0000007b00087202 */ /* 0x000fce0000000f00 */
[----:B------:R-:W-:Y:S05]  /*18020*/  WARPSYNC.COLLECTIVE R91, `(.L_x_4367) ;  /* 0x000000005b087348 */ /* 0x000fea0003c00000 */
[----:B------:R0:W1:Y:S02]  /*18030*/  SHFL.IDX P0, R123, R88, R89, R90 ;  /* 0x00000059587b7389 */ /* 0x000064000000005a */
[----:B01----:R-:W-:Y:S05]  /*18040*/  ENDCOLLECTIVE ;  /* 0x000000000000791b */ /* 0x003fea0003800000 */
.L_x_4367:
[-C--:B------:R-:W-:Y:S01]  /*18050*/  FFMA R119, R4, R8.reuse, R119 ;  /* 0x0000000804777223 */ /* 0x080fe20000000077 */
[----:B------:R-:W-:Y:S01]  /*18060*/  FFMA R120, R3, R8, R120 ;  /* 0x0000000803787223 */ /* 0x000fe20000000078 */
[----:B------:R-:W-:Y:S02]  /*18070*/  MOV R88, R41 ;  /* 0x0000002900587202 */ /* 0x000fe40000000f00 */
[----:B------:R-:W-:-:S07]  /*18080*/  MOV R40, R123 ;  /* 0x0000007b00287202 */ /* 0x000fce0000000f00 */
[----:B------:R-:W-:Y:S05]  /*18090*/  WARPSYNC.COLLECTIVE R91, `(.L_x_4368) ;  /* 0x000000005b087348 */ /* 0x000fea0003c00000 */
[----:B------:R0:W1:Y:S02]  /*180a0*/  SHFL.IDX P0, R123, R88, R89, R90 ;  /* 0x00000059587b7389 */ /* 0x000064000000005a */
[----:B01----:R-:W-:Y:S05]  /*180b0*/  ENDCOLLECTIVE ;  /* 0x000000000000791b */ /* 0x003fea0003800000 */
.L_x_4368:
[-C--:B------:R-:W-:Y:S01]  /*180c0*/  FFMA R121, R4, R40.reuse, R121 ;  /* 0x0000002804797223 */ /* 0x080fe20000000079 */
[----:B------:R-:W-:Y:S01]  /*180d0*/  FFMA R87, R3, R40, R87 ;  /* 0x0000002803577223 */ /* 0x000fe20000000057 */
[----:B------:R-:W-:Y:S02]  /*180e0*/  MOV R88, R42 ;  /* 0x0000002a00587202 */ /* 0x000fe40000000f00 */
[----:B------:R-:W-:-:S07]  /*180f0*/  MOV R41, R123 ;  /* 0x0000007b00297202 */ /* 0x000fce0000000f00 */
[----:B------:R-:W-:Y:S05]  /*18100*/  WARPSYNC.COLLECTIVE R91, `(.L_x_4369) ;  /* 0x000000005b087348 */ /* 0x000fea0003c00000 */
[----:B------:R0:W1:Y:S02]  /*18110*/  SHFL.IDX P0, R123, R88, R89, R90 ;  /* 0x00000059587b7389 */ /* 0x000064000000005a */
[----:B01----:R-:W-:Y:S05]  /*18120*/  ENDCOLLECTIVE ;  /* 0x000000000000791b */ /* 0x003fea0003800000 */
.L_x_4369:
[-C--:B------:R-:W-:Y:S01]  /*18130*/  FFMA R80, R4, R41.reuse, R80 ;  /* 0x0000002904507223 */ /* 0x080fe20000000050 */
[----:B------:R-:W-:Y:S01]  /*18140*/  FFMA R78, R3, R41, R78 ;  /* 0x00000029034e7223 */ /* 0x000fe2000000004e */
[----:B------:R-:W-:Y:S06]  /*18150*/  BRA `(.L_x_4370) ;  /* 0xffffff0800007947 */ /* 0x000fec000383ffff */
.L_x_4371:
        /* <DEDUP_REMOVED lines=10> */
.L_x_4387:


//--------------------- .nv.shared.reserved.0     --------------------------
	.section	.nv.shared.reserved.0,"aw",@nobits
	.weak		__nv_reservedSMEM_offset_0_alias
	.size		__nv_reservedSMEM_offset_0_alias, 0, 64
	.other		__nv_reservedSMEM_offset_0_alias,@"STO_CUDA_RESERVED_SHARED STV_DEFAULT"
__nv_reservedSMEM_offset_0_alias:
	.zero		0
	.zero		64


//--------------------- .nv.constant0._Z13_spmm_conv_15PKfPfiiPKiS3_S3_S0_ --------------------------
	.section	.nv.constant0._Z13_spmm_conv_15PKfPfiiPKiS3_S3_S0_,"a",@progbits
	.sectionflags	@""
	.align	4
.nv.constant0._Z13_spmm_conv_15PKfPfiiPKiS3_S3_S0_:
	.zero		952


//--------------------- .nv.constant0._Z13_spmm_conv_14PKfPfiiPKiS3_S3_S0_ --------------------------
	.section	.nv.constant0._Z13_spmm_conv_14PKfPfiiPKiS3_S3_S0_,"a",@progbits
	.sectionflags	@""
	.align	4
.nv.constant0._Z13_spmm_conv_14PKfPfiiPKiS3_S3_S0_:
	.zero		952


//--------------------- .nv.constant0._Z13_spmm_conv_13PKfPfiiPKiS3_S3_S0_ --------------------------
	.section	.nv.constant0._Z13_spmm_conv_13PKfPfiiPKiS3_S3_S0_,"a",@progbits
	.sectionflags	@""
	.align	4
.nv.constant0._Z13_spmm_conv_13PKfPfiiPKiS3_S3_S0_:
	.zero		952


//--------------------- .nv.constant0._Z13_spmm_conv_12PKfPfiiPKiS3_S3_S0_ --------------------------
	.section	.nv.constant0._Z13_spmm_conv_12PKfPfiiPKiS3_S3_S0_,"a",@progbits
	.sectionflags	@""
	.align	4
.nv.constant0._Z13_spmm_conv_12PKfPfiiPKiS3_S3_S0_:
	.zero		952


//--------------------- .nv.constant0._Z13_spmm_conv_11PKfPfiiPKiS3_S3_S0_ --------------------------
	.section	.nv.constant0._Z13_spmm_conv_11PKfPfiiPKiS3_S3_S0_,"a",@progbits
	.sectionflags	@""
	.align	4
.nv.constant0._Z13_spmm_conv_11PKfPfiiPKiS3_S3_S0_:
	.zero		952


//--------------------- .nv.constant0._Z13_spmm_conv_10PKfPfiiPKiS3_S3_S0_ --------------------------
	.section	.nv.constant0._Z13_spmm_conv_10PKfPfiiPKiS3_S3_S0_,"a",@progbits
	.sectionflags	@""
	.align	4
.nv.constant0._Z13_spmm_conv_10PKfPfiiPKiS3_S3_S0_:
	.zero		952


//--------------------- .nv.constant0._Z12_spmm_conv_9PKfPfiiPKiS3_S3_S0_ --------------------------
	.section	.nv.constant0._Z12_spmm_conv_9PKfPfiiPKiS3_S3_S0_,"a",@progbits
	.sectionflags	@""
	.align	4
.nv.constant0._Z12_spmm_conv_9PKfPfiiPKiS3_S3_S0_:
	.zero		952


//--------------------- .nv.constant0._Z12_spmm_conv_8PKfPfiiPKiS3_S3_S0_ --------------------------
	.section	.nv.constant0._Z12_spmm_conv_8PKfPfiiPKiS3_S3_S0_,"a",@progbits
	.sectionflags	@""
	.align	4
.nv.constant0._Z12_spmm_conv_8PKfPfiiPKiS3_S3_S0_:
	.zero		952


//--------------------- .nv.constant0._Z12_spmm_conv_7PKfPfiiPKiS3_S3_S0_ --------------------------
	.section	.nv.constant0._Z12_spmm_conv_7PKfPfiiPKiS3_S3_S0_,"a",@progbits
	.sectionflags	@""
	.align	4
.nv.constant0._Z12_spmm_conv_7PKfPfiiPKiS3_S3_S0_:
	.zero		952


//--------------------- .nv.constant0._Z12_spmm_conv_6PKfPfiiPKiS3_S3_S0_ --------------------------
	.section	.nv.constant0._Z12_spmm_conv_6PKfPfiiPKiS3_S3_S0_,"a",@progbits
	.sectionflags	@""
	.align	4
.nv.constant0._Z12_spmm_conv_6PKfPfiiPKiS3_S3_S0_:
	.zero		952


//--------------------- .nv.constant0._Z12_spmm_conv_5PKfPfiiPKiS3_S3_S0_ --------------------------
	.section	.nv.constant0._Z12_spmm_conv_5PKfPfiiPKiS3_S3_S0_,"a",@progbits
	.sectionflags	@""
	.align	4
.nv.constant0._Z12_spmm_conv_5PKfPfiiPKiS3_S3_S0_:
	.zero		952


//--------------------- .nv.constant0._Z12_spmm_conv_4PKfPfiiPKiS3_S3_S0_ --------------------------
	.section	.nv.constant0._Z12_spmm_conv_4PKfPfiiPKiS3_S3_S0_,"a",@progbits
	.sectionflags	@""
	.align	4
.nv.constant0._Z12_spmm_conv_4PKfPfiiPKiS3_S3_S0_:
	.zero		952


//--------------------- .nv.constant0._Z12_spmm_conv_3PKfPfiiPKiS3_S3_S0_ --------------------------
	.section	.nv.constant0._Z12_spmm_conv_3PKfPfiiPKiS3_S3_S0_,"a",@progbits
	.sectionflags	@""
	.align	4
.nv.constant0._Z12_spmm_conv_3PKfPfiiPKiS3_S3_S0_:
	.zero		952


//--------------------- .nv.constant0._Z12_spmm_conv_2PKfPfiiPKiS3_S3_S0_ --------------------------
	.section	.nv.constant0._Z12_spmm_conv_2PKfPfiiPKiS3_S3_S0_,"a",@progbits
	.sectionflags	@""
	.align	4
.nv.constant0._Z12_spmm_conv_2PKfPfiiPKiS3_S3_S0_:
	.zero		952


//--------------------- .nv.constant0._Z12_spmm_conv_1PKfPfiiPKiS3_S3_S0_ --------------------------
	.section	.nv.constant0._Z12_spmm_conv_1PKfPfiiPKiS3_S3_S0_,"a",@progbits
	.sectionflags	@""
	.align	4
.nv.constant0._Z12_spmm_conv_1PKfPfiiPKiS3_S3_S0_:
	.zero		952


//--------------------- .nv.constant0._Z12_spmm_conv_0PKfPfiiPKiS3_S3_S0_ --------------------------
	.section	.nv.constant0._Z12_spmm_conv_0PKfPfiiPKiS3_S3_S0_,"a",@progbits
	.sectionflags	@""
	.align	4
.nv.constant0._Z12_spmm_conv_0PKfPfiiPKiS3_S3_S0_:
	.zero		952


//--------------------- SYMBOLS --------------------------

	.type		.nv.reservedSmem.offset0,@object
	.size		.nv.reservedSmem.offset0,0x4
